	.target	sm_100a

	.elftype	@"ET_EXEC"


//--------------------- .note.nv.tkinfo           --------------------------
	.section	.note.nv.tkinfo,"",@"SHT_NOTE"
	.sectionflags	@"SHF_NOTE_NV_TKINFO"
	.tkinfo
        /*0018*/ 	.word	0x00000002
        /*0030*/ 	.string	""
        /*0030*/ 	.string	"ptxas"
        /*0030*/ 	.string	"Cuda compilation tools, release 13.0, V13.0.88"
        /*0030*/ 	.string	"Build cuda_13.0.r13.0/compiler.36424714_0"
        /*0030*/ 	.string	"-arch sm_100a -m 64 "



//--------------------- .note.nv.cuinfo           --------------------------
	.section	.note.nv.cuinfo,"",@"SHT_NOTE"
	.sectionflags	@"SHF_NOTE_NV_CUINFO"
        /*0018*/ 	.short	0x0002
        /*001a*/ 	.short	0x0064
        /*001c*/ 	.short	0x0082
	.zero		2


//--------------------- .nv.info                  --------------------------
	.section	.nv.info,"",@"SHT_CUDA_INFO"
	.align	4


	//----- nvinfo : EIATTR_REGCOUNT
	.align		4
        /*0000*/ 	.byte	0x04, 0x2f
        /*0002*/ 	.short	(.L_29 - .L_28)
	.align		4
.L_28:
        /*0004*/ 	.word	index@(_Z23gemm_half_q_half_kernelILi1ELi2ELb0ELb0ELi32EEvPK6__halfPKjS4_S2_PS0_iiiiPKtS7_iiiiiibS2_i)
        /*0008*/ 	.word	0x00000020


	//----- nvinfo : EIATTR_FRAME_SIZE
	.align		4
.L_29:
        /*000c*/ 	.byte	0x04, 0x11
        /*000e*/ 	.short	(.L_31 - .L_30)
	.align		4
.L_30:
        /*0010*/ 	.word	index@(_Z23gemm_half_q_half_kernelILi1ELi2ELb0ELb0ELi32EEvPK6__halfPKjS4_S2_PS0_iiiiPKtS7_iiiiiibS2_i)
        /*0014*/ 	.word	0x00000000


	//----- nvinfo : EIATTR_REGCOUNT
	.align		4
.L_31:
        /*0018*/ 	.byte	0x04, 0x2f
        /*001a*/ 	.short	(.L_33 - .L_32)
	.align		4
.L_32:
        /*001c*/ 	.word	index@(_Z23gemm_half_q_half_kernelILi1ELi6ELb0ELb0ELi32EEvPK6__halfPKjS4_S2_PS0_iiiiPKtS7_iiiiiibS2_i)
        /*0020*/ 	.word	0x00000054


	//----- nvinfo : EIATTR_FRAME_SIZE
	.align		4
.L_33:
        /*0024*/ 	.byte	0x04, 0x11
        /*0026*/ 	.short	(.L_35 - .L_34)
	.align		4
.L_34:
        /*0028*/ 	.word	index@(_Z23gemm_half_q_half_kernelILi1ELi6ELb0ELb0ELi32EEvPK6__halfPKjS4_S2_PS0_iiiiPKtS7_iiiiiibS2_i)
        /*002c*/ 	.word	0x00000000


	//----- nvinfo : EIATTR_REGCOUNT
	.align		4
.L_35:
        /*0030*/ 	.byte	0x04, 0x2f
        /*0032*/ 	.short	(.L_37 - .L_36)
	.align		4
.L_36:
        /*0034*/ 	.word	index@(_Z23gemm_half_q_half_kernelILi1ELi4ELb0ELb0ELi32EEvPK6__halfPKjS4_S2_PS0_iiiiPKtS7_iiiiiibS2_i)
        /*0038*/ 	.word	0x00000028


	//----- nvinfo : EIATTR_FRAME_SIZE
	.align		4
.L_37:
        /*003c*/ 	.byte	0x04, 0x11
        /*003e*/ 	.short	(.L_39 - .L_38)
	.align		4
.L_38:
        /*0040*/ 	.word	index@(_Z23gemm_half_q_half_kernelILi1ELi4ELb0ELb0ELi32EEvPK6__halfPKjS4_S2_PS0_iiiiPKtS7_iiiiiibS2_i)
        /*0044*/ 	.word	0x00000000


	//----- nvinfo : EIATTR_REGCOUNT
	.align		4
.L_39:
        /*0048*/ 	.byte	0x04, 0x2f
        /*004a*/ 	.short	(.L_41 - .L_40)
	.align		4
.L_40:
        /*004c*/ 	.word	index@(_Z23gemm_half_q_half_kernelILi1ELi14ELb0ELb0ELi32EEvPK6__halfPKjS4_S2_PS0_iiiiPKtS7_iiiiiibS2_i)
        /*0050*/ 	.word	0x00000038


	//----- nvinfo : EIATTR_FRAME_SIZE
	.align		4
.L_41:
        /*0054*/ 	.byte	0x04, 0x11
        /*0056*/ 	.short	(.L_43 - .L_42)
	.align		4
.L_42:
        /*0058*/ 	.word	index@(_Z23gemm_half_q_half_kernelILi1ELi14ELb0ELb0ELi32EEvPK6__halfPKjS4_S2_PS0_iiiiPKtS7_iiiiiibS2_i)
        /*005c*/ 	.word	0x00000000


	//----- nvinfo : EIATTR_REGCOUNT
	.align		4
.L_43:
        /*0060*/ 	.byte	0x04, 0x2f
        /*0062*/ 	.short	(.L_45 - .L_44)
	.align		4
.L_44:
        /*0064*/ 	.word	index@(_Z23gemm_half_q_half_kernelILi1ELi12ELb0ELb0ELi32EEvPK6__halfPKjS4_S2_PS0_iiiiPKtS7_iiiiiibS2_i)
        /*0068*/ 	.word	0x00000030


	//----- nvinfo : EIATTR_FRAME_SIZE
	.align		4
.L_45:
        /*006c*/ 	.byte	0x04, 0x11
        /*006e*/ 	.short	(.L_47 - .L_46)
	.align		4
.L_46:
        /*0070*/ 	.word	index@(_Z23gemm_half_q_half_kernelILi1ELi12ELb0ELb0ELi32EEvPK6__halfPKjS4_S2_PS0_iiiiPKtS7_iiiiiibS2_i)
        /*0074*/ 	.word	0x00000000


	//----- nvinfo : EIATTR_REGCOUNT
	.align		4
.L_47:
        /*0078*/ 	.byte	0x04, 0x2f
        /*007a*/ 	.short	(.L_49 - .L_48)
	.align		4
.L_48:
        /*007c*/ 	.word	index@(_Z23gemm_half_q_half_kernelILi1ELi8ELb0ELb0ELi32EEvPK6__halfPKjS4_S2_PS0_iiiiPKtS7_iiiiiibS2_i)
        /*0080*/ 	.word	0x00000020


	//----- nvinfo : EIATTR_FRAME_SIZE
	.align		4
.L_49:
        /*0084*/ 	.byte	0x04, 0x11
        /*0086*/ 	.short	(.L_51 - .L_50)
	.align		4
.L_50:
        /*0088*/ 	.word	index@(_Z23gemm_half_q_half_kernelILi1ELi8ELb0ELb0ELi32EEvPK6__halfPKjS4_S2_PS0_iiiiPKtS7_iiiiiibS2_i)
        /*008c*/ 	.word	0x00000000


	//----- nvinfo : EIATTR_REGCOUNT
	.align		4
.L_51:
        /*0090*/ 	.byte	0x04, 0x2f
        /*0092*/ 	.short	(.L_53 - .L_52)
	.align		4
.L_52:
        /*0094*/ 	.word	index@(_Z23gemm_half_q_half_kernelILi1ELi24ELb0ELb0ELi32EEvPK6__halfPKjS4_S2_PS0_iiiiPKtS7_iiiiiibS2_i)
        /*0098*/ 	.word	0x00000040


	//----- nvinfo : EIATTR_FRAME_SIZE
	.align		4
.L_53:
        /*009c*/ 	.byte	0x04, 0x11
        /*009e*/ 	.short	(.L_55 - .L_54)
	.align		4
.L_54:
        /*00a0*/ 	.word	index@(_Z23gemm_half_q_half_kernelILi1ELi24ELb0ELb0ELi32EEvPK6__halfPKjS4_S2_PS0_iiiiPKtS7_iiiiiibS2_i)
        /*00a4*/ 	.word	0x00000000


	//----- nvinfo : EIATTR_REGCOUNT
	.align		4
.L_55:
        /*00a8*/ 	.byte	0x04, 0x2f
        /*00aa*/ 	.short	(.L_57 - .L_56)
	.align		4
.L_56:
        /*00ac*/ 	.word	index@(_Z23gemm_half_q_half_kernelILi1ELi16ELb0ELb0ELi32EEvPK6__halfPKjS4_S2_PS0_iiiiPKtS7_iiiiiibS2_i)
        /*00b0*/ 	.word	0x00000028


	//----- nvinfo : EIATTR_FRAME_SIZE
	.align		4
.L_57:
        /*00b4*/ 	.byte	0x04, 0x11
        /*00b6*/ 	.short	(.L_59 - .L_58)
	.align		4
.L_58:
        /*00b8*/ 	.word	index@(_Z23gemm_half_q_half_kernelILi1ELi16ELb0ELb0ELi32EEvPK6__halfPKjS4_S2_PS0_iiiiPKtS7_iiiiiibS2_i)
        /*00bc*/ 	.word	0x00000000


	//----- nvinfo : EIATTR_REGCOUNT
	.align		4
.L_59:
        /*00c0*/ 	.byte	0x04, 0x2f
        /*00c2*/ 	.short	(.L_61 - .L_60)
	.align		4
.L_60:
        /*00c4*/ 	.word	index@(_Z23gemm_half_q_half_kernelILi1ELi48ELb0ELb0ELi32EEvPK6__halfPKjS4_S2_PS0_iiiiPKtS7_iiiiiibS2_i)
        /*00c8*/ 	.word	0x00000038


	//----- nvinfo : EIATTR_FRAME_SIZE
	.align		4
.L_61:
        /*00cc*/ 	.byte	0x04, 0x11
        /*00ce*/ 	.short	(.L_63 - .L_62)
	.align		4
.L_62:
        /*00d0*/ 	.word	index@(_Z23gemm_half_q_half_kernelILi1ELi48ELb0ELb0ELi32EEvPK6__halfPKjS4_S2_PS0_iiiiPKtS7_iiiiiibS2_i)
        /*00d4*/ 	.word	0x00000000


	//----- nvinfo : EIATTR_REGCOUNT
	.align		4
.L_63:
        /*00d8*/ 	.byte	0x04, 0x2f
        /*00da*/ 	.short	(.L_65 - .L_64)
	.align		4
.L_64:
        /*00dc*/ 	.word	index@(_Z23gemm_half_q_half_kernelILi1ELi32ELb0ELb0ELi32EEvPK6__halfPKjS4_S2_PS0_iiiiPKtS7_iiiiiibS2_i)
        /*00e0*/ 	.word	0x00000028


	//----- nvinfo : EIATTR_FRAME_SIZE
	.align		4
.L_65:
        /*00e4*/ 	.byte	0x04, 0x11
        /*00e6*/ 	.short	(.L_67 - .L_66)
	.align		4
.L_66:
        /*00e8*/ 	.word	index@(_Z23gemm_half_q_half_kernelILi1ELi32ELb0ELb0ELi32EEvPK6__halfPKjS4_S2_PS0_iiiiPKtS7_iiiiiibS2_i)
        /*00ec*/ 	.word	0x00000000


	//----- nvinfo : EIATTR_REGCOUNT
	.align		4
.L_67:
        /*00f0*/ 	.byte	0x04, 0x2f
        /*00f2*/ 	.short	(.L_69 - .L_68)
	.align		4
.L_68:
        /*00f4*/ 	.word	index@(_Z23gemm_half_q_half_kernelILi1ELi2ELb0ELb0ELi64EEvPK6__halfPKjS4_S2_PS0_iiiiPKtS7_iiiiiibS2_i)
        /*00f8*/ 	.word	0x00000020


	//----- nvinfo : EIATTR_FRAME_SIZE
	.align		4
.L_69:
        /*00fc*/ 	.byte	0x04, 0x11
        /*00fe*/ 	.short	(.L_71 - .L_70)
	.align		4
.L_70:
        /*0100*/ 	.word	index@(_Z23gemm_half_q_half_kernelILi1ELi2ELb0ELb0ELi64EEvPK6__halfPKjS4_S2_PS0_iiiiPKtS7_iiiiiibS2_i)
        /*0104*/ 	.word	0x00000010


	//----- nvinfo : EIATTR_REGCOUNT
	.align		4
.L_71:
        /*0108*/ 	.byte	0x04, 0x2f
        /*010a*/ 	.short	(.L_73 - .L_72)
	.align		4
.L_72:
        /*010c*/ 	.word	index@(_Z23gemm_half_q_half_kernelILi1ELi6ELb0ELb0ELi64EEvPK6__halfPKjS4_S2_PS0_iiiiPKtS7_iiiiiibS2_i)
        /*0110*/ 	.word	0x00000038


	//----- nvinfo : EIATTR_FRAME_SIZE
	.align		4
.L_73:
        /*0114*/ 	.byte	0x04, 0x11
        /*0116*/ 	.short	(.L_75 - .L_74)
	.align		4
.L_74:
        /*0118*/ 	.word	index@(_Z23gemm_half_q_half_kernelILi1ELi6ELb0ELb0ELi64EEvPK6__halfPKjS4_S2_PS0_iiiiPKtS7_iiiiiibS2_i)
        /*011c*/ 	.word	0x00000010


	//----- nvinfo : EIATTR_REGCOUNT
	.align		4
.L_75:
        /*0120*/ 	.byte	0x04, 0x2f
        /*0122*/ 	.short	(.L_77 - .L_76)
	.align		4
.L_76:
        /*0124*/ 	.word	index@(_Z23gemm_half_q_half_kernelILi1ELi4ELb0ELb0ELi64EEvPK6__halfPKjS4_S2_PS0_iiiiPKtS7_iiiiiibS2_i)
        /*0128*/ 	.word	0x0000002f


	//----- nvinfo : EIATTR_FRAME_SIZE
	.align		4
.L_77:
        /*012c*/ 	.byte	0x04, 0x11
        /*012e*/ 	.short	(.L_79 - .L_78)
	.align		4
.L_78:
        /*0130*/ 	.word	index@(_Z23gemm_half_q_half_kernelILi1ELi4ELb0ELb0ELi64EEvPK6__halfPKjS4_S2_PS0_iiiiPKtS7_iiiiiibS2_i)
        /*0134*/ 	.word	0x00000010


	//----- nvinfo : EIATTR_REGCOUNT
	.align		4
.L_79:
        /*0138*/ 	.byte	0x04, 0x2f
        /*013a*/ 	.short	(.L_81 - .L_80)
	.align		4
.L_80:
        /*013c*/ 	.word	index@(_Z23gemm_half_q_half_kernelILi1ELi14ELb0ELb0ELi64EEvPK6__halfPKjS4_S2_PS0_iiiiPKtS7_iiiiiibS2_i)
        /*0140*/ 	.word	0x00000038


	//----- nvinfo : EIATTR_FRAME_SIZE
	.align		4
.L_81:
        /*0144*/ 	.byte	0x04, 0x11
        /*0146*/ 	.short	(.L_83 - .L_82)
	.align		4
.L_82:
        /*0148*/ 	.word	index@(_Z23gemm_half_q_half_kernelILi1ELi14ELb0ELb0ELi64EEvPK6__halfPKjS4_S2_PS0_iiiiPKtS7_iiiiiibS2_i)
        /*014c*/ 	.word	0x00000010


	//----- nvinfo : EIATTR_REGCOUNT
	.align		4
.L_83:
        /*0150*/ 	.byte	0x04, 0x2f
        /*0152*/ 	.short	(.L_85 - .L_84)
	.align		4
.L_84:
        /*0154*/ 	.word	index@(_Z23gemm_half_q_half_kernelILi1ELi12ELb0ELb0ELi64EEvPK6__halfPKjS4_S2_PS0_iiiiPKtS7_iiiiiibS2_i)
        /*0158*/ 	.word	0x00000037


	//----- nvinfo : EIATTR_FRAME_SIZE
	.align		4
.L_85:
        /*015c*/ 	.byte	0x04, 0x11
        /*015e*/ 	.short	(.L_87 - .L_86)
	.align		4
.L_86:
        /*0160*/ 	.word	index@(_Z23gemm_half_q_half_kernelILi1ELi12ELb0ELb0ELi64EEvPK6__halfPKjS4_S2_PS0_iiiiPKtS7_iiiiiibS2_i)
        /*0164*/ 	.word	0x00000010


	//----- nvinfo : EIATTR_REGCOUNT
	.align		4
.L_87:
        /*0168*/ 	.byte	0x04, 0x2f
        /*016a*/ 	.short	(.L_89 - .L_88)
	.align		4
.L_88:
        /*016c*/ 	.word	index@(_Z23gemm_half_q_half_kernelILi1ELi8ELb0ELb0ELi64EEvPK6__halfPKjS4_S2_PS0_iiiiPKtS7_iiiiiibS2_i)
        /*0170*/ 	.word	0x0000001f


	//----- nvinfo : EIATTR_FRAME_SIZE
	.align		4
.L_89:
        /*0174*/ 	.byte	0x04, 0x11
        /*0176*/ 	.short	(.L_91 - .L_90)
	.align		4
.L_90:
        /*0178*/ 	.word	index@(_Z23gemm_half_q_half_kernelILi1ELi8ELb0ELb0ELi64EEvPK6__halfPKjS4_S2_PS0_iiiiPKtS7_iiiiiibS2_i)
        /*017c*/ 	.word	0x00000010


	//----- nvinfo : EIATTR_REGCOUNT
	.align		4
.L_91:
        /*0180*/ 	.byte	0x04, 0x2f
        /*0182*/ 	.short	(.L_93 - .L_92)
	.align		4
.L_92:
        /*0184*/ 	.word	index@(_Z23gemm_half_q_half_kernelILi1ELi24ELb0ELb0ELi64EEvPK6__halfPKjS4_S2_PS0_iiiiPKtS7_iiiiiibS2_i)
        /*0188*/ 	.word	0x0000003f


	//----- nvinfo : EIATTR_FRAME_SIZE
	.align		4
.L_93:
        /*018c*/ 	.byte	0x04, 0x11
        /*018e*/ 	.short	(.L_95 - .L_94)
	.align		4
.L_94:
        /*0190*/ 	.word	index@(_Z23gemm_half_q_half_kernelILi1ELi24ELb0ELb0ELi64EEvPK6__halfPKjS4_S2_PS0_iiiiPKtS7_iiiiiibS2_i)
        /*0194*/ 	.word	0x00000010


	//----- nvinfo : EIATTR_REGCOUNT
	.align		4
.L_95:
        /*0198*/ 	.byte	0x04, 0x2f
        /*019a*/ 	.short	(.L_97 - .L_96)
	.align		4
.L_96:
        /*019c*/ 	.word	index@(_Z23gemm_half_q_half_kernelILi1ELi16ELb0ELb0ELi64EEvPK6__halfPKjS4_S2_PS0_iiiiPKtS7_iiiiiibS2_i)
        /*01a0*/ 	.word	0x0000002f


	//----- nvinfo : EIATTR_FRAME_SIZE
	.align		4
.L_97:
        /*01a4*/ 	.byte	0x04, 0x11
        /*01a6*/ 	.short	(.L_99 - .L_98)
	.align		4
.L_98:
        /*01a8*/ 	.word	index@(_Z23gemm_half_q_half_kernelILi1ELi16ELb0ELb0ELi64EEvPK6__halfPKjS4_S2_PS0_iiiiPKtS7_iiiiiibS2_i)
        /*01ac*/ 	.word	0x00000010


	//----- nvinfo : EIATTR_REGCOUNT
	.align		4
.L_99:
        /*01b0*/ 	.byte	0x04, 0x2f
        /*01b2*/ 	.short	(.L_101 - .L_100)
	.align		4
.L_100:
        /*01b4*/ 	.word	index@(_Z23gemm_half_q_half_kernelILi1ELi48ELb0ELb0ELi64EEvPK6__halfPKjS4_S2_PS0_iiiiPKtS7_iiiiiibS2_i)
        /*01b8*/ 	.word	0x00000035


	//----- nvinfo : EIATTR_FRAME_SIZE
	.align		4
.L_101:
        /*01bc*/ 	.byte	0x04, 0x11
        /*01be*/ 	.short	(.L_103 - .L_102)
	.align		4
.L_102:
        /*01c0*/ 	.word	index@(_Z23gemm_half_q_half_kernelILi1ELi48ELb0ELb0ELi64EEvPK6__halfPKjS4_S2_PS0_iiiiPKtS7_iiiiiibS2_i)
        /*01c4*/ 	.word	0x00000010


	//----- nvinfo : EIATTR_REGCOUNT
	.align		4
.L_103:
        /*01c8*/ 	.byte	0x04, 0x2f
        /*01ca*/ 	.short	(.L_105 - .L_104)
	.align		4
.L_104:
        /*01cc*/ 	.word	index@(_Z23gemm_half_q_half_kernelILi1ELi32ELb0ELb0ELi64EEvPK6__halfPKjS4_S2_PS0_iiiiPKtS7_iiiiiibS2_i)
        /*01d0*/ 	.word	0x00000020


	//----- nvinfo : EIATTR_FRAME_SIZE
	.align		4
.L_105:
        /*01d4*/ 	.byte	0x04, 0x11
        /*01d6*/ 	.short	(.L_107 - .L_106)
	.align		4
.L_106:
        /*01d8*/ 	.word	index@(_Z23gemm_half_q_half_kernelILi1ELi32ELb0ELb0ELi64EEvPK6__halfPKjS4_S2_PS0_iiiiPKtS7_iiiiiibS2_i)
        /*01dc*/ 	.word	0x00000010


	//----- nvinfo : EIATTR_REGCOUNT
	.align		4
.L_107:
        /*01e0*/ 	.byte	0x04, 0x2f
        /*01e2*/ 	.short	(.L_109 - .L_108)
	.align		4
.L_108:
        /*01e4*/ 	.word	index@(_Z23gemm_half_q_half_kernelILi2ELi2ELb0ELb0ELi32EEvPK6__halfPKjS4_S2_PS0_iiiiPKtS7_iiiiiibS2_i)
        /*01e8*/ 	.word	0x00000040


	//----- nvinfo : EIATTR_FRAME_SIZE
	.align		4
.L_109:
        /*01ec*/ 	.byte	0x04, 0x11
        /*01ee*/ 	.short	(.L_111 - .L_110)
	.align		4
.L_110:
        /*01f0*/ 	.word	index@(_Z23gemm_half_q_half_kernelILi2ELi2ELb0ELb0ELi32EEvPK6__halfPKjS4_S2_PS0_iiiiPKtS7_iiiiiibS2_i)
        /*01f4*/ 	.word	0x00000000


	//----- nvinfo : EIATTR_REGCOUNT
	.align		4
.L_111:
        /*01f8*/ 	.byte	0x04, 0x2f
        /*01fa*/ 	.short	(.L_113 - .L_112)
	.align		4
.L_112:
        /*01fc*/ 	.word	index@(_Z23gemm_half_q_half_kernelILi2ELi6ELb0ELb0ELi32EEvPK6__halfPKjS4_S2_PS0_iiiiPKtS7_iiiiiibS2_i)
        /*0200*/ 	.word	0x00000060


	//----- nvinfo : EIATTR_FRAME_SIZE
	.align		4
.L_113:
        /*0204*/ 	.byte	0x04, 0x11
        /*0206*/ 	.short	(.L_115 - .L_114)
	.align		4
.L_114:
        /*0208*/ 	.word	index@(_Z23gemm_half_q_half_kernelILi2ELi6ELb0ELb0ELi32EEvPK6__halfPKjS4_S2_PS0_iiiiPKtS7_iiiiiibS2_i)
        /*020c*/ 	.word	0x00000000


	//----- nvinfo : EIATTR_REGCOUNT
	.align		4
.L_115:
        /*0210*/ 	.byte	0x04, 0x2f
        /*0212*/ 	.short	(.L_117 - .L_116)
	.align		4
.L_116:
        /*0214*/ 	.word	index@(_Z23gemm_half_q_half_kernelILi2ELi4ELb0ELb0ELi32EEvPK6__halfPKjS4_S2_PS0_iiiiPKtS7_iiiiiibS2_i)
        /*0218*/ 	.word	0x0000005a


	//----- nvinfo : EIATTR_FRAME_SIZE
	.align		4
.L_117:
        /*021c*/ 	.byte	0x04, 0x11
        /*021e*/ 	.short	(.L_119 - .L_118)
	.align		4
.L_118:
        /*0220*/ 	.word	index@(_Z23gemm_half_q_half_kernelILi2ELi4ELb0ELb0ELi32EEvPK6__halfPKjS4_S2_PS0_iiiiPKtS7_iiiiiibS2_i)
        /*0224*/ 	.word	0x00000000


	//----- nvinfo : EIATTR_REGCOUNT
	.align		4
.L_119:
        /*0228*/ 	.byte	0x04, 0x2f
        /*022a*/ 	.short	(.L_121 - .L_120)
	.align		4
.L_120:
        /*022c*/ 	.word	index@(_Z23gemm_half_q_half_kernelILi2ELi14ELb0ELb0ELi32EEvPK6__halfPKjS4_S2_PS0_iiiiPKtS7_iiiiiibS2_i)
        /*0230*/ 	.word	0x00000067


	//----- nvinfo : EIATTR_FRAME_SIZE
	.align		4
.L_121:
        /*0234*/ 	.byte	0x04, 0x11
        /*0236*/ 	.short	(.L_123 - .L_122)
	.align		4
.L_122:
        /*0238*/ 	.word	index@(_Z23gemm_half_q_half_kernelILi2ELi14ELb0ELb0ELi32EEvPK6__halfPKjS4_S2_PS0_iiiiPKtS7_iiiiiibS2_i)
        /*023c*/ 	.word	0x00000000


	//----- nvinfo : EIATTR_REGCOUNT
	.align		4
.L_123:
        /*0240*/ 	.byte	0x04, 0x2f
        /*0242*/ 	.short	(.L_125 - .L_124)
	.align		4
.L_124:
        /*0244*/ 	.word	index@(_Z23gemm_half_q_half_kernelILi2ELi12ELb0ELb0ELi32EEvPK6__halfPKjS4_S2_PS0_iiiiPKtS7_iiiiiibS2_i)
        /*0248*/ 	.word	0x00000060


	//----- nvinfo : EIATTR_FRAME_SIZE
	.align		4
.L_125:
        /*024c*/ 	.byte	0x04, 0x11
        /*024e*/ 	.short	(.L_127 - .L_126)
	.align		4
.L_126:
        /*0250*/ 	.word	index@(_Z23gemm_half_q_half_kernelILi2ELi12ELb0ELb0ELi32EEvPK6__halfPKjS4_S2_PS0_iiiiPKtS7_iiiiiibS2_i)
        /*0254*/ 	.word	0x00000000


	//----- nvinfo : EIATTR_REGCOUNT
	.align		4
.L_127:
        /*0258*/ 	.byte	0x04, 0x2f
        /*025a*/ 	.short	(.L_129 - .L_128)
	.align		4
.L_128:
        /*025c*/ 	.word	index@(_Z23gemm_half_q_half_kernelILi2ELi8ELb0ELb0ELi32EEvPK6__halfPKjS4_S2_PS0_iiiiPKtS7_iiiiiibS2_i)
        /*0260*/ 	.word	0x00000038


	//----- nvinfo : EIATTR_FRAME_SIZE
	.align		4
.L_129:
        /*0264*/ 	.byte	0x04, 0x11
        /*0266*/ 	.short	(.L_131 - .L_130)
	.align		4
.L_130:
        /*0268*/ 	.word	index@(_Z23gemm_half_q_half_kernelILi2ELi8ELb0ELb0ELi32EEvPK6__halfPKjS4_S2_PS0_iiiiPKtS7_iiiiiibS2_i)
        /*026c*/ 	.word	0x00000000


	//----- nvinfo : EIATTR_REGCOUNT
	.align		4
.L_131:
        /*0270*/ 	.byte	0x04, 0x2f
        /*0272*/ 	.short	(.L_133 - .L_132)
	.align		4
.L_132:
        /*0274*/ 	.word	index@(_Z23gemm_half_q_half_kernelILi2ELi24ELb0ELb0ELi32EEvPK6__halfPKjS4_S2_PS0_iiiiPKtS7_iiiiiibS2_i)
        /*0278*/ 	.word	0x00000063


	//----- nvinfo : EIATTR_FRAME_SIZE
	.align		4
.L_133:
        /*027c*/ 	.byte	0x04, 0x11
        /*027e*/ 	.short	(.L_135 - .L_134)
	.align		4
.L_134:
        /*0280*/ 	.word	index@(_Z23gemm_half_q_half_kernelILi2ELi24ELb0ELb0ELi32EEvPK6__halfPKjS4_S2_PS0_iiiiPKtS7_iiiiiibS2_i)
        /*0284*/ 	.word	0x00000000


	//----- nvinfo : EIATTR_REGCOUNT
	.align		4
.L_135:
        /*0288*/ 	.byte	0x04, 0x2f
        /*028a*/ 	.short	(.L_137 - .L_136)
	.align		4
.L_136:
        /*028c*/ 	.word	index@(_Z23gemm_half_q_half_kernelILi2ELi16ELb0ELb0ELi32EEvPK6__halfPKjS4_S2_PS0_iiiiPKtS7_iiiiiibS2_i)
        /*0290*/ 	.word	0x0000005b


	//----- nvinfo : EIATTR_FRAME_SIZE
	.align		4
.L_137:
        /*0294*/ 	.byte	0x04, 0x11
        /*0296*/ 	.short	(.L_139 - .L_138)
	.align		4
.L_138:
        /*0298*/ 	.word	index@(_Z23gemm_half_q_half_kernelILi2ELi16ELb0ELb0ELi32EEvPK6__halfPKjS4_S2_PS0_iiiiPKtS7_iiiiiibS2_i)
        /*029c*/ 	.word	0x00000000


	//----- nvinfo : EIATTR_REGCOUNT
	.align		4
.L_139:
        /*02a0*/ 	.byte	0x04, 0x2f
        /*02a2*/ 	.short	(.L_141 - .L_140)
	.align		4
.L_140:
        /*02a4*/ 	.word	index@(_Z23gemm_half_q_half_kernelILi2ELi48ELb0ELb0ELi32EEvPK6__halfPKjS4_S2_PS0_iiiiPKtS7_iiiiiibS2_i)
        /*02a8*/ 	.word	0x0000005e


	//----- nvinfo : EIATTR_FRAME_SIZE
	.align		4
.L_141:
        /*02ac*/ 	.byte	0x04, 0x11
        /*02ae*/ 	.short	(.L_143 - .L_142)
	.align		4
.L_142:
        /*02b0*/ 	.word	index@(_Z23gemm_half_q_half_kernelILi2ELi48ELb0ELb0ELi32EEvPK6__halfPKjS4_S2_PS0_iiiiPKtS7_iiiiiibS2_i)
        /*02b4*/ 	.word	0x00000000


	//----- nvinfo : EIATTR_REGCOUNT
	.align		4
.L_143:
        /*02b8*/ 	.byte	0x04, 0x2f
        /*02ba*/ 	.short	(.L_145 - .L_144)
	.align		4
.L_144:
        /*02bc*/ 	.word	index@(_Z23gemm_half_q_half_kernelILi2ELi32ELb0ELb0ELi32EEvPK6__halfPKjS4_S2_PS0_iiiiPKtS7_iiiiiibS2_i)
        /*02c0*/ 	.word	0x00000039


	//----- nvinfo : EIATTR_FRAME_SIZE
	.align		4
.L_145:
        /*02c4*/ 	.byte	0x04, 0x11
        /*02c6*/ 	.short	(.L_147 - .L_146)
	.align		4
.L_146:
        /*02c8*/ 	.word	index@(_Z23gemm_half_q_half_kernelILi2ELi32ELb0ELb0ELi32EEvPK6__halfPKjS4_S2_PS0_iiiiPKtS7_iiiiiibS2_i)
        /*02cc*/ 	.word	0x00000000


	//----- nvinfo : EIATTR_REGCOUNT
	.align		4
.L_147:
        /*02d0*/ 	.byte	0x04, 0x2f
        /*02d2*/ 	.short	(.L_149 - .L_148)
	.align		4
.L_148:
        /*02d4*/ 	.word	index@(_Z23gemm_half_q_half_kernelILi2ELi2ELb0ELb0ELi64EEvPK6__halfPKjS4_S2_PS0_iiiiPKtS7_iiiiiibS2_i)
        /*02d8*/ 	.word	0x00000038


	//----- nvinfo : EIATTR_FRAME_SIZE
	.align		4
.L_149:
        /*02dc*/ 	.byte	0x04, 0x11
        /*02de*/ 	.short	(.L_151 - .L_150)
	.align		4
.L_150:
        /*02e0*/ 	.word	index@(_Z23gemm_half_q_half_kernelILi2ELi2ELb0ELb0ELi64EEvPK6__halfPKjS4_S2_PS0_iiiiPKtS7_iiiiiibS2_i)
        /*02e4*/ 	.word	0x00000010


	//----- nvinfo : EIATTR_REGCOUNT
	.align		4
.L_151:
        /*02e8*/ 	.byte	0x04, 0x2f
        /*02ea*/ 	.short	(.L_153 - .L_152)
	.align		4
.L_152:
        /*02ec*/ 	.word	index@(_Z23gemm_half_q_half_kernelILi2ELi6ELb0ELb0ELi64EEvPK6__halfPKjS4_S2_PS0_iiiiPKtS7_iiiiiibS2_i)
        /*02f0*/ 	.word	0x00000067


	//----- nvinfo : EIATTR_FRAME_SIZE
	.align		4
.L_153:
        /*02f4*/ 	.byte	0x04, 0x11
        /*02f6*/ 	.short	(.L_155 - .L_154)
	.align		4
.L_154:
        /*02f8*/ 	.word	index@(_Z23gemm_half_q_half_kernelILi2ELi6ELb0ELb0ELi64EEvPK6__halfPKjS4_S2_PS0_iiiiPKtS7_iiiiiibS2_i)
        /*02fc*/ 	.word	0x00000010


	//----- nvinfo : EIATTR_REGCOUNT
	.align		4
.L_155:
        /*0300*/ 	.byte	0x04, 0x2f
        /*0302*/ 	.short	(.L_157 - .L_156)
	.align		4
.L_156:
        /*0304*/ 	.word	index@(_Z23gemm_half_q_half_kernelILi2ELi4ELb0ELb0ELi64EEvPK6__halfPKjS4_S2_PS0_iiiiPKtS7_iiiiiibS2_i)
        /*0308*/ 	.word	0x00000063


	//----- nvinfo : EIATTR_FRAME_SIZE
	.align		4
.L_157:
        /*030c*/ 	.byte	0x04, 0x11
        /*030e*/ 	.short	(.L_159 - .L_158)
	.align		4
.L_158:
        /*0310*/ 	.word	index@(_Z23gemm_half_q_half_kernelILi2ELi4ELb0ELb0ELi64EEvPK6__halfPKjS4_S2_PS0_iiiiPKtS7_iiiiiibS2_i)
        /*0314*/ 	.word	0x00000010


	//----- nvinfo : EIATTR_REGCOUNT
	.align		4
.L_159:
        /*0318*/ 	.byte	0x04, 0x2f
        /*031a*/ 	.short	(.L_161 - .L_160)
	.align		4
.L_160:
        /*031c*/ 	.word	index@(_Z23gemm_half_q_half_kernelILi2ELi14ELb0ELb0ELi64EEvPK6__halfPKjS4_S2_PS0_iiiiPKtS7_iiiiiibS2_i)
        /*0320*/ 	.word	0x00000067


	//----- nvinfo : EIATTR_FRAME_SIZE
	.align		4
.L_161:
        /*0324*/ 	.byte	0x04, 0x11
        /*0326*/ 	.short	(.L_163 - .L_162)
	.align		4
.L_162:
        /*0328*/ 	.word	index@(_Z23gemm_half_q_half_kernelILi2ELi14ELb0ELb0ELi64EEvPK6__halfPKjS4_S2_PS0_iiiiPKtS7_iiiiiibS2_i)
        /*032c*/ 	.word	0x00000010


	//----- nvinfo : EIATTR_REGCOUNT
	.align		4
.L_163:
        /*0330*/ 	.byte	0x04, 0x2f
        /*0332*/ 	.short	(.L_165 - .L_164)
	.align		4
.L_164:
        /*0334*/ 	.word	index@(_Z23gemm_half_q_half_kernelILi2ELi12ELb0ELb0ELi64EEvPK6__halfPKjS4_S2_PS0_iiiiPKtS7_iiiiiibS2_i)
        /*0338*/ 	.word	0x00000064


	//----- nvinfo : EIATTR_FRAME_SIZE
	.align		4
.L_165:
        /*033c*/ 	.byte	0x04, 0x11
        /*033e*/ 	.short	(.L_167 - .L_166)
	.align		4
.L_166:
        /*0340*/ 	.word	index@(_Z23gemm_half_q_half_kernelILi2ELi12ELb0ELb0ELi64EEvPK6__halfPKjS4_S2_PS0_iiiiPKtS7_iiiiiibS2_i)
        /*0344*/ 	.word	0x00000010


	//----- nvinfo : EIATTR_REGCOUNT
	.align		4
.L_167:
        /*0348*/ 	.byte	0x04, 0x2f
        /*034a*/ 	.short	(.L_169 - .L_168)
	.align		4
.L_168:
        /*034c*/ 	.word	index@(_Z23gemm_half_q_half_kernelILi2ELi8ELb0ELb0ELi64EEvPK6__halfPKjS4_S2_PS0_iiiiPKtS7_iiiiiibS2_i)
        /*0350*/ 	.word	0x00000038


	//----- nvinfo : EIATTR_FRAME_SIZE
	.align		4
.L_169:
        /*0354*/ 	.byte	0x04, 0x11
        /*0356*/ 	.short	(.L_171 - .L_170)
	.align		4
.L_170:
        /*0358*/ 	.word	index@(_Z23gemm_half_q_half_kernelILi2ELi8ELb0ELb0ELi64EEvPK6__halfPKjS4_S2_PS0_iiiiPKtS7_iiiiiibS2_i)
        /*035c*/ 	.word	0x00000010


	//----- nvinfo : EIATTR_REGCOUNT
	.align		4
.L_171:
        /*0360*/ 	.byte	0x04, 0x2f
        /*0362*/ 	.short	(.L_173 - .L_172)
	.align		4
.L_172:
        /*0364*/ 	.word	index@(_Z23gemm_half_q_half_kernelILi2ELi24ELb0ELb0ELi64EEvPK6__halfPKjS4_S2_PS0_iiiiPKtS7_iiiiiibS2_i)
        /*0368*/ 	.word	0x00000067


	//----- nvinfo : EIATTR_FRAME_SIZE
	.align		4
.L_173:
        /*036c*/ 	.byte	0x04, 0x11
        /*036e*/ 	.short	(.L_175 - .L_174)
	.align		4
.L_174:
        /*0370*/ 	.word	index@(_Z23gemm_half_q_half_kernelILi2ELi24ELb0ELb0ELi64EEvPK6__halfPKjS4_S2_PS0_iiiiPKtS7_iiiiiibS2_i)
        /*0374*/ 	.word	0x00000010


	//----- nvinfo : EIATTR_REGCOUNT
	.align		4
.L_175:
        /*0378*/ 	.byte	0x04, 0x2f
        /*037a*/ 	.short	(.L_177 - .L_176)
	.align		4
.L_176:
        /*037c*/ 	.word	index@(_Z23gemm_half_q_half_kernelILi2ELi16ELb0ELb0ELi64EEvPK6__halfPKjS4_S2_PS0_iiiiPKtS7_iiiiiibS2_i)
        /*0380*/ 	.word	0x0000005e


	//----- nvinfo : EIATTR_FRAME_SIZE
	.align		4
.L_177:
        /*0384*/ 	.byte	0x04, 0x11
        /*0386*/ 	.short	(.L_179 - .L_178)
	.align		4
.L_178:
        /*0388*/ 	.word	index@(_Z23gemm_half_q_half_kernelILi2ELi16ELb0ELb0ELi64EEvPK6__halfPKjS4_S2_PS0_iiiiPKtS7_iiiiiibS2_i)
        /*038c*/ 	.word	0x00000010


	//----- nvinfo : EIATTR_REGCOUNT
	.align		4
.L_179:
        /*0390*/ 	.byte	0x04, 0x2f
        /*0392*/ 	.short	(.L_181 - .L_180)
	.align		4
.L_180:
        /*0394*/ 	.word	index@(_Z23gemm_half_q_half_kernelILi2ELi48ELb0ELb0ELi64EEvPK6__halfPKjS4_S2_PS0_iiiiPKtS7_iiiiiibS2_i)
        /*0398*/ 	.word	0x00000063


	//----- nvinfo : EIATTR_FRAME_SIZE
	.align		4
.L_181:
        /*039c*/ 	.byte	0x04, 0x11
        /*039e*/ 	.short	(.L_183 - .L_182)
	.align		4
.L_182:
        /*03a0*/ 	.word	index@(_Z23gemm_half_q_half_kernelILi2ELi48ELb0ELb0ELi64EEvPK6__halfPKjS4_S2_PS0_iiiiPKtS7_iiiiiibS2_i)
        /*03a4*/ 	.word	0x00000010


	//----- nvinfo : EIATTR_REGCOUNT
	.align		4
.L_183:
        /*03a8*/ 	.byte	0x04, 0x2f
        /*03aa*/ 	.short	(.L_185 - .L_184)
	.align		4
.L_184:
        /*03ac*/ 	.word	index@(_Z23gemm_half_q_half_kernelILi2ELi32ELb0ELb0ELi64EEvPK6__halfPKjS4_S2_PS0_iiiiPKtS7_iiiiiibS2_i)
        /*03b0*/ 	.word	0x00000038


	//----- nvinfo : EIATTR_FRAME_SIZE
	.align		4
.L_185:
        /*03b4*/ 	.byte	0x04, 0x11
        /*03b6*/ 	.short	(.L_187 - .L_186)
	.align		4
.L_186:
        /*03b8*/ 	.word	index@(_Z23gemm_half_q_half_kernelILi2ELi32ELb0ELb0ELi64EEvPK6__halfPKjS4_S2_PS0_iiiiPKtS7_iiiiiibS2_i)
        /*03bc*/ 	.word	0x00000010


	//----- nvinfo : EIATTR_REGCOUNT
	.align		4
.L_187:
        /*03c0*/ 	.byte	0x04, 0x2f
        /*03c2*/ 	.short	(.L_189 - .L_188)
	.align		4
.L_188:
        /*03c4*/ 	.word	index@(_Z23gemm_half_q_half_kernelILi3ELi2ELb0ELb0ELi32EEvPK6__halfPKjS4_S2_PS0_iiiiPKtS7_iiiiiibS2_i)
        /*03c8*/ 	.word	0x00000040


	//----- nvinfo : EIATTR_FRAME_SIZE
	.align		4
.L_189:
        /*03cc*/ 	.byte	0x04, 0x11
        /*03ce*/ 	.short	(.L_191 - .L_190)
	.align		4
.L_190:
        /*03d0*/ 	.word	index@(_Z23gemm_half_q_half_kernelILi3ELi2ELb0ELb0ELi32EEvPK6__halfPKjS4_S2_PS0_iiiiPKtS7_iiiiiibS2_i)
        /*03d4*/ 	.word	0x00000000


	//----- nvinfo : EIATTR_REGCOUNT
	.align		4
.L_191:
        /*03d8*/ 	.byte	0x04, 0x2f
        /*03da*/ 	.short	(.L_193 - .L_192)
	.align		4
.L_192:
        /*03dc*/ 	.word	index@(_Z23gemm_half_q_half_kernelILi3ELi6ELb0ELb0ELi32EEvPK6__halfPKjS4_S2_PS0_iiiiPKtS7_iiiiiibS2_i)
        /*03e0*/ 	.word	0x00000065


	//----- nvinfo : EIATTR_FRAME_SIZE
	.align		4
.L_193:
        /*03e4*/ 	.byte	0x04, 0x11
        /*03e6*/ 	.short	(.L_195 - .L_194)
	.align		4
.L_194:
        /*03e8*/ 	.word	index@(_Z23gemm_half_q_half_kernelILi3ELi6ELb0ELb0ELi32EEvPK6__halfPKjS4_S2_PS0_iiiiPKtS7_iiiiiibS2_i)
        /*03ec*/ 	.word	0x00000000


	//----- nvinfo : EIATTR_REGCOUNT
	.align		4
.L_195:
        /*03f0*/ 	.byte	0x04, 0x2f
        /*03f2*/ 	.short	(.L_197 - .L_196)
	.align		4
.L_196:
        /*03f4*/ 	.word	index@(_Z23gemm_half_q_half_kernelILi3ELi4ELb0ELb0ELi32EEvPK6__halfPKjS4_S2_PS0_iiiiPKtS7_iiiiiibS2_i)
        /*03f8*/ 	.word	0x0000005f


	//----- nvinfo : EIATTR_FRAME_SIZE
	.align		4
.L_197:
        /*03fc*/ 	.byte	0x04, 0x11
        /*03fe*/ 	.short	(.L_199 - .L_198)
	.align		4
.L_198:
        /*0400*/ 	.word	index@(_Z23gemm_half_q_half_kernelILi3ELi4ELb0ELb0ELi32EEvPK6__halfPKjS4_S2_PS0_iiiiPKtS7_iiiiiibS2_i)
        /*0404*/ 	.word	0x00000000


	//----- nvinfo : EIATTR_REGCOUNT
	.align		4
.L_199:
        /*0408*/ 	.byte	0x04, 0x2f
        /*040a*/ 	.short	(.L_201 - .L_200)
	.align		4
.L_200:
        /*040c*/ 	.word	index@(_Z23gemm_half_q_half_kernelILi3ELi14ELb0ELb0ELi32EEvPK6__halfPKjS4_S2_PS0_iiiiPKtS7_iiiiiibS2_i)
        /*0410*/ 	.word	0x00000069


	//----- nvinfo : EIATTR_FRAME_SIZE
	.align		4
.L_201:
        /*0414*/ 	.byte	0x04, 0x11
        /*0416*/ 	.short	(.L_203 - .L_202)
	.align		4
.L_202:
        /*0418*/ 	.word	index@(_Z23gemm_half_q_half_kernelILi3ELi14ELb0ELb0ELi32EEvPK6__halfPKjS4_S2_PS0_iiiiPKtS7_iiiiiibS2_i)
        /*041c*/ 	.word	0x00000000


	//----- nvinfo : EIATTR_REGCOUNT
	.align		4
.L_203:
        /*0420*/ 	.byte	0x04, 0x2f
        /*0422*/ 	.short	(.L_205 - .L_204)
	.align		4
.L_204:
        /*0424*/ 	.word	index@(_Z23gemm_half_q_half_kernelILi3ELi12ELb0ELb0ELi32EEvPK6__halfPKjS4_S2_PS0_iiiiPKtS7_iiiiiibS2_i)
        /*0428*/ 	.word	0x00000066


	//----- nvinfo : EIATTR_FRAME_SIZE
	.align		4
.L_205:
        /*042c*/ 	.byte	0x04, 0x11
        /*042e*/ 	.short	(.L_207 - .L_206)
	.align		4
.L_206:
        /*0430*/ 	.word	index@(_Z23gemm_half_q_half_kernelILi3ELi12ELb0ELb0ELi32EEvPK6__halfPKjS4_S2_PS0_iiiiPKtS7_iiiiiibS2_i)
        /*0434*/ 	.word	0x00000000


	//----- nvinfo : EIATTR_REGCOUNT
	.align		4
.L_207:
        /*0438*/ 	.byte	0x04, 0x2f
        /*043a*/ 	.short	(.L_209 - .L_208)
	.align		4
.L_208:
        /*043c*/ 	.word	index@(_Z23gemm_half_q_half_kernelILi3ELi8ELb0ELb0ELi32EEvPK6__halfPKjS4_S2_PS0_iiiiPKtS7_iiiiiibS2_i)
        /*0440*/ 	.word	0x0000003f


	//----- nvinfo : EIATTR_FRAME_SIZE
	.align		4
.L_209:
        /*0444*/ 	.byte	0x04, 0x11
        /*0446*/ 	.short	(.L_211 - .L_210)
	.align		4
.L_210:
        /*0448*/ 	.word	index@(_Z23gemm_half_q_half_kernelILi3ELi8ELb0ELb0ELi32EEvPK6__halfPKjS4_S2_PS0_iiiiPKtS7_iiiiiibS2_i)
        /*044c*/ 	.word	0x00000000


	//----- nvinfo : EIATTR_REGCOUNT
	.align		4
.L_211:
        /*0450*/ 	.byte	0x04, 0x2f
        /*0452*/ 	.short	(.L_213 - .L_212)
	.align		4
.L_212:
        /*0454*/ 	.word	index@(_Z23gemm_half_q_half_kernelILi3ELi24ELb0ELb0ELi32EEvPK6__halfPKjS4_S2_PS0_iiiiPKtS7_iiiiiibS2_i)
        /*0458*/ 	.word	0x00000065


	//----- nvinfo : EIATTR_FRAME_SIZE
	.align		4
.L_213:
        /*045c*/ 	.byte	0x04, 0x11
        /*045e*/ 	.short	(.L_215 - .L_214)
	.align		4
.L_214:
        /*0460*/ 	.word	index@(_Z23gemm_half_q_half_kernelILi3ELi24ELb0ELb0ELi32EEvPK6__halfPKjS4_S2_PS0_iiiiPKtS7_iiiiiibS2_i)
        /*0464*/ 	.word	0x00000000


	//----- nvinfo : EIATTR_REGCOUNT
	.align		4
.L_215:
        /*0468*/ 	.byte	0x04, 0x2f
        /*046a*/ 	.short	(.L_217 - .L_216)
	.align		4
.L_216:
        /*046c*/ 	.word	index@(_Z23gemm_half_q_half_kernelILi3ELi16ELb0ELb0ELi32EEvPK6__halfPKjS4_S2_PS0_iiiiPKtS7_iiiiiibS2_i)
        /*0470*/ 	.word	0x0000005d


	//----- nvinfo : EIATTR_FRAME_SIZE
	.align		4
.L_217:
        /*0474*/ 	.byte	0x04, 0x11
        /*0476*/ 	.short	(.L_219 - .L_218)
	.align		4
.L_218:
        /*0478*/ 	.word	index@(_Z23gemm_half_q_half_kernelILi3ELi16ELb0ELb0ELi32EEvPK6__halfPKjS4_S2_PS0_iiiiPKtS7_iiiiiibS2_i)
        /*047c*/ 	.word	0x00000000


	//----- nvinfo : EIATTR_REGCOUNT
	.align		4
.L_219:
        /*0480*/ 	.byte	0x04, 0x2f
        /*0482*/ 	.short	(.L_221 - .L_220)
	.align		4
.L_220:
        /*0484*/ 	.word	index@(_Z23gemm_half_q_half_kernelILi3ELi48ELb0ELb0ELi32EEvPK6__halfPKjS4_S2_PS0_iiiiPKtS7_iiiiiibS2_i)
        /*0488*/ 	.word	0x00000066


	//----- nvinfo : EIATTR_FRAME_SIZE
	.align		4
.L_221:
        /*048c*/ 	.byte	0x04, 0x11
        /*048e*/ 	.short	(.L_223 - .L_222)
	.align		4
.L_222:
        /*0490*/ 	.word	index@(_Z23gemm_half_q_half_kernelILi3ELi48ELb0ELb0ELi32EEvPK6__halfPKjS4_S2_PS0_iiiiPKtS7_iiiiiibS2_i)
        /*0494*/ 	.word	0x00000000


	//----- nvinfo : EIATTR_REGCOUNT
	.align		4
.L_223:
        /*0498*/ 	.byte	0x04, 0x2f
        /*049a*/ 	.short	(.L_225 - .L_224)
	.align		4
.L_224:
        /*049c*/ 	.word	index@(_Z23gemm_half_q_half_kernelILi3ELi32ELb0ELb0ELi32EEvPK6__halfPKjS4_S2_PS0_iiiiPKtS7_iiiiiibS2_i)
        /*04a0*/ 	.word	0x0000003e


	//----- nvinfo : EIATTR_FRAME_SIZE
	.align		4
.L_225:
        /*04a4*/ 	.byte	0x04, 0x11
        /*04a6*/ 	.short	(.L_227 - .L_226)
	.align		4
.L_226:
        /*04a8*/ 	.word	index@(_Z23gemm_half_q_half_kernelILi3ELi32ELb0ELb0ELi32EEvPK6__halfPKjS4_S2_PS0_iiiiPKtS7_iiiiiibS2_i)
        /*04ac*/ 	.word	0x00000000


	//----- nvinfo : EIATTR_REGCOUNT
	.align		4
.L_227:
        /*04b0*/ 	.byte	0x04, 0x2f
        /*04b2*/ 	.short	(.L_229 - .L_228)
	.align		4
.L_228:
        /*04b4*/ 	.word	index@(_Z23gemm_half_q_half_kernelILi3ELi2ELb0ELb0ELi64EEvPK6__halfPKjS4_S2_PS0_iiiiPKtS7_iiiiiibS2_i)
        /*04b8*/ 	.word	0x00000040


	//----- nvinfo : EIATTR_FRAME_SIZE
	.align		4
.L_229:
        /*04bc*/ 	.byte	0x04, 0x11
        /*04be*/ 	.short	(.L_231 - .L_230)
	.align		4
.L_230:
        /*04c0*/ 	.word	index@(_Z23gemm_half_q_half_kernelILi3ELi2ELb0ELb0ELi64EEvPK6__halfPKjS4_S2_PS0_iiiiPKtS7_iiiiiibS2_i)
        /*04c4*/ 	.word	0x00000010


	//----- nvinfo : EIATTR_REGCOUNT
	.align		4
.L_231:
        /*04c8*/ 	.byte	0x04, 0x2f
        /*04ca*/ 	.short	(.L_233 - .L_232)
	.align		4
.L_232:
        /*04cc*/ 	.word	index@(_Z23gemm_half_q_half_kernelILi3ELi6ELb0ELb0ELi64EEvPK6__halfPKjS4_S2_PS0_iiiiPKtS7_iiiiiibS2_i)
        /*04d0*/ 	.word	0x00000066


	//----- nvinfo : EIATTR_FRAME_SIZE
	.align		4
.L_233:
        /*04d4*/ 	.byte	0x04, 0x11
        /*04d6*/ 	.short	(.L_235 - .L_234)
	.align		4
.L_234:
        /*04d8*/ 	.word	index@(_Z23gemm_half_q_half_kernelILi3ELi6ELb0ELb0ELi64EEvPK6__halfPKjS4_S2_PS0_iiiiPKtS7_iiiiiibS2_i)
        /*04dc*/ 	.word	0x00000010


	//----- nvinfo : EIATTR_REGCOUNT
	.align		4
.L_235:
        /*04e0*/ 	.byte	0x04, 0x2f
        /*04e2*/ 	.short	(.L_237 - .L_236)
	.align		4
.L_236:
        /*04e4*/ 	.word	index@(_Z23gemm_half_q_half_kernelILi3ELi4ELb0ELb0ELi64EEvPK6__halfPKjS4_S2_PS0_iiiiPKtS7_iiiiiibS2_i)
        /*04e8*/ 	.word	0x0000005e


	//----- nvinfo : EIATTR_FRAME_SIZE
	.align		4
.L_237:
        /*04ec*/ 	.byte	0x04, 0x11
        /*04ee*/ 	.short	(.L_239 - .L_238)
	.align		4
.L_238:
        /*04f0*/ 	.word	index@(_Z23gemm_half_q_half_kernelILi3ELi4ELb0ELb0ELi64EEvPK6__halfPKjS4_S2_PS0_iiiiPKtS7_iiiiiibS2_i)
        /*04f4*/ 	.word	0x00000010


	//----- nvinfo : EIATTR_REGCOUNT
	.align		4
.L_239:
        /*04f8*/ 	.byte	0x04, 0x2f
        /*04fa*/ 	.short	(.L_241 - .L_240)
	.align		4
.L_240:
        /*04fc*/ 	.word	index@(_Z23gemm_half_q_half_kernelILi3ELi14ELb0ELb0ELi64EEvPK6__halfPKjS4_S2_PS0_iiiiPKtS7_iiiiiibS2_i)
        /*0500*/ 	.word	0x00000066


	//----- nvinfo : EIATTR_FRAME_SIZE
	.align		4
.L_241:
        /*0504*/ 	.byte	0x04, 0x11
        /*0506*/ 	.short	(.L_243 - .L_242)
	.align		4
.L_242:
        /*0508*/ 	.word	index@(_Z23gemm_half_q_half_kernelILi3ELi14ELb0ELb0ELi64EEvPK6__halfPKjS4_S2_PS0_iiiiPKtS7_iiiiiibS2_i)
        /*050c*/ 	.word	0x00000010


	//----- nvinfo : EIATTR_REGCOUNT
	.align		4
.L_243:
        /*0510*/ 	.byte	0x04, 0x2f
        /*0512*/ 	.short	(.L_245 - .L_244)
	.align		4
.L_244:
        /*0514*/ 	.word	index@(_Z23gemm_half_q_half_kernelILi3ELi12ELb0ELb0ELi64EEvPK6__halfPKjS4_S2_PS0_iiiiPKtS7_iiiiiibS2_i)
        /*0518*/ 	.word	0x00000067


	//----- nvinfo : EIATTR_FRAME_SIZE
	.align		4
.L_245:
        /*051c*/ 	.byte	0x04, 0x11
        /*051e*/ 	.short	(.L_247 - .L_246)
	.align		4
.L_246:
        /*0520*/ 	.word	index@(_Z23gemm_half_q_half_kernelILi3ELi12ELb0ELb0ELi64EEvPK6__halfPKjS4_S2_PS0_iiiiPKtS7_iiiiiibS2_i)
        /*0524*/ 	.word	0x00000010


	//----- nvinfo : EIATTR_REGCOUNT
	.align		4
.L_247:
        /*0528*/ 	.byte	0x04, 0x2f
        /*052a*/ 	.short	(.L_249 - .L_248)
	.align		4
.L_248:
        /*052c*/ 	.word	index@(_Z23gemm_half_q_half_kernelILi3ELi8ELb0ELb0ELi64EEvPK6__halfPKjS4_S2_PS0_iiiiPKtS7_iiiiiibS2_i)
        /*0530*/ 	.word	0x00000040


	//----- nvinfo : EIATTR_FRAME_SIZE
	.align		4
.L_249:
        /*0534*/ 	.byte	0x04, 0x11
        /*0536*/ 	.short	(.L_251 - .L_250)
	.align		4
.L_250:
        /*0538*/ 	.word	index@(_Z23gemm_half_q_half_kernelILi3ELi8ELb0ELb0ELi64EEvPK6__halfPKjS4_S2_PS0_iiiiPKtS7_iiiiiibS2_i)
        /*053c*/ 	.word	0x00000010


	//----- nvinfo : EIATTR_REGCOUNT
	.align		4
.L_251:
        /*0540*/ 	.byte	0x04, 0x2f
        /*0542*/ 	.short	(.L_253 - .L_252)
	.align		4
.L_252:
        /*0544*/ 	.word	index@(_Z23gemm_half_q_half_kernelILi3ELi24ELb0ELb0ELi64EEvPK6__halfPKjS4_S2_PS0_iiiiPKtS7_iiiiiibS2_i)
        /*0548*/ 	.word	0x00000064


	//----- nvinfo : EIATTR_FRAME_SIZE
	.align		4
.L_253:
        /*054c*/ 	.byte	0x04, 0x11
        /*054e*/ 	.short	(.L_255 - .L_254)
	.align		4
.L_254:
        /*0550*/ 	.word	index@(_Z23gemm_half_q_half_kernelILi3ELi24ELb0ELb0ELi64EEvPK6__halfPKjS4_S2_PS0_iiiiPKtS7_iiiiiibS2_i)
        /*0554*/ 	.word	0x00000010


	//----- nvinfo : EIATTR_REGCOUNT
	.align		4
.L_255:
        /*0558*/ 	.byte	0x04, 0x2f
        /*055a*/ 	.short	(.L_257 - .L_256)
	.align		4
.L_256:
        /*055c*/ 	.word	index@(_Z23gemm_half_q_half_kernelILi3ELi16ELb0ELb0ELi64EEvPK6__halfPKjS4_S2_PS0_iiiiPKtS7_iiiiiibS2_i)
        /*0560*/ 	.word	0x0000005a


	//----- nvinfo : EIATTR_FRAME_SIZE
	.align		4
.L_257:
        /*0564*/ 	.byte	0x04, 0x11
        /*0566*/ 	.short	(.L_259 - .L_258)
	.align		4
.L_258:
        /*0568*/ 	.word	index@(_Z23gemm_half_q_half_kernelILi3ELi16ELb0ELb0ELi64EEvPK6__halfPKjS4_S2_PS0_iiiiPKtS7_iiiiiibS2_i)
        /*056c*/ 	.word	0x00000010


	//----- nvinfo : EIATTR_REGCOUNT
	.align		4
.L_259:
        /*0570*/ 	.byte	0x04, 0x2f
        /*0572*/ 	.short	(.L_261 - .L_260)
	.align		4
.L_260:
        /*0574*/ 	.word	index@(_Z23gemm_half_q_half_kernelILi3ELi48ELb0ELb0ELi64EEvPK6__halfPKjS4_S2_PS0_iiiiPKtS7_iiiiiibS2_i)
        /*0578*/ 	.word	0x00000065


	//----- nvinfo : EIATTR_FRAME_SIZE
	.align		4
.L_261:
        /*057c*/ 	.byte	0x04, 0x11
        /*057e*/ 	.short	(.L_263 - .L_262)
	.align		4
.L_262:
        /*0580*/ 	.word	index@(_Z23gemm_half_q_half_kernelILi3ELi48ELb0ELb0ELi64EEvPK6__halfPKjS4_S2_PS0_iiiiPKtS7_iiiiiibS2_i)
        /*0584*/ 	.word	0x00000010


	//----- nvinfo : EIATTR_REGCOUNT
	.align		4
.L_263:
        /*0588*/ 	.byte	0x04, 0x2f
        /*058a*/ 	.short	(.L_265 - .L_264)
	.align		4
.L_264:
        /*058c*/ 	.word	index@(_Z23gemm_half_q_half_kernelILi3ELi32ELb0ELb0ELi64EEvPK6__halfPKjS4_S2_PS0_iiiiPKtS7_iiiiiibS2_i)
        /*0590*/ 	.word	0x0000003d


	//----- nvinfo : EIATTR_FRAME_SIZE
	.align		4
.L_265:
        /*0594*/ 	.byte	0x04, 0x11
        /*0596*/ 	.short	(.L_267 - .L_266)
	.align		4
.L_266:
        /*0598*/ 	.word	index@(_Z23gemm_half_q_half_kernelILi3ELi32ELb0ELb0ELi64EEvPK6__halfPKjS4_S2_PS0_iiiiPKtS7_iiiiiibS2_i)
        /*059c*/ 	.word	0x00000010


	//----- nvinfo : EIATTR_REGCOUNT
	.align		4
.L_267:
        /*05a0*/ 	.byte	0x04, 0x2f
        /*05a2*/ 	.short	(.L_269 - .L_268)
	.align		4
.L_268:
        /*05a4*/ 	.word	index@(_Z23gemm_half_q_half_kernelILi4ELi2ELb0ELb0ELi32EEvPK6__halfPKjS4_S2_PS0_iiiiPKtS7_iiiiiibS2_i)
        /*05a8*/ 	.word	0x00000040


	//----- nvinfo : EIATTR_FRAME_SIZE
	.align		4
.L_269:
        /*05ac*/ 	.byte	0x04, 0x11
        /*05ae*/ 	.short	(.L_271 - .L_270)
	.align		4
.L_270:
        /*05b0*/ 	.word	index@(_Z23gemm_half_q_half_kernelILi4ELi2ELb0ELb0ELi32EEvPK6__halfPKjS4_S2_PS0_iiiiPKtS7_iiiiiibS2_i)
        /*05b4*/ 	.word	0x00000000


	//----- nvinfo : EIATTR_REGCOUNT
	.align		4
.L_271:
        /*05b8*/ 	.byte	0x04, 0x2f
        /*05ba*/ 	.short	(.L_273 - .L_272)
	.align		4
.L_272:
        /*05bc*/ 	.word	index@(_Z23gemm_half_q_half_kernelILi4ELi6ELb0ELb0ELi32EEvPK6__halfPKjS4_S2_PS0_iiiiPKtS7_iiiiiibS2_i)
        /*05c0*/ 	.word	0x00000069


	//----- nvinfo : EIATTR_FRAME_SIZE
	.align		4
.L_273:
        /*05c4*/ 	.byte	0x04, 0x11
        /*05c6*/ 	.short	(.L_275 - .L_274)
	.align		4
.L_274:
        /*05c8*/ 	.word	index@(_Z23gemm_half_q_half_kernelILi4ELi6ELb0ELb0ELi32EEvPK6__halfPKjS4_S2_PS0_iiiiPKtS7_iiiiiibS2_i)
        /*05cc*/ 	.word	0x00000000


	//----- nvinfo : EIATTR_REGCOUNT
	.align		4
.L_275:
        /*05d0*/ 	.byte	0x04, 0x2f
        /*05d2*/ 	.short	(.L_277 - .L_276)
	.align		4
.L_276:
        /*05d4*/ 	.word	index@(_Z23gemm_half_q_half_kernelILi4ELi4ELb0ELb0ELi32EEvPK6__halfPKjS4_S2_PS0_iiiiPKtS7_iiiiiibS2_i)
        /*05d8*/ 	.word	0x00000061


	//----- nvinfo : EIATTR_FRAME_SIZE
	.align		4
.L_277:
        /*05dc*/ 	.byte	0x04, 0x11
        /*05de*/ 	.short	(.L_279 - .L_278)
	.align		4
.L_278:
        /*05e0*/ 	.word	index@(_Z23gemm_half_q_half_kernelILi4ELi4ELb0ELb0ELi32EEvPK6__halfPKjS4_S2_PS0_iiiiPKtS7_iiiiiibS2_i)
        /*05e4*/ 	.word	0x00000000


	//----- nvinfo : EIATTR_REGCOUNT
	.align		4
.L_279:
        /*05e8*/ 	.byte	0x04, 0x2f
        /*05ea*/ 	.short	(.L_281 - .L_280)
	.align		4
.L_280:
        /*05ec*/ 	.word	index@(_Z23gemm_half_q_half_kernelILi4ELi14ELb0ELb0ELi32EEvPK6__halfPKjS4_S2_PS0_iiiiPKtS7_iiiiiibS2_i)
        /*05f0*/ 	.word	0x00000065


	//----- nvinfo : EIATTR_FRAME_SIZE
	.align		4
.L_281:
        /*05f4*/ 	.byte	0x04, 0x11
        /*05f6*/ 	.short	(.L_283 - .L_282)
	.align		4
.L_282:
        /*05f8*/ 	.word	index@(_Z23gemm_half_q_half_kernelILi4ELi14ELb0ELb0ELi32EEvPK6__halfPKjS4_S2_PS0_iiiiPKtS7_iiiiiibS2_i)
        /*05fc*/ 	.word	0x00000000


	//----- nvinfo : EIATTR_REGCOUNT
	.align		4
.L_283:
        /*0600*/ 	.byte	0x04, 0x2f
        /*0602*/ 	.short	(.L_285 - .L_284)
	.align		4
.L_284:
        /*0604*/ 	.word	index@(_Z23gemm_half_q_half_kernelILi4ELi12ELb0ELb0ELi32EEvPK6__halfPKjS4_S2_PS0_iiiiPKtS7_iiiiiibS2_i)
        /*0608*/ 	.word	0x00000067


	//----- nvinfo : EIATTR_FRAME_SIZE
	.align		4
.L_285:
        /*060c*/ 	.byte	0x04, 0x11
        /*060e*/ 	.short	(.L_287 - .L_286)
	.align		4
.L_286:
        /*0610*/ 	.word	index@(_Z23gemm_half_q_half_kernelILi4ELi12ELb0ELb0ELi32EEvPK6__halfPKjS4_S2_PS0_iiiiPKtS7_iiiiiibS2_i)
        /*0614*/ 	.word	0x00000000


	//----- nvinfo : EIATTR_REGCOUNT
	.align		4
.L_287:
        /*0618*/ 	.byte	0x04, 0x2f
        /*061a*/ 	.short	(.L_289 - .L_288)
	.align		4
.L_288:
        /*061c*/ 	.word	index@(_Z23gemm_half_q_half_kernelILi4ELi8ELb0ELb0ELi32EEvPK6__halfPKjS4_S2_PS0_iiiiPKtS7_iiiiiibS2_i)
        /*0620*/ 	.word	0x00000040


	//----- nvinfo : EIATTR_FRAME_SIZE
	.align		4
.L_289:
        /*0624*/ 	.byte	0x04, 0x11
        /*0626*/ 	.short	(.L_291 - .L_290)
	.align		4
.L_290:
        /*0628*/ 	.word	index@(_Z23gemm_half_q_half_kernelILi4ELi8ELb0ELb0ELi32EEvPK6__halfPKjS4_S2_PS0_iiiiPKtS7_iiiiiibS2_i)
        /*062c*/ 	.word	0x00000000


	//----- nvinfo : EIATTR_REGCOUNT
	.align		4
.L_291:
        /*0630*/ 	.byte	0x04, 0x2f
        /*0632*/ 	.short	(.L_293 - .L_292)
	.align		4
.L_292:
        /*0634*/ 	.word	index@(_Z23gemm_half_q_half_kernelILi4ELi24ELb0ELb0ELi32EEvPK6__halfPKjS4_S2_PS0_iiiiPKtS7_iiiiiibS2_i)
        /*0638*/ 	.word	0x00000066


	//----- nvinfo : EIATTR_FRAME_SIZE
	.align		4
.L_293:
        /*063c*/ 	.byte	0x04, 0x11
        /*063e*/ 	.short	(.L_295 - .L_294)
	.align		4
.L_294:
        /*0640*/ 	.word	index@(_Z23gemm_half_q_half_kernelILi4ELi24ELb0ELb0ELi32EEvPK6__halfPKjS4_S2_PS0_iiiiPKtS7_iiiiiibS2_i)
        /*0644*/ 	.word	0x00000000


	//----- nvinfo : EIATTR_REGCOUNT
	.align		4
.L_295:
        /*0648*/ 	.byte	0x04, 0x2f
        /*064a*/ 	.short	(.L_297 - .L_296)
	.align		4
.L_296:
        /*064c*/ 	.word	index@(_Z23gemm_half_q_half_kernelILi4ELi16ELb0ELb0ELi32EEvPK6__halfPKjS4_S2_PS0_iiiiPKtS7_iiiiiibS2_i)
        /*0650*/ 	.word	0x00000060


	//----- nvinfo : EIATTR_FRAME_SIZE
	.align		4
.L_297:
        /*0654*/ 	.byte	0x04, 0x11
        /*0656*/ 	.short	(.L_299 - .L_298)
	.align		4
.L_298:
        /*0658*/ 	.word	index@(_Z23gemm_half_q_half_kernelILi4ELi16ELb0ELb0ELi32EEvPK6__halfPKjS4_S2_PS0_iiiiPKtS7_iiiiiibS2_i)
        /*065c*/ 	.word	0x00000000


	//----- nvinfo : EIATTR_REGCOUNT
	.align		4
.L_299:
        /*0660*/ 	.byte	0x04, 0x2f
        /*0662*/ 	.short	(.L_301 - .L_300)
	.align		4
.L_300:
        /*0664*/ 	.word	index@(_Z23gemm_half_q_half_kernelILi4ELi48ELb0ELb0ELi32EEvPK6__halfPKjS4_S2_PS0_iiiiPKtS7_iiiiiibS2_i)
        /*0668*/ 	.word	0x00000068


	//----- nvinfo : EIATTR_FRAME_SIZE
	.align		4
.L_301:
        /*066c*/ 	.byte	0x04, 0x11
        /*066e*/ 	.short	(.L_303 - .L_302)
	.align		4
.L_302:
        /*0670*/ 	.word	index@(_Z23gemm_half_q_half_kernelILi4ELi48ELb0ELb0ELi32EEvPK6__halfPKjS4_S2_PS0_iiiiPKtS7_iiiiiibS2_i)
        /*0674*/ 	.word	0x00000000


	//----- nvinfo : EIATTR_REGCOUNT
	.align		4
.L_303:
        /*0678*/ 	.byte	0x04, 0x2f
        /*067a*/ 	.short	(.L_305 - .L_304)
	.align		4
.L_304:
        /*067c*/ 	.word	index@(_Z23gemm_half_q_half_kernelILi4ELi32ELb0ELb0ELi32EEvPK6__halfPKjS4_S2_PS0_iiiiPKtS7_iiiiiibS2_i)
        /*0680*/ 	.word	0x0000003f


	//----- nvinfo : EIATTR_FRAME_SIZE
	.align		4
.L_305:
        /*0684*/ 	.byte	0x04, 0x11
        /*0686*/ 	.short	(.L_307 - .L_306)
	.align		4
.L_306:
        /*0688*/ 	.word	index@(_Z23gemm_half_q_half_kernelILi4ELi32ELb0ELb0ELi32EEvPK6__halfPKjS4_S2_PS0_iiiiPKtS7_iiiiiibS2_i)
        /*068c*/ 	.word	0x00000000


	//----- nvinfo : EIATTR_REGCOUNT
	.align		4
.L_307:
        /*0690*/ 	.byte	0x04, 0x2f
        /*0692*/ 	.short	(.L_309 - .L_308)
	.align		4
.L_308:
        /*0694*/ 	.word	index@(_Z23gemm_half_q_half_kernelILi4ELi2ELb0ELb0ELi64EEvPK6__halfPKjS4_S2_PS0_iiiiPKtS7_iiiiiibS2_i)
        /*0698*/ 	.word	0x00000040


	//----- nvinfo : EIATTR_FRAME_SIZE
	.align		4
.L_309:
        /*069c*/ 	.byte	0x04, 0x11
        /*069e*/ 	.short	(.L_311 - .L_310)
	.align		4
.L_310:
        /*06a0*/ 	.word	index@(_Z23gemm_half_q_half_kernelILi4ELi2ELb0ELb0ELi64EEvPK6__halfPKjS4_S2_PS0_iiiiPKtS7_iiiiiibS2_i)
        /*06a4*/ 	.word	0x00000010


	//----- nvinfo : EIATTR_REGCOUNT
	.align		4
.L_311:
        /*06a8*/ 	.byte	0x04, 0x2f
        /*06aa*/ 	.short	(.L_313 - .L_312)
	.align		4
.L_312:
        /*06ac*/ 	.word	index@(_Z23gemm_half_q_half_kernelILi4ELi6ELb0ELb0ELi64EEvPK6__halfPKjS4_S2_PS0_iiiiPKtS7_iiiiiibS2_i)
        /*06b0*/ 	.word	0x00000068


	//----- nvinfo : EIATTR_FRAME_SIZE
	.align		4
.L_313:
        /*06b4*/ 	.byte	0x04, 0x11
        /*06b6*/ 	.short	(.L_315 - .L_314)
	.align		4
.L_314:
        /*06b8*/ 	.word	index@(_Z23gemm_half_q_half_kernelILi4ELi6ELb0ELb0ELi64EEvPK6__halfPKjS4_S2_PS0_iiiiPKtS7_iiiiiibS2_i)
        /*06bc*/ 	.word	0x00000010


	//----- nvinfo : EIATTR_REGCOUNT
	.align		4
.L_315:
        /*06c0*/ 	.byte	0x04, 0x2f
        /*06c2*/ 	.short	(.L_317 - .L_316)
	.align		4
.L_316:
        /*06c4*/ 	.word	index@(_Z23gemm_half_q_half_kernelILi4ELi4ELb0ELb0ELi64EEvPK6__halfPKjS4_S2_PS0_iiiiPKtS7_iiiiiibS2_i)
        /*06c8*/ 	.word	0x00000061


	//----- nvinfo : EIATTR_FRAME_SIZE
	.align		4
.L_317:
        /*06cc*/ 	.byte	0x04, 0x11
        /*06ce*/ 	.short	(.L_319 - .L_318)
	.align		4
.L_318:
        /*06d0*/ 	.word	index@(_Z23gemm_half_q_half_kernelILi4ELi4ELb0ELb0ELi64EEvPK6__halfPKjS4_S2_PS0_iiiiPKtS7_iiiiiibS2_i)
        /*06d4*/ 	.word	0x00000010


	//----- nvinfo : EIATTR_REGCOUNT
	.align		4
.L_319:
        /*06d8*/ 	.byte	0x04, 0x2f
        /*06da*/ 	.short	(.L_321 - .L_320)
	.align		4
.L_320:
        /*06dc*/ 	.word	index@(_Z23gemm_half_q_half_kernelILi4ELi14ELb0ELb0ELi64EEvPK6__halfPKjS4_S2_PS0_iiiiPKtS7_iiiiiibS2_i)
        /*06e0*/ 	.word	0x00000068


	//----- nvinfo : EIATTR_FRAME_SIZE
	.align		4
.L_321:
        /*06e4*/ 	.byte	0x04, 0x11
        /*06e6*/ 	.short	(.L_323 - .L_322)
	.align		4
.L_322:
        /*06e8*/ 	.word	index@(_Z23gemm_half_q_half_kernelILi4ELi14ELb0ELb0ELi64EEvPK6__halfPKjS4_S2_PS0_iiiiPKtS7_iiiiiibS2_i)
        /*06ec*/ 	.word	0x00000010


	//----- nvinfo : EIATTR_REGCOUNT
	.align		4
.L_323:
        /*06f0*/ 	.byte	0x04, 0x2f
        /*06f2*/ 	.short	(.L_325 - .L_324)
	.align		4
.L_324:
        /*06f4*/ 	.word	index@(_Z23gemm_half_q_half_kernelILi4ELi12ELb0ELb0ELi64EEvPK6__halfPKjS4_S2_PS0_iiiiPKtS7_iiiiiibS2_i)
        /*06f8*/ 	.word	0x00000064


	//----- nvinfo : EIATTR_FRAME_SIZE
	.align		4
.L_325:
        /*06fc*/ 	.byte	0x04, 0x11
        /*06fe*/ 	.short	(.L_327 - .L_326)
	.align		4
.L_326:
        /*0700*/ 	.word	index@(_Z23gemm_half_q_half_kernelILi4ELi12ELb0ELb0ELi64EEvPK6__halfPKjS4_S2_PS0_iiiiPKtS7_iiiiiibS2_i)
        /*0704*/ 	.word	0x00000010


	//----- nvinfo : EIATTR_REGCOUNT
	.align		4
.L_327:
        /*0708*/ 	.byte	0x04, 0x2f
        /*070a*/ 	.short	(.L_329 - .L_328)
	.align		4
.L_328:
        /*070c*/ 	.word	index@(_Z23gemm_half_q_half_kernelILi4ELi8ELb0ELb0ELi64EEvPK6__halfPKjS4_S2_PS0_iiiiPKtS7_iiiiiibS2_i)
        /*0710*/ 	.word	0x00000040


	//----- nvinfo : EIATTR_FRAME_SIZE
	.align		4
.L_329:
        /*0714*/ 	.byte	0x04, 0x11
        /*0716*/ 	.short	(.L_331 - .L_330)
	.align		4
.L_330:
        /*0718*/ 	.word	index@(_Z23gemm_half_q_half_kernelILi4ELi8ELb0ELb0ELi64EEvPK6__halfPKjS4_S2_PS0_iiiiPKtS7_iiiiiibS2_i)
        /*071c*/ 	.word	0x00000010


	//----- nvinfo : EIATTR_REGCOUNT
	.align		4
.L_331:
        /*0720*/ 	.byte	0x04, 0x2f
        /*0722*/ 	.short	(.L_333 - .L_332)
	.align		4
.L_332:
        /*0724*/ 	.word	index@(_Z23gemm_half_q_half_kernelILi4ELi24ELb0ELb0ELi64EEvPK6__halfPKjS4_S2_PS0_iiiiPKtS7_iiiiiibS2_i)
        /*0728*/ 	.word	0x00000076


	//----- nvinfo : EIATTR_FRAME_SIZE
	.align		4
.L_333:
        /*072c*/ 	.byte	0x04, 0x11
        /*072e*/ 	.short	(.L_335 - .L_334)
	.align		4
.L_334:
        /*0730*/ 	.word	index@(_Z23gemm_half_q_half_kernelILi4ELi24ELb0ELb0ELi64EEvPK6__halfPKjS4_S2_PS0_iiiiPKtS7_iiiiiibS2_i)
        /*0734*/ 	.word	0x00000010


	//----- nvinfo : EIATTR_REGCOUNT
	.align		4
.L_335:
        /*0738*/ 	.byte	0x04, 0x2f
        /*073a*/ 	.short	(.L_337 - .L_336)
	.align		4
.L_336:
        /*073c*/ 	.word	index@(_Z23gemm_half_q_half_kernelILi4ELi16ELb0ELb0ELi64EEvPK6__halfPKjS4_S2_PS0_iiiiPKtS7_iiiiiibS2_i)
        /*0740*/ 	.word	0x0000005e


	//----- nvinfo : EIATTR_FRAME_SIZE
	.align		4
.L_337:
        /*0744*/ 	.byte	0x04, 0x11
        /*0746*/ 	.short	(.L_339 - .L_338)
	.align		4
.L_338:
        /*0748*/ 	.word	index@(_Z23gemm_half_q_half_kernelILi4ELi16ELb0ELb0ELi64EEvPK6__halfPKjS4_S2_PS0_iiiiPKtS7_iiiiiibS2_i)
        /*074c*/ 	.word	0x00000010


	//----- nvinfo : EIATTR_REGCOUNT
	.align		4
.L_339:
        /*0750*/ 	.byte	0x04, 0x2f
        /*0752*/ 	.short	(.L_341 - .L_340)
	.align		4
.L_340:
        /*0754*/ 	.word	index@(_Z23gemm_half_q_half_kernelILi4ELi48ELb0ELb0ELi64EEvPK6__halfPKjS4_S2_PS0_iiiiPKtS7_iiiiiibS2_i)
        /*0758*/ 	.word	0x00000062


	//----- nvinfo : EIATTR_FRAME_SIZE
	.align		4
.L_341:
        /*075c*/ 	.byte	0x04, 0x11
        /*075e*/ 	.short	(.L_343 - .L_342)
	.align		4
.L_342:
        /*0760*/ 	.word	index@(_Z23gemm_half_q_half_kernelILi4ELi48ELb0ELb0ELi64EEvPK6__halfPKjS4_S2_PS0_iiiiPKtS7_iiiiiibS2_i)
        /*0764*/ 	.word	0x00000010


	//----- nvinfo : EIATTR_REGCOUNT
	.align		4
.L_343:
        /*0768*/ 	.byte	0x04, 0x2f
        /*076a*/ 	.short	(.L_345 - .L_344)
	.align		4
.L_344:
        /*076c*/ 	.word	index@(_Z23gemm_half_q_half_kernelILi4ELi32ELb0ELb0ELi64EEvPK6__halfPKjS4_S2_PS0_iiiiPKtS7_iiiiiibS2_i)
        /*0770*/ 	.word	0x0000003e


	//----- nvinfo : EIATTR_FRAME_SIZE
	.align		4
.L_345:
        /*0774*/ 	.byte	0x04, 0x11
        /*0776*/ 	.short	(.L_347 - .L_346)
	.align		4
.L_346:
        /*0778*/ 	.word	index@(_Z23gemm_half_q_half_kernelILi4ELi32ELb0ELb0ELi64EEvPK6__halfPKjS4_S2_PS0_iiiiPKtS7_iiiiiibS2_i)
        /*077c*/ 	.word	0x00000010


	//----- nvinfo : EIATTR_MIN_STACK_SIZE
	.align		4
.L_347:
        /*0780*/ 	.byte	0x04, 0x12
        /*0782*/ 	.short	(.L_349 - .L_348)
	.align		4
.L_348:
        /*0784*/ 	.word	index@(_Z23gemm_half_q_half_kernelILi4ELi32ELb0ELb0ELi64EEvPK6__halfPKjS4_S2_PS0_iiiiPKtS7_iiiiiibS2_i)
        /*0788*/ 	.word	0x00000010


	//----- nvinfo : EIATTR_MIN_STACK_SIZE
	.align		4
.L_349:
        /*078c*/ 	.byte	0x04, 0x12
        /*078e*/ 	.short	(.L_351 - .L_350)
	.align		4
.L_350:
        /*0790*/ 	.word	index@(_Z23gemm_half_q_half_kernelILi4ELi48ELb0ELb0ELi64EEvPK6__halfPKjS4_S2_PS0_iiiiPKtS7_iiiiiibS2_i)
        /*0794*/ 	.word	0x00000010


	//----- nvinfo : EIATTR_MIN_STACK_SIZE
	.align		4
.L_351:
        /*0798*/ 	.byte	0x04, 0x12
        /*079a*/ 	.short	(.L_353 - .L_352)
	.align		4
.L_352:
        /*079c*/ 	.word	index@(_Z23gemm_half_q_half_kernelILi4ELi16ELb0ELb0ELi64EEvPK6__halfPKjS4_S2_PS0_iiiiPKtS7_iiiiiibS2_i)
        /*07a0*/ 	.word	0x00000010


	//----- nvinfo : EIATTR_MIN_STACK_SIZE
	.align		4
.L_353:
        /*07a4*/ 	.byte	0x04, 0x12
        /*07a6*/ 	.short	(.L_355 - .L_354)
	.align		4
.L_354:
        /*07a8*/ 	.word	index@(_Z23gemm_half_q_half_kernelILi4ELi24ELb0ELb0ELi64EEvPK6__halfPKjS4_S2_PS0_iiiiPKtS7_iiiiiibS2_i)
        /*07ac*/ 	.word	0x00000010


	//----- nvinfo : EIATTR_MIN_STACK_SIZE
	.align		4
.L_355:
        /*07b0*/ 	.byte	0x04, 0x12
        /*07b2*/ 	.short	(.L_357 - .L_356)
	.align		4
.L_356:
        /*07b4*/ 	.word	index@(_Z23gemm_half_q_half_kernelILi4ELi8ELb0ELb0ELi64EEvPK6__halfPKjS4_S2_PS0_iiiiPKtS7_iiiiiibS2_i)
        /*07b8*/ 	.word	0x00000010


	//----- nvinfo : EIATTR_MIN_STACK_SIZE
	.align		4
.L_357:
        /*07bc*/ 	.byte	0x04, 0x12
        /*07be*/ 	.short	(.L_359 - .L_358)
	.align		4
.L_358:
        /*07c0*/ 	.word	index@(_Z23gemm_half_q_half_kernelILi4ELi12ELb0ELb0ELi64EEvPK6__halfPKjS4_S2_PS0_iiiiPKtS7_iiiiiibS2_i)
        /*07c4*/ 	.word	0x00000010


	//----- nvinfo : EIATTR_MIN_STACK_SIZE
	.align		4
.L_359:
        /*07c8*/ 	.byte	0x04, 0x12
        /*07ca*/ 	.short	(.L_361 - .L_360)
	.align		4
.L_360:
        /*07cc*/ 	.word	index@(_Z23gemm_half_q_half_kernelILi4ELi14ELb0ELb0ELi64EEvPK6__halfPKjS4_S2_PS0_iiiiPKtS7_iiiiiibS2_i)
        /*07d0*/ 	.word	0x00000010


	//----- nvinfo : EIATTR_MIN_STACK_SIZE
	.align		4
.L_361:
        /*07d4*/ 	.byte	0x04, 0x12
        /*07d6*/ 	.short	(.L_363 - .L_362)
	.align		4
.L_362:
        /*07d8*/ 	.word	index@(_Z23gemm_half_q_half_kernelILi4ELi4ELb0ELb0ELi64EEvPK6__halfPKjS4_S2_PS0_iiiiPKtS7_iiiiiibS2_i)
        /*07dc*/ 	.word	0x00000010


	//----- nvinfo : EIATTR_MIN_STACK_SIZE
	.align		4
.L_363:
        /*07e0*/ 	.byte	0x04, 0x12
        /*07e2*/ 	.short	(.L_365 - .L_364)
	.align		4
.L_364:
        /*07e4*/ 	.word	index@(_Z23gemm_half_q_half_kernelILi4ELi6ELb0ELb0ELi64EEvPK6__halfPKjS4_S2_PS0_iiiiPKtS7_iiiiiibS2_i)
        /*07e8*/ 	.word	0x00000010


	//----- nvinfo : EIATTR_MIN_STACK_SIZE
	.align		4
.L_365:
        /*07ec*/ 	.byte	0x04, 0x12
        /*07ee*/ 	.short	(.L_367 - .L_366)
	.align		4
.L_366:
        /*07f0*/ 	.word	index@(_Z23gemm_half_q_half_kernelILi4ELi2ELb0ELb0ELi64EEvPK6__halfPKjS4_S2_PS0_iiiiPKtS7_iiiiiibS2_i)
        /*07f4*/ 	.word	0x00000010


	//----- nvinfo : EIATTR_MIN_STACK_SIZE
	.align		4
.L_367:
        /*07f8*/ 	.byte	0x04, 0x12
        /*07fa*/ 	.short	(.L_369 - .L_368)
	.align		4
.L_368:
        /*07fc*/ 	.word	index@(_Z23gemm_half_q_half_kernelILi4ELi32ELb0ELb0ELi32EEvPK6__halfPKjS4_S2_PS0_iiiiPKtS7_iiiiiibS2_i)
        /*0800*/ 	.word	0x00000000


	//----- nvinfo : EIATTR_MIN_STACK_SIZE
	.align		4
.L_369:
        /*0804*/ 	.byte	0x04, 0x12
        /*0806*/ 	.short	(.L_371 - .L_370)
	.align		4
.L_370:
        /*0808*/ 	.word	index@(_Z23gemm_half_q_half_kernelILi4ELi48ELb0ELb0ELi32EEvPK6__halfPKjS4_S2_PS0_iiiiPKtS7_iiiiiibS2_i)
        /*080c*/ 	.word	0x00000000


	//----- nvinfo : EIATTR_MIN_STACK_SIZE
	.align		4
.L_371:
        /*0810*/ 	.byte	0x04, 0x12
        /*0812*/ 	.short	(.L_373 - .L_372)
	.align		4
.L_372:
        /*0814*/ 	.word	index@(_Z23gemm_half_q_half_kernelILi4ELi16ELb0ELb0ELi32EEvPK6__halfPKjS4_S2_PS0_iiiiPKtS7_iiiiiibS2_i)
        /*0818*/ 	.word	0x00000000


	//----- nvinfo : EIATTR_MIN_STACK_SIZE
	.align		4
.L_373:
        /*081c*/ 	.byte	0x04, 0x12
        /*081e*/ 	.short	(.L_375 - .L_374)
	.align		4
.L_374:
        /*0820*/ 	.word	index@(_Z23gemm_half_q_half_kernelILi4ELi24ELb0ELb0ELi32EEvPK6__halfPKjS4_S2_PS0_iiiiPKtS7_iiiiiibS2_i)
        /*0824*/ 	.word	0x00000000


	//----- nvinfo : EIATTR_MIN_STACK_SIZE
	.align		4
.L_375:
        /*0828*/ 	.byte	0x04, 0x12
        /*082a*/ 	.short	(.L_377 - .L_376)
	.align		4
.L_376:
        /*082c*/ 	.word	index@(_Z23gemm_half_q_half_kernelILi4ELi8ELb0ELb0ELi32EEvPK6__halfPKjS4_S2_PS0_iiiiPKtS7_iiiiiibS2_i)
        /*0830*/ 	.word	0x00000000


	//----- nvinfo : EIATTR_MIN_STACK_SIZE
	.align		4
.L_377:
        /*0834*/ 	.byte	0x04, 0x12
        /*0836*/ 	.short	(.L_379 - .L_378)
	.align		4
.L_378:
        /*0838*/ 	.word	index@(_Z23gemm_half_q_half_kernelILi4ELi12ELb0ELb0ELi32EEvPK6__halfPKjS4_S2_PS0_iiiiPKtS7_iiiiiibS2_i)
        /*083c*/ 	.word	0x00000000


	//----- nvinfo : EIATTR_MIN_STACK_SIZE
	.align		4
.L_379:
        /*0840*/ 	.byte	0x04, 0x12
        /*0842*/ 	.short	(.L_381 - .L_380)
	.align		4
.L_380:
        /*0844*/ 	.word	index@(_Z23gemm_half_q_half_kernelILi4ELi14ELb0ELb0ELi32EEvPK6__halfPKjS4_S2_PS0_iiiiPKtS7_iiiiiibS2_i)
        /*0848*/ 	.word	0x00000000


	//----- nvinfo : EIATTR_MIN_STACK_SIZE
	.align		4
.L_381:
        /*084c*/ 	.byte	0x04, 0x12
        /*084e*/ 	.short	(.L_383 - .L_382)
	.align		4
.L_382:
        /*0850*/ 	.word	index@(_Z23gemm_half_q_half_kernelILi4ELi4ELb0ELb0ELi32EEvPK6__halfPKjS4_S2_PS0_iiiiPKtS7_iiiiiibS2_i)
        /*0854*/ 	.word	0x00000000


	//----- nvinfo : EIATTR_MIN_STACK_SIZE
	.align		4
.L_383:
        /*0858*/ 	.byte	0x04, 0x12
        /*085a*/ 	.short	(.L_385 - .L_384)
	.align		4
.L_384:
        /*085c*/ 	.word	index@(_Z23gemm_half_q_half_kernelILi4ELi6ELb0ELb0ELi32EEvPK6__halfPKjS4_S2_PS0_iiiiPKtS7_iiiiiibS2_i)
        /*0860*/ 	.word	0x00000000


	//----- nvinfo : EIATTR_MIN_STACK_SIZE
	.align		4
.L_385:
        /*0864*/ 	.byte	0x04, 0x12
        /*0866*/ 	.short	(.L_387 - .L_386)
	.align		4
.L_386:
        /*0868*/ 	.word	index@(_Z23gemm_half_q_half_kernelILi4ELi2ELb0ELb0ELi32EEvPK6__halfPKjS4_S2_PS0_iiiiPKtS7_iiiiiibS2_i)
        /*086c*/ 	.word	0x00000000


	//----- nvinfo : EIATTR_MIN_STACK_SIZE
	.align		4
.L_387:
        /*0870*/ 	.byte	0x04, 0x12
        /*0872*/ 	.short	(.L_389 - .L_388)
	.align		4
.L_388:
        /*0874*/ 	.word	index@(_Z23gemm_half_q_half_kernelILi3ELi32ELb0ELb0ELi64EEvPK6__halfPKjS4_S2_PS0_iiiiPKtS7_iiiiiibS2_i)
        /*0878*/ 	.word	0x00000010


	//----- nvinfo : EIATTR_MIN_STACK_SIZE
	.align		4
.L_389:
        /*087c*/ 	.byte	0x04, 0x12
        /*087e*/ 	.short	(.L_391 - .L_390)
	.align		4
.L_390:
        /*0880*/ 	.word	index@(_Z23gemm_half_q_half_kernelILi3ELi48ELb0ELb0ELi64EEvPK6__halfPKjS4_S2_PS0_iiiiPKtS7_iiiiiibS2_i)
        /*0884*/ 	.word	0x00000010


	//----- nvinfo : EIATTR_MIN_STACK_SIZE
	.align		4
.L_391:
        /*0888*/ 	.byte	0x04, 0x12
        /*088a*/ 	.short	(.L_393 - .L_392)
	.align		4
.L_392:
        /*088c*/ 	.word	index@(_Z23gemm_half_q_half_kernelILi3ELi16ELb0ELb0ELi64EEvPK6__halfPKjS4_S2_PS0_iiiiPKtS7_iiiiiibS2_i)
        /*0890*/ 	.word	0x00000010


	//----- nvinfo : EIATTR_MIN_STACK_SIZE
	.align		4
.L_393:
        /*0894*/ 	.byte	0x04, 0x12
        /*0896*/ 	.short	(.L_395 - .L_394)
	.align		4
.L_394:
        /*0898*/ 	.word	index@(_Z23gemm_half_q_half_kernelILi3ELi24ELb0ELb0ELi64EEvPK6__halfPKjS4_S2_PS0_iiiiPKtS7_iiiiiibS2_i)
        /*089c*/ 	.word	0x00000010


	//----- nvinfo : EIATTR_MIN_STACK_SIZE
	.align		4
.L_395:
        /*08a0*/ 	.byte	0x04, 0x12
        /*08a2*/ 	.short	(.L_397 - .L_396)
	.align		4
.L_396:
        /*08a4*/ 	.word	index@(_Z23gemm_half_q_half_kernelILi3ELi8ELb0ELb0ELi64EEvPK6__halfPKjS4_S2_PS0_iiiiPKtS7_iiiiiibS2_i)
        /*08a8*/ 	.word	0x00000010


	//----- nvinfo : EIATTR_MIN_STACK_SIZE
	.align		4
.L_397:
        /*08ac*/ 	.byte	0x04, 0x12
        /*08ae*/ 	.short	(.L_399 - .L_398)
	.align		4
.L_398:
        /*08b0*/ 	.word	index@(_Z23gemm_half_q_half_kernelILi3ELi12ELb0ELb0ELi64EEvPK6__halfPKjS4_S2_PS0_iiiiPKtS7_iiiiiibS2_i)
        /*08b4*/ 	.word	0x00000010


	//----- nvinfo : EIATTR_MIN_STACK_SIZE
	.align		4
.L_399:
        /*08b8*/ 	.byte	0x04, 0x12
        /*08ba*/ 	.short	(.L_401 - .L_400)
	.align		4
.L_400:
        /*08bc*/ 	.word	index@(_Z23gemm_half_q_half_kernelILi3ELi14ELb0ELb0ELi64EEvPK6__halfPKjS4_S2_PS0_iiiiPKtS7_iiiiiibS2_i)
        /*08c0*/ 	.word	0x00000010


	//----- nvinfo : EIATTR_MIN_STACK_SIZE
	.align		4
.L_401:
        /*08c4*/ 	.byte	0x04, 0x12
        /*08c6*/ 	.short	(.L_403 - .L_402)
	.align		4
.L_402:
        /*08c8*/ 	.word	index@(_Z23gemm_half_q_half_kernelILi3ELi4ELb0ELb0ELi64EEvPK6__halfPKjS4_S2_PS0_iiiiPKtS7_iiiiiibS2_i)
        /*08cc*/ 	.word	0x00000010


	//----- nvinfo : EIATTR_MIN_STACK_SIZE
	.align		4
.L_403:
        /*08d0*/ 	.byte	0x04, 0x12
        /*08d2*/ 	.short	(.L_405 - .L_404)
	.align		4
.L_404:
        /*08d4*/ 	.word	index@(_Z23gemm_half_q_half_kernelILi3ELi6ELb0ELb0ELi64EEvPK6__halfPKjS4_S2_PS0_iiiiPKtS7_iiiiiibS2_i)
        /*08d8*/ 	.word	0x00000010


	//----- nvinfo : EIATTR_MIN_STACK_SIZE
	.align		4
.L_405:
        /*08dc*/ 	.byte	0x04, 0x12
        /*08de*/ 	.short	(.L_407 - .L_406)
	.align		4
.L_406:
        /*08e0*/ 	.word	index@(_Z23gemm_half_q_half_kernelILi3ELi2ELb0ELb0ELi64EEvPK6__halfPKjS4_S2_PS0_iiiiPKtS7_iiiiiibS2_i)
        /*08e4*/ 	.word	0x00000010


	//----- nvinfo : EIATTR_MIN_STACK_SIZE
	.align		4
.L_407:
        /*08e8*/ 	.byte	0x04, 0x12
        /*08ea*/ 	.short	(.L_409 - .L_408)
	.align		4
.L_408:
        /*08ec*/ 	.word	index@(_Z23gemm_half_q_half_kernelILi3ELi32ELb0ELb0ELi32EEvPK6__halfPKjS4_S2_PS0_iiiiPKtS7_iiiiiibS2_i)
        /*08f0*/ 	.word	0x00000000


	//----- nvinfo : EIATTR_MIN_STACK_SIZE
	.align		4
.L_409:
        /*08f4*/ 	.byte	0x04, 0x12
        /*08f6*/ 	.short	(.L_411 - .L_410)
	.align		4
.L_410:
        /*08f8*/ 	.word	index@(_Z23gemm_half_q_half_kernelILi3ELi48ELb0ELb0ELi32EEvPK6__halfPKjS4_S2_PS0_iiiiPKtS7_iiiiiibS2_i)
        /*08fc*/ 	.word	0x00000000


	//----- nvinfo : EIATTR_MIN_STACK_SIZE
	.align		4
.L_411:
        /*0900*/ 	.byte	0x04, 0x12
        /*0902*/ 	.short	(.L_413 - .L_412)
	.align		4
.L_412:
        /*0904*/ 	.word	index@(_Z23gemm_half_q_half_kernelILi3ELi16ELb0ELb0ELi32EEvPK6__halfPKjS4_S2_PS0_iiiiPKtS7_iiiiiibS2_i)
        /*0908*/ 	.word	0x00000000


	//----- nvinfo : EIATTR_MIN_STACK_SIZE
	.align		4
.L_413:
        /*090c*/ 	.byte	0x04, 0x12
        /*090e*/ 	.short	(.L_415 - .L_414)
	.align		4
.L_414:
        /*0910*/ 	.word	index@(_Z23gemm_half_q_half_kernelILi3ELi24ELb0ELb0ELi32EEvPK6__halfPKjS4_S2_PS0_iiiiPKtS7_iiiiiibS2_i)
        /*0914*/ 	.word	0x00000000


	//----- nvinfo : EIATTR_MIN_STACK_SIZE
	.align		4
.L_415:
        /*0918*/ 	.byte	0x04, 0x12
        /*091a*/ 	.short	(.L_417 - .L_416)
	.align		4
.L_416:
        /*091c*/ 	.word	index@(_Z23gemm_half_q_half_kernelILi3ELi8ELb0ELb0ELi32EEvPK6__halfPKjS4_S2_PS0_iiiiPKtS7_iiiiiibS2_i)
        /*0920*/ 	.word	0x00000000


	//----- nvinfo : EIATTR_MIN_STACK_SIZE
	.align		4
.L_417:
        /*0924*/ 	.byte	0x04, 0x12
        /*0926*/ 	.short	(.L_419 - .L_418)
	.align		4
.L_418:
        /*0928*/ 	.word	index@(_Z23gemm_half_q_half_kernelILi3ELi12ELb0ELb0ELi32EEvPK6__halfPKjS4_S2_PS0_iiiiPKtS7_iiiiiibS2_i)
        /*092c*/ 	.word	0x00000000


	//----- nvinfo : EIATTR_MIN_STACK_SIZE
	.align		4
.L_419:
        /*0930*/ 	.byte	0x04, 0x12
        /*0932*/ 	.short	(.L_421 - .L_420)
	.align		4
.L_420:
        /*0934*/ 	.word	index@(_Z23gemm_half_q_half_kernelILi3ELi14ELb0ELb0ELi32EEvPK6__halfPKjS4_S2_PS0_iiiiPKtS7_iiiiiibS2_i)
        /*0938*/ 	.word	0x00000000


	//----- nvinfo : EIATTR_MIN_STACK_SIZE
	.align		4
.L_421:
        /*093c*/ 	.byte	0x04, 0x12
        /*093e*/ 	.short	(.L_423 - .L_422)
	.align		4
.L_422:
        /*0940*/ 	.word	index@(_Z23gemm_half_q_half_kernelILi3ELi4ELb0ELb0ELi32EEvPK6__halfPKjS4_S2_PS0_iiiiPKtS7_iiiiiibS2_i)
        /*0944*/ 	.word	0x00000000


	//----- nvinfo : EIATTR_MIN_STACK_SIZE
	.align		4
.L_423:
        /*0948*/ 	.byte	0x04, 0x12
        /*094a*/ 	.short	(.L_425 - .L_424)
	.align		4
.L_424:
        /*094c*/ 	.word	index@(_Z23gemm_half_q_half_kernelILi3ELi6ELb0ELb0ELi32EEvPK6__halfPKjS4_S2_PS0_iiiiPKtS7_iiiiiibS2_i)
        /*0950*/ 	.word	0x00000000


	//----- nvinfo : EIATTR_MIN_STACK_SIZE
	.align		4
.L_425:
        /*0954*/ 	.byte	0x04, 0x12
        /*0956*/ 	.short	(.L_427 - .L_426)
	.align		4
.L_426:
        /*0958*/ 	.word	index@(_Z23gemm_half_q_half_kernelILi3ELi2ELb0ELb0ELi32EEvPK6__halfPKjS4_S2_PS0_iiiiPKtS7_iiiiiibS2_i)
        /*095c*/ 	.word	0x00000000


	//----- nvinfo : EIATTR_MIN_STACK_SIZE
	.align		4
.L_427:
        /*0960*/ 	.byte	0x04, 0x12
        /*0962*/ 	.short	(.L_429 - .L_428)
	.align		4
.L_428:
        /*0964*/ 	.word	index@(_Z23gemm_half_q_half_kernelILi2ELi32ELb0ELb0ELi64EEvPK6__halfPKjS4_S2_PS0_iiiiPKtS7_iiiiiibS2_i)
        /*0968*/ 	.word	0x00000010


	//----- nvinfo : EIATTR_MIN_STACK_SIZE
	.align		4
.L_429:
        /*096c*/ 	.byte	0x04, 0x12
        /*096e*/ 	.short	(.L_431 - .L_430)
	.align		4
.L_430:
        /*0970*/ 	.word	index@(_Z23gemm_half_q_half_kernelILi2ELi48ELb0ELb0ELi64EEvPK6__halfPKjS4_S2_PS0_iiiiPKtS7_iiiiiibS2_i)
        /*0974*/ 	.word	0x00000010


	//----- nvinfo : EIATTR_MIN_STACK_SIZE
	.align		4
.L_431:
        /*0978*/ 	.byte	0x04, 0x12
        /*097a*/ 	.short	(.L_433 - .L_432)
	.align		4
.L_432:
        /*097c*/ 	.word	index@(_Z23gemm_half_q_half_kernelILi2ELi16ELb0ELb0ELi64EEvPK6__halfPKjS4_S2_PS0_iiiiPKtS7_iiiiiibS2_i)
        /*0980*/ 	.word	0x00000010


	//----- nvinfo : EIATTR_MIN_STACK_SIZE
	.align		4
.L_433:
        /*0984*/ 	.byte	0x04, 0x12
        /*0986*/ 	.short	(.L_435 - .L_434)
	.align		4
.L_434:
        /*0988*/ 	.word	index@(_Z23gemm_half_q_half_kernelILi2ELi24ELb0ELb0ELi64EEvPK6__halfPKjS4_S2_PS0_iiiiPKtS7_iiiiiibS2_i)
        /*098c*/ 	.word	0x00000010


	//----- nvinfo : EIATTR_MIN_STACK_SIZE
	.align		4
.L_435:
        /*0990*/ 	.byte	0x04, 0x12
        /*0992*/ 	.short	(.L_437 - .L_436)
	.align		4
.L_436:
        /*0994*/ 	.word	index@(_Z23gemm_half_q_half_kernelILi2ELi8ELb0ELb0ELi64EEvPK6__halfPKjS4_S2_PS0_iiiiPKtS7_iiiiiibS2_i)
        /*0998*/ 	.word	0x00000010


	//----- nvinfo : EIATTR_MIN_STACK_SIZE
	.align		4
.L_437:
        /*099c*/ 	.byte	0x04, 0x12
        /*099e*/ 	.short	(.L_439 - .L_438)
	.align		4
.L_438:
        /*09a0*/ 	.word	index@(_Z23gemm_half_q_half_kernelILi2ELi12ELb0ELb0ELi64EEvPK6__halfPKjS4_S2_PS0_iiiiPKtS7_iiiiiibS2_i)
        /*09a4*/ 	.word	0x00000010


	//----- nvinfo : EIATTR_MIN_STACK_SIZE
	.align		4
.L_439:
        /*09a8*/ 	.byte	0x04, 0x12
        /*09aa*/ 	.short	(.L_441 - .L_440)
	.align		4
.L_440:
        /*09ac*/ 	.word	index@(_Z23gemm_half_q_half_kernelILi2ELi14ELb0ELb0ELi64EEvPK6__halfPKjS4_S2_PS0_iiiiPKtS7_iiiiiibS2_i)
        /*09b0*/ 	.word	0x00000010


	//----- nvinfo : EIATTR_MIN_STACK_SIZE
	.align		4
.L_441:
        /*09b4*/ 	.byte	0x04, 0x12
        /*09b6*/ 	.short	(.L_443 - .L_442)
	.align		4
.L_442:
        /*09b8*/ 	.word	index@(_Z23gemm_half_q_half_kernelILi2ELi4ELb0ELb0ELi64EEvPK6__halfPKjS4_S2_PS0_iiiiPKtS7_iiiiiibS2_i)
        /*09bc*/ 	.word	0x00000010


	//----- nvinfo : EIATTR_MIN_STACK_SIZE
	.align		4
.L_443:
        /*09c0*/ 	.byte	0x04, 0x12
        /*09c2*/ 	.short	(.L_445 - .L_444)
	.align		4
.L_444:
        /*09c4*/ 	.word	index@(_Z23gemm_half_q_half_kernelILi2ELi6ELb0ELb0ELi64EEvPK6__halfPKjS4_S2_PS0_iiiiPKtS7_iiiiiibS2_i)
        /*09c8*/ 	.word	0x00000010


	//----- nvinfo : EIATTR_MIN_STACK_SIZE
	.align		4
.L_445:
        /*09cc*/ 	.byte	0x04, 0x12
        /*09ce*/ 	.short	(.L_447 - .L_446)
	.align		4
.L_446:
        /*09d0*/ 	.word	index@(_Z23gemm_half_q_half_kernelILi2ELi2ELb0ELb0ELi64EEvPK6__halfPKjS4_S2_PS0_iiiiPKtS7_iiiiiibS2_i)
        /*09d4*/ 	.word	0x00000010


	//----- nvinfo : EIATTR_MIN_STACK_SIZE
	.align		4
.L_447:
        /*09d8*/ 	.byte	0x04, 0x12
        /*09da*/ 	.short	(.L_449 - .L_448)
	.align		4
.L_448:
        /*09dc*/ 	.word	index@(_Z23gemm_half_q_half_kernelILi2ELi32ELb0ELb0ELi32EEvPK6__halfPKjS4_S2_PS0_iiiiPKtS7_iiiiiibS2_i)
        /*09e0*/ 	.word	0x00000000


	//----- nvinfo : EIATTR_MIN_STACK_SIZE
	.align		4
.L_449:
        /*09e4*/ 	.byte	0x04, 0x12
        /*09e6*/ 	.short	(.L_451 - .L_450)
	.align		4
.L_450:
        /*09e8*/ 	.word	index@(_Z23gemm_half_q_half_kernelILi2ELi48ELb0ELb0ELi32EEvPK6__halfPKjS4_S2_PS0_iiiiPKtS7_iiiiiibS2_i)
        /*09ec*/ 	.word	0x00000000


	//----- nvinfo : EIATTR_MIN_STACK_SIZE
	.align		4
.L_451:
        /*09f0*/ 	.byte	0x04, 0x12
        /*09f2*/ 	.short	(.L_453 - .L_452)
	.align		4
.L_452:
        /*09f4*/ 	.word	index@(_Z23gemm_half_q_half_kernelILi2ELi16ELb0ELb0ELi32EEvPK6__halfPKjS4_S2_PS0_iiiiPKtS7_iiiiiibS2_i)
        /*09f8*/ 	.word	0x00000000


	//----- nvinfo : EIATTR_MIN_STACK_SIZE
	.align		4
.L_453:
        /*09fc*/ 	.byte	0x04, 0x12
        /*09fe*/ 	.short	(.L_455 - .L_454)
	.align		4
.L_454:
        /*0a00*/ 	.word	index@(_Z23gemm_half_q_half_kernelILi2ELi24ELb0ELb0ELi32EEvPK6__halfPKjS4_S2_PS0_iiiiPKtS7_iiiiiibS2_i)
        /*0a04*/ 	.word	0x00000000


	//----- nvinfo : EIATTR_MIN_STACK_SIZE
	.align		4
.L_455:
        /*0a08*/ 	.byte	0x04, 0x12
        /*0a0a*/ 	.short	(.L_457 - .L_456)
	.align		4
.L_456:
        /*0a0c*/ 	.word	index@(_Z23gemm_half_q_half_kernelILi2ELi8ELb0ELb0ELi32EEvPK6__halfPKjS4_S2_PS0_iiiiPKtS7_iiiiiibS2_i)
        /*0a10*/ 	.word	0x00000000


	//----- nvinfo : EIATTR_MIN_STACK_SIZE
	.align		4
.L_457:
        /*0a14*/ 	.byte	0x04, 0x12
        /*0a16*/ 	.short	(.L_459 - .L_458)
	.align		4
.L_458:
        /*0a18*/ 	.word	index@(_Z23gemm_half_q_half_kernelILi2ELi12ELb0ELb0ELi32EEvPK6__halfPKjS4_S2_PS0_iiiiPKtS7_iiiiiibS2_i)
        /*0a1c*/ 	.word	0x00000000


	//----- nvinfo : EIATTR_MIN_STACK_SIZE
	.align		4
.L_459:
        /*0a20*/ 	.byte	0x04, 0x12
        /*0a22*/ 	.short	(.L_461 - .L_460)
	.align		4
.L_460:
        /*0a24*/ 	.word	index@(_Z23gemm_half_q_half_kernelILi2ELi14ELb0ELb0ELi32EEvPK6__halfPKjS4_S2_PS0_iiiiPKtS7_iiiiiibS2_i)
        /*0a28*/ 	.word	0x00000000


	//----- nvinfo : EIATTR_MIN_STACK_SIZE
	.align		4
.L_461:
        /*0a2c*/ 	.byte	0x04, 0x12
        /*0a2e*/ 	.short	(.L_463 - .L_462)
	.align		4
.L_462:
        /*0a30*/ 	.word	index@(_Z23gemm_half_q_half_kernelILi2ELi4ELb0ELb0ELi32EEvPK6__halfPKjS4_S2_PS0_iiiiPKtS7_iiiiiibS2_i)
        /*0a34*/ 	.word	0x00000000


	//----- nvinfo : EIATTR_MIN_STACK_SIZE
	.align		4
.L_463:
        /*0a38*/ 	.byte	0x04, 0x12
        /*0a3a*/ 	.short	(.L_465 - .L_464)
	.align		4
.L_464:
        /*0a3c*/ 	.word	index@(_Z23gemm_half_q_half_kernelILi2ELi6ELb0ELb0ELi32EEvPK6__halfPKjS4_S2_PS0_iiiiPKtS7_iiiiiibS2_i)
        /*0a40*/ 	.word	0x00000000


	//----- nvinfo : EIATTR_MIN_STACK_SIZE
	.align		4
.L_465:
        /*0a44*/ 	.byte	0x04, 0x12
        /*0a46*/ 	.short	(.L_467 - .L_466)
	.align		4
.L_466:
        /*0a48*/ 	.word	index@(_Z23gemm_half_q_half_kernelILi2ELi2ELb0ELb0ELi32EEvPK6__halfPKjS4_S2_PS0_iiiiPKtS7_iiiiiibS2_i)
        /*0a4c*/ 	.word	0x00000000


	//----- nvinfo : EIATTR_MIN_STACK_SIZE
	.align		4
.L_467:
        /*0a50*/ 	.byte	0x04, 0x12
        /*0a52*/ 	.short	(.L_469 - .L_468)
	.align		4
.L_468:
        /*0a54*/ 	.word	index@(_Z23gemm_half_q_half_kernelILi1ELi32ELb0ELb0ELi64EEvPK6__halfPKjS4_S2_PS0_iiiiPKtS7_iiiiiibS2_i)
        /*0a58*/ 	.word	0x00000010


	//----- nvinfo : EIATTR_MIN_STACK_SIZE
	.align		4
.L_469:
        /*0a5c*/ 	.byte	0x04, 0x12
        /*0a5e*/ 	.short	(.L_471 - .L_470)
	.align		4
.L_470:
        /*0a60*/ 	.word	index@(_Z23gemm_half_q_half_kernelILi1ELi48ELb0ELb0ELi64EEvPK6__halfPKjS4_S2_PS0_iiiiPKtS7_iiiiiibS2_i)
        /*0a64*/ 	.word	0x00000010


	//----- nvinfo : EIATTR_MIN_STACK_SIZE
	.align		4
.L_471:
        /*0a68*/ 	.byte	0x04, 0x12
        /*0a6a*/ 	.short	(.L_473 - .L_472)
	.align		4
.L_472:
        /*0a6c*/ 	.word	index@(_Z23gemm_half_q_half_kernelILi1ELi16ELb0ELb0ELi64EEvPK6__halfPKjS4_S2_PS0_iiiiPKtS7_iiiiiibS2_i)
        /*0a70*/ 	.word	0x00000010


	//----- nvinfo : EIATTR_MIN_STACK_SIZE
	.align		4
.L_473:
        /*0a74*/ 	.byte	0x04, 0x12
        /*0a76*/ 	.short	(.L_475 - .L_474)
	.align		4
.L_474:
        /*0a78*/ 	.word	index@(_Z23gemm_half_q_half_kernelILi1ELi24ELb0ELb0ELi64EEvPK6__halfPKjS4_S2_PS0_iiiiPKtS7_iiiiiibS2_i)
        /*0a7c*/ 	.word	0x00000010


	//----- nvinfo : EIATTR_MIN_STACK_SIZE
	.align		4
.L_475:
        /*0a80*/ 	.byte	0x04, 0x12
        /*0a82*/ 	.short	(.L_477 - .L_476)
	.align		4
.L_476:
        /*0a84*/ 	.word	index@(_Z23gemm_half_q_half_kernelILi1ELi8ELb0ELb0ELi64EEvPK6__halfPKjS4_S2_PS0_iiiiPKtS7_iiiiiibS2_i)
        /*0a88*/ 	.word	0x00000010


	//----- nvinfo : EIATTR_MIN_STACK_SIZE
	.align		4
.L_477:
        /*0a8c*/ 	.byte	0x04, 0x12
        /*0a8e*/ 	.short	(.L_479 - .L_478)
	.align		4
.L_478:
        /*0a90*/ 	.word	index@(_Z23gemm_half_q_half_kernelILi1ELi12ELb0ELb0ELi64EEvPK6__halfPKjS4_S2_PS0_iiiiPKtS7_iiiiiibS2_i)
        /*0a94*/ 	.word	0x00000010


	//----- nvinfo : EIATTR_MIN_STACK_SIZE
	.align		4
.L_479:
        /*0a98*/ 	.byte	0x04, 0x12
        /*0a9a*/ 	.short	(.L_481 - .L_480)
	.align		4
.L_480:
        /*0a9c*/ 	.word	index@(_Z23gemm_half_q_half_kernelILi1ELi14ELb0ELb0ELi64EEvPK6__halfPKjS4_S2_PS0_iiiiPKtS7_iiiiiibS2_i)
        /*0aa0*/ 	.word	0x00000010


	//----- nvinfo : EIATTR_MIN_STACK_SIZE
	.align		4
.L_481:
        /*0aa4*/ 	.byte	0x04, 0x12
        /*0aa6*/ 	.short	(.L_483 - .L_482)
	.align		4
.L_482:
        /*0aa8*/ 	.word	index@(_Z23gemm_half_q_half_kernelILi1ELi4ELb0ELb0ELi64EEvPK6__halfPKjS4_S2_PS0_iiiiPKtS7_iiiiiibS2_i)
        /*0aac*/ 	.word	0x00000010


	//----- nvinfo : EIATTR_MIN_STACK_SIZE
	.align		4
.L_483:
        /*0ab0*/ 	.byte	0x04, 0x12
        /*0ab2*/ 	.short	(.L_485 - .L_484)
	.align		4
.L_484:
        /*0ab4*/ 	.word	index@(_Z23gemm_half_q_half_kernelILi1ELi6ELb0ELb0ELi64EEvPK6__halfPKjS4_S2_PS0_iiiiPKtS7_iiiiiibS2_i)
        /*0ab8*/ 	.word	0x00000010


	//----- nvinfo : EIATTR_MIN_STACK_SIZE
	.align		4
.L_485:
        /*0abc*/ 	.byte	0x04, 0x12
        /*0abe*/ 	.short	(.L_487 - .L_486)
	.align		4
.L_486:
        /*0ac0*/ 	.word	index@(_Z23gemm_half_q_half_kernelILi1ELi2ELb0ELb0ELi64EEvPK6__halfPKjS4_S2_PS0_iiiiPKtS7_iiiiiibS2_i)
        /*0ac4*/ 	.word	0x00000010


	//----- nvinfo : EIATTR_MIN_STACK_SIZE
	.align		4
.L_487:
        /*0ac8*/ 	.byte	0x04, 0x12
        /*0aca*/ 	.short	(.L_489 - .L_488)
	.align		4
.L_488:
        /*0acc*/ 	.word	index@(_Z23gemm_half_q_half_kernelILi1ELi32ELb0ELb0ELi32EEvPK6__halfPKjS4_S2_PS0_iiiiPKtS7_iiiiiibS2_i)
        /*0ad0*/ 	.word	0x00000000


	//----- nvinfo : EIATTR_MIN_STACK_SIZE
	.align		4
.L_489:
        /*0ad4*/ 	.byte	0x04, 0x12
        /*0ad6*/ 	.short	(.L_491 - .L_490)
	.align		4
.L_490:
        /*0ad8*/ 	.word	index@(_Z23gemm_half_q_half_kernelILi1ELi48ELb0ELb0ELi32EEvPK6__halfPKjS4_S2_PS0_iiiiPKtS7_iiiiiibS2_i)
        /*0adc*/ 	.word	0x00000000


	//----- nvinfo : EIATTR_MIN_STACK_SIZE
	.align		4
.L_491:
        /*0ae0*/ 	.byte	0x04, 0x12
        /*0ae2*/ 	.short	(.L_493 - .L_492)
	.align		4
.L_492:
        /*0ae4*/ 	.word	index@(_Z23gemm_half_q_half_kernelILi1ELi16ELb0ELb0ELi32EEvPK6__halfPKjS4_S2_PS0_iiiiPKtS7_iiiiiibS2_i)
        /*0ae8*/ 	.word	0x00000000


	//----- nvinfo : EIATTR_MIN_STACK_SIZE
	.align		4
.L_493:
        /*0aec*/ 	.byte	0x04, 0x12
        /*0aee*/ 	.short	(.L_495 - .L_494)
	.align		4
.L_494:
        /*0af0*/ 	.word	index@(_Z23gemm_half_q_half_kernelILi1ELi24ELb0ELb0ELi32EEvPK6__halfPKjS4_S2_PS0_iiiiPKtS7_iiiiiibS2_i)
        /*0af4*/ 	.word	0x00000000


	//----- nvinfo : EIATTR_MIN_STACK_SIZE
	.align		4
.L_495:
        /*0af8*/ 	.byte	0x04, 0x12
        /*0afa*/ 	.short	(.L_497 - .L_496)
	.align		4
.L_496:
        /*0afc*/ 	.word	index@(_Z23gemm_half_q_half_kernelILi1ELi8ELb0ELb0ELi32EEvPK6__halfPKjS4_S2_PS0_iiiiPKtS7_iiiiiibS2_i)
        /*0b00*/ 	.word	0x00000000


	//----- nvinfo : EIATTR_MIN_STACK_SIZE
	.align		4
.L_497:
        /*0b04*/ 	.byte	0x04, 0x12
        /*0b06*/ 	.short	(.L_499 - .L_498)
	.align		4
.L_498:
        /*0b08*/ 	.word	index@(_Z23gemm_half_q_half_kernelILi1ELi12ELb0ELb0ELi32EEvPK6__halfPKjS4_S2_PS0_iiiiPKtS7_iiiiiibS2_i)
        /*0b0c*/ 	.word	0x00000000


	//----- nvinfo : EIATTR_MIN_STACK_SIZE
	.align		4
.L_499:
        /*0b10*/ 	.byte	0x04, 0x12
        /*0b12*/ 	.short	(.L_501 - .L_500)
	.align		4
.L_500:
        /*0b14*/ 	.word	index@(_Z23gemm_half_q_half_kernelILi1ELi14ELb0ELb0ELi32EEvPK6__halfPKjS4_S2_PS0_iiiiPKtS7_iiiiiibS2_i)
        /*0b18*/ 	.word	0x00000000


	//----- nvinfo : EIATTR_MIN_STACK_SIZE
	.align		4
.L_501:
        /*0b1c*/ 	.byte	0x04, 0x12
        /*0b1e*/ 	.short	(.L_503 - .L_502)
	.align		4
.L_502:
        /*0b20*/ 	.word	index@(_Z23gemm_half_q_half_kernelILi1ELi4ELb0ELb0ELi32EEvPK6__halfPKjS4_S2_PS0_iiiiPKtS7_iiiiiibS2_i)
        /*0b24*/ 	.word	0x00000000


	//----- nvinfo : EIATTR_MIN_STACK_SIZE
	.align		4
.L_503:
        /*0b28*/ 	.byte	0x04, 0x12
        /*0b2a*/ 	.short	(.L_505 - .L_504)
	.align		4
.L_504:
        /*0b2c*/ 	.word	index@(_Z23gemm_half_q_half_kernelILi1ELi6ELb0ELb0ELi32EEvPK6__halfPKjS4_S2_PS0_iiiiPKtS7_iiiiiibS2_i)
        /*0b30*/ 	.word	0x00000000


	//----- nvinfo : EIATTR_MIN_STACK_SIZE
	.align		4
.L_505:
        /*0b34*/ 	.byte	0x04, 0x12
        /*0b36*/ 	.short	(.L_507 - .L_506)
	.align		4
.L_506:
        /*0b38*/ 	.word	index@(_Z23gemm_half_q_half_kernelILi1ELi2ELb0ELb0ELi32EEvPK6__halfPKjS4_S2_PS0_iiiiPKtS7_iiiiiibS2_i)
        /*0b3c*/ 	.word	0x00000000
.L_507:


//--------------------- .nv.compat                --------------------------
	.section	.nv.compat,"",@"SHT_CUDA_COMPAT_INFO"
	.align	4
        /*0000*/ 	.byte	0x02, 0x09, 0x01, 0x00, 0x02, 0x02, 0x01, 0x00, 0x02, 0x05, 0x05, 0x00, 0x03, 0x07, 0x01, 0x01
        /*0010*/ 	.byte	0x02, 0x03, 0x00, 0x00, 0x02, 0x06, 0x01, 0x00, 0x04, 0x0b, 0x08, 0x00, 0x09, 0x00, 0x00, 0x00
        /*0020*/ 	.byte	0x00, 0x00, 0x00, 0x00


//--------------------- .nv.info._Z23gemm_half_q_half_kernelILi4ELi32ELb0ELb0ELi64EEvPK6__halfPKjS4_S2_PS0_iiiiPKtS7_iiiiiibS2_i --------------------------
	.section	.nv.info._Z23gemm_half_q_half_kernelILi4ELi32ELb0ELb0ELi64EEvPK6__halfPKjS4_S2_PS0_iiiiPKtS7_iiiiiibS2_i,"",@"SHT_CUDA_INFO"
	.sectionflags	@""
	.align	4


	//----- nvinfo : EIATTR_CUDA_API_VERSION
	.align		4
        /*0000*/ 	.byte	0x04, 0x37
        /*0002*/ 	.short	(.L_509 - .L_508)
.L_508:
        /*0004*/ 	.word	0x00000082


	//----- nvinfo : EIATTR_KPARAM_INFO
	.align		4
.L_509:
        /*0008*/ 	.byte	0x04, 0x17
        /*000a*/ 	.short	(.L_511 - .L_510)
.L_510:
        /*000c*/ 	.word	0x00000000
        /*0010*/ 	.short	0x0013
        /*0012*/ 	.short	0x0070
        /*0014*/ 	.byte	0x00, 0xf0, 0x11, 0x00


	//----- nvinfo : EIATTR_KPARAM_INFO
	.align		4
.L_511:
        /*0018*/ 	.byte	0x04, 0x17
        /*001a*/ 	.short	(.L_513 - .L_512)
.L_512:
        /*001c*/ 	.word	0x00000000
        /*0020*/ 	.short	0x0012
        /*0022*/ 	.short	0x0068
        /*0024*/ 	.byte	0x00, 0xf5, 0x21, 0x00


	//----- nvinfo : EIATTR_KPARAM_INFO
	.align		4
.L_513:
        /*0028*/ 	.byte	0x04, 0x17
        /*002a*/ 	.short	(.L_515 - .L_514)
.L_514:
        /*002c*/ 	.word	0x00000000
        /*0030*/ 	.short	0x0011
        /*0032*/ 	.short	0x0060
        /*0034*/ 	.byte	0x00, 0xf0, 0x05, 0x00


	//----- nvinfo : EIATTR_KPARAM_INFO
	.align		4
.L_515:
        /*0038*/ 	.byte	0x04, 0x17
        /*003a*/ 	.short	(.L_517 - .L_516)
.L_516:
        /*003c*/ 	.word	0x00000000
        /*0040*/ 	.short	0x0010
        /*0042*/ 	.short	0x005c
        /*0044*/ 	.byte	0x00, 0xf0, 0x11, 0x00


	//----- nvinfo : EIATTR_KPARAM_INFO
	.align		4
.L_517:
        /*0048*/ 	.byte	0x04, 0x17
        /*004a*/ 	.short	(.L_519 - .L_518)
.L_518:
        /*004c*/ 	.word	0x00000000
        /*0050*/ 	.short	0x000f
        /*0052*/ 	.short	0x0058
        /*0054*/ 	.byte	0x00, 0xf0, 0x11, 0x00


	//----- nvinfo : EIATTR_KPARAM_INFO
	.align		4
.L_519:
        /*0058*/ 	.byte	0x04, 0x17
        /*005a*/ 	.short	(.L_521 - .L_520)
.L_520:
        /*005c*/ 	.word	0x00000000
        /*0060*/ 	.short	0x000e
        /*0062*/ 	.short	0x0054
        /*0064*/ 	.byte	0x00, 0xf0, 0x11, 0x00


	//----- nvinfo : EIATTR_KPARAM_INFO
	.align		4
.L_521:
        /*0068*/ 	.byte	0x04, 0x17
        /*006a*/ 	.short	(.L_523 - .L_522)
.L_522:
        /*006c*/ 	.word	0x00000000
        /*0070*/ 	.short	0x000d
        /*0072*/ 	.short	0x0050
        /*0074*/ 	.byte	0x00, 0xf0, 0x11, 0x00


	//----- nvinfo : EIATTR_KPARAM_INFO
	.align		4
.L_523:
        /*0078*/ 	.byte	0x04, 0x17
        /*007a*/ 	.short	(.L_525 - .L_524)
.L_524:
        /*007c*/ 	.word	0x00000000
        /*0080*/ 	.short	0x000c
        /*0082*/ 	.short	0x004c
        /*0084*/ 	.byte	0x00, 0xf0, 0x11, 0x00


	//----- nvinfo : EIATTR_KPARAM_INFO
	.align		4
.L_525:
        /*0088*/ 	.byte	0x04, 0x17
        /*008a*/ 	.short	(.L_527 - .L_526)
.L_526:
        /*008c*/ 	.word	0x00000000
        /*0090*/ 	.short	0x000b
        /*0092*/ 	.short	0x0048
        /*0094*/ 	.byte	0x00, 0xf0, 0x11, 0x00


	//----- nvinfo : EIATTR_KPARAM_INFO
	.align		4
.L_527:
        /*0098*/ 	.byte	0x04, 0x17
        /*009a*/ 	.short	(.L_529 - .L_528)
.L_528:
        /*009c*/ 	.word	0x00000000
        /*00a0*/ 	.short	0x000a
        /*00a2*/ 	.short	0x0040
        /*00a4*/ 	.byte	0x00, 0xf5, 0x21, 0x00


	//----- nvinfo : EIATTR_KPARAM_INFO
	.align		4
.L_529:
        /*00a8*/ 	.byte	0x04, 0x17
        /*00aa*/ 	.short	(.L_531 - .L_530)
.L_530:
        /*00ac*/ 	.word	0x00000000
        /*00b0*/ 	.short	0x0009
        /*00b2*/ 	.short	0x0038
        /*00b4*/ 	.byte	0x00, 0xf5, 0x21, 0x00


	//----- nvinfo : EIATTR_KPARAM_INFO
	.align		4
.L_531:
        /*00b8*/ 	.byte	0x04, 0x17
        /*00ba*/ 	.short	(.L_533 - .L_532)
.L_532:
        /*00bc*/ 	.word	0x00000000
        /*00c0*/ 	.short	0x0008
        /*00c2*/ 	.short	0x0034
        /*00c4*/ 	.byte	0x00, 0xf0, 0x11, 0x00


	//----- nvinfo : EIATTR_KPARAM_INFO
	.align		4
.L_533:
        /*00c8*/ 	.byte	0x04, 0x17
        /*00ca*/ 	.short	(.L_535 - .L_534)
.L_534:
        /*00cc*/ 	.word	0x00000000
        /*00d0*/ 	.short	0x0007
        /*00d2*/ 	.short	0x0030
        /*00d4*/ 	.byte	0x00, 0xf0, 0x11, 0x00


	//----- nvinfo : EIATTR_KPARAM_INFO
	.align		4
.L_535:
        /*00d8*/ 	.byte	0x04, 0x17
        /*00da*/ 	.short	(.L_537 - .L_536)
.L_536:
        /*00dc*/ 	.word	0x00000000
        /*00e0*/ 	.short	0x0006
        /*00e2*/ 	.short	0x002c
        /*00e4*/ 	.byte	0x00, 0xf0, 0x11, 0x00


	//----- nvinfo : EIATTR_KPARAM_INFO
	.align		4
.L_537:
        /*00e8*/ 	.byte	0x04, 0x17
        /*00ea*/ 	.short	(.L_539 - .L_538)
.L_538:
        /*00ec*/ 	.word	0x00000000
        /*00f0*/ 	.short	0x0005
        /*00f2*/ 	.short	0x0028
        /*00f4*/ 	.byte	0x00, 0xf0, 0x11, 0x00


	//----- nvinfo : EIATTR_KPARAM_INFO
	.align		4
.L_539:
        /*00f8*/ 	.byte	0x04, 0x17
        /*00fa*/ 	.short	(.L_541 - .L_540)
.L_540:
        /*00fc*/ 	.word	0x00000000
        /*0100*/ 	.short	0x0004
        /*0102*/ 	.short	0x0020
        /*0104*/ 	.byte	0x00, 0xf5, 0x21, 0x00


	//----- nvinfo : EIATTR_KPARAM_INFO
	.align		4
.L_541:
        /*0108*/ 	.byte	0x04, 0x17
        /*010a*/ 	.short	(.L_543 - .L_542)
.L_542:
        /*010c*/ 	.word	0x00000000
        /*0110*/ 	.short	0x0003
        /*0112*/ 	.short	0x0018
        /*0114*/ 	.byte	0x00, 0xf5, 0x21, 0x00


	//----- nvinfo : EIATTR_KPARAM_INFO
	.align		4
.L_543:
        /*0118*/ 	.byte	0x04, 0x17
        /*011a*/ 	.short	(.L_545 - .L_544)
.L_544:
        /*011c*/ 	.word	0x00000000
        /*0120*/ 	.short	0x0002
        /*0122*/ 	.short	0x0010
        /*0124*/ 	.byte	0x00, 0xf5, 0x21, 0x00


	//----- nvinfo : EIATTR_KPARAM_INFO
	.align		4
.L_545:
        /*0128*/ 	.byte	0x04, 0x17
        /*012a*/ 	.short	(.L_547 - .L_546)
.L_546:
        /*012c*/ 	.word	0x00000000
        /*0130*/ 	.short	0x0001
        /*0132*/ 	.short	0x0008
        /*0134*/ 	.byte	0x00, 0xf5, 0x21, 0x00


	//----- nvinfo : EIATTR_KPARAM_INFO
	.align		4
.L_547:
        /*0138*/ 	.byte	0x04, 0x17
        /*013a*/ 	.short	(.L_549 - .L_548)
.L_548:
        /*013c*/ 	.word	0x00000000
        /*0140*/ 	.short	0x0000
        /*0142*/ 	.short	0x0000
        /*0144*/ 	.byte	0x00, 0xf5, 0x21, 0x00


	//----- nvinfo : EIATTR_SPARSE_MMA_MASK
	.align		4
.L_549:
        /*0148*/ 	.byte	0x03, 0x50
        /*014a*/ 	.short	0x0000


	//----- nvinfo : EIATTR_MAXREG_COUNT
	.align		4
        /*014c*/ 	.byte	0x03, 0x1b
        /*014e*/ 	.short	0x00ff


	//----- nvinfo : EIATTR_NUM_BARRIERS
	.align		4
        /*0150*/ 	.byte	0x02, 0x4c
        /*0152*/ 	.byte	0x01
	.zero		1


	//----- nvinfo : EIATTR_MERCURY_ISA_VERSION
	.align		4
        /*0154*/ 	.byte	0x03, 0x5f
        /*0156*/ 	.short	0x0101


	//----- nvinfo : EIATTR_VRC_CTA_INIT_COUNT
	.align		4
        /*0158*/ 	.byte	0x02, 0x4a
	.zero		1
	.zero		1


	//----- nvinfo : EIATTR_EXIT_INSTR_OFFSETS
	.align		4
        /*015c*/ 	.byte	0x04, 0x1c
        /*015e*/ 	.short	(.L_551 - .L_550)


	//   ....[0]....
.L_550:
        /*0160*/ 	.word	0x00000d10


	//   ....[1]....
        /*0164*/ 	.word	0x000044a0


	//   ....[2]....
        /*0168*/ 	.word	0x00004710


	//   ....[3]....
        /*016c*/ 	.word	0x00004960


	//   ....[4]....
        /*0170*/ 	.word	0x00004bb0


	//   ....[5]....
        /*0174*/ 	.word	0x00004cf0


	//   ....[6]....
        /*0178*/ 	.word	0x00004d80


	//   ....[7]....
        /*017c*/ 	.word	0x00004dc0


	//----- nvinfo : EIATTR_CRS_STACK_SIZE
	.align		4
.L_551:
        /*0180*/ 	.byte	0x04, 0x1e
        /*0182*/ 	.short	(.L_553 - .L_552)
.L_552:
        /*0184*/ 	.word	0x00000000


	//----- nvinfo : EIATTR_CBANK_PARAM_SIZE
	.align		4
.L_553:
        /*0188*/ 	.byte	0x03, 0x19
        /*018a*/ 	.short	0x0074


	//----- nvinfo : EIATTR_PARAM_CBANK
	.align		4
        /*018c*/ 	.byte	0x04, 0x0a
        /*018e*/ 	.short	(.L_555 - .L_554)
	.align		4
.L_554:
        /*0190*/ 	.word	index@(.nv.constant0._Z23gemm_half_q_half_kernelILi4ELi32ELb0ELb0ELi64EEvPK6__halfPKjS4_S2_PS0_iiiiPKtS7_iiiiiibS2_i)
        /*0194*/ 	.short	0x0380
        /*0196*/ 	.short	0x0074


	//----- nvinfo : EIATTR_SW_WAR
	.align		4
.L_555:
        /*0198*/ 	.byte	0x04, 0x36
        /*019a*/ 	.short	(.L_557 - .L_556)
.L_556:
        /*019c*/ 	.word	0x00000008
.L_557:


//--------------------- .nv.info._Z23gemm_half_q_half_kernelILi4ELi48ELb0ELb0ELi64EEvPK6__halfPKjS4_S2_PS0_iiiiPKtS7_iiiiiibS2_i --------------------------
	.section	.nv.info._Z23gemm_half_q_half_kernelILi4ELi48ELb0ELb0ELi64EEvPK6__halfPKjS4_S2_PS0_iiiiPKtS7_iiiiiibS2_i,"",@"SHT_CUDA_INFO"
	.sectionflags	@""
	.align	4


	//----- nvinfo : EIATTR_CUDA_API_VERSION
	.align		4
        /*0000*/ 	.byte	0x04, 0x37
        /*0002*/ 	.short	(.L_559 - .L_558)
.L_558:
        /*0004*/ 	.word	0x00000082


	//----- nvinfo : EIATTR_KPARAM_INFO
	.align		4
.L_559:
        /*0008*/ 	.byte	0x04, 0x17
        /*000a*/ 	.short	(.L_561 - .L_560)
.L_560:
        /*000c*/ 	.word	0x00000000
        /*0010*/ 	.short	0x0013
        /*0012*/ 	.short	0x0070
        /*0014*/ 	.byte	0x00, 0xf0, 0x11, 0x00


	//----- nvinfo : EIATTR_KPARAM_INFO
	.align		4
.L_561:
        /*0018*/ 	.byte	0x04, 0x17
        /*001a*/ 	.short	(.L_563 - .L_562)
.L_562:
        /*001c*/ 	.word	0x00000000
        /*0020*/ 	.short	0x0012
        /*0022*/ 	.short	0x0068
        /*0024*/ 	.byte	0x00, 0xf5, 0x21, 0x00


	//----- nvinfo : EIATTR_KPARAM_INFO
	.align		4
.L_563:
        /*0028*/ 	.byte	0x04, 0x17
        /*002a*/ 	.short	(.L_565 - .L_564)
.L_564:
        /*002c*/ 	.word	0x00000000
        /*0030*/ 	.short	0x0011
        /*0032*/ 	.short	0x0060
        /*0034*/ 	.byte	0x00, 0xf0, 0x05, 0x00


	//----- nvinfo : EIATTR_KPARAM_INFO
	.align		4
.L_565:
        /*0038*/ 	.byte	0x04, 0x17
        /*003a*/ 	.short	(.L_567 - .L_566)
.L_566:
        /*003c*/ 	.word	0x00000000
        /*0040*/ 	.short	0x0010
        /*0042*/ 	.short	0x005c
        /*0044*/ 	.byte	0x00, 0xf0, 0x11, 0x00


	//----- nvinfo : EIATTR_KPARAM_INFO
	.align		4
.L_567:
        /*0048*/ 	.byte	0x04, 0x17
        /*004a*/ 	.short	(.L_569 - .L_568)
.L_568:
        /*004c*/ 	.word	0x00000000
        /*0050*/ 	.short	0x000f
        /*0052*/ 	.short	0x0058
        /*0054*/ 	.byte	0x00, 0xf0, 0x11, 0x00


	//----- nvinfo : EIATTR_KPARAM_INFO
	.align		4
.L_569:
        /*0058*/ 	.byte	0x04, 0x17
        /*005a*/ 	.short	(.L_571 - .L_570)
.L_570:
        /*005c*/ 	.word	0x00000000
        /*0060*/ 	.short	0x000e
        /*0062*/ 	.short	0x0054
        /*0064*/ 	.byte	0x00, 0xf0, 0x11, 0x00


	//----- nvinfo : EIATTR_KPARAM_INFO
	.align		4
.L_571:
        /*0068*/ 	.byte	0x04, 0x17
        /*006a*/ 	.short	(.L_573 - .L_572)
.L_572:
        /*006c*/ 	.word	0x00000000
        /*0070*/ 	.short	0x000d
        /*0072*/ 	.short	0x0050
        /*0074*/ 	.byte	0x00, 0xf0, 0x11, 0x00


	//----- nvinfo : EIATTR_KPARAM_INFO
	.align		4
.L_573:
        /*0078*/ 	.byte	0x04, 0x17
        /*007a*/ 	.short	(.L_575 - .L_574)
.L_574:
        /*007c*/ 	.word	0x00000000
        /*0080*/ 	.short	0x000c
        /*0082*/ 	.short	0x004c
        /*0084*/ 	.byte	0x00, 0xf0, 0x11, 0x00


	//----- nvinfo : EIATTR_KPARAM_INFO
	.align		4
.L_575:
        /*0088*/ 	.byte	0x04, 0x17
        /*008a*/ 	.short	(.L_577 - .L_576)
.L_576:
        /*008c*/ 	.word	0x00000000
        /*0090*/ 	.short	0x000b
        /*0092*/ 	.short	0x0048
        /*0094*/ 	.byte	0x00, 0xf0, 0x11, 0x00


	//----- nvinfo : EIATTR_KPARAM_INFO
	.align		4
.L_577:
        /*0098*/ 	.byte	0x04, 0x17
        /*009a*/ 	.short	(.L_579 - .L_578)
.L_578:
        /*009c*/ 	.word	0x00000000
        /*00a0*/ 	.short	0x000a
        /*00a2*/ 	.short	0x0040
        /*00a4*/ 	.byte	0x00, 0xf5, 0x21, 0x00


	//----- nvinfo : EIATTR_KPARAM_INFO
	.align		4
.L_579:
        /*00a8*/ 	.byte	0x04, 0x17
        /*00aa*/ 	.short	(.L_581 - .L_580)
.L_580:
        /*00ac*/ 	.word	0x00000000
        /*00b0*/ 	.short	0x0009
        /*00b2*/ 	.short	0x0038
        /*00b4*/ 	.byte	0x00, 0xf5, 0x21, 0x00


	//----- nvinfo : EIATTR_KPARAM_INFO
	.align		4
.L_581:
        /*00b8*/ 	.byte	0x04, 0x17
        /*00ba*/ 	.short	(.L_583 - .L_582)
.L_582:
        /*00bc*/ 	.word	0x00000000
        /*00c0*/ 	.short	0x0008
        /*00c2*/ 	.short	0x0034
        /*00c4*/ 	.byte	0x00, 0xf0, 0x11, 0x00


	//----- nvinfo : EIATTR_KPARAM_INFO
	.align		4
.L_583:
        /*00c8*/ 	.byte	0x04, 0x17
        /*00ca*/ 	.short	(.L_585 - .L_584)
.L_584:
        /*00cc*/ 	.word	0x00000000
        /*00d0*/ 	.short	0x0007
        /*00d2*/ 	.short	0x0030
        /*00d4*/ 	.byte	0x00, 0xf0, 0x11, 0x00


	//----- nvinfo : EIATTR_KPARAM_INFO
	.align		4
.L_585:
        /*00d8*/ 	.byte	0x04, 0x17
        /*00da*/ 	.short	(.L_587 - .L_586)
.L_586:
        /*00dc*/ 	.word	0x00000000
        /*00e0*/ 	.short	0x0006
        /*00e2*/ 	.short	0x002c
        /*00e4*/ 	.byte	0x00, 0xf0, 0x11, 0x00


	//----- nvinfo : EIATTR_KPARAM_INFO
	.align		4
.L_587:
        /*00e8*/ 	.byte	0x04, 0x17
        /*00ea*/ 	.short	(.L_589 - .L_588)
.L_588:
        /*00ec*/ 	.word	0x00000000
        /*00f0*/ 	.short	0x0005
        /*00f2*/ 	.short	0x0028
        /*00f4*/ 	.byte	0x00, 0xf0, 0x11, 0x00


	//----- nvinfo : EIATTR_KPARAM_INFO
	.align		4
.L_589:
        /*00f8*/ 	.byte	0x04, 0x17
        /*00fa*/ 	.short	(.L_591 - .L_590)
.L_590:
        /*00fc*/ 	.word	0x00000000
        /*0100*/ 	.short	0x0004
        /*0102*/ 	.short	0x0020
        /*0104*/ 	.byte	0x00, 0xf5, 0x21, 0x00


	//----- nvinfo : EIATTR_KPARAM_INFO
	.align		4
.L_591:
        /*0108*/ 	.byte	0x04, 0x17
        /*010a*/ 	.short	(.L_593 - .L_592)
.L_592:
        /*010c*/ 	.word	0x00000000
        /*0110*/ 	.short	0x0003
        /*0112*/ 	.short	0x0018
        /*0114*/ 	.byte	0x00, 0xf5, 0x21, 0x00


	//----- nvinfo : EIATTR_KPARAM_INFO
	.align		4
.L_593:
        /*0118*/ 	.byte	0x04, 0x17
        /*011a*/ 	.short	(.L_595 - .L_594)
.L_594:
        /*011c*/ 	.word	0x00000000
        /*0120*/ 	.short	0x0002
        /*0122*/ 	.short	0x0010
        /*0124*/ 	.byte	0x00, 0xf5, 0x21, 0x00


	//----- nvinfo : EIATTR_KPARAM_INFO
	.align		4
.L_595:
        /*0128*/ 	.byte	0x04, 0x17
        /*012a*/ 	.short	(.L_597 - .L_596)
.L_596:
        /*012c*/ 	.word	0x00000000
        /*0130*/ 	.short	0x0001
        /*0132*/ 	.short	0x0008
        /*0134*/ 	.byte	0x00, 0xf5, 0x21, 0x00


	//----- nvinfo : EIATTR_KPARAM_INFO
	.align		4
.L_597:
        /*0138*/ 	.byte	0x04, 0x17
        /*013a*/ 	.short	(.L_599 - .L_598)
.L_598:
        /*013c*/ 	.word	0x00000000
        /*0140*/ 	.short	0x0000
        /*0142*/ 	.short	0x0000
        /*0144*/ 	.byte	0x00, 0xf5, 0x21, 0x00


	//----- nvinfo : EIATTR_SPARSE_MMA_MASK
	.align		4
.L_599:
        /*0148*/ 	.byte	0x03, 0x50
        /*014a*/ 	.short	0x0000


	//----- nvinfo : EIATTR_MAXREG_COUNT
	.align		4
        /*014c*/ 	.byte	0x03, 0x1b
        /*014e*/ 	.short	0x00ff


	//----- nvinfo : EIATTR_NUM_BARRIERS
	.align		4
        /*0150*/ 	.byte	0x02, 0x4c
        /*0152*/ 	.byte	0x01
	.zero		1


	//----- nvinfo : EIATTR_MERCURY_ISA_VERSION
	.align		4
        /*0154*/ 	.byte	0x03, 0x5f
        /*0156*/ 	.short	0x0101


	//----- nvinfo : EIATTR_VRC_CTA_INIT_COUNT
	.align		4
        /*0158*/ 	.byte	0x02, 0x4a
	.zero		1
	.zero		1


	//----- nvinfo : EIATTR_EXIT_INSTR_OFFSETS
	.align		4
        /*015c*/ 	.byte	0x04, 0x1c
        /*015e*/ 	.short	(.L_601 - .L_600)


	//   ....[0]....
.L_600:
        /*0160*/ 	.word	0x00000d00


	//   ....[1]....
        /*0164*/ 	.word	0x000069d0


	//   ....[2]....
        /*0168*/ 	.word	0x00006c90


	//   ....[3]....
        /*016c*/ 	.word	0x00006ee0


	//   ....[4]....
        /*0170*/ 	.word	0x00007140


	//   ....[5]....
        /*0174*/ 	.word	0x000072a0


	//   ....[6]....
        /*0178*/ 	.word	0x00007330


	//   ....[7]....
        /*017c*/ 	.word	0x00007370


	//----- nvinfo : EIATTR_CRS_STACK_SIZE
	.align		4
.L_601:
        /*0180*/ 	.byte	0x04, 0x1e
        /*0182*/ 	.short	(.L_603 - .L_602)
.L_602:
        /*0184*/ 	.word	0x00000000


	//----- nvinfo : EIATTR_CBANK_PARAM_SIZE
	.align		4
.L_603:
        /*0188*/ 	.byte	0x03, 0x19
        /*018a*/ 	.short	0x0074


	//----- nvinfo : EIATTR_PARAM_CBANK
	.align		4
        /*018c*/ 	.byte	0x04, 0x0a
        /*018e*/ 	.short	(.L_605 - .L_604)
	.align		4
.L_604:
        /*0190*/ 	.word	index@(.nv.constant0._Z23gemm_half_q_half_kernelILi4ELi48ELb0ELb0ELi64EEvPK6__halfPKjS4_S2_PS0_iiiiPKtS7_iiiiiibS2_i)
        /*0194*/ 	.short	0x0380
        /*0196*/ 	.short	0x0074


	//----- nvinfo : EIATTR_SW_WAR
	.align		4
.L_605:
        /*0198*/ 	.byte	0x04, 0x36
        /*019a*/ 	.short	(.L_607 - .L_606)
.L_606:
        /*019c*/ 	.word	0x00000008
.L_607:


//--------------------- .nv.info._Z23gemm_half_q_half_kernelILi4ELi16ELb0ELb0ELi64EEvPK6__halfPKjS4_S2_PS0_iiiiPKtS7_iiiiiibS2_i --------------------------
	.section	.nv.info._Z23gemm_half_q_half_kernelILi4ELi16ELb0ELb0ELi64EEvPK6__halfPKjS4_S2_PS0_iiiiPKtS7_iiiiiibS2_i,"",@"SHT_CUDA_INFO"
	.sectionflags	@""
	.align	4


	//----- nvinfo : EIATTR_CUDA_API_VERSION
	.align		4
        /*0000*/ 	.byte	0x04, 0x37
        /*0002*/ 	.short	(.L_609 - .L_608)
.L_608:
        /*0004*/ 	.word	0x00000082


	//----- nvinfo : EIATTR_KPARAM_INFO
	.align		4
.L_609:
        /*0008*/ 	.byte	0x04, 0x17
        /*000a*/ 	.short	(.L_611 - .L_610)
.L_610:
        /*000c*/ 	.word	0x00000000
        /*0010*/ 	.short	0x0013
        /*0012*/ 	.short	0x0070
        /*0014*/ 	.byte	0x00, 0xf0, 0x11, 0x00


	//----- nvinfo : EIATTR_KPARAM_INFO
	.align		4
.L_611:
        /*0018*/ 	.byte	0x04, 0x17
        /*001a*/ 	.short	(.L_613 - .L_612)
.L_612:
        /*001c*/ 	.word	0x00000000
        /*0020*/ 	.short	0x0012
        /*0022*/ 	.short	0x0068
        /*0024*/ 	.byte	0x00, 0xf5, 0x21, 0x00


	//----- nvinfo : EIATTR_KPARAM_INFO
	.align		4
.L_613:
        /*0028*/ 	.byte	0x04, 0x17
        /*002a*/ 	.short	(.L_615 - .L_614)
.L_614:
        /*002c*/ 	.word	0x00000000
        /*0030*/ 	.short	0x0011
        /*0032*/ 	.short	0x0060
        /*0034*/ 	.byte	0x00, 0xf0, 0x05, 0x00


	//----- nvinfo : EIATTR_KPARAM_INFO
	.align		4
.L_615:
        /*0038*/ 	.byte	0x04, 0x17
        /*003a*/ 	.short	(.L_617 - .L_616)
.L_616:
        /*003c*/ 	.word	0x00000000
        /*0040*/ 	.short	0x0010
        /*0042*/ 	.short	0x005c
        /*0044*/ 	.byte	0x00, 0xf0, 0x11, 0x00


	//----- nvinfo : EIATTR_KPARAM_INFO
	.align		4
.L_617:
        /*0048*/ 	.byte	0x04, 0x17
        /*004a*/ 	.short	(.L_619 - .L_618)
.L_618:
        /*004c*/ 	.word	0x00000000
        /*0050*/ 	.short	0x000f
        /*0052*/ 	.short	0x0058
        /*0054*/ 	.byte	0x00, 0xf0, 0x11, 0x00


	//----- nvinfo : EIATTR_KPARAM_INFO
	.align		4
.L_619:
        /*0058*/ 	.byte	0x04, 0x17
        /*005a*/ 	.short	(.L_621 - .L_620)
.L_620:
        /*005c*/ 	.word	0x00000000
        /*0060*/ 	.short	0x000e
        /*0062*/ 	.short	0x0054
        /*0064*/ 	.byte	0x00, 0xf0, 0x11, 0x00


	//----- nvinfo : EIATTR_KPARAM_INFO
	.align		4
.L_621:
        /*0068*/ 	.byte	0x04, 0x17
        /*006a*/ 	.short	(.L_623 - .L_622)
.L_622:
        /*006c*/ 	.word	0x00000000
        /*0070*/ 	.short	0x000d
        /*0072*/ 	.short	0x0050
        /*0074*/ 	.byte	0x00, 0xf0, 0x11, 0x00


	//----- nvinfo : EIATTR_KPARAM_INFO
	.align		4
.L_623:
        /*0078*/ 	.byte	0x04, 0x17
        /*007a*/ 	.short	(.L_625 - .L_624)
.L_624:
        /*007c*/ 	.word	0x00000000
        /*0080*/ 	.short	0x000c
        /*0082*/ 	.short	0x004c
        /*0084*/ 	.byte	0x00, 0xf0, 0x11, 0x00


	//----- nvinfo : EIATTR_KPARAM_INFO
	.align		4
.L_625:
        /*0088*/ 	.byte	0x04, 0x17
        /*008a*/ 	.short	(.L_627 - .L_626)
.L_626:
        /*008c*/ 	.word	0x00000000
        /*0090*/ 	.short	0x000b
        /*0092*/ 	.short	0x0048
        /*0094*/ 	.byte	0x00, 0xf0, 0x11, 0x00


	//----- nvinfo : EIATTR_KPARAM_INFO
	.align		4
.L_627:
        /*0098*/ 	.byte	0x04, 0x17
        /*009a*/ 	.short	(.L_629 - .L_628)
.L_628:
        /*009c*/ 	.word	0x00000000
        /*00a0*/ 	.short	0x000a
        /*00a2*/ 	.short	0x0040
        /*00a4*/ 	.byte	0x00, 0xf5, 0x21, 0x00


	//----- nvinfo : EIATTR_KPARAM_INFO
	.align		4
.L_629:
        /*00a8*/ 	.byte	0x04, 0x17
        /*00aa*/ 	.short	(.L_631 - .L_630)
.L_630:
        /*00ac*/ 	.word	0x00000000
        /*00b0*/ 	.short	0x0009
        /*00b2*/ 	.short	0x0038
        /*00b4*/ 	.byte	0x00, 0xf5, 0x21, 0x00


	//----- nvinfo : EIATTR_KPARAM_INFO
	.align		4
.L_631:
        /*00b8*/ 	.byte	0x04, 0x17
        /*00ba*/ 	.short	(.L_633 - .L_632)
.L_632:
        /*00bc*/ 	.word	0x00000000
        /*00c0*/ 	.short	0x0008
        /*00c2*/ 	.short	0x0034
        /*00c4*/ 	.byte	0x00, 0xf0, 0x11, 0x00


	//----- nvinfo : EIATTR_KPARAM_INFO
	.align		4
.L_633:
        /*00c8*/ 	.byte	0x04, 0x17
        /*00ca*/ 	.short	(.L_635 - .L_634)
.L_634:
        /*00cc*/ 	.word	0x00000000
        /*00d0*/ 	.short	0x0007
        /*00d2*/ 	.short	0x0030
        /*00d4*/ 	.byte	0x00, 0xf0, 0x11, 0x00


	//----- nvinfo : EIATTR_KPARAM_INFO
	.align		4
.L_635:
        /*00d8*/ 	.byte	0x04, 0x17
        /*00da*/ 	.short	(.L_637 - .L_636)
.L_636:
        /*00dc*/ 	.word	0x00000000
        /*00e0*/ 	.short	0x0006
        /*00e2*/ 	.short	0x002c
        /*00e4*/ 	.byte	0x00, 0xf0, 0x11, 0x00


	//----- nvinfo : EIATTR_KPARAM_INFO
	.align		4
.L_637:
        /*00e8*/ 	.byte	0x04, 0x17
        /*00ea*/ 	.short	(.L_639 - .L_638)
.L_638:
        /*00ec*/ 	.word	0x00000000
        /*00f0*/ 	.short	0x0005
        /*00f2*/ 	.short	0x0028
        /*00f4*/ 	.byte	0x00, 0xf0, 0x11, 0x00


	//----- nvinfo : EIATTR_KPARAM_INFO
	.align		4
.L_639:
        /*00f8*/ 	.byte	0x04, 0x17
        /*00fa*/ 	.short	(.L_641 - .L_640)
.L_640:
        /*00fc*/ 	.word	0x00000000
        /*0100*/ 	.short	0x0004
        /*0102*/ 	.short	0x0020
        /*0104*/ 	.byte	0x00, 0xf5, 0x21, 0x00


	//----- nvinfo : EIATTR_KPARAM_INFO
	.align		4
.L_641:
        /*0108*/ 	.byte	0x04, 0x17
        /*010a*/ 	.short	(.L_643 - .L_642)
.L_642:
        /*010c*/ 	.word	0x00000000
        /*0110*/ 	.short	0x0003
        /*0112*/ 	.short	0x0018
        /*0114*/ 	.byte	0x00, 0xf5, 0x21, 0x00


	//----- nvinfo : EIATTR_KPARAM_INFO
	.align		4
.L_643:
        /*0118*/ 	.byte	0x04, 0x17
        /*011a*/ 	.short	(.L_645 - .L_644)
.L_644:
        /*011c*/ 	.word	0x00000000
        /*0120*/ 	.short	0x0002
        /*0122*/ 	.short	0x0010
        /*0124*/ 	.byte	0x00, 0xf5, 0x21, 0x00


	//----- nvinfo : EIATTR_KPARAM_INFO
	.align		4
.L_645:
        /*0128*/ 	.byte	0x04, 0x17
        /*012a*/ 	.short	(.L_647 - .L_646)
.L_646:
        /*012c*/ 	.word	0x00000000
        /*0130*/ 	.short	0x0001
        /*0132*/ 	.short	0x0008
        /*0134*/ 	.byte	0x00, 0xf5, 0x21, 0x00


	//----- nvinfo : EIATTR_KPARAM_INFO
	.align		4
.L_647:
        /*0138*/ 	.byte	0x04, 0x17
        /*013a*/ 	.short	(.L_649 - .L_648)
.L_648:
        /*013c*/ 	.word	0x00000000
        /*0140*/ 	.short	0x0000
        /*0142*/ 	.short	0x0000
        /*0144*/ 	.byte	0x00, 0xf5, 0x21, 0x00


	//----- nvinfo : EIATTR_SPARSE_MMA_MASK
	.align		4
.L_649:
        /*0148*/ 	.byte	0x03, 0x50
        /*014a*/ 	.short	0x0000


	//----- nvinfo : EIATTR_MAXREG_COUNT
	.align		4
        /*014c*/ 	.byte	0x03, 0x1b
        /*014e*/ 	.short	0x00ff


	//----- nvinfo : EIATTR_NUM_BARRIERS
	.align		4
        /*0150*/ 	.byte	0x02, 0x4c
        /*0152*/ 	.byte	0x01
	.zero		1


	//----- nvinfo : EIATTR_MERCURY_ISA_VERSION
	.align		4
        /*0154*/ 	.byte	0x03, 0x5f
        /*0156*/ 	.short	0x0101


	//----- nvinfo : EIATTR_VRC_CTA_INIT_COUNT
	.align		4
        /*0158*/ 	.byte	0x02, 0x4a
	.zero		1
	.zero		1


	//----- nvinfo : EIATTR_EXIT_INSTR_OFFSETS
	.align		4
        /*015c*/ 	.byte	0x04, 0x1c
        /*015e*/ 	.short	(.L_651 - .L_650)


	//   ....[0]....
.L_650:
        /*0160*/ 	.word	0x00000d00


	//   ....[1]....
        /*0164*/ 	.word	0x000040e0


	//   ....[2]....
        /*0168*/ 	.word	0x00004390


	//   ....[3]....
        /*016c*/ 	.word	0x000045e0


	//   ....[4]....
        /*0170*/ 	.word	0x00004830


	//   ....[5]....
        /*0174*/ 	.word	0x00004970


	//   ....[6]....
        /*0178*/ 	.word	0x00004a00


	//   ....[7]....
        /*017c*/ 	.word	0x00004a40


	//----- nvinfo : EIATTR_CRS_STACK_SIZE
	.align		4
.L_651:
        /*0180*/ 	.byte	0x04, 0x1e
        /*0182*/ 	.short	(.L_653 - .L_652)
.L_652:
        /*0184*/ 	.word	0x00000000


	//----- nvinfo : EIATTR_CBANK_PARAM_SIZE
	.align		4
.L_653:
        /*0188*/ 	.byte	0x03, 0x19
        /*018a*/ 	.short	0x0074


	//----- nvinfo : EIATTR_PARAM_CBANK
	.align		4
        /*018c*/ 	.byte	0x04, 0x0a
        /*018e*/ 	.short	(.L_655 - .L_654)
	.align		4
.L_654:
        /*0190*/ 	.word	index@(.nv.constant0._Z23gemm_half_q_half_kernelILi4ELi16ELb0ELb0ELi64EEvPK6__halfPKjS4_S2_PS0_iiiiPKtS7_iiiiiibS2_i)
        /*0194*/ 	.short	0x0380
        /*0196*/ 	.short	0x0074


	//----- nvinfo : EIATTR_SW_WAR
	.align		4
.L_655:
        /*0198*/ 	.byte	0x04, 0x36
        /*019a*/ 	.short	(.L_657 - .L_656)
.L_656:
        /*019c*/ 	.word	0x00000008
.L_657:


//--------------------- .nv.info._Z23gemm_half_q_half_kernelILi4ELi24ELb0ELb0ELi64EEvPK6__halfPKjS4_S2_PS0_iiiiPKtS7_iiiiiibS2_i --------------------------
	.section	.nv.info._Z23gemm_half_q_half_kernelILi4ELi24ELb0ELb0ELi64EEvPK6__halfPKjS4_S2_PS0_iiiiPKtS7_iiiiiibS2_i,"",@"SHT_CUDA_INFO"
	.sectionflags	@""
	.align	4


	//----- nvinfo : EIATTR_CUDA_API_VERSION
	.align		4
        /*0000*/ 	.byte	0x04, 0x37
        /*0002*/ 	.short	(.L_659 - .L_658)
.L_658:
        /*0004*/ 	.word	0x00000082


	//----- nvinfo : EIATTR_KPARAM_INFO
	.align		4
.L_659:
        /*0008*/ 	.byte	0x04, 0x17
        /*000a*/ 	.short	(.L_661 - .L_660)
.L_660:
        /*000c*/ 	.word	0x00000000
        /*0010*/ 	.short	0x0013
        /*0012*/ 	.short	0x0070
        /*0014*/ 	.byte	0x00, 0xf0, 0x11, 0x00


	//----- nvinfo : EIATTR_KPARAM_INFO
	.align		4
.L_661:
        /*0018*/ 	.byte	0x04, 0x17
        /*001a*/ 	.short	(.L_663 - .L_662)
.L_662:
        /*001c*/ 	.word	0x00000000
        /*0020*/ 	.short	0x0012
        /*0022*/ 	.short	0x0068
        /*0024*/ 	.byte	0x00, 0xf5, 0x21, 0x00


	//----- nvinfo : EIATTR_KPARAM_INFO
	.align		4
.L_663:
        /*0028*/ 	.byte	0x04, 0x17
        /*002a*/ 	.short	(.L_665 - .L_664)
.L_664:
        /*002c*/ 	.word	0x00000000
        /*0030*/ 	.short	0x0011
        /*0032*/ 	.short	0x0060
        /*0034*/ 	.byte	0x00, 0xf0, 0x05, 0x00


	//----- nvinfo : EIATTR_KPARAM_INFO
	.align		4
.L_665:
        /*0038*/ 	.byte	0x04, 0x17
        /*003a*/ 	.short	(.L_667 - .L_666)
.L_666:
        /*003c*/ 	.word	0x00000000
        /*0040*/ 	.short	0x0010
        /*0042*/ 	.short	0x005c
        /*0044*/ 	.byte	0x00, 0xf0, 0x11, 0x00


	//----- nvinfo : EIATTR_KPARAM_INFO
	.align		4
.L_667:
        /*0048*/ 	.byte	0x04, 0x17
        /*004a*/ 	.short	(.L_669 - .L_668)
.L_668:
        /*004c*/ 	.word	0x00000000
        /*0050*/ 	.short	0x000f
        /*0052*/ 	.short	0x0058
        /*0054*/ 	.byte	0x00, 0xf0, 0x11, 0x00


	//----- nvinfo : EIATTR_KPARAM_INFO
	.align		4
.L_669:
        /*0058*/ 	.byte	0x04, 0x17
        /*005a*/ 	.short	(.L_671 - .L_670)
.L_670:
        /*005c*/ 	.word	0x00000000
        /*0060*/ 	.short	0x000e
        /*0062*/ 	.short	0x0054
        /*0064*/ 	.byte	0x00, 0xf0, 0x11, 0x00


	//----- nvinfo : EIATTR_KPARAM_INFO
	.align		4
.L_671:
        /*0068*/ 	.byte	0x04, 0x17
        /*006a*/ 	.short	(.L_673 - .L_672)
.L_672:
        /*006c*/ 	.word	0x00000000
        /*0070*/ 	.short	0x000d
        /*0072*/ 	.short	0x0050
        /*0074*/ 	.byte	0x00, 0xf0, 0x11, 0x00


	//----- nvinfo : EIATTR_KPARAM_INFO
	.align		4
.L_673:
        /*0078*/ 	.byte	0x04, 0x17
        /*007a*/ 	.short	(.L_675 - .L_674)
.L_674:
        /*007c*/ 	.word	0x00000000
        /*0080*/ 	.short	0x000c
        /*0082*/ 	.short	0x004c
        /*0084*/ 	.byte	0x00, 0xf0, 0x11, 0x00


	//----- nvinfo : EIATTR_KPARAM_INFO
	.align		4
.L_675:
        /*0088*/ 	.byte	0x04, 0x17
        /*008a*/ 	.short	(.L_677 - .L_676)
.L_676:
        /*008c*/ 	.word	0x00000000
        /*0090*/ 	.short	0x000b
        /*0092*/ 	.short	0x0048
        /*0094*/ 	.byte	0x00, 0xf0, 0x11, 0x00


	//----- nvinfo : EIATTR_KPARAM_INFO
	.align		4
.L_677:
        /*0098*/ 	.byte	0x04, 0x17
        /*009a*/ 	.short	(.L_679 - .L_678)
.L_678:
        /*009c*/ 	.word	0x00000000
        /*00a0*/ 	.short	0x000a
        /*00a2*/ 	.short	0x0040
        /*00a4*/ 	.byte	0x00, 0xf5, 0x21, 0x00


	//----- nvinfo : EIATTR_KPARAM_INFO
	.align		4
.L_679:
        /*00a8*/ 	.byte	0x04, 0x17
        /*00aa*/ 	.short	(.L_681 - .L_680)
.L_680:
        /*00ac*/ 	.word	0x00000000
        /*00b0*/ 	.short	0x0009
        /*00b2*/ 	.short	0x0038
        /*00b4*/ 	.byte	0x00, 0xf5, 0x21, 0x00


	//----- nvinfo : EIATTR_KPARAM_INFO
	.align		4
.L_681:
        /*00b8*/ 	.byte	0x04, 0x17
        /*00ba*/ 	.short	(.L_683 - .L_682)
.L_682:
        /*00bc*/ 	.word	0x00000000
        /*00c0*/ 	.short	0x0008
        /*00c2*/ 	.short	0x0034
        /*00c4*/ 	.byte	0x00, 0xf0, 0x11, 0x00


	//----- nvinfo : EIATTR_KPARAM_INFO
	.align		4
.L_683:
        /*00c8*/ 	.byte	0x04, 0x17
        /*00ca*/ 	.short	(.L_685 - .L_684)
.L_684:
        /*00cc*/ 	.word	0x00000000
        /*00d0*/ 	.short	0x0007
        /*00d2*/ 	.short	0x0030
        /*00d4*/ 	.byte	0x00, 0xf0, 0x11, 0x00


	//----- nvinfo : EIATTR_KPARAM_INFO
	.align		4
.L_685:
        /*00d8*/ 	.byte	0x04, 0x17
        /*00da*/ 	.short	(.L_687 - .L_686)
.L_686:
        /*00dc*/ 	.word	0x00000000
        /*00e0*/ 	.short	0x0006
        /*00e2*/ 	.short	0x002c
        /*00e4*/ 	.byte	0x00, 0xf0, 0x11, 0x00


	//----- nvinfo : EIATTR_KPARAM_INFO
	.align		4
.L_687:
        /*00e8*/ 	.byte	0x04, 0x17
        /*00ea*/ 	.short	(.L_689 - .L_688)
.L_688:
        /*00ec*/ 	.word	0x00000000
        /*00f0*/ 	.short	0x0005
        /*00f2*/ 	.short	0x0028
        /*00f4*/ 	.byte	0x00, 0xf0, 0x11, 0x00


	//----- nvinfo : EIATTR_KPARAM_INFO
	.align		4
.L_689:
        /*00f8*/ 	.byte	0x04, 0x17
        /*00fa*/ 	.short	(.L_691 - .L_690)
.L_690:
        /*00fc*/ 	.word	0x00000000
        /*0100*/ 	.short	0x0004
        /*0102*/ 	.short	0x0020
        /*0104*/ 	.byte	0x00, 0xf5, 0x21, 0x00


	//----- nvinfo : EIATTR_KPARAM_INFO
	.align		4
.L_691:
        /*0108*/ 	.byte	0x04, 0x17
        /*010a*/ 	.short	(.L_693 - .L_692)
.L_692:
        /*010c*/ 	.word	0x00000000
        /*0110*/ 	.short	0x0003
        /*0112*/ 	.short	0x0018
        /*0114*/ 	.byte	0x00, 0xf5, 0x21, 0x00


	//----- nvinfo : EIATTR_KPARAM_INFO
	.align		4
.L_693:
        /*0118*/ 	.byte	0x04, 0x17
        /*011a*/ 	.short	(.L_695 - .L_694)
.L_694:
        /*011c*/ 	.word	0x00000000
        /*0120*/ 	.short	0x0002
        /*0122*/ 	.short	0x0010
        /*0124*/ 	.byte	0x00, 0xf5, 0x21, 0x00


	//----- nvinfo : EIATTR_KPARAM_INFO
	.align		4
.L_695:
        /*0128*/ 	.byte	0x04, 0x17
        /*012a*/ 	.short	(.L_697 - .L_696)
.L_696:
        /*012c*/ 	.word	0x00000000
        /*0130*/ 	.short	0x0001
        /*0132*/ 	.short	0x0008
        /*0134*/ 	.byte	0x00, 0xf5, 0x21, 0x00


	//----- nvinfo : EIATTR_KPARAM_INFO
	.align		4
.L_697:
        /*0138*/ 	.byte	0x04, 0x17
        /*013a*/ 	.short	(.L_699 - .L_698)
.L_698:
        /*013c*/ 	.word	0x00000000
        /*0140*/ 	.short	0x0000
        /*0142*/ 	.short	0x0000
        /*0144*/ 	.byte	0x00, 0xf5, 0x21, 0x00


	//----- nvinfo : EIATTR_SPARSE_MMA_MASK
	.align		4
.L_699:
        /*0148*/ 	.byte	0x03, 0x50
        /*014a*/ 	.short	0x0000


	//----- nvinfo : EIATTR_MAXREG_COUNT
	.align		4
        /*014c*/ 	.byte	0x03, 0x1b
        /*014e*/ 	.short	0x00ff


	//----- nvinfo : EIATTR_NUM_BARRIERS
	.align		4
        /*0150*/ 	.byte	0x02, 0x4c
        /*0152*/ 	.byte	0x01
	.zero		1


	//----- nvinfo : EIATTR_MERCURY_ISA_VERSION
	.align		4
        /*0154*/ 	.byte	0x03, 0x5f
        /*0156*/ 	.short	0x0101


	//----- nvinfo : EIATTR_VRC_CTA_INIT_COUNT
	.align		4
        /*0158*/ 	.byte	0x02, 0x4a
	.zero		1
	.zero		1


	//----- nvinfo : EIATTR_EXIT_INSTR_OFFSETS
	.align		4
        /*015c*/ 	.byte	0x04, 0x1c
        /*015e*/ 	.short	(.L_701 - .L_700)


	//   ....[0]....
.L_700:
        /*0160*/ 	.word	0x00000d00


	//   ....[1]....
        /*0164*/ 	.word	0x00009110


	//   ....[2]....
        /*0168*/ 	.word	0x00009380


	//   ....[3]....
        /*016c*/ 	.word	0x000095d0


	//   ....[4]....
        /*0170*/ 	.word	0x00009820


	//   ....[5]....
        /*0174*/ 	.word	0x00009960


	//   ....[6]....
        /*0178*/ 	.word	0x000099f0


	//   ....[7]....
        /*017c*/ 	.word	0x00009a30


	//----- nvinfo : EIATTR_CRS_STACK_SIZE
	.align		4
.L_701:
        /*0180*/ 	.byte	0x04, 0x1e
        /*0182*/ 	.short	(.L_703 - .L_702)
.L_702:
        /*0184*/ 	.word	0x00000000


	//----- nvinfo : EIATTR_CBANK_PARAM_SIZE
	.align		4
.L_703:
        /*0188*/ 	.byte	0x03, 0x19
        /*018a*/ 	.short	0x0074


	//----- nvinfo : EIATTR_PARAM_CBANK
	.align		4
        /*018c*/ 	.byte	0x04, 0x0a
        /*018e*/ 	.short	(.L_705 - .L_704)
	.align		4
.L_704:
        /*0190*/ 	.word	index@(.nv.constant0._Z23gemm_half_q_half_kernelILi4ELi24ELb0ELb0ELi64EEvPK6__halfPKjS4_S2_PS0_iiiiPKtS7_iiiiiibS2_i)
        /*0194*/ 	.short	0x0380
        /*0196*/ 	.short	0x0074


	//----- nvinfo : EIATTR_SW_WAR
	.align		4
.L_705:
        /*0198*/ 	.byte	0x04, 0x36
        /*019a*/ 	.short	(.L_707 - .L_706)
.L_706:
        /*019c*/ 	.word	0x00000008
.L_707:


//--------------------- .nv.info._Z23gemm_half_q_half_kernelILi4ELi8ELb0ELb0ELi64EEvPK6__halfPKjS4_S2_PS0_iiiiPKtS7_iiiiiibS2_i --------------------------
	.section	.nv.info._Z23gemm_half_q_half_kernelILi4ELi8ELb0ELb0ELi64EEvPK6__halfPKjS4_S2_PS0_iiiiPKtS7_iiiiiibS2_i,"",@"SHT_CUDA_INFO"
	.sectionflags	@""
	.align	4


	//----- nvinfo : EIATTR_CUDA_API_VERSION
	.align		4
        /*0000*/ 	.byte	0x04, 0x37
        /*0002*/ 	.short	(.L_709 - .L_708)
.L_708:
        /*0004*/ 	.word	0x00000082


	//----- nvinfo : EIATTR_KPARAM_INFO
	.align		4
.L_709:
        /*0008*/ 	.byte	0x04, 0x17
        /*000a*/ 	.short	(.L_711 - .L_710)
.L_710:
        /*000c*/ 	.word	0x00000000
        /*0010*/ 	.short	0x0013
        /*0012*/ 	.short	0x0070
        /*0014*/ 	.byte	0x00, 0xf0, 0x11, 0x00


	//----- nvinfo : EIATTR_KPARAM_INFO
	.align		4
.L_711:
        /*0018*/ 	.byte	0x04, 0x17
        /*001a*/ 	.short	(.L_713 - .L_712)
.L_712:
        /*001c*/ 	.word	0x00000000
        /*0020*/ 	.short	0x0012
        /*0022*/ 	.short	0x0068
        /*0024*/ 	.byte	0x00, 0xf5, 0x21, 0x00


	//----- nvinfo : EIATTR_KPARAM_INFO
	.align		4
.L_713:
        /*0028*/ 	.byte	0x04, 0x17
        /*002a*/ 	.short	(.L_715 - .L_714)
.L_714:
        /*002c*/ 	.word	0x00000000
        /*0030*/ 	.short	0x0011
        /*0032*/ 	.short	0x0060
        /*0034*/ 	.byte	0x00, 0xf0, 0x05, 0x00


	//----- nvinfo : EIATTR_KPARAM_INFO
	.align		4
.L_715:
        /*0038*/ 	.byte	0x04, 0x17
        /*003a*/ 	.short	(.L_717 - .L_716)
.L_716:
        /*003c*/ 	.word	0x00000000
        /*0040*/ 	.short	0x0010
        /*0042*/ 	.short	0x005c
        /*0044*/ 	.byte	0x00, 0xf0, 0x11, 0x00


	//----- nvinfo : EIATTR_KPARAM_INFO
	.align		4
.L_717:
        /*0048*/ 	.byte	0x04, 0x17
        /*004a*/ 	.short	(.L_719 - .L_718)
.L_718:
        /*004c*/ 	.word	0x00000000
        /*0050*/ 	.short	0x000f
        /*0052*/ 	.short	0x0058
        /*0054*/ 	.byte	0x00, 0xf0, 0x11, 0x00


	//----- nvinfo : EIATTR_KPARAM_INFO
	.align		4
.L_719:
        /*0058*/ 	.byte	0x04, 0x17
        /*005a*/ 	.short	(.L_721 - .L_720)
.L_720:
        /*005c*/ 	.word	0x00000000
        /*0060*/ 	.short	0x000e
        /*0062*/ 	.short	0x0054
        /*0064*/ 	.byte	0x00, 0xf0, 0x11, 0x00


	//----- nvinfo : EIATTR_KPARAM_INFO
	.align		4
.L_721:
        /*0068*/ 	.byte	0x04, 0x17
        /*006a*/ 	.short	(.L_723 - .L_722)
.L_722:
        /*006c*/ 	.word	0x00000000
        /*0070*/ 	.short	0x000d
        /*0072*/ 	.short	0x0050
        /*0074*/ 	.byte	0x00, 0xf0, 0x11, 0x00


	//----- nvinfo : EIATTR_KPARAM_INFO
	.align		4
.L_723:
        /*0078*/ 	.byte	0x04, 0x17
        /*007a*/ 	.short	(.L_725 - .L_724)
.L_724:
        /*007c*/ 	.word	0x00000000
        /*0080*/ 	.short	0x000c
        /*0082*/ 	.short	0x004c
        /*0084*/ 	.byte	0x00, 0xf0, 0x11, 0x00


	//----- nvinfo : EIATTR_KPARAM_INFO
	.align		4
.L_725:
        /*0088*/ 	.byte	0x04, 0x17
        /*008a*/ 	.short	(.L_727 - .L_726)
.L_726:
        /*008c*/ 	.word	0x00000000
        /*0090*/ 	.short	0x000b
        /*0092*/ 	.short	0x0048
        /*0094*/ 	.byte	0x00, 0xf0, 0x11, 0x00


	//----- nvinfo : EIATTR_KPARAM_INFO
	.align		4
.L_727:
        /*0098*/ 	.byte	0x04, 0x17
        /*009a*/ 	.short	(.L_729 - .L_728)
.L_728:
        /*009c*/ 	.word	0x00000000
        /*00a0*/ 	.short	0x000a
        /*00a2*/ 	.short	0x0040
        /*00a4*/ 	.byte	0x00, 0xf5, 0x21, 0x00


	//----- nvinfo : EIATTR_KPARAM_INFO
	.align		4
.L_729:
        /*00a8*/ 	.byte	0x04, 0x17
        /*00aa*/ 	.short	(.L_731 - .L_730)
.L_730:
        /*00ac*/ 	.word	0x00000000
        /*00b0*/ 	.short	0x0009
        /*00b2*/ 	.short	0x0038
        /*00b4*/ 	.byte	0x00, 0xf5, 0x21, 0x00


	//----- nvinfo : EIATTR_KPARAM_INFO
	.align		4
.L_731:
        /*00b8*/ 	.byte	0x04, 0x17
        /*00ba*/ 	.short	(.L_733 - .L_732)
.L_732:
        /*00bc*/ 	.word	0x00000000
        /*00c0*/ 	.short	0x0008
        /*00c2*/ 	.short	0x0034
        /*00c4*/ 	.byte	0x00, 0xf0, 0x11, 0x00


	//----- nvinfo : EIATTR_KPARAM_INFO
	.align		4
.L_733:
        /*00c8*/ 	.byte	0x04, 0x17
        /*00ca*/ 	.short	(.L_735 - .L_734)
.L_734:
        /*00cc*/ 	.word	0x00000000
        /*00d0*/ 	.short	0x0007
        /*00d2*/ 	.short	0x0030
        /*00d4*/ 	.byte	0x00, 0xf0, 0x11, 0x00


	//----- nvinfo : EIATTR_KPARAM_INFO
	.align		4
.L_735:
        /*00d8*/ 	.byte	0x04, 0x17
        /*00da*/ 	.short	(.L_737 - .L_736)
.L_736:
        /*00dc*/ 	.word	0x00000000
        /*00e0*/ 	.short	0x0006
        /*00e2*/ 	.short	0x002c
        /*00e4*/ 	.byte	0x00, 0xf0, 0x11, 0x00


	//----- nvinfo : EIATTR_KPARAM_INFO
	.align		4
.L_737:
        /*00e8*/ 	.byte	0x04, 0x17
        /*00ea*/ 	.short	(.L_739 - .L_738)
.L_738:
        /*00ec*/ 	.word	0x00000000
        /*00f0*/ 	.short	0x0005
        /*00f2*/ 	.short	0x0028
        /*00f4*/ 	.byte	0x00, 0xf0, 0x11, 0x00


	//----- nvinfo : EIATTR_KPARAM_INFO
	.align		4
.L_739:
        /*00f8*/ 	.byte	0x04, 0x17
        /*00fa*/ 	.short	(.L_741 - .L_740)
.L_740:
        /*00fc*/ 	.word	0x00000000
        /*0100*/ 	.short	0x0004
        /*0102*/ 	.short	0x0020
        /*0104*/ 	.byte	0x00, 0xf5, 0x21, 0x00


	//----- nvinfo : EIATTR_KPARAM_INFO
	.align		4
.L_741:
        /*0108*/ 	.byte	0x04, 0x17
        /*010a*/ 	.short	(.L_743 - .L_742)
.L_742:
        /*010c*/ 	.word	0x00000000
        /*0110*/ 	.short	0x0003
        /*0112*/ 	.short	0x0018
        /*0114*/ 	.byte	0x00, 0xf5, 0x21, 0x00


	//----- nvinfo : EIATTR_KPARAM_INFO
	.align		4
.L_743:
        /*0118*/ 	.byte	0x04, 0x17
        /*011a*/ 	.short	(.L_745 - .L_744)
.L_744:
        /*011c*/ 	.word	0x00000000
        /*0120*/ 	.short	0x0002
        /*0122*/ 	.short	0x0010
        /*0124*/ 	.byte	0x00, 0xf5, 0x21, 0x00


	//----- nvinfo : EIATTR_KPARAM_INFO
	.align		4
.L_745:
        /*0128*/ 	.byte	0x04, 0x17
        /*012a*/ 	.short	(.L_747 - .L_746)
.L_746:
        /*012c*/ 	.word	0x00000000
        /*0130*/ 	.short	0x0001
        /*0132*/ 	.short	0x0008
        /*0134*/ 	.byte	0x00, 0xf5, 0x21, 0x00


	//----- nvinfo : EIATTR_KPARAM_INFO
	.align		4
.L_747:
        /*0138*/ 	.byte	0x04, 0x17
        /*013a*/ 	.short	(.L_749 - .L_748)
.L_748:
        /*013c*/ 	.word	0x00000000
        /*0140*/ 	.short	0x0000
        /*0142*/ 	.short	0x0000
        /*0144*/ 	.byte	0x00, 0xf5, 0x21, 0x00


	//----- nvinfo : EIATTR_SPARSE_MMA_MASK
	.align		4
.L_749:
        /*0148*/ 	.byte	0x03, 0x50
        /*014a*/ 	.short	0x0000


	//----- nvinfo : EIATTR_MAXREG_COUNT
	.align		4
        /*014c*/ 	.byte	0x03, 0x1b
        /*014e*/ 	.short	0x00ff


	//----- nvinfo : EIATTR_NUM_BARRIERS
	.align		4
        /*0150*/ 	.byte	0x02, 0x4c
        /*0152*/ 	.byte	0x01
	.zero		1


	//----- nvinfo : EIATTR_MERCURY_ISA_VERSION
	.align		4
        /*0154*/ 	.byte	0x03, 0x5f
        /*0156*/ 	.short	0x0101


	//----- nvinfo : EIATTR_VRC_CTA_INIT_COUNT
	.align		4
        /*0158*/ 	.byte	0x02, 0x4a
	.zero		1
	.zero		1


	//----- nvinfo : EIATTR_EXIT_INSTR_OFFSETS
	.align		4
        /*015c*/ 	.byte	0x04, 0x1c
        /*015e*/ 	.short	(.L_751 - .L_750)


	//   ....[0]....
.L_750:
        /*0160*/ 	.word	0x00000d00


	//   ....[1]....
        /*0164*/ 	.word	0x00006b90


	//   ....[2]....
        /*0168*/ 	.word	0x00006e40


	//   ....[3]....
        /*016c*/ 	.word	0x00007090


	//   ....[4]....
        /*0170*/ 	.word	0x000072e0


	//   ....[5]....
        /*0174*/ 	.word	0x00007420


	//   ....[6]....
        /*0178*/ 	.word	0x000074b0


	//   ....[7]....
        /*017c*/ 	.word	0x000074f0


	//----- nvinfo : EIATTR_CRS_STACK_SIZE
	.align		4
.L_751:
        /*0180*/ 	.byte	0x04, 0x1e
        /*0182*/ 	.short	(.L_753 - .L_752)
.L_752:
        /*0184*/ 	.word	0x00000000


	//----- nvinfo : EIATTR_CBANK_PARAM_SIZE
	.align		4
.L_753:
        /*0188*/ 	.byte	0x03, 0x19
        /*018a*/ 	.short	0x0074


	//----- nvinfo : EIATTR_PARAM_CBANK
	.align		4
        /*018c*/ 	.byte	0x04, 0x0a
        /*018e*/ 	.short	(.L_755 - .L_754)
	.align		4
.L_754:
        /*0190*/ 	.word	index@(.nv.constant0._Z23gemm_half_q_half_kernelILi4ELi8ELb0ELb0ELi64EEvPK6__halfPKjS4_S2_PS0_iiiiPKtS7_iiiiiibS2_i)
        /*0194*/ 	.short	0x0380
        /*0196*/ 	.short	0x0074


	//----- nvinfo : EIATTR_SW_WAR
	.align		4
.L_755:
        /*0198*/ 	.byte	0x04, 0x36
        /*019a*/ 	.short	(.L_757 - .L_756)
.L_756:
        /*019c*/ 	.word	0x00000008
.L_757:


//--------------------- .nv.info._Z23gemm_half_q_half_kernelILi4ELi12ELb0ELb0ELi64EEvPK6__halfPKjS4_S2_PS0_iiiiPKtS7_iiiiiibS2_i --------------------------
	.section	.nv.info._Z23gemm_half_q_half_kernelILi4ELi12ELb0ELb0ELi64EEvPK6__halfPKjS4_S2_PS0_iiiiPKtS7_iiiiiibS2_i,"",@"SHT_CUDA_INFO"
	.sectionflags	@""
	.align	4


	//----- nvinfo : EIATTR_CUDA_API_VERSION
	.align		4
        /*0000*/ 	.byte	0x04, 0x37
        /*0002*/ 	.short	(.L_759 - .L_758)
.L_758:
        /*0004*/ 	.word	0x00000082


	//----- nvinfo : EIATTR_KPARAM_INFO
	.align		4
.L_759:
        /*0008*/ 	.byte	0x04, 0x17
        /*000a*/ 	.short	(.L_761 - .L_760)
.L_760:
        /*000c*/ 	.word	0x00000000
        /*0010*/ 	.short	0x0013
        /*0012*/ 	.short	0x0070
        /*0014*/ 	.byte	0x00, 0xf0, 0x11, 0x00


	//----- nvinfo : EIATTR_KPARAM_INFO
	.align		4
.L_761:
        /*0018*/ 	.byte	0x04, 0x17
        /*001a*/ 	.short	(.L_763 - .L_762)
.L_762:
        /*001c*/ 	.word	0x00000000
        /*0020*/ 	.short	0x0012
        /*0022*/ 	.short	0x0068
        /*0024*/ 	.byte	0x00, 0xf5, 0x21, 0x00


	//----- nvinfo : EIATTR_KPARAM_INFO
	.align		4
.L_763:
        /*0028*/ 	.byte	0x04, 0x17
        /*002a*/ 	.short	(.L_765 - .L_764)
.L_764:
        /*002c*/ 	.word	0x00000000
        /*0030*/ 	.short	0x0011
        /*0032*/ 	.short	0x0060
        /*0034*/ 	.byte	0x00, 0xf0, 0x05, 0x00


	//----- nvinfo : EIATTR_KPARAM_INFO
	.align		4
.L_765:
        /*0038*/ 	.byte	0x04, 0x17
        /*003a*/ 	.short	(.L_767 - .L_766)
.L_766:
        /*003c*/ 	.word	0x00000000
        /*0040*/ 	.short	0x0010
        /*0042*/ 	.short	0x005c
        /*0044*/ 	.byte	0x00, 0xf0, 0x11, 0x00


	//----- nvinfo : EIATTR_KPARAM_INFO
	.align		4
.L_767:
        /*0048*/ 	.byte	0x04, 0x17
        /*004a*/ 	.short	(.L_769 - .L_768)
.L_768:
        /*004c*/ 	.word	0x00000000
        /*0050*/ 	.short	0x000f
        /*0052*/ 	.short	0x0058
        /*0054*/ 	.byte	0x00, 0xf0, 0x11, 0x00


	//----- nvinfo : EIATTR_KPARAM_INFO
	.align		4
.L_769:
        /*0058*/ 	.byte	0x04, 0x17
        /*005a*/ 	.short	(.L_771 - .L_770)
.L_770:
        /*005c*/ 	.word	0x00000000
        /*0060*/ 	.short	0x000e
        /*0062*/ 	.short	0x0054
        /*0064*/ 	.byte	0x00, 0xf0, 0x11, 0x00


	//----- nvinfo : EIATTR_KPARAM_INFO
	.align		4
.L_771:
        /*0068*/ 	.byte	0x04, 0x17
        /*006a*/ 	.short	(.L_773 - .L_772)
.L_772:
        /*006c*/ 	.word	0x00000000
        /*0070*/ 	.short	0x000d
        /*0072*/ 	.short	0x0050
        /*0074*/ 	.byte	0x00, 0xf0, 0x11, 0x00


	//----- nvinfo : EIATTR_KPARAM_INFO
	.align		4
.L_773:
        /*0078*/ 	.byte	0x04, 0x17
        /*007a*/ 	.short	(.L_775 - .L_774)
.L_774:
        /*007c*/ 	.word	0x00000000
        /*0080*/ 	.short	0x000c
        /*0082*/ 	.short	0x004c
        /*0084*/ 	.byte	0x00, 0xf0, 0x11, 0x00


	//----- nvinfo : EIATTR_KPARAM_INFO
	.align		4
.L_775:
        /*0088*/ 	.byte	0x04, 0x17
        /*008a*/ 	.short	(.L_777 - .L_776)
.L_776:
        /*008c*/ 	.word	0x00000000
        /*0090*/ 	.short	0x000b
        /*0092*/ 	.short	0x0048
        /*0094*/ 	.byte	0x00, 0xf0, 0x11, 0x00


	//----- nvinfo : EIATTR_KPARAM_INFO
	.align		4
.L_777:
        /*0098*/ 	.byte	0x04, 0x17
        /*009a*/ 	.short	(.L_779 - .L_778)
.L_778:
        /*009c*/ 	.word	0x00000000
        /*00a0*/ 	.short	0x000a
        /*00a2*/ 	.short	0x0040
        /*00a4*/ 	.byte	0x00, 0xf5, 0x21, 0x00


	//----- nvinfo : EIATTR_KPARAM_INFO
	.align		4
.L_779:
        /*00a8*/ 	.byte	0x04, 0x17
        /*00aa*/ 	.short	(.L_781 - .L_780)
.L_780:
        /*00ac*/ 	.word	0x00000000
        /*00b0*/ 	.short	0x0009
        /*00b2*/ 	.short	0x0038
        /*00b4*/ 	.byte	0x00, 0xf5, 0x21, 0x00


	//----- nvinfo : EIATTR_KPARAM_INFO
	.align		4
.L_781:
        /*00b8*/ 	.byte	0x04, 0x17
        /*00ba*/ 	.short	(.L_783 - .L_782)
.L_782:
        /*00bc*/ 	.word	0x00000000
        /*00c0*/ 	.short	0x0008
        /*00c2*/ 	.short	0x0034
        /*00c4*/ 	.byte	0x00, 0xf0, 0x11, 0x00


	//----- nvinfo : EIATTR_KPARAM_INFO
	.align		4
.L_783:
        /*00c8*/ 	.byte	0x04, 0x17
        /*00ca*/ 	.short	(.L_785 - .L_784)
.L_784:
        /*00cc*/ 	.word	0x00000000
        /*00d0*/ 	.short	0x0007
        /*00d2*/ 	.short	0x0030
        /*00d4*/ 	.byte	0x00, 0xf0, 0x11, 0x00


	//----- nvinfo : EIATTR_KPARAM_INFO
	.align		4
.L_785:
        /*00d8*/ 	.byte	0x04, 0x17
        /*00da*/ 	.short	(.L_787 - .L_786)
.L_786:
        /*00dc*/ 	.word	0x00000000
        /*00e0*/ 	.short	0x0006
        /*00e2*/ 	.short	0x002c
        /*00e4*/ 	.byte	0x00, 0xf0, 0x11, 0x00


	//----- nvinfo : EIATTR_KPARAM_INFO
	.align		4
.L_787:
        /*00e8*/ 	.byte	0x04, 0x17
        /*00ea*/ 	.short	(.L_789 - .L_788)
.L_788:
        /*00ec*/ 	.word	0x00000000
        /*00f0*/ 	.short	0x0005
        /*00f2*/ 	.short	0x0028
        /*00f4*/ 	.byte	0x00, 0xf0, 0x11, 0x00


	//----- nvinfo : EIATTR_KPARAM_INFO
	.align		4
.L_789:
        /*00f8*/ 	.byte	0x04, 0x17
        /*00fa*/ 	.short	(.L_791 - .L_790)
.L_790:
        /*00fc*/ 	.word	0x00000000
        /*0100*/ 	.short	0x0004
        /*0102*/ 	.short	0x0020
        /*0104*/ 	.byte	0x00, 0xf5, 0x21, 0x00


	//----- nvinfo : EIATTR_KPARAM_INFO
	.align		4
.L_791:
        /*0108*/ 	.byte	0x04, 0x17
        /*010a*/ 	.short	(.L_793 - .L_792)
.L_792:
        /*010c*/ 	.word	0x00000000
        /*0110*/ 	.short	0x0003
        /*0112*/ 	.short	0x0018
        /*0114*/ 	.byte	0x00, 0xf5, 0x21, 0x00


	//----- nvinfo : EIATTR_KPARAM_INFO
	.align		4
.L_793:
        /*0118*/ 	.byte	0x04, 0x17
        /*011a*/ 	.short	(.L_795 - .L_794)
.L_794:
        /*011c*/ 	.word	0x00000000
        /*0120*/ 	.short	0x0002
        /*0122*/ 	.short	0x0010
        /*0124*/ 	.byte	0x00, 0xf5, 0x21, 0x00


	//----- nvinfo : EIATTR_KPARAM_INFO
	.align		4
.L_795:
        /*0128*/ 	.byte	0x04, 0x17
        /*012a*/ 	.short	(.L_797 - .L_796)
.L_796:
        /*012c*/ 	.word	0x00000000
        /*0130*/ 	.short	0x0001
        /*0132*/ 	.short	0x0008
        /*0134*/ 	.byte	0x00, 0xf5, 0x21, 0x00


	//----- nvinfo : EIATTR_KPARAM_INFO
	.align		4
.L_797:
        /*0138*/ 	.byte	0x04, 0x17
        /*013a*/ 	.short	(.L_799 - .L_798)
.L_798:
        /*013c*/ 	.word	0x00000000
        /*0140*/ 	.short	0x0000
        /*0142*/ 	.short	0x0000
        /*0144*/ 	.byte	0x00, 0xf5, 0x21, 0x00


	//----- nvinfo : EIATTR_SPARSE_MMA_MASK
	.align		4
.L_799:
        /*0148*/ 	.byte	0x03, 0x50
        /*014a*/ 	.short	0x0000


	//----- nvinfo : EIATTR_MAXREG_COUNT
	.align		4
        /*014c*/ 	.byte	0x03, 0x1b
        /*014e*/ 	.short	0x00ff


	//----- nvinfo : EIATTR_NUM_BARRIERS
	.align		4
        /*0150*/ 	.byte	0x02, 0x4c
        /*0152*/ 	.byte	0x01
	.zero		1


	//----- nvinfo : EIATTR_MERCURY_ISA_VERSION
	.align		4
        /*0154*/ 	.byte	0x03, 0x5f
        /*0156*/ 	.short	0x0101


	//----- nvinfo : EIATTR_VRC_CTA_INIT_COUNT
	.align		4
        /*0158*/ 	.byte	0x02, 0x4a
	.zero		1
	.zero		1


	//----- nvinfo : EIATTR_EXIT_INSTR_OFFSETS
	.align		4
        /*015c*/ 	.byte	0x04, 0x1c
        /*015e*/ 	.short	(.L_801 - .L_800)


	//   ....[0]....
.L_800:
        /*0160*/ 	.word	0x00000ce0


	//   ....[1]....
        /*0164*/ 	.word	0x00008f40


	//   ....[2]....
        /*0168*/ 	.word	0x000091f0


	//   ....[3]....
        /*016c*/ 	.word	0x00009440


	//   ....[4]....
        /*0170*/ 	.word	0x00009690


	//   ....[5]....
        /*0174*/ 	.word	0x000097d0


	//   ....[6]....
        /*0178*/ 	.word	0x00009860


	//   ....[7]....
        /*017c*/ 	.word	0x000098a0


	//----- nvinfo : EIATTR_CRS_STACK_SIZE
	.align		4
.L_801:
        /*0180*/ 	.byte	0x04, 0x1e
        /*0182*/ 	.short	(.L_803 - .L_802)
.L_802:
        /*0184*/ 	.word	0x00000000


	//----- nvinfo : EIATTR_CBANK_PARAM_SIZE
	.align		4
.L_803:
        /*0188*/ 	.byte	0x03, 0x19
        /*018a*/ 	.short	0x0074


	//----- nvinfo : EIATTR_PARAM_CBANK
	.align		4
        /*018c*/ 	.byte	0x04, 0x0a
        /*018e*/ 	.short	(.L_805 - .L_804)
	.align		4
.L_804:
        /*0190*/ 	.word	index@(.nv.constant0._Z23gemm_half_q_half_kernelILi4ELi12ELb0ELb0ELi64EEvPK6__halfPKjS4_S2_PS0_iiiiPKtS7_iiiiiibS2_i)
        /*0194*/ 	.short	0x0380
        /*0196*/ 	.short	0x0074


	//----- nvinfo : EIATTR_SW_WAR
	.align		4
.L_805:
        /*0198*/ 	.byte	0x04, 0x36
        /*019a*/ 	.short	(.L_807 - .L_806)
.L_806:
        /*019c*/ 	.word	0x00000008
.L_807:


//--------------------- .nv.info._Z23gemm_half_q_half_kernelILi4ELi14ELb0ELb0ELi64EEvPK6__halfPKjS4_S2_PS0_iiiiPKtS7_iiiiiibS2_i --------------------------
	.section	.nv.info._Z23gemm_half_q_half_kernelILi4ELi14ELb0ELb0ELi64EEvPK6__halfPKjS4_S2_PS0_iiiiPKtS7_iiiiiibS2_i,"",@"SHT_CUDA_INFO"
	.sectionflags	@""
	.align	4


	//----- nvinfo : EIATTR_CUDA_API_VERSION
	.align		4
        /*0000*/ 	.byte	0x04, 0x37
        /*0002*/ 	.short	(.L_809 - .L_808)
.L_808:
        /*0004*/ 	.word	0x00000082


	//----- nvinfo : EIATTR_KPARAM_INFO
	.align		4
.L_809:
        /*0008*/ 	.byte	0x04, 0x17
        /*000a*/ 	.short	(.L_811 - .L_810)
.L_810:
        /*000c*/ 	.word	0x00000000
        /*0010*/ 	.short	0x0013
        /*0012*/ 	.short	0x0070
        /*0014*/ 	.byte	0x00, 0xf0, 0x11, 0x00


	//----- nvinfo : EIATTR_KPARAM_INFO
	.align		4
.L_811:
        /*0018*/ 	.byte	0x04, 0x17
        /*001a*/ 	.short	(.L_813 - .L_812)
.L_812:
        /*001c*/ 	.word	0x00000000
        /*0020*/ 	.short	0x0012
        /*0022*/ 	.short	0x0068
        /*0024*/ 	.byte	0x00, 0xf5, 0x21, 0x00


	//----- nvinfo : EIATTR_KPARAM_INFO
	.align		4
.L_813:
        /*0028*/ 	.byte	0x04, 0x17
        /*002a*/ 	.short	(.L_815 - .L_814)
.L_814:
        /*002c*/ 	.word	0x00000000
        /*0030*/ 	.short	0x0011
        /*0032*/ 	.short	0x0060
        /*0034*/ 	.byte	0x00, 0xf0, 0x05, 0x00


	//----- nvinfo : EIATTR_KPARAM_INFO
	.align		4
.L_815:
        /*0038*/ 	.byte	0x04, 0x17
        /*003a*/ 	.short	(.L_817 - .L_816)
.L_816:
        /*003c*/ 	.word	0x00000000
        /*0040*/ 	.short	0x0010
        /*0042*/ 	.short	0x005c
        /*0044*/ 	.byte	0x00, 0xf0, 0x11, 0x00


	//----- nvinfo : EIATTR_KPARAM_INFO
	.align		4
.L_817:
        /*0048*/ 	.byte	0x04, 0x17
        /*004a*/ 	.short	(.L_819 - .L_818)
.L_818:
        /*004c*/ 	.word	0x00000000
        /*0050*/ 	.short	0x000f
        /*0052*/ 	.short	0x0058
        /*0054*/ 	.byte	0x00, 0xf0, 0x11, 0x00


	//----- nvinfo : EIATTR_KPARAM_INFO
	.align		4
.L_819:
        /*0058*/ 	.byte	0x04, 0x17
        /*005a*/ 	.short	(.L_821 - .L_820)
.L_820:
        /*005c*/ 	.word	0x00000000
        /*0060*/ 	.short	0x000e
        /*0062*/ 	.short	0x0054
        /*0064*/ 	.byte	0x00, 0xf0, 0x11, 0x00


	//----- nvinfo : EIATTR_KPARAM_INFO
	.align		4
.L_821:
        /*0068*/ 	.byte	0x04, 0x17
        /*006a*/ 	.short	(.L_823 - .L_822)
.L_822:
        /*006c*/ 	.word	0x00000000
        /*0070*/ 	.short	0x000d
        /*0072*/ 	.short	0x0050
        /*0074*/ 	.byte	0x00, 0xf0, 0x11, 0x00


	//----- nvinfo : EIATTR_KPARAM_INFO
	.align		4
.L_823:
        /*0078*/ 	.byte	0x04, 0x17
        /*007a*/ 	.short	(.L_825 - .L_824)
.L_824:
        /*007c*/ 	.word	0x00000000
        /*0080*/ 	.short	0x000c
        /*0082*/ 	.short	0x004c
        /*0084*/ 	.byte	0x00, 0xf0, 0x11, 0x00


	//----- nvinfo : EIATTR_KPARAM_INFO
	.align		4
.L_825:
        /*0088*/ 	.byte	0x04, 0x17
        /*008a*/ 	.short	(.L_827 - .L_826)
.L_826:
        /*008c*/ 	.word	0x00000000
        /*0090*/ 	.short	0x000b
        /*0092*/ 	.short	0x0048
        /*0094*/ 	.byte	0x00, 0xf0, 0x11, 0x00


	//----- nvinfo : EIATTR_KPARAM_INFO
	.align		4
.L_827:
        /*0098*/ 	.byte	0x04, 0x17
        /*009a*/ 	.short	(.L_829 - .L_828)
.L_828:
        /*009c*/ 	.word	0x00000000
        /*00a0*/ 	.short	0x000a
        /*00a2*/ 	.short	0x0040
        /*00a4*/ 	.byte	0x00, 0xf5, 0x21, 0x00


	//----- nvinfo : EIATTR_KPARAM_INFO
	.align		4
.L_829:
        /*00a8*/ 	.byte	0x04, 0x17
        /*00aa*/ 	.short	(.L_831 - .L_830)
.L_830:
        /*00ac*/ 	.word	0x00000000
        /*00b0*/ 	.short	0x0009
        /*00b2*/ 	.short	0x0038
        /*00b4*/ 	.byte	0x00, 0xf5, 0x21, 0x00


	//----- nvinfo : EIATTR_KPARAM_INFO
	.align		4
.L_831:
        /*00b8*/ 	.byte	0x04, 0x17
        /*00ba*/ 	.short	(.L_833 - .L_832)
.L_832:
        /*00bc*/ 	.word	0x00000000
        /*00c0*/ 	.short	0x0008
        /*00c2*/ 	.short	0x0034
        /*00c4*/ 	.byte	0x00, 0xf0, 0x11, 0x00


	//----- nvinfo : EIATTR_KPARAM_INFO
	.align		4
.L_833:
        /*00c8*/ 	.byte	0x04, 0x17
        /*00ca*/ 	.short	(.L_835 - .L_834)
.L_834:
        /*00cc*/ 	.word	0x00000000
        /*00d0*/ 	.short	0x0007
        /*00d2*/ 	.short	0x0030
        /*00d4*/ 	.byte	0x00, 0xf0, 0x11, 0x00


	//----- nvinfo : EIATTR_KPARAM_INFO
	.align		4
.L_835:
        /*00d8*/ 	.byte	0x04, 0x17
        /*00da*/ 	.short	(.L_837 - .L_836)
.L_836:
        /*00dc*/ 	.word	0x00000000
        /*00e0*/ 	.short	0x0006
        /*00e2*/ 	.short	0x002c
        /*00e4*/ 	.byte	0x00, 0xf0, 0x11, 0x00


	//----- nvinfo : EIATTR_KPARAM_INFO
	.align		4
.L_837:
        /*00e8*/ 	.byte	0x04, 0x17
        /*00ea*/ 	.short	(.L_839 - .L_838)
.L_838:
        /*00ec*/ 	.word	0x00000000
        /*00f0*/ 	.short	0x0005
        /*00f2*/ 	.short	0x0028
        /*00f4*/ 	.byte	0x00, 0xf0, 0x11, 0x00


	//----- nvinfo : EIATTR_KPARAM_INFO
	.align		4
.L_839:
        /*00f8*/ 	.byte	0x04, 0x17
        /*00fa*/ 	.short	(.L_841 - .L_840)
.L_840:
        /*00fc*/ 	.word	0x00000000
        /*0100*/ 	.short	0x0004
        /*0102*/ 	.short	0x0020
        /*0104*/ 	.byte	0x00, 0xf5, 0x21, 0x00


	//----- nvinfo : EIATTR_KPARAM_INFO
	.align		4
.L_841:
        /*0108*/ 	.byte	0x04, 0x17
        /*010a*/ 	.short	(.L_843 - .L_842)
.L_842:
        /*010c*/ 	.word	0x00000000
        /*0110*/ 	.short	0x0003
        /*0112*/ 	.short	0x0018
        /*0114*/ 	.byte	0x00, 0xf5, 0x21, 0x00


	//----- nvinfo : EIATTR_KPARAM_INFO
	.align		4
.L_843:
        /*0118*/ 	.byte	0x04, 0x17
        /*011a*/ 	.short	(.L_845 - .L_844)
.L_844:
        /*011c*/ 	.word	0x00000000
        /*0120*/ 	.short	0x0002
        /*0122*/ 	.short	0x0010
        /*0124*/ 	.byte	0x00, 0xf5, 0x21, 0x00


	//----- nvinfo : EIATTR_KPARAM_INFO
	.align		4
.L_845:
        /*0128*/ 	.byte	0x04, 0x17
        /*012a*/ 	.short	(.L_847 - .L_846)
.L_846:
        /*012c*/ 	.word	0x00000000
        /*0130*/ 	.short	0x0001
        /*0132*/ 	.short	0x0008
        /*0134*/ 	.byte	0x00, 0xf5, 0x21, 0x00


	//----- nvinfo : EIATTR_KPARAM_INFO
	.align		4
.L_847:
        /*0138*/ 	.byte	0x04, 0x17
        /*013a*/ 	.short	(.L_849 - .L_848)
.L_848:
        /*013c*/ 	.word	0x00000000
        /*0140*/ 	.short	0x0000
        /*0142*/ 	.short	0x0000
        /*0144*/ 	.byte	0x00, 0xf5, 0x21, 0x00


	//----- nvinfo : EIATTR_SPARSE_MMA_MASK
	.align		4
.L_849:
        /*0148*/ 	.byte	0x03, 0x50
        /*014a*/ 	.short	0x0000


	//----- nvinfo : EIATTR_MAXREG_COUNT
	.align		4
        /*014c*/ 	.byte	0x03, 0x1b
        /*014e*/ 	.short	0x00ff


	//----- nvinfo : EIATTR_NUM_BARRIERS
	.align		4
        /*0150*/ 	.byte	0x02, 0x4c
        /*0152*/ 	.byte	0x01
	.zero		1


	//----- nvinfo : EIATTR_MERCURY_ISA_VERSION
	.align		4
        /*0154*/ 	.byte	0x03, 0x5f
        /*0156*/ 	.short	0x0101


	//----- nvinfo : EIATTR_VRC_CTA_INIT_COUNT
	.align		4
        /*0158*/ 	.byte	0x02, 0x4a
	.zero		1
	.zero		1


	//----- nvinfo : EIATTR_EXIT_INSTR_OFFSETS
	.align		4
        /*015c*/ 	.byte	0x04, 0x1c
        /*015e*/ 	.short	(.L_851 - .L_850)


	//   ....[0]....
.L_850:
        /*0160*/ 	.word	0x00000d00


	//   ....[1]....
        /*0164*/ 	.word	0x0000a340


	//   ....[2]....
        /*0168*/ 	.word	0x0000a5b0


	//   ....[3]....
        /*016c*/ 	.word	0x0000a800


	//   ....[4]....
        /*0170*/ 	.word	0x0000aa50


	//   ....[5]....
        /*0174*/ 	.word	0x0000ab90


	//   ....[6]....
        /*0178*/ 	.word	0x0000ac20


	//   ....[7]....
        /*017c*/ 	.word	0x0000ac60


	//----- nvinfo : EIATTR_CRS_STACK_SIZE
	.align		4
.L_851:
        /*0180*/ 	.byte	0x04, 0x1e
        /*0182*/ 	.short	(.L_853 - .L_852)
.L_852:
        /*0184*/ 	.word	0x00000000


	//----- nvinfo : EIATTR_CBANK_PARAM_SIZE
	.align		4
.L_853:
        /*0188*/ 	.byte	0x03, 0x19
        /*018a*/ 	.short	0x0074


	//----- nvinfo : EIATTR_PARAM_CBANK
	.align		4
        /*018c*/ 	.byte	0x04, 0x0a
        /*018e*/ 	.short	(.L_855 - .L_854)
	.align		4
.L_854:
        /*0190*/ 	.word	index@(.nv.constant0._Z23gemm_half_q_half_kernelILi4ELi14ELb0ELb0ELi64EEvPK6__halfPKjS4_S2_PS0_iiiiPKtS7_iiiiiibS2_i)
        /*0194*/ 	.short	0x0380
        /*0196*/ 	.short	0x0074


	//----- nvinfo : EIATTR_SW_WAR
	.align		4
.L_855:
        /*0198*/ 	.byte	0x04, 0x36
        /*019a*/ 	.short	(.L_857 - .L_856)
.L_856:
        /*019c*/ 	.word	0x00000008
.L_857:


//--------------------- .nv.info._Z23gemm_half_q_half_kernelILi4ELi4ELb0ELb0ELi64EEvPK6__halfPKjS4_S2_PS0_iiiiPKtS7_iiiiiibS2_i --------------------------
	.section	.nv.info._Z23gemm_half_q_half_kernelILi4ELi4ELb0ELb0ELi64EEvPK6__halfPKjS4_S2_PS0_iiiiPKtS7_iiiiiibS2_i,"",@"SHT_CUDA_INFO"
	.sectionflags	@""
	.align	4


	//----- nvinfo : EIATTR_CUDA_API_VERSION
	.align		4
        /*0000*/ 	.byte	0x04, 0x37
        /*0002*/ 	.short	(.L_859 - .L_858)
.L_858:
        /*0004*/ 	.word	0x00000082


	//----- nvinfo : EIATTR_KPARAM_INFO
	.align		4
.L_859:
        /*0008*/ 	.byte	0x04, 0x17
        /*000a*/ 	.short	(.L_861 - .L_860)
.L_860:
        /*000c*/ 	.word	0x00000000
        /*0010*/ 	.short	0x0013
        /*0012*/ 	.short	0x0070
        /*0014*/ 	.byte	0x00, 0xf0, 0x11, 0x00


	//----- nvinfo : EIATTR_KPARAM_INFO
	.align		4
.L_861:
        /*0018*/ 	.byte	0x04, 0x17
        /*001a*/ 	.short	(.L_863 - .L_862)
.L_862:
        /*001c*/ 	.word	0x00000000
        /*0020*/ 	.short	0x0012
        /*0022*/ 	.short	0x0068
        /*0024*/ 	.byte	0x00, 0xf5, 0x21, 0x00


	//----- nvinfo : EIATTR_KPARAM_INFO
	.align		4
.L_863:
        /*0028*/ 	.byte	0x04, 0x17
        /*002a*/ 	.short	(.L_865 - .L_864)
.L_864:
        /*002c*/ 	.word	0x00000000
        /*0030*/ 	.short	0x0011
        /*0032*/ 	.short	0x0060
        /*0034*/ 	.byte	0x00, 0xf0, 0x05, 0x00


	//----- nvinfo : EIATTR_KPARAM_INFO
	.align		4
.L_865:
        /*0038*/ 	.byte	0x04, 0x17
        /*003a*/ 	.short	(.L_867 - .L_866)
.L_866:
        /*003c*/ 	.word	0x00000000
        /*0040*/ 	.short	0x0010
        /*0042*/ 	.short	0x005c
        /*0044*/ 	.byte	0x00, 0xf0, 0x11, 0x00


	//----- nvinfo : EIATTR_KPARAM_INFO
	.align		4
.L_867:
        /*0048*/ 	.byte	0x04, 0x17
        /*004a*/ 	.short	(.L_869 - .L_868)
.L_868:
        /*004c*/ 	.word	0x00000000
        /*0050*/ 	.short	0x000f
        /*0052*/ 	.short	0x0058
        /*0054*/ 	.byte	0x00, 0xf0, 0x11, 0x00


	//----- nvinfo : EIATTR_KPARAM_INFO
	.align		4
.L_869:
        /*0058*/ 	.byte	0x04, 0x17
        /*005a*/ 	.short	(.L_871 - .L_870)
.L_870:
        /*005c*/ 	.word	0x00000000
        /*0060*/ 	.short	0x000e
        /*0062*/ 	.short	0x0054
        /*0064*/ 	.byte	0x00, 0xf0, 0x11, 0x00


	//----- nvinfo : EIATTR_KPARAM_INFO
	.align		4
.L_871:
        /*0068*/ 	.byte	0x04, 0x17
        /*006a*/ 	.short	(.L_873 - .L_872)
.L_872:
        /*006c*/ 	.word	0x00000000
        /*0070*/ 	.short	0x000d
        /*0072*/ 	.short	0x0050
        /*0074*/ 	.byte	0x00, 0xf0, 0x11, 0x00


	//----- nvinfo : EIATTR_KPARAM_INFO
	.align		4
.L_873:
        /*0078*/ 	.byte	0x04, 0x17
        /*007a*/ 	.short	(.L_875 - .L_874)
.L_874:
        /*007c*/ 	.word	0x00000000
        /*0080*/ 	.short	0x000c
        /*0082*/ 	.short	0x004c
        /*0084*/ 	.byte	0x00, 0xf0, 0x11, 0x00


	//----- nvinfo : EIATTR_KPARAM_INFO
	.align		4
.L_875:
        /*0088*/ 	.byte	0x04, 0x17
        /*008a*/ 	.short	(.L_877 - .L_876)
.L_876:
        /*008c*/ 	.word	0x00000000
        /*0090*/ 	.short	0x000b
        /*0092*/ 	.short	0x0048
        /*0094*/ 	.byte	0x00, 0xf0, 0x11, 0x00


	//----- nvinfo : EIATTR_KPARAM_INFO
	.align		4
.L_877:
        /*0098*/ 	.byte	0x04, 0x17
        /*009a*/ 	.short	(.L_879 - .L_878)
.L_878:
        /*009c*/ 	.word	0x00000000
        /*00a0*/ 	.short	0x000a
        /*00a2*/ 	.short	0x0040
        /*00a4*/ 	.byte	0x00, 0xf5, 0x21, 0x00


	//----- nvinfo : EIATTR_KPARAM_INFO
	.align		4
.L_879:
        /*00a8*/ 	.byte	0x04, 0x17
        /*00aa*/ 	.short	(.L_881 - .L_880)
.L_880:
        /*00ac*/ 	.word	0x00000000
        /*00b0*/ 	.short	0x0009
        /*00b2*/ 	.short	0x0038
        /*00b4*/ 	.byte	0x00, 0xf5, 0x21, 0x00


	//----- nvinfo : EIATTR_KPARAM_INFO
	.align		4
.L_881:
        /*00b8*/ 	.byte	0x04, 0x17
        /*00ba*/ 	.short	(.L_883 - .L_882)
.L_882:
        /*00bc*/ 	.word	0x00000000
        /*00c0*/ 	.short	0x0008
        /*00c2*/ 	.short	0x0034
        /*00c4*/ 	.byte	0x00, 0xf0, 0x11, 0x00


	//----- nvinfo : EIATTR_KPARAM_INFO
	.align		4
.L_883:
        /*00c8*/ 	.byte	0x04, 0x17
        /*00ca*/ 	.short	(.L_885 - .L_884)
.L_884:
        /*00cc*/ 	.word	0x00000000
        /*00d0*/ 	.short	0x0007
        /*00d2*/ 	.short	0x0030
        /*00d4*/ 	.byte	0x00, 0xf0, 0x11, 0x00


	//----- nvinfo : EIATTR_KPARAM_INFO
	.align		4
.L_885:
        /*00d8*/ 	.byte	0x04, 0x17
        /*00da*/ 	.short	(.L_887 - .L_886)
.L_886:
        /*00dc*/ 	.word	0x00000000
        /*00e0*/ 	.short	0x0006
        /*00e2*/ 	.short	0x002c
        /*00e4*/ 	.byte	0x00, 0xf0, 0x11, 0x00


	//----- nvinfo : EIATTR_KPARAM_INFO
	.align		4
.L_887:
        /*00e8*/ 	.byte	0x04, 0x17
        /*00ea*/ 	.short	(.L_889 - .L_888)
.L_888:
        /*00ec*/ 	.word	0x00000000
        /*00f0*/ 	.short	0x0005
        /*00f2*/ 	.short	0x0028
        /*00f4*/ 	.byte	0x00, 0xf0, 0x11, 0x00


	//----- nvinfo : EIATTR_KPARAM_INFO
	.align		4
.L_889:
        /*00f8*/ 	.byte	0x04, 0x17
        /*00fa*/ 	.short	(.L_891 - .L_890)
.L_890:
        /*00fc*/ 	.word	0x00000000
        /*0100*/ 	.short	0x0004
        /*0102*/ 	.short	0x0020
        /*0104*/ 	.byte	0x00, 0xf5, 0x21, 0x00


	//----- nvinfo : EIATTR_KPARAM_INFO
	.align		4
.L_891:
        /*0108*/ 	.byte	0x04, 0x17
        /*010a*/ 	.short	(.L_893 - .L_892)
.L_892:
        /*010c*/ 	.word	0x00000000
        /*0110*/ 	.short	0x0003
        /*0112*/ 	.short	0x0018
        /*0114*/ 	.byte	0x00, 0xf5, 0x21, 0x00


	//----- nvinfo : EIATTR_KPARAM_INFO
	.align		4
.L_893:
        /*0118*/ 	.byte	0x04, 0x17
        /*011a*/ 	.short	(.L_895 - .L_894)
.L_894:
        /*011c*/ 	.word	0x00000000
        /*0120*/ 	.short	0x0002
        /*0122*/ 	.short	0x0010
        /*0124*/ 	.byte	0x00, 0xf5, 0x21, 0x00


	//----- nvinfo : EIATTR_KPARAM_INFO
	.align		4
.L_895:
        /*0128*/ 	.byte	0x04, 0x17
        /*012a*/ 	.short	(.L_897 - .L_896)
.L_896:
        /*012c*/ 	.word	0x00000000
        /*0130*/ 	.short	0x0001
        /*0132*/ 	.short	0x0008
        /*0134*/ 	.byte	0x00, 0xf5, 0x21, 0x00


	//----- nvinfo : EIATTR_KPARAM_INFO
	.align		4
.L_897:
        /*0138*/ 	.byte	0x04, 0x17
        /*013a*/ 	.short	(.L_899 - .L_898)
.L_898:
        /*013c*/ 	.word	0x00000000
        /*0140*/ 	.short	0x0000
        /*0142*/ 	.short	0x0000
        /*0144*/ 	.byte	0x00, 0xf5, 0x21, 0x00


	//----- nvinfo : EIATTR_SPARSE_MMA_MASK
	.align		4
.L_899:
        /*0148*/ 	.byte	0x03, 0x50
        /*014a*/ 	.short	0x0000


	//----- nvinfo : EIATTR_MAXREG_COUNT
	.align		4
        /*014c*/ 	.byte	0x03, 0x1b
        /*014e*/ 	.short	0x00ff


	//----- nvinfo : EIATTR_NUM_BARRIERS
	.align		4
        /*0150*/ 	.byte	0x02, 0x4c
        /*0152*/ 	.byte	0x01
	.zero		1


	//----- nvinfo : EIATTR_MERCURY_ISA_VERSION
	.align		4
        /*0154*/ 	.byte	0x03, 0x5f
        /*0156*/ 	.short	0x0101


	//----- nvinfo : EIATTR_VRC_CTA_INIT_COUNT
	.align		4
        /*0158*/ 	.byte	0x02, 0x4a
	.zero		1
	.zero		1


	//----- nvinfo : EIATTR_EXIT_INSTR_OFFSETS
	.align		4
        /*015c*/ 	.byte	0x04, 0x1c
        /*015e*/ 	.short	(.L_901 - .L_900)


	//   ....[0]....
.L_900:
        /*0160*/ 	.word	0x00000d00


	//   ....[1]....
        /*0164*/ 	.word	0x00003f20


	//   ....[2]....
        /*0168*/ 	.word	0x000041d0


	//   ....[3]....
        /*016c*/ 	.word	0x00004420


	//   ....[4]....
        /*0170*/ 	.word	0x00004670


	//   ....[5]....
        /*0174*/ 	.word	0x000047b0


	//   ....[6]....
        /*0178*/ 	.word	0x00004840


	//   ....[7]....
        /*017c*/ 	.word	0x00004880


	//----- nvinfo : EIATTR_CRS_STACK_SIZE
	.align		4
.L_901:
        /*0180*/ 	.byte	0x04, 0x1e
        /*0182*/ 	.short	(.L_903 - .L_902)
.L_902:
        /*0184*/ 	.word	0x00000000


	//----- nvinfo : EIATTR_CBANK_PARAM_SIZE
	.align		4
.L_903:
        /*0188*/ 	.byte	0x03, 0x19
        /*018a*/ 	.short	0x0074


	//----- nvinfo : EIATTR_PARAM_CBANK
	.align		4
        /*018c*/ 	.byte	0x04, 0x0a
        /*018e*/ 	.short	(.L_905 - .L_904)
	.align		4
.L_904:
        /*0190*/ 	.word	index@(.nv.constant0._Z23gemm_half_q_half_kernelILi4ELi4ELb0ELb0ELi64EEvPK6__halfPKjS4_S2_PS0_iiiiPKtS7_iiiiiibS2_i)
        /*0194*/ 	.short	0x0380
        /*0196*/ 	.short	0x0074


	//----- nvinfo : EIATTR_SW_WAR
	.align		4
.L_905:
        /*0198*/ 	.byte	0x04, 0x36
        /*019a*/ 	.short	(.L_907 - .L_906)
.L_906:
        /*019c*/ 	.word	0x00000008
.L_907:


//--------------------- .nv.info._Z23gemm_half_q_half_kernelILi4ELi6ELb0ELb0ELi64EEvPK6__halfPKjS4_S2_PS0_iiiiPKtS7_iiiiiibS2_i --------------------------
	.section	.nv.info._Z23gemm_half_q_half_kernelILi4ELi6ELb0ELb0ELi64EEvPK6__halfPKjS4_S2_PS0_iiiiPKtS7_iiiiiibS2_i,"",@"SHT_CUDA_INFO"
	.sectionflags	@""
	.align	4


	//----- nvinfo : EIATTR_CUDA_API_VERSION
	.align		4
        /*0000*/ 	.byte	0x04, 0x37
        /*0002*/ 	.short	(.L_909 - .L_908)
.L_908:
        /*0004*/ 	.word	0x00000082


	//----- nvinfo : EIATTR_KPARAM_INFO
	.align		4
.L_909:
        /*0008*/ 	.byte	0x04, 0x17
        /*000a*/ 	.short	(.L_911 - .L_910)
.L_910:
        /*000c*/ 	.word	0x00000000
        /*0010*/ 	.short	0x0013
        /*0012*/ 	.short	0x0070
        /*0014*/ 	.byte	0x00, 0xf0, 0x11, 0x00


	//----- nvinfo : EIATTR_KPARAM_INFO
	.align		4
.L_911:
        /*0018*/ 	.byte	0x04, 0x17
        /*001a*/ 	.short	(.L_913 - .L_912)
.L_912:
        /*001c*/ 	.word	0x00000000
        /*0020*/ 	.short	0x0012
        /*0022*/ 	.short	0x0068
        /*0024*/ 	.byte	0x00, 0xf5, 0x21, 0x00


	//----- nvinfo : EIATTR_KPARAM_INFO
	.align		4
.L_913:
        /*0028*/ 	.byte	0x04, 0x17
        /*002a*/ 	.short	(.L_915 - .L_914)
.L_914:
        /*002c*/ 	.word	0x00000000
        /*0030*/ 	.short	0x0011
        /*0032*/ 	.short	0x0060
        /*0034*/ 	.byte	0x00, 0xf0, 0x05, 0x00


	//----- nvinfo : EIATTR_KPARAM_INFO
	.align		4
.L_915:
        /*0038*/ 	.byte	0x04, 0x17
        /*003a*/ 	.short	(.L_917 - .L_916)
.L_916:
        /*003c*/ 	.word	0x00000000
        /*0040*/ 	.short	0x0010
        /*0042*/ 	.short	0x005c
        /*0044*/ 	.byte	0x00, 0xf0, 0x11, 0x00


	//----- nvinfo : EIATTR_KPARAM_INFO
	.align		4
.L_917:
        /*0048*/ 	.byte	0x04, 0x17
        /*004a*/ 	.short	(.L_919 - .L_918)
.L_918:
        /*004c*/ 	.word	0x00000000
        /*0050*/ 	.short	0x000f
        /*0052*/ 	.short	0x0058
        /*0054*/ 	.byte	0x00, 0xf0, 0x11, 0x00


	//----- nvinfo : EIATTR_KPARAM_INFO
	.align		4
.L_919:
        /*0058*/ 	.byte	0x04, 0x17
        /*005a*/ 	.short	(.L_921 - .L_920)
.L_920:
        /*005c*/ 	.word	0x00000000
        /*0060*/ 	.short	0x000e
        /*0062*/ 	.short	0x0054
        /*0064*/ 	.byte	0x00, 0xf0, 0x11, 0x00


	//----- nvinfo : EIATTR_KPARAM_INFO
	.align		4
.L_921:
        /*0068*/ 	.byte	0x04, 0x17
        /*006a*/ 	.short	(.L_923 - .L_922)
.L_922:
        /*006c*/ 	.word	0x00000000
        /*0070*/ 	.short	0x000d
        /*0072*/ 	.short	0x0050
        /*0074*/ 	.byte	0x00, 0xf0, 0x11, 0x00


	//----- nvinfo : EIATTR_KPARAM_INFO
	.align		4
.L_923:
        /*0078*/ 	.byte	0x04, 0x17
        /*007a*/ 	.short	(.L_925 - .L_924)
.L_924:
        /*007c*/ 	.word	0x00000000
        /*0080*/ 	.short	0x000c
        /*0082*/ 	.short	0x004c
        /*0084*/ 	.byte	0x00, 0xf0, 0x11, 0x00


	//----- nvinfo : EIATTR_KPARAM_INFO
	.align		4
.L_925:
        /*0088*/ 	.byte	0x04, 0x17
        /*008a*/ 	.short	(.L_927 - .L_926)
.L_926:
        /*008c*/ 	.word	0x00000000
        /*0090*/ 	.short	0x000b
        /*0092*/ 	.short	0x0048
        /*0094*/ 	.byte	0x00, 0xf0, 0x11, 0x00


	//----- nvinfo : EIATTR_KPARAM_INFO
	.align		4
.L_927:
        /*0098*/ 	.byte	0x04, 0x17
        /*009a*/ 	.short	(.L_929 - .L_928)
.L_928:
        /*009c*/ 	.word	0x00000000
        /*00a0*/ 	.short	0x000a
        /*00a2*/ 	.short	0x0040
        /*00a4*/ 	.byte	0x00, 0xf5, 0x21, 0x00


	//----- nvinfo : EIATTR_KPARAM_INFO
	.align		4
.L_929:
        /*00a8*/ 	.byte	0x04, 0x17
        /*00aa*/ 	.short	(.L_931 - .L_930)
.L_930:
        /*00ac*/ 	.word	0x00000000
        /*00b0*/ 	.short	0x0009
        /*00b2*/ 	.short	0x0038
        /*00b4*/ 	.byte	0x00, 0xf5, 0x21, 0x00


	//----- nvinfo : EIATTR_KPARAM_INFO
	.align		4
.L_931:
        /*00b8*/ 	.byte	0x04, 0x17
        /*00ba*/ 	.short	(.L_933 - .L_932)
.L_932:
        /*00bc*/ 	.word	0x00000000
        /*00c0*/ 	.short	0x0008
        /*00c2*/ 	.short	0x0034
        /*00c4*/ 	.byte	0x00, 0xf0, 0x11, 0x00


	//----- nvinfo : EIATTR_KPARAM_INFO
	.align		4
.L_933:
        /*00c8*/ 	.byte	0x04, 0x17
        /*00ca*/ 	.short	(.L_935 - .L_934)
.L_934:
        /*00cc*/ 	.word	0x00000000
        /*00d0*/ 	.short	0x0007
        /*00d2*/ 	.short	0x0030
        /*00d4*/ 	.byte	0x00, 0xf0, 0x11, 0x00


	//----- nvinfo : EIATTR_KPARAM_INFO
	.align		4
.L_935:
        /*00d8*/ 	.byte	0x04, 0x17
        /*00da*/ 	.short	(.L_937 - .L_936)
.L_936:
        /*00dc*/ 	.word	0x00000000
        /*00e0*/ 	.short	0x0006
        /*00e2*/ 	.short	0x002c
        /*00e4*/ 	.byte	0x00, 0xf0, 0x11, 0x00


	//----- nvinfo : EIATTR_KPARAM_INFO
	.align		4
.L_937:
        /*00e8*/ 	.byte	0x04, 0x17
        /*00ea*/ 	.short	(.L_939 - .L_938)
.L_938:
        /*00ec*/ 	.word	0x00000000
        /*00f0*/ 	.short	0x0005
        /*00f2*/ 	.short	0x0028
        /*00f4*/ 	.byte	0x00, 0xf0, 0x11, 0x00


	//----- nvinfo : EIATTR_KPARAM_INFO
	.align		4
.L_939:
        /*00f8*/ 	.byte	0x04, 0x17
        /*00fa*/ 	.short	(.L_941 - .L_940)
.L_940:
        /*00fc*/ 	.word	0x00000000
        /*0100*/ 	.short	0x0004
        /*0102*/ 	.short	0x0020
        /*0104*/ 	.byte	0x00, 0xf5, 0x21, 0x00


	//----- nvinfo : EIATTR_KPARAM_INFO
	.align		4
.L_941:
        /*0108*/ 	.byte	0x04, 0x17
        /*010a*/ 	.short	(.L_943 - .L_942)
.L_942:
        /*010c*/ 	.word	0x00000000
        /*0110*/ 	.short	0x0003
        /*0112*/ 	.short	0x0018
        /*0114*/ 	.byte	0x00, 0xf5, 0x21, 0x00


	//----- nvinfo : EIATTR_KPARAM_INFO
	.align		4
.L_943:
        /*0118*/ 	.byte	0x04, 0x17
        /*011a*/ 	.short	(.L_945 - .L_944)
.L_944:
        /*011c*/ 	.word	0x00000000
        /*0120*/ 	.short	0x0002
        /*0122*/ 	.short	0x0010
        /*0124*/ 	.byte	0x00, 0xf5, 0x21, 0x00


	//----- nvinfo : EIATTR_KPARAM_INFO
	.align		4
.L_945:
        /*0128*/ 	.byte	0x04, 0x17
        /*012a*/ 	.short	(.L_947 - .L_946)
.L_946:
        /*012c*/ 	.word	0x00000000
        /*0130*/ 	.short	0x0001
        /*0132*/ 	.short	0x0008
        /*0134*/ 	.byte	0x00, 0xf5, 0x21, 0x00


	//----- nvinfo : EIATTR_KPARAM_INFO
	.align		4
.L_947:
        /*0138*/ 	.byte	0x04, 0x17
        /*013a*/ 	.short	(.L_949 - .L_948)
.L_948:
        /*013c*/ 	.word	0x00000000
        /*0140*/ 	.short	0x0000
        /*0142*/ 	.short	0x0000
        /*0144*/ 	.byte	0x00, 0xf5, 0x21, 0x00


	//----- nvinfo : EIATTR_SPARSE_MMA_MASK
	.align		4
.L_949:
        /*0148*/ 	.byte	0x03, 0x50
        /*014a*/ 	.short	0x0000


	//----- nvinfo : EIATTR_MAXREG_COUNT
	.align		4
        /*014c*/ 	.byte	0x03, 0x1b
        /*014e*/ 	.short	0x00ff


	//----- nvinfo : EIATTR_NUM_BARRIERS
	.align		4
        /*0150*/ 	.byte	0x02, 0x4c
        /*0152*/ 	.byte	0x01
	.zero		1


	//----- nvinfo : EIATTR_MERCURY_ISA_VERSION
	.align		4
        /*0154*/ 	.byte	0x03, 0x5f
        /*0156*/ 	.short	0x0101


	//----- nvinfo : EIATTR_VRC_CTA_INIT_COUNT
	.align		4
        /*0158*/ 	.byte	0x02, 0x4a
	.zero		1
	.zero		1


	//----- nvinfo : EIATTR_EXIT_INSTR_OFFSETS
	.align		4
        /*015c*/ 	.byte	0x04, 0x1c
        /*015e*/ 	.short	(.L_951 - .L_950)


	//   ....[0]....
.L_950:
        /*0160*/ 	.word	0x00000d00


	//   ....[1]....
        /*0164*/ 	.word	0x00005260


	//   ....[2]....
        /*0168*/ 	.word	0x000054d0


	//   ....[3]....
        /*016c*/ 	.word	0x00005720


	//   ....[4]....
        /*0170*/ 	.word	0x00005970


	//   ....[5]....
        /*0174*/ 	.word	0x00005ab0


	//   ....[6]....
        /*0178*/ 	.word	0x00005b40


	//   ....[7]....
        /*017c*/ 	.word	0x00005b80


	//----- nvinfo : EIATTR_CRS_STACK_SIZE
	.align		4
.L_951:
        /*0180*/ 	.byte	0x04, 0x1e
        /*0182*/ 	.short	(.L_953 - .L_952)
.L_952:
        /*0184*/ 	.word	0x00000000


	//----- nvinfo : EIATTR_CBANK_PARAM_SIZE
	.align		4
.L_953:
        /*0188*/ 	.byte	0x03, 0x19
        /*018a*/ 	.short	0x0074


	//----- nvinfo : EIATTR_PARAM_CBANK
	.align		4
        /*018c*/ 	.byte	0x04, 0x0a
        /*018e*/ 	.short	(.L_955 - .L_954)
	.align		4
.L_954:
        /*0190*/ 	.word	index@(.nv.constant0._Z23gemm_half_q_half_kernelILi4ELi6ELb0ELb0ELi64EEvPK6__halfPKjS4_S2_PS0_iiiiPKtS7_iiiiiibS2_i)
        /*0194*/ 	.short	0x0380
        /*0196*/ 	.short	0x0074


	//----- nvinfo : EIATTR_SW_WAR
	.align		4
.L_955:
        /*0198*/ 	.byte	0x04, 0x36
        /*019a*/ 	.short	(.L_957 - .L_956)
.L_956:
        /*019c*/ 	.word	0x00000008
.L_957:


//--------------------- .nv.info._Z23gemm_half_q_half_kernelILi4ELi2ELb0ELb0ELi64EEvPK6__halfPKjS4_S2_PS0_iiiiPKtS7_iiiiiibS2_i --------------------------
	.section	.nv.info._Z23gemm_half_q_half_kernelILi4ELi2ELb0ELb0ELi64EEvPK6__halfPKjS4_S2_PS0_iiiiPKtS7_iiiiiibS2_i,"",@"SHT_CUDA_INFO"
	.sectionflags	@""
	.align	4


	//----- nvinfo : EIATTR_CUDA_API_VERSION
	.align		4
        /*0000*/ 	.byte	0x04, 0x37
        /*0002*/ 	.short	(.L_959 - .L_958)
.L_958:
        /*0004*/ 	.word	0x00000082


	//----- nvinfo : EIATTR_KPARAM_INFO
	.align		4
.L_959:
        /*0008*/ 	.byte	0x04, 0x17
        /*000a*/ 	.short	(.L_961 - .L_960)
.L_960:
        /*000c*/ 	.word	0x00000000
        /*0010*/ 	.short	0x0013
        /*0012*/ 	.short	0x0070
        /*0014*/ 	.byte	0x00, 0xf0, 0x11, 0x00


	//----- nvinfo : EIATTR_KPARAM_INFO
	.align		4
.L_961:
        /*0018*/ 	.byte	0x04, 0x17
        /*001a*/ 	.short	(.L_963 - .L_962)
.L_962:
        /*001c*/ 	.word	0x00000000
        /*0020*/ 	.short	0x0012
        /*0022*/ 	.short	0x0068
        /*0024*/ 	.byte	0x00, 0xf5, 0x21, 0x00


	//----- nvinfo : EIATTR_KPARAM_INFO
	.align		4
.L_963:
        /*0028*/ 	.byte	0x04, 0x17
        /*002a*/ 	.short	(.L_965 - .L_964)
.L_964:
        /*002c*/ 	.word	0x00000000
        /*0030*/ 	.short	0x0011
        /*0032*/ 	.short	0x0060
        /*0034*/ 	.byte	0x00, 0xf0, 0x05, 0x00


	//----- nvinfo : EIATTR_KPARAM_INFO
	.align		4
.L_965:
        /*0038*/ 	.byte	0x04, 0x17
        /*003a*/ 	.short	(.L_967 - .L_966)
.L_966:
        /*003c*/ 	.word	0x00000000
        /*0040*/ 	.short	0x0010
        /*0042*/ 	.short	0x005c
        /*0044*/ 	.byte	0x00, 0xf0, 0x11, 0x00


	//----- nvinfo : EIATTR_KPARAM_INFO
	.align		4
.L_967:
        /*0048*/ 	.byte	0x04, 0x17
        /*004a*/ 	.short	(.L_969 - .L_968)
.L_968:
        /*004c*/ 	.word	0x00000000
        /*0050*/ 	.short	0x000f
        /*0052*/ 	.short	0x0058
        /*0054*/ 	.byte	0x00, 0xf0, 0x11, 0x00


	//----- nvinfo : EIATTR_KPARAM_INFO
	.align		4
.L_969:
        /*0058*/ 	.byte	0x04, 0x17
        /*005a*/ 	.short	(.L_971 - .L_970)
.L_970:
        /*005c*/ 	.word	0x00000000
        /*0060*/ 	.short	0x000e
        /*0062*/ 	.short	0x0054
        /*0064*/ 	.byte	0x00, 0xf0, 0x11, 0x00


	//----- nvinfo : EIATTR_KPARAM_INFO
	.align		4
.L_971:
        /*0068*/ 	.byte	0x04, 0x17
        /*006a*/ 	.short	(.L_973 - .L_972)
.L_972:
        /*006c*/ 	.word	0x00000000
        /*0070*/ 	.short	0x000d
        /*0072*/ 	.short	0x0050
        /*0074*/ 	.byte	0x00, 0xf0, 0x11, 0x00


	//----- nvinfo : EIATTR_KPARAM_INFO
	.align		4
.L_973:
        /*0078*/ 	.byte	0x04, 0x17
        /*007a*/ 	.short	(.L_975 - .L_974)
.L_974:
        /*007c*/ 	.word	0x00000000
        /*0080*/ 	.short	0x000c
        /*0082*/ 	.short	0x004c
        /*0084*/ 	.byte	0x00, 0xf0, 0x11, 0x00


	//----- nvinfo : EIATTR_KPARAM_INFO
	.align		4
.L_975:
        /*0088*/ 	.byte	0x04, 0x17
        /*008a*/ 	.short	(.L_977 - .L_976)
.L_976:
        /*008c*/ 	.word	0x00000000
        /*0090*/ 	.short	0x000b
        /*0092*/ 	.short	0x0048
        /*0094*/ 	.byte	0x00, 0xf0, 0x11, 0x00


	//----- nvinfo : EIATTR_KPARAM_INFO
	.align		4
.L_977:
        /*0098*/ 	.byte	0x04, 0x17
        /*009a*/ 	.short	(.L_979 - .L_978)
.L_978:
        /*009c*/ 	.word	0x00000000
        /*00a0*/ 	.short	0x000a
        /*00a2*/ 	.short	0x0040
        /*00a4*/ 	.byte	0x00, 0xf5, 0x21, 0x00


	//----- nvinfo : EIATTR_KPARAM_INFO
	.align		4
.L_979:
        /*00a8*/ 	.byte	0x04, 0x17
        /*00aa*/ 	.short	(.L_981 - .L_980)
.L_980:
        /*00ac*/ 	.word	0x00000000
        /*00b0*/ 	.short	0x0009
        /*00b2*/ 	.short	0x0038
        /*00b4*/ 	.byte	0x00, 0xf5, 0x21, 0x00


	//----- nvinfo : EIATTR_KPARAM_INFO
	.align		4
.L_981:
        /*00b8*/ 	.byte	0x04, 0x17
        /*00ba*/ 	.short	(.L_983 - .L_982)
.L_982:
        /*00bc*/ 	.word	0x00000000
        /*00c0*/ 	.short	0x0008
        /*00c2*/ 	.short	0x0034
        /*00c4*/ 	.byte	0x00, 0xf0, 0x11, 0x00


	//----- nvinfo : EIATTR_KPARAM_INFO
	.align		4
.L_983:
        /*00c8*/ 	.byte	0x04, 0x17
        /*00ca*/ 	.short	(.L_985 - .L_984)
.L_984:
        /*00cc*/ 	.word	0x00000000
        /*00d0*/ 	.short	0x0007
        /*00d2*/ 	.short	0x0030
        /*00d4*/ 	.byte	0x00, 0xf0, 0x11, 0x00


	//----- nvinfo : EIATTR_KPARAM_INFO
	.align		4
.L_985:
        /*00d8*/ 	.byte	0x04, 0x17
        /*00da*/ 	.short	(.L_987 - .L_986)
.L_986:
        /*00dc*/ 	.word	0x00000000
        /*00e0*/ 	.short	0x0006
        /*00e2*/ 	.short	0x002c
        /*00e4*/ 	.byte	0x00, 0xf0, 0x11, 0x00


	//----- nvinfo : EIATTR_KPARAM_INFO
	.align		4
.L_987:
        /*00e8*/ 	.byte	0x04, 0x17
        /*00ea*/ 	.short	(.L_989 - .L_988)
.L_988:
        /*00ec*/ 	.word	0x00000000
        /*00f0*/ 	.short	0x0005
        /*00f2*/ 	.short	0x0028
        /*00f4*/ 	.byte	0x00, 0xf0, 0x11, 0x00


	//----- nvinfo : EIATTR_KPARAM_INFO
	.align		4
.L_989:
        /*00f8*/ 	.byte	0x04, 0x17
        /*00fa*/ 	.short	(.L_991 - .L_990)
.L_990:
        /*00fc*/ 	.word	0x00000000
        /*0100*/ 	.short	0x0004
        /*0102*/ 	.short	0x0020
        /*0104*/ 	.byte	0x00, 0xf5, 0x21, 0x00


	//----- nvinfo : EIATTR_KPARAM_INFO
	.align		4
.L_991:
        /*0108*/ 	.byte	0x04, 0x17
        /*010a*/ 	.short	(.L_993 - .L_992)
.L_992:
        /*010c*/ 	.word	0x00000000
        /*0110*/ 	.short	0x0003
        /*0112*/ 	.short	0x0018
        /*0114*/ 	.byte	0x00, 0xf5, 0x21, 0x00


	//----- nvinfo : EIATTR_KPARAM_INFO
	.align		4
.L_993:
        /*0118*/ 	.byte	0x04, 0x17
        /*011a*/ 	.short	(.L_995 - .L_994)
.L_994:
        /*011c*/ 	.word	0x00000000
        /*0120*/ 	.short	0x0002
        /*0122*/ 	.short	0x0010
        /*0124*/ 	.byte	0x00, 0xf5, 0x21, 0x00


	//----- nvinfo : EIATTR_KPARAM_INFO
	.align		4
.L_995:
        /*0128*/ 	.byte	0x04, 0x17
        /*012a*/ 	.short	(.L_997 - .L_996)
.L_996:
        /*012c*/ 	.word	0x00000000
        /*0130*/ 	.short	0x0001
        /*0132*/ 	.short	0x0008
        /*0134*/ 	.byte	0x00, 0xf5, 0x21, 0x00


	//----- nvinfo : EIATTR_KPARAM_INFO
	.align		4
.L_997:
        /*0138*/ 	.byte	0x04, 0x17
        /*013a*/ 	.short	(.L_999 - .L_998)
.L_998:
        /*013c*/ 	.word	0x00000000
        /*0140*/ 	.short	0x0000
        /*0142*/ 	.short	0x0000
        /*0144*/ 	.byte	0x00, 0xf5, 0x21, 0x00


	//----- nvinfo : EIATTR_SPARSE_MMA_MASK
	.align		4
.L_999:
        /*0148*/ 	.byte	0x03, 0x50
        /*014a*/ 	.short	0x0000


	//----- nvinfo : EIATTR_MAXREG_COUNT
	.align		4
        /*014c*/ 	.byte	0x03, 0x1b
        /*014e*/ 	.short	0x00ff


	//----- nvinfo : EIATTR_NUM_BARRIERS
	.align		4
        /*0150*/ 	.byte	0x02, 0x4c
        /*0152*/ 	.byte	0x01
	.zero		1


	//----- nvinfo : EIATTR_MERCURY_ISA_VERSION
	.align		4
        /*0154*/ 	.byte	0x03, 0x5f
        /*0156*/ 	.short	0x0101


	//----- nvinfo : EIATTR_VRC_CTA_INIT_COUNT
	.align		4
        /*0158*/ 	.byte	0x02, 0x4a
	.zero		1
	.zero		1


	//----- nvinfo : EIATTR_EXIT_INSTR_OFFSETS
	.align		4
        /*015c*/ 	.byte	0x04, 0x1c
        /*015e*/ 	.short	(.L_1001 - .L_1000)


	//   ....[0]....
.L_1000:
        /*0160*/ 	.word	0x00000d00


	//   ....[1]....
        /*0164*/ 	.word	0x00002e10


	//   ....[2]....
        /*0168*/ 	.word	0x000030b0


	//   ....[3]....
        /*016c*/ 	.word	0x000032f0


	//   ....[4]....
        /*0170*/ 	.word	0x00003530


	//   ....[5]....
        /*0174*/ 	.word	0x00003660


	//   ....[6]....
        /*0178*/ 	.word	0x000036f0


	//   ....[7]....
        /*017c*/ 	.word	0x00003730


	//----- nvinfo : EIATTR_CRS_STACK_SIZE
	.align		4
.L_1001:
        /*0180*/ 	.byte	0x04, 0x1e
        /*0182*/ 	.short	(.L_1003 - .L_1002)
.L_1002:
        /*0184*/ 	.word	0x00000000


	//----- nvinfo : EIATTR_CBANK_PARAM_SIZE
	.align		4
.L_1003:
        /*0188*/ 	.byte	0x03, 0x19
        /*018a*/ 	.short	0x0074


	//----- nvinfo : EIATTR_PARAM_CBANK
	.align		4
        /*018c*/ 	.byte	0x04, 0x0a
        /*018e*/ 	.short	(.L_1005 - .L_1004)
	.align		4
.L_1004:
        /*0190*/ 	.word	index@(.nv.constant0._Z23gemm_half_q_half_kernelILi4ELi2ELb0ELb0ELi64EEvPK6__halfPKjS4_S2_PS0_iiiiPKtS7_iiiiiibS2_i)
        /*0194*/ 	.short	0x0380
        /*0196*/ 	.short	0x0074


	//----- nvinfo : EIATTR_SW_WAR
	.align		4
.L_1005:
        /*0198*/ 	.byte	0x04, 0x36
        /*019a*/ 	.short	(.L_1007 - .L_1006)
.L_1006:
        /*019c*/ 	.word	0x00000008
.L_1007:


//--------------------- .nv.info._Z23gemm_half_q_half_kernelILi4ELi32ELb0ELb0ELi32EEvPK6__halfPKjS4_S2_PS0_iiiiPKtS7_iiiiiibS2_i --------------------------
	.section	.nv.info._Z23gemm_half_q_half_kernelILi4ELi32ELb0ELb0ELi32EEvPK6__halfPKjS4_S2_PS0_iiiiPKtS7_iiiiiibS2_i,"",@"SHT_CUDA_INFO"
	.sectionflags	@""
	.align	4


	//----- nvinfo : EIATTR_CUDA_API_VERSION
	.align		4
        /*0000*/ 	.byte	0x04, 0x37
        /*0002*/ 	.short	(.L_1009 - .L_1008)
.L_1008:
        /*0004*/ 	.word	0x00000082


	//----- nvinfo : EIATTR_KPARAM_INFO
	.align		4
.L_1009:
        /*0008*/ 	.byte	0x04, 0x17
        /*000a*/ 	.short	(.L_1011 - .L_1010)
.L_1010:
        /*000c*/ 	.word	0x00000000
        /*0010*/ 	.short	0x0013
        /*0012*/ 	.short	0x0070
        /*0014*/ 	.byte	0x00, 0xf0, 0x11, 0x00


	//----- nvinfo : EIATTR_KPARAM_INFO
	.align		4
.L_1011:
        /*0018*/ 	.byte	0x04, 0x17
        /*001a*/ 	.short	(.L_1013 - .L_1012)
.L_1012:
        /*001c*/ 	.word	0x00000000
        /*0020*/ 	.short	0x0012
        /*0022*/ 	.short	0x0068
        /*0024*/ 	.byte	0x00, 0xf5, 0x21, 0x00


	//----- nvinfo : EIATTR_KPARAM_INFO
	.align		4
.L_1013:
        /*0028*/ 	.byte	0x04, 0x17
        /*002a*/ 	.short	(.L_1015 - .L_1014)
.L_1014:
        /*002c*/ 	.word	0x00000000
        /*0030*/ 	.short	0x0011
        /*0032*/ 	.short	0x0060
        /*0034*/ 	.byte	0x00, 0xf0, 0x05, 0x00


	//----- nvinfo : EIATTR_KPARAM_INFO
	.align		4
.L_1015:
        /*0038*/ 	.byte	0x04, 0x17
        /*003a*/ 	.short	(.L_1017 - .L_1016)
.L_1016:
        /*003c*/ 	.word	0x00000000
        /*0040*/ 	.short	0x0010
        /*0042*/ 	.short	0x005c
        /*0044*/ 	.byte	0x00, 0xf0, 0x11, 0x00


	//----- nvinfo : EIATTR_KPARAM_INFO
	.align		4
.L_1017:
        /*0048*/ 	.byte	0x04, 0x17
        /*004a*/ 	.short	(.L_1019 - .L_1018)
.L_1018:
        /*004c*/ 	.word	0x00000000
        /*0050*/ 	.short	0x000f
        /*0052*/ 	.short	0x0058
        /*0054*/ 	.byte	0x00, 0xf0, 0x11, 0x00


	//----- nvinfo : EIATTR_KPARAM_INFO
	.align		4
.L_1019:
        /*0058*/ 	.byte	0x04, 0x17
        /*005a*/ 	.short	(.L_1021 - .L_1020)
.L_1020:
        /*005c*/ 	.word	0x00000000
        /*0060*/ 	.short	0x000e
        /*0062*/ 	.short	0x0054
        /*0064*/ 	.byte	0x00, 0xf0, 0x11, 0x00


	//----- nvinfo : EIATTR_KPARAM_INFO
	.align		4
.L_1021:
        /*0068*/ 	.byte	0x04, 0x17
        /*006a*/ 	.short	(.L_1023 - .L_1022)
.L_1022:
        /*006c*/ 	.word	0x00000000
        /*0070*/ 	.short	0x000d
        /*0072*/ 	.short	0x0050
        /*0074*/ 	.byte	0x00, 0xf0, 0x11, 0x00


	//----- nvinfo : EIATTR_KPARAM_INFO
	.align		4
.L_1023:
        /*0078*/ 	.byte	0x04, 0x17
        /*007a*/ 	.short	(.L_1025 - .L_1024)
.L_1024:
        /*007c*/ 	.word	0x00000000
        /*0080*/ 	.short	0x000c
        /*0082*/ 	.short	0x004c
        /*0084*/ 	.byte	0x00, 0xf0, 0x11, 0x00


	//----- nvinfo : EIATTR_KPARAM_INFO
	.align		4
.L_1025:
        /*0088*/ 	.byte	0x04, 0x17
        /*008a*/ 	.short	(.L_1027 - .L_1026)
.L_1026:
        /*008c*/ 	.word	0x00000000
        /*0090*/ 	.short	0x000b
        /*0092*/ 	.short	0x0048
        /*0094*/ 	.byte	0x00, 0xf0, 0x11, 0x00


	//----- nvinfo : EIATTR_KPARAM_INFO
	.align		4
.L_1027:
        /*0098*/ 	.byte	0x04, 0x17
        /*009a*/ 	.short	(.L_1029 - .L_1028)
.L_1028:
        /*009c*/ 	.word	0x00000000
        /*00a0*/ 	.short	0x000a
        /*00a2*/ 	.short	0x0040
        /*00a4*/ 	.byte	0x00, 0xf5, 0x21, 0x00


	//----- nvinfo : EIATTR_KPARAM_INFO
	.align		4
.L_1029:
        /*00a8*/ 	.byte	0x04, 0x17
        /*00aa*/ 	.short	(.L_1031 - .L_1030)
.L_1030:
        /*00ac*/ 	.word	0x00000000
        /*00b0*/ 	.short	0x0009
        /*00b2*/ 	.short	0x0038
        /*00b4*/ 	.byte	0x00, 0xf5, 0x21, 0x00


	//----- nvinfo : EIATTR_KPARAM_INFO
	.align		4
.L_1031:
        /*00b8*/ 	.byte	0x04, 0x17
        /*00ba*/ 	.short	(.L_1033 - .L_1032)
.L_1032:
        /*00bc*/ 	.word	0x00000000
        /*00c0*/ 	.short	0x0008
        /*00c2*/ 	.short	0x0034
        /*00c4*/ 	.byte	0x00, 0xf0, 0x11, 0x00


	//----- nvinfo : EIATTR_KPARAM_INFO
	.align		4
.L_1033:
        /*00c8*/ 	.byte	0x04, 0x17
        /*00ca*/ 	.short	(.L_1035 - .L_1034)
.L_1034:
        /*00cc*/ 	.word	0x00000000
        /*00d0*/ 	.short	0x0007
        /*00d2*/ 	.short	0x0030
        /*00d4*/ 	.byte	0x00, 0xf0, 0x11, 0x00


	//----- nvinfo : EIATTR_KPARAM_INFO
	.align		4
.L_1035:
        /*00d8*/ 	.byte	0x04, 0x17
        /*00da*/ 	.short	(.L_1037 - .L_1036)
.L_1036:
        /*00dc*/ 	.word	0x00000000
        /*00e0*/ 	.short	0x0006
        /*00e2*/ 	.short	0x002c
        /*00e4*/ 	.byte	0x00, 0xf0, 0x11, 0x00


	//----- nvinfo : EIATTR_KPARAM_INFO
	.align		4
.L_1037:
        /*00e8*/ 	.byte	0x04, 0x17
        /*00ea*/ 	.short	(.L_1039 - .L_1038)
.L_1038:
        /*00ec*/ 	.word	0x00000000
        /*00f0*/ 	.short	0x0005
        /*00f2*/ 	.short	0x0028
        /*00f4*/ 	.byte	0x00, 0xf0, 0x11, 0x00


	//----- nvinfo : EIATTR_KPARAM_INFO
	.align		4
.L_1039:
        /*00f8*/ 	.byte	0x04, 0x17
        /*00fa*/ 	.short	(.L_1041 - .L_1040)
.L_1040:
        /*00fc*/ 	.word	0x00000000
        /*0100*/ 	.short	0x0004
        /*0102*/ 	.short	0x0020
        /*0104*/ 	.byte	0x00, 0xf5, 0x21, 0x00


	//----- nvinfo : EIATTR_KPARAM_INFO
	.align		4
.L_1041:
        /*0108*/ 	.byte	0x04, 0x17
        /*010a*/ 	.short	(.L_1043 - .L_1042)
.L_1042:
        /*010c*/ 	.word	0x00000000
        /*0110*/ 	.short	0x0003
        /*0112*/ 	.short	0x0018
        /*0114*/ 	.byte	0x00, 0xf5, 0x21, 0x00


	//----- nvinfo : EIATTR_KPARAM_INFO
	.align		4
.L_1043:
        /*0118*/ 	.byte	0x04, 0x17
        /*011a*/ 	.short	(.L_1045 - .L_1044)
.L_1044:
        /*011c*/ 	.word	0x00000000
        /*0120*/ 	.short	0x0002
        /*0122*/ 	.short	0x0010
        /*0124*/ 	.byte	0x00, 0xf5, 0x21, 0x00


	//----- nvinfo : EIATTR_KPARAM_INFO
	.align		4
.L_1045:
        /*0128*/ 	.byte	0x04, 0x17
        /*012a*/ 	.short	(.L_1047 - .L_1046)
.L_1046:
        /*012c*/ 	.word	0x00000000
        /*0130*/ 	.short	0x0001
        /*0132*/ 	.short	0x0008
        /*0134*/ 	.byte	0x00, 0xf5, 0x21, 0x00


	//----- nvinfo : EIATTR_KPARAM_INFO
	.align		4
.L_1047:
        /*0138*/ 	.byte	0x04, 0x17
        /*013a*/ 	.short	(.L_1049 - .L_1048)
.L_1048:
        /*013c*/ 	.word	0x00000000
        /*0140*/ 	.short	0x0000
        /*0142*/ 	.short	0x0000
        /*0144*/ 	.byte	0x00, 0xf5, 0x21, 0x00


	//----- nvinfo : EIATTR_SPARSE_MMA_MASK
	.align		4
.L_1049:
        /*0148*/ 	.byte	0x03, 0x50
        /*014a*/ 	.short	0x0000


	//----- nvinfo : EIATTR_MAXREG_COUNT
	.align		4
        /*014c*/ 	.byte	0x03, 0x1b
        /*014e*/ 	.short	0x00ff


	//----- nvinfo : EIATTR_NUM_BARRIERS
	.align		4
        /*0150*/ 	.byte	0x02, 0x4c
        /*0152*/ 	.byte	0x01
	.zero		1


	//----- nvinfo : EIATTR_MERCURY_ISA_VERSION
	.align		4
        /*0154*/ 	.byte	0x03, 0x5f
        /*0156*/ 	.short	0x0101


	//----- nvinfo : EIATTR_VRC_CTA_INIT_COUNT
	.align		4
        /*0158*/ 	.byte	0x02, 0x4a
	.zero		1
	.zero		1


	//----- nvinfo : EIATTR_EXIT_INSTR_OFFSETS
	.align		4
        /*015c*/ 	.byte	0x04, 0x1c
        /*015e*/ 	.short	(.L_1051 - .L_1050)


	//   ....[0]....
.L_1050:
        /*0160*/ 	.word	0x00000c90


	//   ....[1]....
        /*0164*/ 	.word	0x000041c0


	//   ....[2]....
        /*0168*/ 	.word	0x00004460


	//   ....[3]....
        /*016c*/ 	.word	0x000046a0


	//   ....[4]....
        /*0170*/ 	.word	0x000048e0


	//   ....[5]....
        /*0174*/ 	.word	0x00004a10


	//   ....[6]....
        /*0178*/ 	.word	0x00004aa0


	//   ....[7]....
        /*017c*/ 	.word	0x00004ae0


	//----- nvinfo : EIATTR_CRS_STACK_SIZE
	.align		4
.L_1051:
        /*0180*/ 	.byte	0x04, 0x1e
        /*0182*/ 	.short	(.L_1053 - .L_1052)
.L_1052:
        /*0184*/ 	.word	0x00000000


	//----- nvinfo : EIATTR_CBANK_PARAM_SIZE
	.align		4
.L_1053:
        /*0188*/ 	.byte	0x03, 0x19
        /*018a*/ 	.short	0x0074


	//----- nvinfo : EIATTR_PARAM_CBANK
	.align		4
        /*018c*/ 	.byte	0x04, 0x0a
        /*018e*/ 	.short	(.L_1055 - .L_1054)
	.align		4
.L_1054:
        /*0190*/ 	.word	index@(.nv.constant0._Z23gemm_half_q_half_kernelILi4ELi32ELb0ELb0ELi32EEvPK6__halfPKjS4_S2_PS0_iiiiPKtS7_iiiiiibS2_i)
        /*0194*/ 	.short	0x0380
        /*0196*/ 	.short	0x0074


	//----- nvinfo : EIATTR_SW_WAR
	.align		4
.L_1055:
        /*0198*/ 	.byte	0x04, 0x36
        /*019a*/ 	.short	(.L_1057 - .L_1056)
.L_1056:
        /*019c*/ 	.word	0x00000008
.L_1057:


//--------------------- .nv.info._Z23gemm_half_q_half_kernelILi4ELi48ELb0ELb0ELi32EEvPK6__halfPKjS4_S2_PS0_iiiiPKtS7_iiiiiibS2_i --------------------------
	.section	.nv.info._Z23gemm_half_q_half_kernelILi4ELi48ELb0ELb0ELi32EEvPK6__halfPKjS4_S2_PS0_iiiiPKtS7_iiiiiibS2_i,"",@"SHT_CUDA_INFO"
	.sectionflags	@""
	.align	4


	//----- nvinfo : EIATTR_CUDA_API_VERSION
	.align		4
        /*0000*/ 	.byte	0x04, 0x37
        /*0002*/ 	.short	(.L_1059 - .L_1058)
.L_1058:
        /*0004*/ 	.word	0x00000082


	//----- nvinfo : EIATTR_KPARAM_INFO
	.align		4
.L_1059:
        /*0008*/ 	.byte	0x04, 0x17
        /*000a*/ 	.short	(.L_1061 - .L_1060)
.L_1060:
        /*000c*/ 	.word	0x00000000
        /*0010*/ 	.short	0x0013
        /*0012*/ 	.short	0x0070
        /*0014*/ 	.byte	0x00, 0xf0, 0x11, 0x00


	//----- nvinfo : EIATTR_KPARAM_INFO
	.align		4
.L_1061:
        /*0018*/ 	.byte	0x04, 0x17
        /*001a*/ 	.short	(.L_1063 - .L_1062)
.L_1062:
        /*001c*/ 	.word	0x00000000
        /*0020*/ 	.short	0x0012
        /*0022*/ 	.short	0x0068
        /*0024*/ 	.byte	0x00, 0xf5, 0x21, 0x00


	//----- nvinfo : EIATTR_KPARAM_INFO
	.align		4
.L_1063:
        /*0028*/ 	.byte	0x04, 0x17
        /*002a*/ 	.short	(.L_1065 - .L_1064)
.L_1064:
        /*002c*/ 	.word	0x00000000
        /*0030*/ 	.short	0x0011
        /*0032*/ 	.short	0x0060
        /*0034*/ 	.byte	0x00, 0xf0, 0x05, 0x00


	//----- nvinfo : EIATTR_KPARAM_INFO
	.align		4
.L_1065:
        /*0038*/ 	.byte	0x04, 0x17
        /*003a*/ 	.short	(.L_1067 - .L_1066)
.L_1066:
        /*003c*/ 	.word	0x00000000
        /*0040*/ 	.short	0x0010
        /*0042*/ 	.short	0x005c
        /*0044*/ 	.byte	0x00, 0xf0, 0x11, 0x00


	//----- nvinfo : EIATTR_KPARAM_INFO
	.align		4
.L_1067:
        /*0048*/ 	.byte	0x04, 0x17
        /*004a*/ 	.short	(.L_1069 - .L_1068)
.L_1068:
        /*004c*/ 	.word	0x00000000
        /*0050*/ 	.short	0x000f
        /*0052*/ 	.short	0x0058
        /*0054*/ 	.byte	0x00, 0xf0, 0x11, 0x00


	//----- nvinfo : EIATTR_KPARAM_INFO
	.align		4
.L_1069:
        /*0058*/ 	.byte	0x04, 0x17
        /*005a*/ 	.short	(.L_1071 - .L_1070)
.L_1070:
        /*005c*/ 	.word	0x00000000
        /*0060*/ 	.short	0x000e
        /*0062*/ 	.short	0x0054
        /*0064*/ 	.byte	0x00, 0xf0, 0x11, 0x00


	//----- nvinfo : EIATTR_KPARAM_INFO
	.align		4
.L_1071:
        /*0068*/ 	.byte	0x04, 0x17
        /*006a*/ 	.short	(.L_1073 - .L_1072)
.L_1072:
        /*006c*/ 	.word	0x00000000
        /*0070*/ 	.short	0x000d
        /*0072*/ 	.short	0x0050
        /*0074*/ 	.byte	0x00, 0xf0, 0x11, 0x00


	//----- nvinfo : EIATTR_KPARAM_INFO
	.align		4
.L_1073:
        /*0078*/ 	.byte	0x04, 0x17
        /*007a*/ 	.short	(.L_1075 - .L_1074)
.L_1074:
        /*007c*/ 	.word	0x00000000
        /*0080*/ 	.short	0x000c
        /*0082*/ 	.short	0x004c
        /*0084*/ 	.byte	0x00, 0xf0, 0x11, 0x00


	//----- nvinfo : EIATTR_KPARAM_INFO
	.align		4
.L_1075:
        /*0088*/ 	.byte	0x04, 0x17
        /*008a*/ 	.short	(.L_1077 - .L_1076)
.L_1076:
        /*008c*/ 	.word	0x00000000
        /*0090*/ 	.short	0x000b
        /*0092*/ 	.short	0x0048
        /*0094*/ 	.byte	0x00, 0xf0, 0x11, 0x00


	//----- nvinfo : EIATTR_KPARAM_INFO
	.align		4
.L_1077:
        /*0098*/ 	.byte	0x04, 0x17
        /*009a*/ 	.short	(.L_1079 - .L_1078)
.L_1078:
        /*009c*/ 	.word	0x00000000
        /*00a0*/ 	.short	0x000a
        /*00a2*/ 	.short	0x0040
        /*00a4*/ 	.byte	0x00, 0xf5, 0x21, 0x00


	//----- nvinfo : EIATTR_KPARAM_INFO
	.align		4
.L_1079:
        /*00a8*/ 	.byte	0x04, 0x17
        /*00aa*/ 	.short	(.L_1081 - .L_1080)
.L_1080:
        /*00ac*/ 	.word	0x00000000
        /*00b0*/ 	.short	0x0009
        /*00b2*/ 	.short	0x0038
        /*00b4*/ 	.byte	0x00, 0xf5, 0x21, 0x00


	//----- nvinfo : EIATTR_KPARAM_INFO
	.align		4
.L_1081:
        /*00b8*/ 	.byte	0x04, 0x17
        /*00ba*/ 	.short	(.L_1083 - .L_1082)
.L_1082:
        /*00bc*/ 	.word	0x00000000
        /*00c0*/ 	.short	0x0008
        /*00c2*/ 	.short	0x0034
        /*00c4*/ 	.byte	0x00, 0xf0, 0x11, 0x00


	//----- nvinfo : EIATTR_KPARAM_INFO
	.align		4
.L_1083:
        /*00c8*/ 	.byte	0x04, 0x17
        /*00ca*/ 	.short	(.L_1085 - .L_1084)
.L_1084:
        /*00cc*/ 	.word	0x00000000
        /*00d0*/ 	.short	0x0007
        /*00d2*/ 	.short	0x0030
        /*00d4*/ 	.byte	0x00, 0xf0, 0x11, 0x00


	//----- nvinfo : EIATTR_KPARAM_INFO
	.align		4
.L_1085:
        /*00d8*/ 	.byte	0x04, 0x17
        /*00da*/ 	.short	(.L_1087 - .L_1086)
.L_1086:
        /*00dc*/ 	.word	0x00000000
        /*00e0*/ 	.short	0x0006
        /*00e2*/ 	.short	0x002c
        /*00e4*/ 	.byte	0x00, 0xf0, 0x11, 0x00


	//----- nvinfo : EIATTR_KPARAM_INFO
	.align		4
.L_1087:
        /*00e8*/ 	.byte	0x04, 0x17
        /*00ea*/ 	.short	(.L_1089 - .L_1088)
.L_1088:
        /*00ec*/ 	.word	0x00000000
        /*00f0*/ 	.short	0x0005
        /*00f2*/ 	.short	0x0028
        /*00f4*/ 	.byte	0x00, 0xf0, 0x11, 0x00


	//----- nvinfo : EIATTR_KPARAM_INFO
	.align		4
.L_1089:
        /*00f8*/ 	.byte	0x04, 0x17
        /*00fa*/ 	.short	(.L_1091 - .L_1090)
.L_1090:
        /*00fc*/ 	.word	0x00000000
        /*0100*/ 	.short	0x0004
        /*0102*/ 	.short	0x0020
        /*0104*/ 	.byte	0x00, 0xf5, 0x21, 0x00


	//----- nvinfo : EIATTR_KPARAM_INFO
	.align		4
.L_1091:
        /*0108*/ 	.byte	0x04, 0x17
        /*010a*/ 	.short	(.L_1093 - .L_1092)
.L_1092:
        /*010c*/ 	.word	0x00000000
        /*0110*/ 	.short	0x0003
        /*0112*/ 	.short	0x0018
        /*0114*/ 	.byte	0x00, 0xf5, 0x21, 0x00


	//----- nvinfo : EIATTR_KPARAM_INFO
	.align		4
.L_1093:
        /*0118*/ 	.byte	0x04, 0x17
        /*011a*/ 	.short	(.L_1095 - .L_1094)
.L_1094:
        /*011c*/ 	.word	0x00000000
        /*0120*/ 	.short	0x0002
        /*0122*/ 	.short	0x0010
        /*0124*/ 	.byte	0x00, 0xf5, 0x21, 0x00


	//----- nvinfo : EIATTR_KPARAM_INFO
	.align		4
.L_1095:
        /*0128*/ 	.byte	0x04, 0x17
        /*012a*/ 	.short	(.L_1097 - .L_1096)
.L_1096:
        /*012c*/ 	.word	0x00000000
        /*0130*/ 	.short	0x0001
        /*0132*/ 	.short	0x0008
        /*0134*/ 	.byte	0x00, 0xf5, 0x21, 0x00


	//----- nvinfo : EIATTR_KPARAM_INFO
	.align		4
.L_1097:
        /*0138*/ 	.byte	0x04, 0x17
        /*013a*/ 	.short	(.L_1099 - .L_1098)
.L_1098:
        /*013c*/ 	.word	0x00000000
        /*0140*/ 	.short	0x0000
        /*0142*/ 	.short	0x0000
        /*0144*/ 	.byte	0x00, 0xf5, 0x21, 0x00


	//----- nvinfo : EIATTR_SPARSE_MMA_MASK
	.align		4
.L_1099:
        /*0148*/ 	.byte	0x03, 0x50
        /*014a*/ 	.short	0x0000


	//----- nvinfo : EIATTR_MAXREG_COUNT
	.align		4
        /*014c*/ 	.byte	0x03, 0x1b
        /*014e*/ 	.short	0x00ff


	//----- nvinfo : EIATTR_NUM_BARRIERS
	.align		4
        /*0150*/ 	.byte	0x02, 0x4c
        /*0152*/ 	.byte	0x01
	.zero		1


	//----- nvinfo : EIATTR_MERCURY_ISA_VERSION
	.align		4
        /*0154*/ 	.byte	0x03, 0x5f
        /*0156*/ 	.short	0x0101


	//----- nvinfo : EIATTR_VRC_CTA_INIT_COUNT
	.align		4
        /*0158*/ 	.byte	0x02, 0x4a
	.zero		1
	.zero		1


	//----- nvinfo : EIATTR_EXIT_INSTR_OFFSETS
	.align		4
        /*015c*/ 	.byte	0x04, 0x1c
        /*015e*/ 	.short	(.L_1101 - .L_1100)


	//   ....[0]....
.L_1100:
        /*0160*/ 	.word	0x00000cc0


	//   ....[1]....
        /*0164*/ 	.word	0x00006700


	//   ....[2]....
        /*0168*/ 	.word	0x000069a0


	//   ....[3]....
        /*016c*/ 	.word	0x00006bd0


	//   ....[4]....
        /*0170*/ 	.word	0x00006e00


	//   ....[5]....
        /*0174*/ 	.word	0x00006f30


	//   ....[6]....
        /*0178*/ 	.word	0x00006fc0


	//   ....[7]....
        /*017c*/ 	.word	0x00007000


	//----- nvinfo : EIATTR_CRS_STACK_SIZE
	.align		4
.L_1101:
        /*0180*/ 	.byte	0x04, 0x1e
        /*0182*/ 	.short	(.L_1103 - .L_1102)
.L_1102:
        /*0184*/ 	.word	0x00000000


	//----- nvinfo : EIATTR_CBANK_PARAM_SIZE
	.align		4
.L_1103:
        /*0188*/ 	.byte	0x03, 0x19
        /*018a*/ 	.short	0x0074


	//----- nvinfo : EIATTR_PARAM_CBANK
	.align		4
        /*018c*/ 	.byte	0x04, 0x0a
        /*018e*/ 	.short	(.L_1105 - .L_1104)
	.align		4
.L_1104:
        /*0190*/ 	.word	index@(.nv.constant0._Z23gemm_half_q_half_kernelILi4ELi48ELb0ELb0ELi32EEvPK6__halfPKjS4_S2_PS0_iiiiPKtS7_iiiiiibS2_i)
        /*0194*/ 	.short	0x0380
        /*0196*/ 	.short	0x0074


	//----- nvinfo : EIATTR_SW_WAR
	.align		4
.L_1105:
        /*0198*/ 	.byte	0x04, 0x36
        /*019a*/ 	.short	(.L_1107 - .L_1106)
.L_1106:
        /*019c*/ 	.word	0x00000008
.L_1107:


//--------------------- .nv.info._Z23gemm_half_q_half_kernelILi4ELi16ELb0ELb0ELi32EEvPK6__halfPKjS4_S2_PS0_iiiiPKtS7_iiiiiibS2_i --------------------------
	.section	.nv.info._Z23gemm_half_q_half_kernelILi4ELi16ELb0ELb0ELi32EEvPK6__halfPKjS4_S2_PS0_iiiiPKtS7_iiiiiibS2_i,"",@"SHT_CUDA_INFO"
	.sectionflags	@""
	.align	4


	//----- nvinfo : EIATTR_CUDA_API_VERSION
	.align		4
        /*0000*/ 	.byte	0x04, 0x37
        /*0002*/ 	.short	(.L_1109 - .L_1108)
.L_1108:
        /*0004*/ 	.word	0x00000082


	//----- nvinfo : EIATTR_KPARAM_INFO
	.align		4
.L_1109:
        /*0008*/ 	.byte	0x04, 0x17
        /*000a*/ 	.short	(.L_1111 - .L_1110)
.L_1110:
        /*000c*/ 	.word	0x00000000
        /*0010*/ 	.short	0x0013
        /*0012*/ 	.short	0x0070
        /*0014*/ 	.byte	0x00, 0xf0, 0x11, 0x00


	//----- nvinfo : EIATTR_KPARAM_INFO
	.align		4
.L_1111:
        /*0018*/ 	.byte	0x04, 0x17
        /*001a*/ 	.short	(.L_1113 - .L_1112)
.L_1112:
        /*001c*/ 	.word	0x00000000
        /*0020*/ 	.short	0x0012
        /*0022*/ 	.short	0x0068
        /*0024*/ 	.byte	0x00, 0xf5, 0x21, 0x00


	//----- nvinfo : EIATTR_KPARAM_INFO
	.align		4
.L_1113:
        /*0028*/ 	.byte	0x04, 0x17
        /*002a*/ 	.short	(.L_1115 - .L_1114)
.L_1114:
        /*002c*/ 	.word	0x00000000
        /*0030*/ 	.short	0x0011
        /*0032*/ 	.short	0x0060
        /*0034*/ 	.byte	0x00, 0xf0, 0x05, 0x00


	//----- nvinfo : EIATTR_KPARAM_INFO
	.align		4
.L_1115:
        /*0038*/ 	.byte	0x04, 0x17
        /*003a*/ 	.short	(.L_1117 - .L_1116)
.L_1116:
        /*003c*/ 	.word	0x00000000
        /*0040*/ 	.short	0x0010
        /*0042*/ 	.short	0x005c
        /*0044*/ 	.byte	0x00, 0xf0, 0x11, 0x00


	//----- nvinfo : EIATTR_KPARAM_INFO
	.align		4
.L_1117:
        /*0048*/ 	.byte	0x04, 0x17
        /*004a*/ 	.short	(.L_1119 - .L_1118)
.L_1118:
        /*004c*/ 	.word	0x00000000
        /*0050*/ 	.short	0x000f
        /*0052*/ 	.short	0x0058
        /*0054*/ 	.byte	0x00, 0xf0, 0x11, 0x00


	//----- nvinfo : EIATTR_KPARAM_INFO
	.align		4
.L_1119:
        /*0058*/ 	.byte	0x04, 0x17
        /*005a*/ 	.short	(.L_1121 - .L_1120)
.L_1120:
        /*005c*/ 	.word	0x00000000
        /*0060*/ 	.short	0x000e
        /*0062*/ 	.short	0x0054
        /*0064*/ 	.byte	0x00, 0xf0, 0x11, 0x00


	//----- nvinfo : EIATTR_KPARAM_INFO
	.align		4
.L_1121:
        /*0068*/ 	.byte	0x04, 0x17
        /*006a*/ 	.short	(.L_1123 - .L_1122)
.L_1122:
        /*006c*/ 	.word	0x00000000
        /*0070*/ 	.short	0x000d
        /*0072*/ 	.short	0x0050
        /*0074*/ 	.byte	0x00, 0xf0, 0x11, 0x00


	//----- nvinfo : EIATTR_KPARAM_INFO
	.align		4
.L_1123:
        /*0078*/ 	.byte	0x04, 0x17
        /*007a*/ 	.short	(.L_1125 - .L_1124)
.L_1124:
        /*007c*/ 	.word	0x00000000
        /*0080*/ 	.short	0x000c
        /*0082*/ 	.short	0x004c
        /*0084*/ 	.byte	0x00, 0xf0, 0x11, 0x00


	//----- nvinfo : EIATTR_KPARAM_INFO
	.align		4
.L_1125:
        /*0088*/ 	.byte	0x04, 0x17
        /*008a*/ 	.short	(.L_1127 - .L_1126)
.L_1126:
        /*008c*/ 	.word	0x00000000
        /*0090*/ 	.short	0x000b
        /*0092*/ 	.short	0x0048
        /*0094*/ 	.byte	0x00, 0xf0, 0x11, 0x00


	//----- nvinfo : EIATTR_KPARAM_INFO
	.align		4
.L_1127:
        /*0098*/ 	.byte	0x04, 0x17
        /*009a*/ 	.short	(.L_1129 - .L_1128)
.L_1128:
        /*009c*/ 	.word	0x00000000
        /*00a0*/ 	.short	0x000a
        /*00a2*/ 	.short	0x0040
        /*00a4*/ 	.byte	0x00, 0xf5, 0x21, 0x00


	//----- nvinfo : EIATTR_KPARAM_INFO
	.align		4
.L_1129:
        /*00a8*/ 	.byte	0x04, 0x17
        /*00aa*/ 	.short	(.L_1131 - .L_1130)
.L_1130:
        /*00ac*/ 	.word	0x00000000
        /*00b0*/ 	.short	0x0009
        /*00b2*/ 	.short	0x0038
        /*00b4*/ 	.byte	0x00, 0xf5, 0x21, 0x00


	//----- nvinfo : EIATTR_KPARAM_INFO
	.align		4
.L_1131:
        /*00b8*/ 	.byte	0x04, 0x17
        /*00ba*/ 	.short	(.L_1133 - .L_1132)
.L_1132:
        /*00bc*/ 	.word	0x00000000
        /*00c0*/ 	.short	0x0008
        /*00c2*/ 	.short	0x0034
        /*00c4*/ 	.byte	0x00, 0xf0, 0x11, 0x00


	//----- nvinfo : EIATTR_KPARAM_INFO
	.align		4
.L_1133:
        /*00c8*/ 	.byte	0x04, 0x17
        /*00ca*/ 	.short	(.L_1135 - .L_1134)
.L_1134:
        /*00cc*/ 	.word	0x00000000
        /*00d0*/ 	.short	0x0007
        /*00d2*/ 	.short	0x0030
        /*00d4*/ 	.byte	0x00, 0xf0, 0x11, 0x00


	//----- nvinfo : EIATTR_KPARAM_INFO
	.align		4
.L_1135:
        /*00d8*/ 	.byte	0x04, 0x17
        /*00da*/ 	.short	(.L_1137 - .L_1136)
.L_1136:
        /*00dc*/ 	.word	0x00000000
        /*00e0*/ 	.short	0x0006
        /*00e2*/ 	.short	0x002c
        /*00e4*/ 	.byte	0x00, 0xf0, 0x11, 0x00


	//----- nvinfo : EIATTR_KPARAM_INFO
	.align		4
.L_1137:
        /*00e8*/ 	.byte	0x04, 0x17
        /*00ea*/ 	.short	(.L_1139 - .L_1138)
.L_1138:
        /*00ec*/ 	.word	0x00000000
        /*00f0*/ 	.short	0x0005
        /*00f2*/ 	.short	0x0028
        /*00f4*/ 	.byte	0x00, 0xf0, 0x11, 0x00


	//----- nvinfo : EIATTR_KPARAM_INFO
	.align		4
.L_1139:
        /*00f8*/ 	.byte	0x04, 0x17
        /*00fa*/ 	.short	(.L_1141 - .L_1140)
.L_1140:
        /*00fc*/ 	.word	0x00000000
        /*0100*/ 	.short	0x0004
        /*0102*/ 	.short	0x0020
        /*0104*/ 	.byte	0x00, 0xf5, 0x21, 0x00


	//----- nvinfo : EIATTR_KPARAM_INFO
	.align		4
.L_1141:
        /*0108*/ 	.byte	0x04, 0x17
        /*010a*/ 	.short	(.L_1143 - .L_1142)
.L_1142:
        /*010c*/ 	.word	0x00000000
        /*0110*/ 	.short	0x0003
        /*0112*/ 	.short	0x0018
        /*0114*/ 	.byte	0x00, 0xf5, 0x21, 0x00


	//----- nvinfo : EIATTR_KPARAM_INFO
	.align		4
.L_1143:
        /*0118*/ 	.byte	0x04, 0x17
        /*011a*/ 	.short	(.L_1145 - .L_1144)
.L_1144:
        /*011c*/ 	.word	0x00000000
        /*0120*/ 	.short	0x0002
        /*0122*/ 	.short	0x0010
        /*0124*/ 	.byte	0x00, 0xf5, 0x21, 0x00


	//----- nvinfo : EIATTR_KPARAM_INFO
	.align		4
.L_1145:
        /*0128*/ 	.byte	0x04, 0x17
        /*012a*/ 	.short	(.L_1147 - .L_1146)
.L_1146:
        /*012c*/ 	.word	0x00000000
        /*0130*/ 	.short	0x0001
        /*0132*/ 	.short	0x0008
        /*0134*/ 	.byte	0x00, 0xf5, 0x21, 0x00


	//----- nvinfo : EIATTR_KPARAM_INFO
	.align		4
.L_1147:
        /*0138*/ 	.byte	0x04, 0x17
        /*013a*/ 	.short	(.L_1149 - .L_1148)
.L_1148:
        /*013c*/ 	.word	0x00000000
        /*0140*/ 	.short	0x0000
        /*0142*/ 	.short	0x0000
        /*0144*/ 	.byte	0x00, 0xf5, 0x21, 0x00


	//----- nvinfo : EIATTR_SPARSE_MMA_MASK
	.align		4
.L_1149:
        /*0148*/ 	.byte	0x03, 0x50
        /*014a*/ 	.short	0x0000


	//----- nvinfo : EIATTR_MAXREG_COUNT
	.align		4
        /*014c*/ 	.byte	0x03, 0x1b
        /*014e*/ 	.short	0x00ff


	//----- nvinfo : EIATTR_NUM_BARRIERS
	.align		4
        /*0150*/ 	.byte	0x02, 0x4c
        /*0152*/ 	.byte	0x01
	.zero		1


	//----- nvinfo : EIATTR_MERCURY_ISA_VERSION
	.align		4
        /*0154*/ 	.byte	0x03, 0x5f
        /*0156*/ 	.short	0x0101


	//----- nvinfo : EIATTR_VRC_CTA_INIT_COUNT
	.align		4
        /*0158*/ 	.byte	0x02, 0x4a
	.zero		1
	.zero		1


	//----- nvinfo : EIATTR_EXIT_INSTR_OFFSETS
	.align		4
        /*015c*/ 	.byte	0x04, 0x1c
        /*015e*/ 	.short	(.L_1151 - .L_1150)


	//   ....[0]....
.L_1150:
        /*0160*/ 	.word	0x00000c90


	//   ....[1]....
        /*0164*/ 	.word	0x00003e00


	//   ....[2]....
        /*0168*/ 	.word	0x00004080


	//   ....[3]....
        /*016c*/ 	.word	0x000042b0


	//   ....[4]....
        /*0170*/ 	.word	0x000044e0


	//   ....[5]....
        /*0174*/ 	.word	0x00004610


	//   ....[6]....
        /*0178*/ 	.word	0x00004690


	//   ....[7]....
        /*017c*/ 	.word	0x000046d0


	//----- nvinfo : EIATTR_CRS_STACK_SIZE
	.align		4
.L_1151:
        /*0180*/ 	.byte	0x04, 0x1e
        /*0182*/ 	.short	(.L_1153 - .L_1152)
.L_1152:
        /*0184*/ 	.word	0x00000000


	//----- nvinfo : EIATTR_CBANK_PARAM_SIZE
	.align		4
.L_1153:
        /*0188*/ 	.byte	0x03, 0x19
        /*018a*/ 	.short	0x0074


	//----- nvinfo : EIATTR_PARAM_CBANK
	.align		4
        /*018c*/ 	.byte	0x04, 0x0a
        /*018e*/ 	.short	(.L_1155 - .L_1154)
	.align		4
.L_1154:
        /*0190*/ 	.word	index@(.nv.constant0._Z23gemm_half_q_half_kernelILi4ELi16ELb0ELb0ELi32EEvPK6__halfPKjS4_S2_PS0_iiiiPKtS7_iiiiiibS2_i)
        /*0194*/ 	.short	0x0380
        /*0196*/ 	.short	0x0074


	//----- nvinfo : EIATTR_SW_WAR
	.align		4
.L_1155:
        /*0198*/ 	.byte	0x04, 0x36
        /*019a*/ 	.short	(.L_1157 - .L_1156)
.L_1156:
        /*019c*/ 	.word	0x00000008
.L_1157:


//--------------------- .nv.info._Z23gemm_half_q_half_kernelILi4ELi24ELb0ELb0ELi32EEvPK6__halfPKjS4_S2_PS0_iiiiPKtS7_iiiiiibS2_i --------------------------
	.section	.nv.info._Z23gemm_half_q_half_kernelILi4ELi24ELb0ELb0ELi32EEvPK6__halfPKjS4_S2_PS0_iiiiPKtS7_iiiiiibS2_i,"",@"SHT_CUDA_INFO"
	.sectionflags	@""
	.align	4


	//----- nvinfo : EIATTR_CUDA_API_VERSION
	.align		4
        /*0000*/ 	.byte	0x04, 0x37
        /*0002*/ 	.short	(.L_1159 - .L_1158)
.L_1158:
        /*0004*/ 	.word	0x00000082


	//----- nvinfo : EIATTR_KPARAM_INFO
	.align		4
.L_1159:
        /*0008*/ 	.byte	0x04, 0x17
        /*000a*/ 	.short	(.L_1161 - .L_1160)
.L_1160:
        /*000c*/ 	.word	0x00000000
        /*0010*/ 	.short	0x0013
        /*0012*/ 	.short	0x0070
        /*0014*/ 	.byte	0x00, 0xf0, 0x11, 0x00


	//----- nvinfo : EIATTR_KPARAM_INFO
	.align		4
.L_1161:
        /*0018*/ 	.byte	0x04, 0x17
        /*001a*/ 	.short	(.L_1163 - .L_1162)
.L_1162:
        /*001c*/ 	.word	0x00000000
        /*0020*/ 	.short	0x0012
        /*0022*/ 	.short	0x0068
        /*0024*/ 	.byte	0x00, 0xf5, 0x21, 0x00


	//----- nvinfo : EIATTR_KPARAM_INFO
	.align		4
.L_1163:
        /*0028*/ 	.byte	0x04, 0x17
        /*002a*/ 	.short	(.L_1165 - .L_1164)
.L_1164:
        /*002c*/ 	.word	0x00000000
        /*0030*/ 	.short	0x0011
        /*0032*/ 	.short	0x0060
        /*0034*/ 	.byte	0x00, 0xf0, 0x05, 0x00


	//----- nvinfo : EIATTR_KPARAM_INFO
	.align		4
.L_1165:
        /*0038*/ 	.byte	0x04, 0x17
        /*003a*/ 	.short	(.L_1167 - .L_1166)
.L_1166:
        /*003c*/ 	.word	0x00000000
        /*0040*/ 	.short	0x0010
        /*0042*/ 	.short	0x005c
        /*0044*/ 	.byte	0x00, 0xf0, 0x11, 0x00


	//----- nvinfo : EIATTR_KPARAM_INFO
	.align		4
.L_1167:
        /*0048*/ 	.byte	0x04, 0x17
        /*004a*/ 	.short	(.L_1169 - .L_1168)
.L_1168:
        /*004c*/ 	.word	0x00000000
        /*0050*/ 	.short	0x000f
        /*0052*/ 	.short	0x0058
        /*0054*/ 	.byte	0x00, 0xf0, 0x11, 0x00


	//----- nvinfo : EIATTR_KPARAM_INFO
	.align		4
.L_1169:
        /*0058*/ 	.byte	0x04, 0x17
        /*005a*/ 	.short	(.L_1171 - .L_1170)
.L_1170:
        /*005c*/ 	.word	0x00000000
        /*0060*/ 	.short	0x000e
        /*0062*/ 	.short	0x0054
        /*0064*/ 	.byte	0x00, 0xf0, 0x11, 0x00


	//----- nvinfo : EIATTR_KPARAM_INFO
	.align		4
.L_1171:
        /*0068*/ 	.byte	0x04, 0x17
        /*006a*/ 	.short	(.L_1173 - .L_1172)
.L_1172:
        /*006c*/ 	.word	0x00000000
        /*0070*/ 	.short	0x000d
        /*0072*/ 	.short	0x0050
        /*0074*/ 	.byte	0x00, 0xf0, 0x11, 0x00


	//----- nvinfo : EIATTR_KPARAM_INFO
	.align		4
.L_1173:
        /*0078*/ 	.byte	0x04, 0x17
        /*007a*/ 	.short	(.L_1175 - .L_1174)
.L_1174:
        /*007c*/ 	.word	0x00000000
        /*0080*/ 	.short	0x000c
        /*0082*/ 	.short	0x004c
        /*0084*/ 	.byte	0x00, 0xf0, 0x11, 0x00


	//----- nvinfo : EIATTR_KPARAM_INFO
	.align		4
.L_1175:
        /*0088*/ 	.byte	0x04, 0x17
        /*008a*/ 	.short	(.L_1177 - .L_1176)
.L_1176:
        /*008c*/ 	.word	0x00000000
        /*0090*/ 	.short	0x000b
        /*0092*/ 	.short	0x0048
        /*0094*/ 	.byte	0x00, 0xf0, 0x11, 0x00


	//----- nvinfo : EIATTR_KPARAM_INFO
	.align		4
.L_1177:
        /*0098*/ 	.byte	0x04, 0x17
        /*009a*/ 	.short	(.L_1179 - .L_1178)
.L_1178:
        /*009c*/ 	.word	0x00000000
        /*00a0*/ 	.short	0x000a
        /*00a2*/ 	.short	0x0040
        /*00a4*/ 	.byte	0x00, 0xf5, 0x21, 0x00


	//----- nvinfo : EIATTR_KPARAM_INFO
	.align		4
.L_1179:
        /*00a8*/ 	.byte	0x04, 0x17
        /*00aa*/ 	.short	(.L_1181 - .L_1180)
.L_1180:
        /*00ac*/ 	.word	0x00000000
        /*00b0*/ 	.short	0x0009
        /*00b2*/ 	.short	0x0038
        /*00b4*/ 	.byte	0x00, 0xf5, 0x21, 0x00


	//----- nvinfo : EIATTR_KPARAM_INFO
	.align		4
.L_1181:
        /*00b8*/ 	.byte	0x04, 0x17
        /*00ba*/ 	.short	(.L_1183 - .L_1182)
.L_1182:
        /*00bc*/ 	.word	0x00000000
        /*00c0*/ 	.short	0x0008
        /*00c2*/ 	.short	0x0034
        /*00c4*/ 	.byte	0x00, 0xf0, 0x11, 0x00


	//----- nvinfo : EIATTR_KPARAM_INFO
	.align		4
.L_1183:
        /*00c8*/ 	.byte	0x04, 0x17
        /*00ca*/ 	.short	(.L_1185 - .L_1184)
.L_1184:
        /*00cc*/ 	.word	0x00000000
        /*00d0*/ 	.short	0x0007
        /*00d2*/ 	.short	0x0030
        /*00d4*/ 	.byte	0x00, 0xf0, 0x11, 0x00


	//----- nvinfo : EIATTR_KPARAM_INFO
	.align		4
.L_1185:
        /*00d8*/ 	.byte	0x04, 0x17
        /*00da*/ 	.short	(.L_1187 - .L_1186)
.L_1186:
        /*00dc*/ 	.word	0x00000000
        /*00e0*/ 	.short	0x0006
        /*00e2*/ 	.short	0x002c
        /*00e4*/ 	.byte	0x00, 0xf0, 0x11, 0x00


	//----- nvinfo : EIATTR_KPARAM_INFO
	.align		4
.L_1187:
        /*00e8*/ 	.byte	0x04, 0x17
        /*00ea*/ 	.short	(.L_1189 - .L_1188)
.L_1188:
        /*00ec*/ 	.word	0x00000000
        /*00f0*/ 	.short	0x0005
        /*00f2*/ 	.short	0x0028
        /*00f4*/ 	.byte	0x00, 0xf0, 0x11, 0x00


	//----- nvinfo : EIATTR_KPARAM_INFO
	.align		4
.L_1189:
        /*00f8*/ 	.byte	0x04, 0x17
        /*00fa*/ 	.short	(.L_1191 - .L_1190)
.L_1190:
        /*00fc*/ 	.word	0x00000000
        /*0100*/ 	.short	0x0004
        /*0102*/ 	.short	0x0020
        /*0104*/ 	.byte	0x00, 0xf5, 0x21, 0x00


	//----- nvinfo : EIATTR_KPARAM_INFO
	.align		4
.L_1191:
        /*0108*/ 	.byte	0x04, 0x17
        /*010a*/ 	.short	(.L_1193 - .L_1192)
.L_1192:
        /*010c*/ 	.word	0x00000000
        /*0110*/ 	.short	0x0003
        /*0112*/ 	.short	0x0018
        /*0114*/ 	.byte	0x00, 0xf5, 0x21, 0x00


	//----- nvinfo : EIATTR_KPARAM_INFO
	.align		4
.L_1193:
        /*0118*/ 	.byte	0x04, 0x17
        /*011a*/ 	.short	(.L_1195 - .L_1194)
.L_1194:
        /*011c*/ 	.word	0x00000000
        /*0120*/ 	.short	0x0002
        /*0122*/ 	.short	0x0010
        /*0124*/ 	.byte	0x00, 0xf5, 0x21, 0x00


	//----- nvinfo : EIATTR_KPARAM_INFO
	.align		4
.L_1195:
        /*0128*/ 	.byte	0x04, 0x17
        /*012a*/ 	.short	(.L_1197 - .L_1196)
.L_1196:
        /*012c*/ 	.word	0x00000000
        /*0130*/ 	.short	0x0001
        /*0132*/ 	.short	0x0008
        /*0134*/ 	.byte	0x00, 0xf5, 0x21, 0x00


	//----- nvinfo : EIATTR_KPARAM_INFO
	.align		4
.L_1197:
        /*0138*/ 	.byte	0x04, 0x17
        /*013a*/ 	.short	(.L_1199 - .L_1198)
.L_1198:
        /*013c*/ 	.word	0x00000000
        /*0140*/ 	.short	0x0000
        /*0142*/ 	.short	0x0000
        /*0144*/ 	.byte	0x00, 0xf5, 0x21, 0x00


	//----- nvinfo : EIATTR_SPARSE_MMA_MASK
	.align		4
.L_1199:
        /*0148*/ 	.byte	0x03, 0x50
        /*014a*/ 	.short	0x0000


	//----- nvinfo : EIATTR_MAXREG_COUNT
	.align		4
        /*014c*/ 	.byte	0x03, 0x1b
        /*014e*/ 	.short	0x00ff


	//----- nvinfo : EIATTR_NUM_BARRIERS
	.align		4
        /*0150*/ 	.byte	0x02, 0x4c
        /*0152*/ 	.byte	0x01
	.zero		1


	//----- nvinfo : EIATTR_MERCURY_ISA_VERSION
	.align		4
        /*0154*/ 	.byte	0x03, 0x5f
        /*0156*/ 	.short	0x0101


	//----- nvinfo : EIATTR_VRC_CTA_INIT_COUNT
	.align		4
        /*0158*/ 	.byte	0x02, 0x4a
	.zero		1
	.zero		1


	//----- nvinfo : EIATTR_EXIT_INSTR_OFFSETS
	.align		4
        /*015c*/ 	.byte	0x04, 0x1c
        /*015e*/ 	.short	(.L_1201 - .L_1200)


	//   ....[0]....
.L_1200:
        /*0160*/ 	.word	0x00000ca0


	//   ....[1]....
        /*0164*/ 	.word	0x00008d70


	//   ....[2]....
        /*0168*/ 	.word	0x00009000


	//   ....[3]....
        /*016c*/ 	.word	0x00009230


	//   ....[4]....
        /*0170*/ 	.word	0x00009460


	//   ....[5]....
        /*0174*/ 	.word	0x00009590


	//   ....[6]....
        /*0178*/ 	.word	0x00009620


	//   ....[7]....
        /*017c*/ 	.word	0x00009660


	//----- nvinfo : EIATTR_CRS_STACK_SIZE
	.align		4
.L_1201:
        /*0180*/ 	.byte	0x04, 0x1e
        /*0182*/ 	.short	(.L_1203 - .L_1202)
.L_1202:
        /*0184*/ 	.word	0x00000000


	//----- nvinfo : EIATTR_CBANK_PARAM_SIZE
	.align		4
.L_1203:
        /*0188*/ 	.byte	0x03, 0x19
        /*018a*/ 	.short	0x0074


	//----- nvinfo : EIATTR_PARAM_CBANK
	.align		4
        /*018c*/ 	.byte	0x04, 0x0a
        /*018e*/ 	.short	(.L_1205 - .L_1204)
	.align		4
.L_1204:
        /*0190*/ 	.word	index@(.nv.constant0._Z23gemm_half_q_half_kernelILi4ELi24ELb0ELb0ELi32EEvPK6__halfPKjS4_S2_PS0_iiiiPKtS7_iiiiiibS2_i)
        /*0194*/ 	.short	0x0380
        /*0196*/ 	.short	0x0074


	//----- nvinfo : EIATTR_SW_WAR
	.align		4
.L_1205:
        /*0198*/ 	.byte	0x04, 0x36
        /*019a*/ 	.short	(.L_1207 - .L_1206)
.L_1206:
        /*019c*/ 	.word	0x00000008
.L_1207:


//--------------------- .nv.info._Z23gemm_half_q_half_kernelILi4ELi8ELb0ELb0ELi32EEvPK6__halfPKjS4_S2_PS0_iiiiPKtS7_iiiiiibS2_i --------------------------
	.section	.nv.info._Z23gemm_half_q_half_kernelILi4ELi8ELb0ELb0ELi32EEvPK6__halfPKjS4_S2_PS0_iiiiPKtS7_iiiiiibS2_i,"",@"SHT_CUDA_INFO"
	.sectionflags	@""
	.align	4


	//----- nvinfo : EIATTR_CUDA_API_VERSION
	.align		4
        /*0000*/ 	.byte	0x04, 0x37
        /*0002*/ 	.short	(.L_1209 - .L_1208)
.L_1208:
        /*0004*/ 	.word	0x00000082


	//----- nvinfo : EIATTR_KPARAM_INFO
	.align		4
.L_1209:
        /*0008*/ 	.byte	0x04, 0x17
        /*000a*/ 	.short	(.L_1211 - .L_1210)
.L_1210:
        /*000c*/ 	.word	0x00000000
        /*0010*/ 	.short	0x0013
        /*0012*/ 	.short	0x0070
        /*0014*/ 	.byte	0x00, 0xf0, 0x11, 0x00


	//----- nvinfo : EIATTR_KPARAM_INFO
	.align		4
.L_1211:
        /*0018*/ 	.byte	0x04, 0x17
        /*001a*/ 	.short	(.L_1213 - .L_1212)
.L_1212:
        /*001c*/ 	.word	0x00000000
        /*0020*/ 	.short	0x0012
        /*0022*/ 	.short	0x0068
        /*0024*/ 	.byte	0x00, 0xf5, 0x21, 0x00


	//----- nvinfo : EIATTR_KPARAM_INFO
	.align		4
.L_1213:
        /*0028*/ 	.byte	0x04, 0x17
        /*002a*/ 	.short	(.L_1215 - .L_1214)
.L_1214:
        /*002c*/ 	.word	0x00000000
        /*0030*/ 	.short	0x0011
        /*0032*/ 	.short	0x0060
        /*0034*/ 	.byte	0x00, 0xf0, 0x05, 0x00


	//----- nvinfo : EIATTR_KPARAM_INFO
	.align		4
.L_1215:
        /*0038*/ 	.byte	0x04, 0x17
        /*003a*/ 	.short	(.L_1217 - .L_1216)
.L_1216:
        /*003c*/ 	.word	0x00000000
        /*0040*/ 	.short	0x0010
        /*0042*/ 	.short	0x005c
        /*0044*/ 	.byte	0x00, 0xf0, 0x11, 0x00


	//----- nvinfo : EIATTR_KPARAM_INFO
	.align		4
.L_1217:
        /*0048*/ 	.byte	0x04, 0x17
        /*004a*/ 	.short	(.L_1219 - .L_1218)
.L_1218:
        /*004c*/ 	.word	0x00000000
        /*0050*/ 	.short	0x000f
        /*0052*/ 	.short	0x0058
        /*0054*/ 	.byte	0x00, 0xf0, 0x11, 0x00


	//----- nvinfo : EIATTR_KPARAM_INFO
	.align		4
.L_1219:
        /*0058*/ 	.byte	0x04, 0x17
        /*005a*/ 	.short	(.L_1221 - .L_1220)
.L_1220:
        /*005c*/ 	.word	0x00000000
        /*0060*/ 	.short	0x000e
        /*0062*/ 	.short	0x0054
        /*0064*/ 	.byte	0x00, 0xf0, 0x11, 0x00


	//----- nvinfo : EIATTR_KPARAM_INFO
	.align		4
.L_1221:
        /*0068*/ 	.byte	0x04, 0x17
        /*006a*/ 	.short	(.L_1223 - .L_1222)
.L_1222:
        /*006c*/ 	.word	0x00000000
        /*0070*/ 	.short	0x000d
        /*0072*/ 	.short	0x0050
        /*0074*/ 	.byte	0x00, 0xf0, 0x11, 0x00


	//----- nvinfo : EIATTR_KPARAM_INFO
	.align		4
.L_1223:
        /*0078*/ 	.byte	0x04, 0x17
        /*007a*/ 	.short	(.L_1225 - .L_1224)
.L_1224:
        /*007c*/ 	.word	0x00000000
        /*0080*/ 	.short	0x000c
        /*0082*/ 	.short	0x004c
        /*0084*/ 	.byte	0x00, 0xf0, 0x11, 0x00


	//----- nvinfo : EIATTR_KPARAM_INFO
	.align		4
.L_1225:
        /*0088*/ 	.byte	0x04, 0x17
        /*008a*/ 	.short	(.L_1227 - .L_1226)
.L_1226:
        /*008c*/ 	.word	0x00000000
        /*0090*/ 	.short	0x000b
        /*0092*/ 	.short	0x0048
        /*0094*/ 	.byte	0x00, 0xf0, 0x11, 0x00


	//----- nvinfo : EIATTR_KPARAM_INFO
	.align		4
.L_1227:
        /*0098*/ 	.byte	0x04, 0x17
        /*009a*/ 	.short	(.L_1229 - .L_1228)
.L_1228:
        /*009c*/ 	.word	0x00000000
        /*00a0*/ 	.short	0x000a
        /*00a2*/ 	.short	0x0040
        /*00a4*/ 	.byte	0x00, 0xf5, 0x21, 0x00


	//----- nvinfo : EIATTR_KPARAM_INFO
	.align		4
.L_1229:
        /*00a8*/ 	.byte	0x04, 0x17
        /*00aa*/ 	.short	(.L_1231 - .L_1230)
.L_1230:
        /*00ac*/ 	.word	0x00000000
        /*00b0*/ 	.short	0x0009
        /*00b2*/ 	.short	0x0038
        /*00b4*/ 	.byte	0x00, 0xf5, 0x21, 0x00


	//----- nvinfo : EIATTR_KPARAM_INFO
	.align		4
.L_1231:
        /*00b8*/ 	.byte	0x04, 0x17
        /*00ba*/ 	.short	(.L_1233 - .L_1232)
.L_1232:
        /*00bc*/ 	.word	0x00000000
        /*00c0*/ 	.short	0x0008
        /*00c2*/ 	.short	0x0034
        /*00c4*/ 	.byte	0x00, 0xf0, 0x11, 0x00


	//----- nvinfo : EIATTR_KPARAM_INFO
	.align		4
.L_1233:
        /*00c8*/ 	.byte	0x04, 0x17
        /*00ca*/ 	.short	(.L_1235 - .L_1234)
.L_1234:
        /*00cc*/ 	.word	0x00000000
        /*00d0*/ 	.short	0x0007
        /*00d2*/ 	.short	0x0030
        /*00d4*/ 	.byte	0x00, 0xf0, 0x11, 0x00


	//----- nvinfo : EIATTR_KPARAM_INFO
	.align		4
.L_1235:
        /*00d8*/ 	.byte	0x04, 0x17
        /*00da*/ 	.short	(.L_1237 - .L_1236)
.L_1236:
        /*00dc*/ 	.word	0x00000000
        /*00e0*/ 	.short	0x0006
        /*00e2*/ 	.short	0x002c
        /*00e4*/ 	.byte	0x00, 0xf0, 0x11, 0x00


	//----- nvinfo : EIATTR_KPARAM_INFO
	.align		4
.L_1237:
        /*00e8*/ 	.byte	0x04, 0x17
        /*00ea*/ 	.short	(.L_1239 - .L_1238)
.L_1238:
        /*00ec*/ 	.word	0x00000000
        /*00f0*/ 	.short	0x0005
        /*00f2*/ 	.short	0x0028
        /*00f4*/ 	.byte	0x00, 0xf0, 0x11, 0x00


	//----- nvinfo : EIATTR_KPARAM_INFO
	.align		4
.L_1239:
        /*00f8*/ 	.byte	0x04, 0x17
        /*00fa*/ 	.short	(.L_1241 - .L_1240)
.L_1240:
        /*00fc*/ 	.word	0x00000000
        /*0100*/ 	.short	0x0004
        /*0102*/ 	.short	0x0020
        /*0104*/ 	.byte	0x00, 0xf5, 0x21, 0x00


	//----- nvinfo : EIATTR_KPARAM_INFO
	.align		4
.L_1241:
        /*0108*/ 	.byte	0x04, 0x17
        /*010a*/ 	.short	(.L_1243 - .L_1242)
.L_1242:
        /*010c*/ 	.word	0x00000000
        /*0110*/ 	.short	0x0003
        /*0112*/ 	.short	0x0018
        /*0114*/ 	.byte	0x00, 0xf5, 0x21, 0x00


	//----- nvinfo : EIATTR_KPARAM_INFO
	.align		4
.L_1243:
        /*0118*/ 	.byte	0x04, 0x17
        /*011a*/ 	.short	(.L_1245 - .L_1244)
.L_1244:
        /*011c*/ 	.word	0x00000000
        /*0120*/ 	.short	0x0002
        /*0122*/ 	.short	0x0010
        /*0124*/ 	.byte	0x00, 0xf5, 0x21, 0x00


	//----- nvinfo : EIATTR_KPARAM_INFO
	.align		4
.L_1245:
        /*0128*/ 	.byte	0x04, 0x17
        /*012a*/ 	.short	(.L_1247 - .L_1246)
.L_1246:
        /*012c*/ 	.word	0x00000000
        /*0130*/ 	.short	0x0001
        /*0132*/ 	.short	0x0008
        /*0134*/ 	.byte	0x00, 0xf5, 0x21, 0x00


	//----- nvinfo : EIATTR_KPARAM_INFO
	.align		4
.L_1247:
        /*0138*/ 	.byte	0x04, 0x17
        /*013a*/ 	.short	(.L_1249 - .L_1248)
.L_1248:
        /*013c*/ 	.word	0x00000000
        /*0140*/ 	.short	0x0000
        /*0142*/ 	.short	0x0000
        /*0144*/ 	.byte	0x00, 0xf5, 0x21, 0x00


	//----- nvinfo : EIATTR_SPARSE_MMA_MASK
	.align		4
.L_1249:
        /*0148*/ 	.byte	0x03, 0x50
        /*014a*/ 	.short	0x0000


	//----- nvinfo : EIATTR_MAXREG_COUNT
	.align		4
        /*014c*/ 	.byte	0x03, 0x1b
        /*014e*/ 	.short	0x00ff


	//----- nvinfo : EIATTR_NUM_BARRIERS
	.align		4
        /*0150*/ 	.byte	0x02, 0x4c
        /*0152*/ 	.byte	0x01
	.zero		1


	//----- nvinfo : EIATTR_MERCURY_ISA_VERSION
	.align		4
        /*0154*/ 	.byte	0x03, 0x5f
        /*0156*/ 	.short	0x0101


	//----- nvinfo : EIATTR_VRC_CTA_INIT_COUNT
	.align		4
        /*0158*/ 	.byte	0x02, 0x4a
	.zero		1
	.zero		1


	//----- nvinfo : EIATTR_EXIT_INSTR_OFFSETS
	.align		4
        /*015c*/ 	.byte	0x04, 0x1c
        /*015e*/ 	.short	(.L_1251 - .L_1250)


	//   ....[0]....
.L_1250:
        /*0160*/ 	.word	0x00000cd0


	//   ....[1]....
        /*0164*/ 	.word	0x000069a0


	//   ....[2]....
        /*0168*/ 	.word	0x00006c50


	//   ....[3]....
        /*016c*/ 	.word	0x00006ea0


	//   ....[4]....
        /*0170*/ 	.word	0x000070f0


	//   ....[5]....
        /*0174*/ 	.word	0x00007230


	//   ....[6]....
        /*0178*/ 	.word	0x000072b0


	//   ....[7]....
        /*017c*/ 	.word	0x000072f0


	//----- nvinfo : EIATTR_CRS_STACK_SIZE
	.align		4
.L_1251:
        /*0180*/ 	.byte	0x04, 0x1e
        /*0182*/ 	.short	(.L_1253 - .L_1252)
.L_1252:
        /*0184*/ 	.word	0x00000000


	//----- nvinfo : EIATTR_CBANK_PARAM_SIZE
	.align		4
.L_1253:
        /*0188*/ 	.byte	0x03, 0x19
        /*018a*/ 	.short	0x0074


	//----- nvinfo : EIATTR_PARAM_CBANK
	.align		4
        /*018c*/ 	.byte	0x04, 0x0a
        /*018e*/ 	.short	(.L_1255 - .L_1254)
	.align		4
.L_1254:
        /*0190*/ 	.word	index@(.nv.constant0._Z23gemm_half_q_half_kernelILi4ELi8ELb0ELb0ELi32EEvPK6__halfPKjS4_S2_PS0_iiiiPKtS7_iiiiiibS2_i)
        /*0194*/ 	.short	0x0380
        /*0196*/ 	.short	0x0074


	//----- nvinfo : EIATTR_SW_WAR
	.align		4
.L_1255:
        /*0198*/ 	.byte	0x04, 0x36
        /*019a*/ 	.short	(.L_1257 - .L_1256)
.L_1256:
        /*019c*/ 	.word	0x00000008
.L_1257:


//--------------------- .nv.info._Z23gemm_half_q_half_kernelILi4ELi12ELb0ELb0ELi32EEvPK6__halfPKjS4_S2_PS0_iiiiPKtS7_iiiiiibS2_i --------------------------
	.section	.nv.info._Z23gemm_half_q_half_kernelILi4ELi12ELb0ELb0ELi32EEvPK6__halfPKjS4_S2_PS0_iiiiPKtS7_iiiiiibS2_i,"",@"SHT_CUDA_INFO"
	.sectionflags	@""
	.align	4


	//----- nvinfo : EIATTR_CUDA_API_VERSION
	.align		4
        /*0000*/ 	.byte	0x04, 0x37
        /*0002*/ 	.short	(.L_1259 - .L_1258)
.L_1258:
        /*0004*/ 	.word	0x00000082


	//----- nvinfo : EIATTR_KPARAM_INFO
	.align		4
.L_1259:
        /*0008*/ 	.byte	0x04, 0x17
        /*000a*/ 	.short	(.L_1261 - .L_1260)
.L_1260:
        /*000c*/ 	.word	0x00000000
        /*0010*/ 	.short	0x0013
        /*0012*/ 	.short	0x0070
        /*0014*/ 	.byte	0x00, 0xf0, 0x11, 0x00


	//----- nvinfo : EIATTR_KPARAM_INFO
	.align		4
.L_1261:
        /*0018*/ 	.byte	0x04, 0x17
        /*001a*/ 	.short	(.L_1263 - .L_1262)
.L_1262:
        /*001c*/ 	.word	0x00000000
        /*0020*/ 	.short	0x0012
        /*0022*/ 	.short	0x0068
        /*0024*/ 	.byte	0x00, 0xf5, 0x21, 0x00


	//----- nvinfo : EIATTR_KPARAM_INFO
	.align		4
.L_1263:
        /*0028*/ 	.byte	0x04, 0x17
        /*002a*/ 	.short	(.L_1265 - .L_1264)
.L_1264:
        /*002c*/ 	.word	0x00000000
        /*0030*/ 	.short	0x0011
        /*0032*/ 	.short	0x0060
        /*0034*/ 	.byte	0x00, 0xf0, 0x05, 0x00


	//----- nvinfo : EIATTR_KPARAM_INFO
	.align		4
.L_1265:
        /*0038*/ 	.byte	0x04, 0x17
        /*003a*/ 	.short	(.L_1267 - .L_1266)
.L_1266:
        /*003c*/ 	.word	0x00000000
        /*0040*/ 	.short	0x0010
        /*0042*/ 	.short	0x005c
        /*0044*/ 	.byte	0x00, 0xf0, 0x11, 0x00


	//----- nvinfo : EIATTR_KPARAM_INFO
	.align		4
.L_1267:
        /*0048*/ 	.byte	0x04, 0x17
        /*004a*/ 	.short	(.L_1269 - .L_1268)
.L_1268:
        /*004c*/ 	.word	0x00000000
        /*0050*/ 	.short	0x000f
        /*0052*/ 	.short	0x0058
        /*0054*/ 	.byte	0x00, 0xf0, 0x11, 0x00


	//----- nvinfo : EIATTR_KPARAM_INFO
	.align		4
.L_1269:
        /*0058*/ 	.byte	0x04, 0x17
        /*005a*/ 	.short	(.L_1271 - .L_1270)
.L_1270:
        /*005c*/ 	.word	0x00000000
        /*0060*/ 	.short	0x000e
        /*0062*/ 	.short	0x0054
        /*0064*/ 	.byte	0x00, 0xf0, 0x11, 0x00


	//----- nvinfo : EIATTR_KPARAM_INFO
	.align		4
.L_1271:
        /*0068*/ 	.byte	0x04, 0x17
        /*006a*/ 	.short	(.L_1273 - .L_1272)
.L_1272:
        /*006c*/ 	.word	0x00000000
        /*0070*/ 	.short	0x000d
        /*0072*/ 	.short	0x0050
        /*0074*/ 	.byte	0x00, 0xf0, 0x11, 0x00


	//----- nvinfo : EIATTR_KPARAM_INFO
	.align		4
.L_1273:
        /*0078*/ 	.byte	0x04, 0x17
        /*007a*/ 	.short	(.L_1275 - .L_1274)
.L_1274:
        /*007c*/ 	.word	0x00000000
        /*0080*/ 	.short	0x000c
        /*0082*/ 	.short	0x004c
        /*0084*/ 	.byte	0x00, 0xf0, 0x11, 0x00


	//----- nvinfo : EIATTR_KPARAM_INFO
	.align		4
.L_1275:
        /*0088*/ 	.byte	0x04, 0x17
        /*008a*/ 	.short	(.L_1277 - .L_1276)
.L_1276:
        /*008c*/ 	.word	0x00000000
        /*0090*/ 	.short	0x000b
        /*0092*/ 	.short	0x0048
        /*0094*/ 	.byte	0x00, 0xf0, 0x11, 0x00


	//----- nvinfo : EIATTR_KPARAM_INFO
	.align		4
.L_1277:
        /*0098*/ 	.byte	0x04, 0x17
        /*009a*/ 	.short	(.L_1279 - .L_1278)
.L_1278:
        /*009c*/ 	.word	0x00000000
        /*00a0*/ 	.short	0x000a
        /*00a2*/ 	.short	0x0040
        /*00a4*/ 	.byte	0x00, 0xf5, 0x21, 0x00


	//----- nvinfo : EIATTR_KPARAM_INFO
	.align		4
.L_1279:
        /*00a8*/ 	.byte	0x04, 0x17
        /*00aa*/ 	.short	(.L_1281 - .L_1280)
.L_1280:
        /*00ac*/ 	.word	0x00000000
        /*00b0*/ 	.short	0x0009
        /*00b2*/ 	.short	0x0038
        /*00b4*/ 	.byte	0x00, 0xf5, 0x21, 0x00


	//----- nvinfo : EIATTR_KPARAM_INFO
	.align		4
.L_1281:
        /*00b8*/ 	.byte	0x04, 0x17
        /*00ba*/ 	.short	(.L_1283 - .L_1282)
.L_1282:
        /*00bc*/ 	.word	0x00000000
        /*00c0*/ 	.short	0x0008
        /*00c2*/ 	.short	0x0034
        /*00c4*/ 	.byte	0x00, 0xf0, 0x11, 0x00


	//----- nvinfo : EIATTR_KPARAM_INFO
	.align		4
.L_1283:
        /*00c8*/ 	.byte	0x04, 0x17
        /*00ca*/ 	.short	(.L_1285 - .L_1284)
.L_1284:
        /*00cc*/ 	.word	0x00000000
        /*00d0*/ 	.short	0x0007
        /*00d2*/ 	.short	0x0030
        /*00d4*/ 	.byte	0x00, 0xf0, 0x11, 0x00


	//----- nvinfo : EIATTR_KPARAM_INFO
	.align		4
.L_1285:
        /*00d8*/ 	.byte	0x04, 0x17
        /*00da*/ 	.short	(.L_1287 - .L_1286)
.L_1286:
        /*00dc*/ 	.word	0x00000000
        /*00e0*/ 	.short	0x0006
        /*00e2*/ 	.short	0x002c
        /*00e4*/ 	.byte	0x00, 0xf0, 0x11, 0x00


	//----- nvinfo : EIATTR_KPARAM_INFO
	.align		4
.L_1287:
        /*00e8*/ 	.byte	0x04, 0x17
        /*00ea*/ 	.short	(.L_1289 - .L_1288)
.L_1288:
        /*00ec*/ 	.word	0x00000000
        /*00f0*/ 	.short	0x0005
        /*00f2*/ 	.short	0x0028
        /*00f4*/ 	.byte	0x00, 0xf0, 0x11, 0x00


	//----- nvinfo : EIATTR_KPARAM_INFO
	.align		4
.L_1289:
        /*00f8*/ 	.byte	0x04, 0x17
        /*00fa*/ 	.short	(.L_1291 - .L_1290)
.L_1290:
        /*00fc*/ 	.word	0x00000000
        /*0100*/ 	.short	0x0004
        /*0102*/ 	.short	0x0020
        /*0104*/ 	.byte	0x00, 0xf5, 0x21, 0x00


	//----- nvinfo : EIATTR_KPARAM_INFO
	.align		4
.L_1291:
        /*0108*/ 	.byte	0x04, 0x17
        /*010a*/ 	.short	(.L_1293 - .L_1292)
.L_1292:
        /*010c*/ 	.word	0x00000000
        /*0110*/ 	.short	0x0003
        /*0112*/ 	.short	0x0018
        /*0114*/ 	.byte	0x00, 0xf5, 0x21, 0x00


	//----- nvinfo : EIATTR_KPARAM_INFO
	.align		4
.L_1293:
        /*0118*/ 	.byte	0x04, 0x17
        /*011a*/ 	.short	(.L_1295 - .L_1294)
.L_1294:
        /*011c*/ 	.word	0x00000000
        /*0120*/ 	.short	0x0002
        /*0122*/ 	.short	0x0010
        /*0124*/ 	.byte	0x00, 0xf5, 0x21, 0x00


	//----- nvinfo : EIATTR_KPARAM_INFO
	.align		4
.L_1295:
        /*0128*/ 	.byte	0x04, 0x17
        /*012a*/ 	.short	(.L_1297 - .L_1296)
.L_1296:
        /*012c*/ 	.word	0x00000000
        /*0130*/ 	.short	0x0001
        /*0132*/ 	.short	0x0008
        /*0134*/ 	.byte	0x00, 0xf5, 0x21, 0x00


	//----- nvinfo : EIATTR_KPARAM_INFO
	.align		4
.L_1297:
        /*0138*/ 	.byte	0x04, 0x17
        /*013a*/ 	.short	(.L_1299 - .L_1298)
.L_1298:
        /*013c*/ 	.word	0x00000000
        /*0140*/ 	.short	0x0000
        /*0142*/ 	.short	0x0000
        /*0144*/ 	.byte	0x00, 0xf5, 0x21, 0x00


	//----- nvinfo : EIATTR_SPARSE_MMA_MASK
	.align		4
.L_1299:
        /*0148*/ 	.byte	0x03, 0x50
        /*014a*/ 	.short	0x0000


	//----- nvinfo : EIATTR_MAXREG_COUNT
	.align		4
        /*014c*/ 	.byte	0x03, 0x1b
        /*014e*/ 	.short	0x00ff


	//----- nvinfo : EIATTR_NUM_BARRIERS
	.align		4
        /*0150*/ 	.byte	0x02, 0x4c
        /*0152*/ 	.byte	0x01
	.zero		1


	//----- nvinfo : EIATTR_MERCURY_ISA_VERSION
	.align		4
        /*0154*/ 	.byte	0x03, 0x5f
        /*0156*/ 	.short	0x0101


	//----- nvinfo : EIATTR_VRC_CTA_INIT_COUNT
	.align		4
        /*0158*/ 	.byte	0x02, 0x4a
	.zero		1
	.zero		1


	//----- nvinfo : EIATTR_EXIT_INSTR_OFFSETS
	.align		4
        /*015c*/ 	.byte	0x04, 0x1c
        /*015e*/ 	.short	(.L_1301 - .L_1300)


	//   ....[0]....
.L_1300:
        /*0160*/ 	.word	0x00000cc0


	//   ....[1]....
        /*0164*/ 	.word	0x00008b90


	//   ....[2]....
        /*0168*/ 	.word	0x00008e30


	//   ....[3]....
        /*016c*/ 	.word	0x00009060


	//   ....[4]....
        /*0170*/ 	.word	0x00009290


	//   ....[5]....
        /*0174*/ 	.word	0x000093c0


	//   ....[6]....
        /*0178*/ 	.word	0x00009450


	//   ....[7]....
        /*017c*/ 	.word	0x00009490


	//----- nvinfo : EIATTR_CRS_STACK_SIZE
	.align		4
.L_1301:
        /*0180*/ 	.byte	0x04, 0x1e
        /*0182*/ 	.short	(.L_1303 - .L_1302)
.L_1302:
        /*0184*/ 	.word	0x00000000


	//----- nvinfo : EIATTR_CBANK_PARAM_SIZE
	.align		4
.L_1303:
        /*0188*/ 	.byte	0x03, 0x19
        /*018a*/ 	.short	0x0074


	//----- nvinfo : EIATTR_PARAM_CBANK
	.align		4
        /*018c*/ 	.byte	0x04, 0x0a
        /*018e*/ 	.short	(.L_1305 - .L_1304)
	.align		4
.L_1304:
        /*0190*/ 	.word	index@(.nv.constant0._Z23gemm_half_q_half_kernelILi4ELi12ELb0ELb0ELi32EEvPK6__halfPKjS4_S2_PS0_iiiiPKtS7_iiiiiibS2_i)
        /*0194*/ 	.short	0x0380
        /*0196*/ 	.short	0x0074


	//----- nvinfo : EIATTR_SW_WAR
	.align		4
.L_1305:
        /*0198*/ 	.byte	0x04, 0x36
        /*019a*/ 	.short	(.L_1307 - .L_1306)
.L_1306:
        /*019c*/ 	.word	0x00000008
.L_1307:


//--------------------- .nv.info._Z23gemm_half_q_half_kernelILi4ELi14ELb0ELb0ELi32EEvPK6__halfPKjS4_S2_PS0_iiiiPKtS7_iiiiiibS2_i --------------------------
	.section	.nv.info._Z23gemm_half_q_half_kernelILi4ELi14ELb0ELb0ELi32EEvPK6__halfPKjS4_S2_PS0_iiiiPKtS7_iiiiiibS2_i,"",@"SHT_CUDA_INFO"
	.sectionflags	@""
	.align	4


	//----- nvinfo : EIATTR_CUDA_API_VERSION
	.align		4
        /*0000*/ 	.byte	0x04, 0x37
        /*0002*/ 	.short	(.L_1309 - .L_1308)
.L_1308:
        /*0004*/ 	.word	0x00000082


	//----- nvinfo : EIATTR_KPARAM_INFO
	.align		4
.L_1309:
        /*0008*/ 	.byte	0x04, 0x17
        /*000a*/ 	.short	(.L_1311 - .L_1310)
.L_1310:
        /*000c*/ 	.word	0x00000000
        /*0010*/ 	.short	0x0013
        /*0012*/ 	.short	0x0070
        /*0014*/ 	.byte	0x00, 0xf0, 0x11, 0x00


	//----- nvinfo : EIATTR_KPARAM_INFO
	.align		4
.L_1311:
        /*0018*/ 	.byte	0x04, 0x17
        /*001a*/ 	.short	(.L_1313 - .L_1312)
.L_1312:
        /*001c*/ 	.word	0x00000000
        /*0020*/ 	.short	0x0012
        /*0022*/ 	.short	0x0068
        /*0024*/ 	.byte	0x00, 0xf5, 0x21, 0x00


	//----- nvinfo : EIATTR_KPARAM_INFO
	.align		4
.L_1313:
        /*0028*/ 	.byte	0x04, 0x17
        /*002a*/ 	.short	(.L_1315 - .L_1314)
.L_1314:
        /*002c*/ 	.word	0x00000000
        /*0030*/ 	.short	0x0011
        /*0032*/ 	.short	0x0060
        /*0034*/ 	.byte	0x00, 0xf0, 0x05, 0x00


	//----- nvinfo : EIATTR_KPARAM_INFO
	.align		4
.L_1315:
        /*0038*/ 	.byte	0x04, 0x17
        /*003a*/ 	.short	(.L_1317 - .L_1316)
.L_1316:
        /*003c*/ 	.word	0x00000000
        /*0040*/ 	.short	0x0010
        /*0042*/ 	.short	0x005c
        /*0044*/ 	.byte	0x00, 0xf0, 0x11, 0x00


	//----- nvinfo : EIATTR_KPARAM_INFO
	.align		4
.L_1317:
        /*0048*/ 	.byte	0x04, 0x17
        /*004a*/ 	.short	(.L_1319 - .L_1318)
.L_1318:
        /*004c*/ 	.word	0x00000000
        /*0050*/ 	.short	0x000f
        /*0052*/ 	.short	0x0058
        /*0054*/ 	.byte	0x00, 0xf0, 0x11, 0x00


	//----- nvinfo : EIATTR_KPARAM_INFO
	.align		4
.L_1319:
        /*0058*/ 	.byte	0x04, 0x17
        /*005a*/ 	.short	(.L_1321 - .L_1320)
.L_1320:
        /*005c*/ 	.word	0x00000000
        /*0060*/ 	.short	0x000e
        /*0062*/ 	.short	0x0054
        /*0064*/ 	.byte	0x00, 0xf0, 0x11, 0x00


	//----- nvinfo : EIATTR_KPARAM_INFO
	.align		4
.L_1321:
        /*0068*/ 	.byte	0x04, 0x17
        /*006a*/ 	.short	(.L_1323 - .L_1322)
.L_1322:
        /*006c*/ 	.word	0x00000000
        /*0070*/ 	.short	0x000d
        /*0072*/ 	.short	0x0050
        /*0074*/ 	.byte	0x00, 0xf0, 0x11, 0x00


	//----- nvinfo : EIATTR_KPARAM_INFO
	.align		4
.L_1323:
        /*0078*/ 	.byte	0x04, 0x17
        /*007a*/ 	.short	(.L_1325 - .L_1324)
.L_1324:
        /*007c*/ 	.word	0x00000000
        /*0080*/ 	.short	0x000c
        /*0082*/ 	.short	0x004c
        /*0084*/ 	.byte	0x00, 0xf0, 0x11, 0x00


	//----- nvinfo : EIATTR_KPARAM_INFO
	.align		4
.L_1325:
        /*0088*/ 	.byte	0x04, 0x17
        /*008a*/ 	.short	(.L_1327 - .L_1326)
.L_1326:
        /*008c*/ 	.word	0x00000000
        /*0090*/ 	.short	0x000b
        /*0092*/ 	.short	0x0048
        /*0094*/ 	.byte	0x00, 0xf0, 0x11, 0x00


	//----- nvinfo : EIATTR_KPARAM_INFO
	.align		4
.L_1327:
        /*0098*/ 	.byte	0x04, 0x17
        /*009a*/ 	.short	(.L_1329 - .L_1328)
.L_1328:
        /*009c*/ 	.word	0x00000000
        /*00a0*/ 	.short	0x000a
        /*00a2*/ 	.short	0x0040
        /*00a4*/ 	.byte	0x00, 0xf5, 0x21, 0x00


	//----- nvinfo : EIATTR_KPARAM_INFO
	.align		4
.L_1329:
        /*00a8*/ 	.byte	0x04, 0x17
        /*00aa*/ 	.short	(.L_1331 - .L_1330)
.L_1330:
        /*00ac*/ 	.word	0x00000000
        /*00b0*/ 	.short	0x0009
        /*00b2*/ 	.short	0x0038
        /*00b4*/ 	.byte	0x00, 0xf5, 0x21, 0x00


	//----- nvinfo : EIATTR_KPARAM_INFO
	.align		4
.L_1331:
        /*00b8*/ 	.byte	0x04, 0x17
        /*00ba*/ 	.short	(.L_1333 - .L_1332)
.L_1332:
        /*00bc*/ 	.word	0x00000000
        /*00c0*/ 	.short	0x0008
        /*00c2*/ 	.short	0x0034
        /*00c4*/ 	.byte	0x00, 0xf0, 0x11, 0x00


	//----- nvinfo : EIATTR_KPARAM_INFO
	.align		4
.L_1333:
        /*00c8*/ 	.byte	0x04, 0x17
        /*00ca*/ 	.short	(.L_1335 - .L_1334)
.L_1334:
        /*00cc*/ 	.word	0x00000000
        /*00d0*/ 	.short	0x0007
        /*00d2*/ 	.short	0x0030
        /*00d4*/ 	.byte	0x00, 0xf0, 0x11, 0x00


	//----- nvinfo : EIATTR_KPARAM_INFO
	.align		4
.L_1335:
        /*00d8*/ 	.byte	0x04, 0x17
        /*00da*/ 	.short	(.L_1337 - .L_1336)
.L_1336:
        /*00dc*/ 	.word	0x00000000
        /*00e0*/ 	.short	0x0006
        /*00e2*/ 	.short	0x002c
        /*00e4*/ 	.byte	0x00, 0xf0, 0x11, 0x00


	//----- nvinfo : EIATTR_KPARAM_INFO
	.align		4
.L_1337:
        /*00e8*/ 	.byte	0x04, 0x17
        /*00ea*/ 	.short	(.L_1339 - .L_1338)
.L_1338:
        /*00ec*/ 	.word	0x00000000
        /*00f0*/ 	.short	0x0005
        /*00f2*/ 	.short	0x0028
        /*00f4*/ 	.byte	0x00, 0xf0, 0x11, 0x00


	//----- nvinfo : EIATTR_KPARAM_INFO
	.align		4
.L_1339:
        /*00f8*/ 	.byte	0x04, 0x17
        /*00fa*/ 	.short	(.L_1341 - .L_1340)
.L_1340:
        /*00fc*/ 	.word	0x00000000
        /*0100*/ 	.short	0x0004
        /*0102*/ 	.short	0x0020
        /*0104*/ 	.byte	0x00, 0xf5, 0x21, 0x00


	//----- nvinfo : EIATTR_KPARAM_INFO
	.align		4
.L_1341:
        /*0108*/ 	.byte	0x04, 0x17
        /*010a*/ 	.short	(.L_1343 - .L_1342)
.L_1342:
        /*010c*/ 	.word	0x00000000
        /*0110*/ 	.short	0x0003
        /*0112*/ 	.short	0x0018
        /*0114*/ 	.byte	0x00, 0xf5, 0x21, 0x00


	//----- nvinfo : EIATTR_KPARAM_INFO
	.align		4
.L_1343:
        /*0118*/ 	.byte	0x04, 0x17
        /*011a*/ 	.short	(.L_1345 - .L_1344)
.L_1344:
        /*011c*/ 	.word	0x00000000
        /*0120*/ 	.short	0x0002
        /*0122*/ 	.short	0x0010
        /*0124*/ 	.byte	0x00, 0xf5, 0x21, 0x00


	//----- nvinfo : EIATTR_KPARAM_INFO
	.align		4
.L_1345:
        /*0128*/ 	.byte	0x04, 0x17
        /*012a*/ 	.short	(.L_1347 - .L_1346)
.L_1346:
        /*012c*/ 	.word	0x00000000
        /*0130*/ 	.short	0x0001
        /*0132*/ 	.short	0x0008
        /*0134*/ 	.byte	0x00, 0xf5, 0x21, 0x00


	//----- nvinfo : EIATTR_KPARAM_INFO
	.align		4
.L_1347:
        /*0138*/ 	.byte	0x04, 0x17
        /*013a*/ 	.short	(.L_1349 - .L_1348)
.L_1348:
        /*013c*/ 	.word	0x00000000
        /*0140*/ 	.short	0x0000
        /*0142*/ 	.short	0x0000
        /*0144*/ 	.byte	0x00, 0xf5, 0x21, 0x00


	//----- nvinfo : EIATTR_SPARSE_MMA_MASK
	.align		4
.L_1349:
        /*0148*/ 	.byte	0x03, 0x50
        /*014a*/ 	.short	0x0000


	//----- nvinfo : EIATTR_MAXREG_COUNT
	.align		4
        /*014c*/ 	.byte	0x03, 0x1b
        /*014e*/ 	.short	0x00ff


	//----- nvinfo : EIATTR_NUM_BARRIERS
	.align		4
        /*0150*/ 	.byte	0x02, 0x4c
        /*0152*/ 	.byte	0x01
	.zero		1


	//----- nvinfo : EIATTR_MERCURY_ISA_VERSION
	.align		4
        /*0154*/ 	.byte	0x03, 0x5f
        /*0156*/ 	.short	0x0101


	//----- nvinfo : EIATTR_VRC_CTA_INIT_COUNT
	.align		4
        /*0158*/ 	.byte	0x02, 0x4a
	.zero		1
	.zero		1


	//----- nvinfo : EIATTR_EXIT_INSTR_OFFSETS
	.align		4
        /*015c*/ 	.byte	0x04, 0x1c
        /*015e*/ 	.short	(.L_1351 - .L_1350)


	//   ....[0]....
.L_1350:
        /*0160*/ 	.word	0x00000ce0


	//   ....[1]....
        /*0164*/ 	.word	0x00009f60


	//   ....[2]....
        /*0168*/ 	.word	0x0000a210


	//   ....[3]....
        /*016c*/ 	.word	0x0000a460


	//   ....[4]....
        /*0170*/ 	.word	0x0000a6b0


	//   ....[5]....
        /*0174*/ 	.word	0x0000a7f0


	//   ....[6]....
        /*0178*/ 	.word	0x0000a880


	//   ....[7]....
        /*017c*/ 	.word	0x0000a8c0


	//----- nvinfo : EIATTR_CRS_STACK_SIZE
	.align		4
.L_1351:
        /*0180*/ 	.byte	0x04, 0x1e
        /*0182*/ 	.short	(.L_1353 - .L_1352)
.L_1352:
        /*0184*/ 	.word	0x00000000


	//----- nvinfo : EIATTR_CBANK_PARAM_SIZE
	.align		4
.L_1353:
        /*0188*/ 	.byte	0x03, 0x19
        /*018a*/ 	.short	0x0074


	//----- nvinfo : EIATTR_PARAM_CBANK
	.align		4
        /*018c*/ 	.byte	0x04, 0x0a
        /*018e*/ 	.short	(.L_1355 - .L_1354)
	.align		4
.L_1354:
        /*0190*/ 	.word	index@(.nv.constant0._Z23gemm_half_q_half_kernelILi4ELi14ELb0ELb0ELi32EEvPK6__halfPKjS4_S2_PS0_iiiiPKtS7_iiiiiibS2_i)
        /*0194*/ 	.short	0x0380
        /*0196*/ 	.short	0x0074


	//----- nvinfo : EIATTR_SW_WAR
	.align		4
.L_1355:
        /*0198*/ 	.byte	0x04, 0x36
        /*019a*/ 	.short	(.L_1357 - .L_1356)
.L_1356:
        /*019c*/ 	.word	0x00000008
.L_1357:


//--------------------- .nv.info._Z23gemm_half_q_half_kernelILi4ELi4ELb0ELb0ELi32EEvPK6__halfPKjS4_S2_PS0_iiiiPKtS7_iiiiiibS2_i --------------------------
	.section	.nv.info._Z23gemm_half_q_half_kernelILi4ELi4ELb0ELb0ELi32EEvPK6__halfPKjS4_S2_PS0_iiiiPKtS7_iiiiiibS2_i,"",@"SHT_CUDA_INFO"
	.sectionflags	@""
	.align	4


	//----- nvinfo : EIATTR_CUDA_API_VERSION
	.align		4
        /*0000*/ 	.byte	0x04, 0x37
        /*0002*/ 	.short	(.L_1359 - .L_1358)
.L_1358:
        /*0004*/ 	.word	0x00000082


	//----- nvinfo : EIATTR_KPARAM_INFO
	.align		4
.L_1359:
        /*0008*/ 	.byte	0x04, 0x17
        /*000a*/ 	.short	(.L_1361 - .L_1360)
.L_1360:
        /*000c*/ 	.word	0x00000000
        /*0010*/ 	.short	0x0013
        /*0012*/ 	.short	0x0070
        /*0014*/ 	.byte	0x00, 0xf0, 0x11, 0x00


	//----- nvinfo : EIATTR_KPARAM_INFO
	.align		4
.L_1361:
        /*0018*/ 	.byte	0x04, 0x17
        /*001a*/ 	.short	(.L_1363 - .L_1362)
.L_1362:
        /*001c*/ 	.word	0x00000000
        /*0020*/ 	.short	0x0012
        /*0022*/ 	.short	0x0068
        /*0024*/ 	.byte	0x00, 0xf5, 0x21, 0x00


	//----- nvinfo : EIATTR_KPARAM_INFO
	.align		4
.L_1363:
        /*0028*/ 	.byte	0x04, 0x17
        /*002a*/ 	.short	(.L_1365 - .L_1364)
.L_1364:
        /*002c*/ 	.word	0x00000000
        /*0030*/ 	.short	0x0011
        /*0032*/ 	.short	0x0060
        /*0034*/ 	.byte	0x00, 0xf0, 0x05, 0x00


	//----- nvinfo : EIATTR_KPARAM_INFO
	.align		4
.L_1365:
        /*0038*/ 	.byte	0x04, 0x17
        /*003a*/ 	.short	(.L_1367 - .L_1366)
.L_1366:
        /*003c*/ 	.word	0x00000000
        /*0040*/ 	.short	0x0010
        /*0042*/ 	.short	0x005c
        /*0044*/ 	.byte	0x00, 0xf0, 0x11, 0x00


	//----- nvinfo : EIATTR_KPARAM_INFO
	.align		4
.L_1367:
        /*0048*/ 	.byte	0x04, 0x17
        /*004a*/ 	.short	(.L_1369 - .L_1368)
.L_1368:
        /*004c*/ 	.word	0x00000000
        /*0050*/ 	.short	0x000f
        /*0052*/ 	.short	0x0058
        /*0054*/ 	.byte	0x00, 0xf0, 0x11, 0x00


	//----- nvinfo : EIATTR_KPARAM_INFO
	.align		4
.L_1369:
        /*0058*/ 	.byte	0x04, 0x17
        /*005a*/ 	.short	(.L_1371 - .L_1370)
.L_1370:
        /*005c*/ 	.word	0x00000000
        /*0060*/ 	.short	0x000e
        /*0062*/ 	.short	0x0054
        /*0064*/ 	.byte	0x00, 0xf0, 0x11, 0x00


	//----- nvinfo : EIATTR_KPARAM_INFO
	.align		4
.L_1371:
        /*0068*/ 	.byte	0x04, 0x17
        /*006a*/ 	.short	(.L_1373 - .L_1372)
.L_1372:
        /*006c*/ 	.word	0x00000000
        /*0070*/ 	.short	0x000d
        /*0072*/ 	.short	0x0050
        /*0074*/ 	.byte	0x00, 0xf0, 0x11, 0x00


	//----- nvinfo : EIATTR_KPARAM_INFO
	.align		4
.L_1373:
        /*0078*/ 	.byte	0x04, 0x17
        /*007a*/ 	.short	(.L_1375 - .L_1374)
.L_1374:
        /*007c*/ 	.word	0x00000000
        /*0080*/ 	.short	0x000c
        /*0082*/ 	.short	0x004c
        /*0084*/ 	.byte	0x00, 0xf0, 0x11, 0x00


	//----- nvinfo : EIATTR_KPARAM_INFO
	.align		4
.L_1375:
        /*0088*/ 	.byte	0x04, 0x17
        /*008a*/ 	.short	(.L_1377 - .L_1376)
.L_1376:
        /*008c*/ 	.word	0x00000000
        /*0090*/ 	.short	0x000b
        /*0092*/ 	.short	0x0048
        /*0094*/ 	.byte	0x00, 0xf0, 0x11, 0x00


	//----- nvinfo : EIATTR_KPARAM_INFO
	.align		4
.L_1377:
        /*0098*/ 	.byte	0x04, 0x17
        /*009a*/ 	.short	(.L_1379 - .L_1378)
.L_1378:
        /*009c*/ 	.word	0x00000000
        /*00a0*/ 	.short	0x000a
        /*00a2*/ 	.short	0x0040
        /*00a4*/ 	.byte	0x00, 0xf5, 0x21, 0x00


	//----- nvinfo : EIATTR_KPARAM_INFO
	.align		4
.L_1379:
        /*00a8*/ 	.byte	0x04, 0x17
        /*00aa*/ 	.short	(.L_1381 - .L_1380)
.L_1380:
        /*00ac*/ 	.word	0x00000000
        /*00b0*/ 	.short	0x0009
        /*00b2*/ 	.short	0x0038
        /*00b4*/ 	.byte	0x00, 0xf5, 0x21, 0x00


	//----- nvinfo : EIATTR_KPARAM_INFO
	.align		4
.L_1381:
        /*00b8*/ 	.byte	0x04, 0x17
        /*00ba*/ 	.short	(.L_1383 - .L_1382)
.L_1382:
        /*00bc*/ 	.word	0x00000000
        /*00c0*/ 	.short	0x0008
        /*00c2*/ 	.short	0x0034
        /*00c4*/ 	.byte	0x00, 0xf0, 0x11, 0x00


	//----- nvinfo : EIATTR_KPARAM_INFO
	.align		4
.L_1383:
        /*00c8*/ 	.byte	0x04, 0x17
        /*00ca*/ 	.short	(.L_1385 - .L_1384)
.L_1384:
        /*00cc*/ 	.word	0x00000000
        /*00d0*/ 	.short	0x0007
        /*00d2*/ 	.short	0x0030
        /*00d4*/ 	.byte	0x00, 0xf0, 0x11, 0x00


	//----- nvinfo : EIATTR_KPARAM_INFO
	.align		4
.L_1385:
        /*00d8*/ 	.byte	0x04, 0x17
        /*00da*/ 	.short	(.L_1387 - .L_1386)
.L_1386:
        /*00dc*/ 	.word	0x00000000
        /*00e0*/ 	.short	0x0006
        /*00e2*/ 	.short	0x002c
        /*00e4*/ 	.byte	0x00, 0xf0, 0x11, 0x00


	//----- nvinfo : EIATTR_KPARAM_INFO
	.align		4
.L_1387:
        /*00e8*/ 	.byte	0x04, 0x17
        /*00ea*/ 	.short	(.L_1389 - .L_1388)
.L_1388:
        /*00ec*/ 	.word	0x00000000
        /*00f0*/ 	.short	0x0005
        /*00f2*/ 	.short	0x0028
        /*00f4*/ 	.byte	0x00, 0xf0, 0x11, 0x00


	//----- nvinfo : EIATTR_KPARAM_INFO
	.align		4
.L_1389:
        /*00f8*/ 	.byte	0x04, 0x17
        /*00fa*/ 	.short	(.L_1391 - .L_1390)
.L_1390:
        /*00fc*/ 	.word	0x00000000
        /*0100*/ 	.short	0x0004
        /*0102*/ 	.short	0x0020
        /*0104*/ 	.byte	0x00, 0xf5, 0x21, 0x00


	//----- nvinfo : EIATTR_KPARAM_INFO
	.align		4
.L_1391:
        /*0108*/ 	.byte	0x04, 0x17
        /*010a*/ 	.short	(.L_1393 - .L_1392)
.L_1392:
        /*010c*/ 	.word	0x00000000
        /*0110*/ 	.short	0x0003
        /*0112*/ 	.short	0x0018
        /*0114*/ 	.byte	0x00, 0xf5, 0x21, 0x00


	//----- nvinfo : EIATTR_KPARAM_INFO
	.align		4
.L_1393:
        /*0118*/ 	.byte	0x04, 0x17
        /*011a*/ 	.short	(.L_1395 - .L_1394)
.L_1394:
        /*011c*/ 	.word	0x00000000
        /*0120*/ 	.short	0x0002
        /*0122*/ 	.short	0x0010
        /*0124*/ 	.byte	0x00, 0xf5, 0x21, 0x00


	//----- nvinfo : EIATTR_KPARAM_INFO
	.align		4
.L_1395:
        /*0128*/ 	.byte	0x04, 0x17
        /*012a*/ 	.short	(.L_1397 - .L_1396)
.L_1396:
        /*012c*/ 	.word	0x00000000
        /*0130*/ 	.short	0x0001
        /*0132*/ 	.short	0x0008
        /*0134*/ 	.byte	0x00, 0xf5, 0x21, 0x00


	//----- nvinfo : EIATTR_KPARAM_INFO
	.align		4
.L_1397:
        /*0138*/ 	.byte	0x04, 0x17
        /*013a*/ 	.short	(.L_1399 - .L_1398)
.L_1398:
        /*013c*/ 	.word	0x00000000
        /*0140*/ 	.short	0x0000
        /*0142*/ 	.short	0x0000
        /*0144*/ 	.byte	0x00, 0xf5, 0x21, 0x00


	//----- nvinfo : EIATTR_SPARSE_MMA_MASK
	.align		4
.L_1399:
        /*0148*/ 	.byte	0x03, 0x50
        /*014a*/ 	.short	0x0000


	//----- nvinfo : EIATTR_MAXREG_COUNT
	.align		4
        /*014c*/ 	.byte	0x03, 0x1b
        /*014e*/ 	.short	0x00ff


	//----- nvinfo : EIATTR_NUM_BARRIERS
	.align		4
        /*0150*/ 	.byte	0x02, 0x4c
        /*0152*/ 	.byte	0x01
	.zero		1


	//----- nvinfo : EIATTR_MERCURY_ISA_VERSION
	.align		4
        /*0154*/ 	.byte	0x03, 0x5f
        /*0156*/ 	.short	0x0101


	//----- nvinfo : EIATTR_VRC_CTA_INIT_COUNT
	.align		4
        /*0158*/ 	.byte	0x02, 0x4a
	.zero		1
	.zero		1


	//----- nvinfo : EIATTR_EXIT_INSTR_OFFSETS
	.align		4
        /*015c*/ 	.byte	0x04, 0x1c
        /*015e*/ 	.short	(.L_1401 - .L_1400)


	//   ....[0]....
.L_1400:
        /*0160*/ 	.word	0x00000c90


	//   ....[1]....
        /*0164*/ 	.word	0x00003c50


	//   ....[2]....
        /*0168*/ 	.word	0x00003ed0


	//   ....[3]....
        /*016c*/ 	.word	0x00004100


	//   ....[4]....
        /*0170*/ 	.word	0x00004330


	//   ....[5]....
        /*0174*/ 	.word	0x00004460


	//   ....[6]....
        /*0178*/ 	.word	0x000044e0


	//   ....[7]....
        /*017c*/ 	.word	0x00004520


	//----- nvinfo : EIATTR_CRS_STACK_SIZE
	.align		4
.L_1401:
        /*0180*/ 	.byte	0x04, 0x1e
        /*0182*/ 	.short	(.L_1403 - .L_1402)
.L_1402:
        /*0184*/ 	.word	0x00000000


	//----- nvinfo : EIATTR_CBANK_PARAM_SIZE
	.align		4
.L_1403:
        /*0188*/ 	.byte	0x03, 0x19
        /*018a*/ 	.short	0x0074


	//----- nvinfo : EIATTR_PARAM_CBANK
	.align		4
        /*018c*/ 	.byte	0x04, 0x0a
        /*018e*/ 	.short	(.L_1405 - .L_1404)
	.align		4
.L_1404:
        /*0190*/ 	.word	index@(.nv.constant0._Z23gemm_half_q_half_kernelILi4ELi4ELb0ELb0ELi32EEvPK6__halfPKjS4_S2_PS0_iiiiPKtS7_iiiiiibS2_i)
        /*0194*/ 	.short	0x0380
        /*0196*/ 	.short	0x0074


	//----- nvinfo : EIATTR_SW_WAR
	.align		4
.L_1405:
        /*0198*/ 	.byte	0x04, 0x36
        /*019a*/ 	.short	(.L_1407 - .L_1406)
.L_1406:
        /*019c*/ 	.word	0x00000008
.L_1407:


//--------------------- .nv.info._Z23gemm_half_q_half_kernelILi4ELi6ELb0ELb0ELi32EEvPK6__halfPKjS4_S2_PS0_iiiiPKtS7_iiiiiibS2_i --------------------------
	.section	.nv.info._Z23gemm_half_q_half_kernelILi4ELi6ELb0ELb0ELi32EEvPK6__halfPKjS4_S2_PS0_iiiiPKtS7_iiiiiibS2_i,"",@"SHT_CUDA_INFO"
	.sectionflags	@""
	.align	4


	//----- nvinfo : EIATTR_CUDA_API_VERSION
	.align		4
        /*0000*/ 	.byte	0x04, 0x37
        /*0002*/ 	.short	(.L_1409 - .L_1408)
.L_1408:
        /*0004*/ 	.word	0x00000082


	//----- nvinfo : EIATTR_KPARAM_INFO
	.align		4
.L_1409:
        /*0008*/ 	.byte	0x04, 0x17
        /*000a*/ 	.short	(.L_1411 - .L_1410)
.L_1410:
        /*000c*/ 	.word	0x00000000
        /*0010*/ 	.short	0x0013
        /*0012*/ 	.short	0x0070
        /*0014*/ 	.byte	0x00, 0xf0, 0x11, 0x00


	//----- nvinfo : EIATTR_KPARAM_INFO
	.align		4
.L_1411:
        /*0018*/ 	.byte	0x04, 0x17
        /*001a*/ 	.short	(.L_1413 - .L_1412)
.L_1412:
        /*001c*/ 	.word	0x00000000
        /*0020*/ 	.short	0x0012
        /*0022*/ 	.short	0x0068
        /*0024*/ 	.byte	0x00, 0xf5, 0x21, 0x00


	//----- nvinfo : EIATTR_KPARAM_INFO
	.align		4
.L_1413:
        /*0028*/ 	.byte	0x04, 0x17
        /*002a*/ 	.short	(.L_1415 - .L_1414)
.L_1414:
        /*002c*/ 	.word	0x00000000
        /*0030*/ 	.short	0x0011
        /*0032*/ 	.short	0x0060
        /*0034*/ 	.byte	0x00, 0xf0, 0x05, 0x00


	//----- nvinfo : EIATTR_KPARAM_INFO
	.align		4
.L_1415:
        /*0038*/ 	.byte	0x04, 0x17
        /*003a*/ 	.short	(.L_1417 - .L_1416)
.L_1416:
        /*003c*/ 	.word	0x00000000
        /*0040*/ 	.short	0x0010
        /*0042*/ 	.short	0x005c
        /*0044*/ 	.byte	0x00, 0xf0, 0x11, 0x00


	//----- nvinfo : EIATTR_KPARAM_INFO
	.align		4
.L_1417:
        /*0048*/ 	.byte	0x04, 0x17
        /*004a*/ 	.short	(.L_1419 - .L_1418)
.L_1418:
        /*004c*/ 	.word	0x00000000
        /*0050*/ 	.short	0x000f
        /*0052*/ 	.short	0x0058
        /*0054*/ 	.byte	0x00, 0xf0, 0x11, 0x00


	//----- nvinfo : EIATTR_KPARAM_INFO
	.align		4
.L_1419:
        /*0058*/ 	.byte	0x04, 0x17
        /*005a*/ 	.short	(.L_1421 - .L_1420)
.L_1420:
        /*005c*/ 	.word	0x00000000
        /*0060*/ 	.short	0x000e
        /*0062*/ 	.short	0x0054
        /*0064*/ 	.byte	0x00, 0xf0, 0x11, 0x00


	//----- nvinfo : EIATTR_KPARAM_INFO
	.align		4
.L_1421:
        /*0068*/ 	.byte	0x04, 0x17
        /*006a*/ 	.short	(.L_1423 - .L_1422)
.L_1422:
        /*006c*/ 	.word	0x00000000
        /*0070*/ 	.short	0x000d
        /*0072*/ 	.short	0x0050
        /*0074*/ 	.byte	0x00, 0xf0, 0x11, 0x00


	//----- nvinfo : EIATTR_KPARAM_INFO
	.align		4
.L_1423:
        /*0078*/ 	.byte	0x04, 0x17
        /*007a*/ 	.short	(.L_1425 - .L_1424)
.L_1424:
        /*007c*/ 	.word	0x00000000
        /*0080*/ 	.short	0x000c
        /*0082*/ 	.short	0x004c
        /*0084*/ 	.byte	0x00, 0xf0, 0x11, 0x00


	//----- nvinfo : EIATTR_KPARAM_INFO
	.align		4
.L_1425:
        /*0088*/ 	.byte	0x04, 0x17
        /*008a*/ 	.short	(.L_1427 - .L_1426)
.L_1426:
        /*008c*/ 	.word	0x00000000
        /*0090*/ 	.short	0x000b
        /*0092*/ 	.short	0x0048
        /*0094*/ 	.byte	0x00, 0xf0, 0x11, 0x00


	//----- nvinfo : EIATTR_KPARAM_INFO
	.align		4
.L_1427:
        /*0098*/ 	.byte	0x04, 0x17
        /*009a*/ 	.short	(.L_1429 - .L_1428)
.L_1428:
        /*009c*/ 	.word	0x00000000
        /*00a0*/ 	.short	0x000a
        /*00a2*/ 	.short	0x0040
        /*00a4*/ 	.byte	0x00, 0xf5, 0x21, 0x00


	//----- nvinfo : EIATTR_KPARAM_INFO
	.align		4
.L_1429:
        /*00a8*/ 	.byte	0x04, 0x17
        /*00aa*/ 	.short	(.L_1431 - .L_1430)
.L_1430:
        /*00ac*/ 	.word	0x00000000
        /*00b0*/ 	.short	0x0009
        /*00b2*/ 	.short	0x0038
        /*00b4*/ 	.byte	0x00, 0xf5, 0x21, 0x00


	//----- nvinfo : EIATTR_KPARAM_INFO
	.align		4
.L_1431:
        /*00b8*/ 	.byte	0x04, 0x17
        /*00ba*/ 	.short	(.L_1433 - .L_1432)
.L_1432:
        /*00bc*/ 	.word	0x00000000
        /*00c0*/ 	.short	0x0008
        /*00c2*/ 	.short	0x0034
        /*00c4*/ 	.byte	0x00, 0xf0, 0x11, 0x00


	//----- nvinfo : EIATTR_KPARAM_INFO
	.align		4
.L_1433:
        /*00c8*/ 	.byte	0x04, 0x17
        /*00ca*/ 	.short	(.L_1435 - .L_1434)
.L_1434:
        /*00cc*/ 	.word	0x00000000
        /*00d0*/ 	.short	0x0007
        /*00d2*/ 	.short	0x0030
        /*00d4*/ 	.byte	0x00, 0xf0, 0x11, 0x00


	//----- nvinfo : EIATTR_KPARAM_INFO
	.align		4
.L_1435:
        /*00d8*/ 	.byte	0x04, 0x17
        /*00da*/ 	.short	(.L_1437 - .L_1436)
.L_1436:
        /*00dc*/ 	.word	0x00000000
        /*00e0*/ 	.short	0x0006
        /*00e2*/ 	.short	0x002c
        /*00e4*/ 	.byte	0x00, 0xf0, 0x11, 0x00


	//----- nvinfo : EIATTR_KPARAM_INFO
	.align		4
.L_1437:
        /*00e8*/ 	.byte	0x04, 0x17
        /*00ea*/ 	.short	(.L_1439 - .L_1438)
.L_1438:
        /*00ec*/ 	.word	0x00000000
        /*00f0*/ 	.short	0x0005
        /*00f2*/ 	.short	0x0028
        /*00f4*/ 	.byte	0x00, 0xf0, 0x11, 0x00


	//----- nvinfo : EIATTR_KPARAM_INFO
	.align		4
.L_1439:
        /*00f8*/ 	.byte	0x04, 0x17
        /*00fa*/ 	.short	(.L_1441 - .L_1440)
.L_1440:
        /*00fc*/ 	.word	0x00000000
        /*0100*/ 	.short	0x0004
        /*0102*/ 	.short	0x0020
        /*0104*/ 	.byte	0x00, 0xf5, 0x21, 0x00


	//----- nvinfo : EIATTR_KPARAM_INFO
	.align		4
.L_1441:
        /*0108*/ 	.byte	0x04, 0x17
        /*010a*/ 	.short	(.L_1443 - .L_1442)
.L_1442:
        /*010c*/ 	.word	0x00000000
        /*0110*/ 	.short	0x0003
        /*0112*/ 	.short	0x0018
        /*0114*/ 	.byte	0x00, 0xf5, 0x21, 0x00


	//----- nvinfo : EIATTR_KPARAM_INFO
	.align		4
.L_1443:
        /*0118*/ 	.byte	0x04, 0x17
        /*011a*/ 	.short	(.L_1445 - .L_1444)
.L_1444:
        /*011c*/ 	.word	0x00000000
        /*0120*/ 	.short	0x0002
        /*0122*/ 	.short	0x0010
        /*0124*/ 	.byte	0x00, 0xf5, 0x21, 0x00


	//----- nvinfo : EIATTR_KPARAM_INFO
	.align		4
.L_1445:
        /*0128*/ 	.byte	0x04, 0x17
        /*012a*/ 	.short	(.L_1447 - .L_1446)
.L_1446:
        /*012c*/ 	.word	0x00000000
        /*0130*/ 	.short	0x0001
        /*0132*/ 	.short	0x0008
        /*0134*/ 	.byte	0x00, 0xf5, 0x21, 0x00


	//----- nvinfo : EIATTR_KPARAM_INFO
	.align		4
.L_1447:
        /*0138*/ 	.byte	0x04, 0x17
        /*013a*/ 	.short	(.L_1449 - .L_1448)
.L_1448:
        /*013c*/ 	.word	0x00000000
        /*0140*/ 	.short	0x0000
        /*0142*/ 	.short	0x0000
        /*0144*/ 	.byte	0x00, 0xf5, 0x21, 0x00


	//----- nvinfo : EIATTR_SPARSE_MMA_MASK
	.align		4
.L_1449:
        /*0148*/ 	.byte	0x03, 0x50
        /*014a*/ 	.short	0x0000


	//----- nvinfo : EIATTR_MAXREG_COUNT
	.align		4
        /*014c*/ 	.byte	0x03, 0x1b
        /*014e*/ 	.short	0x00ff


	//----- nvinfo : EIATTR_NUM_BARRIERS
	.align		4
        /*0150*/ 	.byte	0x02, 0x4c
        /*0152*/ 	.byte	0x01
	.zero		1


	//----- nvinfo : EIATTR_MERCURY_ISA_VERSION
	.align		4
        /*0154*/ 	.byte	0x03, 0x5f
        /*0156*/ 	.short	0x0101


	//----- nvinfo : EIATTR_VRC_CTA_INIT_COUNT
	.align		4
        /*0158*/ 	.byte	0x02, 0x4a
	.zero		1
	.zero		1


	//----- nvinfo : EIATTR_EXIT_INSTR_OFFSETS
	.align		4
        /*015c*/ 	.byte	0x04, 0x1c
        /*015e*/ 	.short	(.L_1451 - .L_1450)


	//   ....[0]....
.L_1450:
        /*0160*/ 	.word	0x00000cb0


	//   ....[1]....
        /*0164*/ 	.word	0x00004f60


	//   ....[2]....
        /*0168*/ 	.word	0x00005200


	//   ....[3]....
        /*016c*/ 	.word	0x00005430


	//   ....[4]....
        /*0170*/ 	.word	0x00005660


	//   ....[5]....
        /*0174*/ 	.word	0x00005790


	//   ....[6]....
        /*0178*/ 	.word	0x00005820


	//   ....[7]....
        /*017c*/ 	.word	0x00005860


	//----- nvinfo : EIATTR_CRS_STACK_SIZE
	.align		4
.L_1451:
        /*0180*/ 	.byte	0x04, 0x1e
        /*0182*/ 	.short	(.L_1453 - .L_1452)
.L_1452:
        /*0184*/ 	.word	0x00000000


	//----- nvinfo : EIATTR_CBANK_PARAM_SIZE
	.align		4
.L_1453:
        /*0188*/ 	.byte	0x03, 0x19
        /*018a*/ 	.short	0x0074


	//----- nvinfo : EIATTR_PARAM_CBANK
	.align		4
        /*018c*/ 	.byte	0x04, 0x0a
        /*018e*/ 	.short	(.L_1455 - .L_1454)
	.align		4
.L_1454:
        /*0190*/ 	.word	index@(.nv.constant0._Z23gemm_half_q_half_kernelILi4ELi6ELb0ELb0ELi32EEvPK6__halfPKjS4_S2_PS0_iiiiPKtS7_iiiiiibS2_i)
        /*0194*/ 	.short	0x0380
        /*0196*/ 	.short	0x0074


	//----- nvinfo : EIATTR_SW_WAR
	.align		4
.L_1455:
        /*0198*/ 	.byte	0x04, 0x36
        /*019a*/ 	.short	(.L_1457 - .L_1456)
.L_1456:
        /*019c*/ 	.word	0x00000008
.L_1457:


//--------------------- .nv.info._Z23gemm_half_q_half_kernelILi4ELi2ELb0ELb0ELi32EEvPK6__halfPKjS4_S2_PS0_iiiiPKtS7_iiiiiibS2_i --------------------------
	.section	.nv.info._Z23gemm_half_q_half_kernelILi4ELi2ELb0ELb0ELi32EEvPK6__halfPKjS4_S2_PS0_iiiiPKtS7_iiiiiibS2_i,"",@"SHT_CUDA_INFO"
	.sectionflags	@""
	.align	4


	//----- nvinfo : EIATTR_CUDA_API_VERSION
	.align		4
        /*0000*/ 	.byte	0x04, 0x37
        /*0002*/ 	.short	(.L_1459 - .L_1458)
.L_1458:
        /*0004*/ 	.word	0x00000082


	//----- nvinfo : EIATTR_KPARAM_INFO
	.align		4
.L_1459:
        /*0008*/ 	.byte	0x04, 0x17
        /*000a*/ 	.short	(.L_1461 - .L_1460)
.L_1460:
        /*000c*/ 	.word	0x00000000
        /*0010*/ 	.short	0x0013
        /*0012*/ 	.short	0x0070
        /*0014*/ 	.byte	0x00, 0xf0, 0x11, 0x00


	//----- nvinfo : EIATTR_KPARAM_INFO
	.align		4
.L_1461:
        /*0018*/ 	.byte	0x04, 0x17
        /*001a*/ 	.short	(.L_1463 - .L_1462)
.L_1462:
        /*001c*/ 	.word	0x00000000
        /*0020*/ 	.short	0x0012
        /*0022*/ 	.short	0x0068
        /*0024*/ 	.byte	0x00, 0xf5, 0x21, 0x00


	//----- nvinfo : EIATTR_KPARAM_INFO
	.align		4
.L_1463:
        /*0028*/ 	.byte	0x04, 0x17
        /*002a*/ 	.short	(.L_1465 - .L_1464)
.L_1464:
        /*002c*/ 	.word	0x00000000
        /*0030*/ 	.short	0x0011
        /*0032*/ 	.short	0x0060
        /*0034*/ 	.byte	0x00, 0xf0, 0x05, 0x00


	//----- nvinfo : EIATTR_KPARAM_INFO
	.align		4
.L_1465:
        /*0038*/ 	.byte	0x04, 0x17
        /*003a*/ 	.short	(.L_1467 - .L_1466)
.L_1466:
        /*003c*/ 	.word	0x00000000
        /*0040*/ 	.short	0x0010
        /*0042*/ 	.short	0x005c
        /*0044*/ 	.byte	0x00, 0xf0, 0x11, 0x00


	//----- nvinfo : EIATTR_KPARAM_INFO
	.align		4
.L_1467:
        /*0048*/ 	.byte	0x04, 0x17
        /*004a*/ 	.short	(.L_1469 - .L_1468)
.L_1468:
        /*004c*/ 	.word	0x00000000
        /*0050*/ 	.short	0x000f
        /*0052*/ 	.short	0x0058
        /*0054*/ 	.byte	0x00, 0xf0, 0x11, 0x00


	//----- nvinfo : EIATTR_KPARAM_INFO
	.align		4
.L_1469:
        /*0058*/ 	.byte	0x04, 0x17
        /*005a*/ 	.short	(.L_1471 - .L_1470)
.L_1470:
        /*005c*/ 	.word	0x00000000
        /*0060*/ 	.short	0x000e
        /*0062*/ 	.short	0x0054
        /*0064*/ 	.byte	0x00, 0xf0, 0x11, 0x00


	//----- nvinfo : EIATTR_KPARAM_INFO
	.align		4
.L_1471:
        /*0068*/ 	.byte	0x04, 0x17
        /*006a*/ 	.short	(.L_1473 - .L_1472)
.L_1472:
        /*006c*/ 	.word	0x00000000
        /*0070*/ 	.short	0x000d
        /*0072*/ 	.short	0x0050
        /*0074*/ 	.byte	0x00, 0xf0, 0x11, 0x00


	//----- nvinfo : EIATTR_KPARAM_INFO
	.align		4
.L_1473:
        /*0078*/ 	.byte	0x04, 0x17
        /*007a*/ 	.short	(.L_1475 - .L_1474)
.L_1474:
        /*007c*/ 	.word	0x00000000
        /*0080*/ 	.short	0x000c
        /*0082*/ 	.short	0x004c
        /*0084*/ 	.byte	0x00, 0xf0, 0x11, 0x00


	//----- nvinfo : EIATTR_KPARAM_INFO
	.align		4
.L_1475:
        /*0088*/ 	.byte	0x04, 0x17
        /*008a*/ 	.short	(.L_1477 - .L_1476)
.L_1476:
        /*008c*/ 	.word	0x00000000
        /*0090*/ 	.short	0x000b
        /*0092*/ 	.short	0x0048
        /*0094*/ 	.byte	0x00, 0xf0, 0x11, 0x00


	//----- nvinfo : EIATTR_KPARAM_INFO
	.align		4
.L_1477:
        /*0098*/ 	.byte	0x04, 0x17
        /*009a*/ 	.short	(.L_1479 - .L_1478)
.L_1478:
        /*009c*/ 	.word	0x00000000
        /*00a0*/ 	.short	0x000a
        /*00a2*/ 	.short	0x0040
        /*00a4*/ 	.byte	0x00, 0xf5, 0x21, 0x00


	//----- nvinfo : EIATTR_KPARAM_INFO
	.align		4
.L_1479:
        /*00a8*/ 	.byte	0x04, 0x17
        /*00aa*/ 	.short	(.L_1481 - .L_1480)
.L_1480:
        /*00ac*/ 	.word	0x00000000
        /*00b0*/ 	.short	0x0009
        /*00b2*/ 	.short	0x0038
        /*00b4*/ 	.byte	0x00, 0xf5, 0x21, 0x00


	//----- nvinfo : EIATTR_KPARAM_INFO
	.align		4
.L_1481:
        /*00b8*/ 	.byte	0x04, 0x17
        /*00ba*/ 	.short	(.L_1483 - .L_1482)
.L_1482:
        /*00bc*/ 	.word	0x00000000
        /*00c0*/ 	.short	0x0008
        /*00c2*/ 	.short	0x0034
        /*00c4*/ 	.byte	0x00, 0xf0, 0x11, 0x00


	//----- nvinfo : EIATTR_KPARAM_INFO
	.align		4
.L_1483:
        /*00c8*/ 	.byte	0x04, 0x17
        /*00ca*/ 	.short	(.L_1485 - .L_1484)
.L_1484:
        /*00cc*/ 	.word	0x00000000
        /*00d0*/ 	.short	0x0007
        /*00d2*/ 	.short	0x0030
        /*00d4*/ 	.byte	0x00, 0xf0, 0x11, 0x00


	//----- nvinfo : EIATTR_KPARAM_INFO
	.align		4
.L_1485:
        /*00d8*/ 	.byte	0x04, 0x17
        /*00da*/ 	.short	(.L_1487 - .L_1486)
.L_1486:
        /*00dc*/ 	.word	0x00000000
        /*00e0*/ 	.short	0x0006
        /*00e2*/ 	.short	0x002c
        /*00e4*/ 	.byte	0x00, 0xf0, 0x11, 0x00


	//----- nvinfo : EIATTR_KPARAM_INFO
	.align		4
.L_1487:
        /*00e8*/ 	.byte	0x04, 0x17
        /*00ea*/ 	.short	(.L_1489 - .L_1488)
.L_1488:
        /*00ec*/ 	.word	0x00000000
        /*00f0*/ 	.short	0x0005
        /*00f2*/ 	.short	0x0028
        /*00f4*/ 	.byte	0x00, 0xf0, 0x11, 0x00


	//----- nvinfo : EIATTR_KPARAM_INFO
	.align		4
.L_1489:
        /*00f8*/ 	.byte	0x04, 0x17
        /*00fa*/ 	.short	(.L_1491 - .L_1490)
.L_1490:
        /*00fc*/ 	.word	0x00000000
        /*0100*/ 	.short	0x0004
        /*0102*/ 	.short	0x0020
        /*0104*/ 	.byte	0x00, 0xf5, 0x21, 0x00


	//----- nvinfo : EIATTR_KPARAM_INFO
	.align		4
.L_1491:
        /*0108*/ 	.byte	0x04, 0x17
        /*010a*/ 	.short	(.L_1493 - .L_1492)
.L_1492:
        /*010c*/ 	.word	0x00000000
        /*0110*/ 	.short	0x0003
        /*0112*/ 	.short	0x0018
        /*0114*/ 	.byte	0x00, 0xf5, 0x21, 0x00


	//----- nvinfo : EIATTR_KPARAM_INFO
	.align		4
.L_1493:
        /*0118*/ 	.byte	0x04, 0x17
        /*011a*/ 	.short	(.L_1495 - .L_1494)
.L_1494:
        /*011c*/ 	.word	0x00000000
        /*0120*/ 	.short	0x0002
        /*0122*/ 	.short	0x0010
        /*0124*/ 	.byte	0x00, 0xf5, 0x21, 0x00


	//----- nvinfo : EIATTR_KPARAM_INFO
	.align		4
.L_1495:
        /*0128*/ 	.byte	0x04, 0x17
        /*012a*/ 	.short	(.L_1497 - .L_1496)
.L_1496:
        /*012c*/ 	.word	0x00000000
        /*0130*/ 	.short	0x0001
        /*0132*/ 	.short	0x0008
        /*0134*/ 	.byte	0x00, 0xf5, 0x21, 0x00


	//----- nvinfo : EIATTR_KPARAM_INFO
	.align		4
.L_1497:
        /*0138*/ 	.byte	0x04, 0x17
        /*013a*/ 	.short	(.L_1499 - .L_1498)
.L_1498:
        /*013c*/ 	.word	0x00000000
        /*0140*/ 	.short	0x0000
        /*0142*/ 	.short	0x0000
        /*0144*/ 	.byte	0x00, 0xf5, 0x21, 0x00


	//----- nvinfo : EIATTR_SPARSE_MMA_MASK
	.align		4
.L_1499:
        /*0148*/ 	.byte	0x03, 0x50
        /*014a*/ 	.short	0x0000


	//----- nvinfo : EIATTR_MAXREG_COUNT
	.align		4
        /*014c*/ 	.byte	0x03, 0x1b
        /*014e*/ 	.short	0x00ff


	//----- nvinfo : EIATTR_NUM_BARRIERS
	.align		4
        /*0150*/ 	.byte	0x02, 0x4c
        /*0152*/ 	.byte	0x01
	.zero		1


	//----- nvinfo : EIATTR_MERCURY_ISA_VERSION
	.align		4
        /*0154*/ 	.byte	0x03, 0x5f
        /*0156*/ 	.short	0x0101


	//----- nvinfo : EIATTR_VRC_CTA_INIT_COUNT
	.align		4
        /*0158*/ 	.byte	0x02, 0x4a
	.zero		1
	.zero		1


	//----- nvinfo : EIATTR_EXIT_INSTR_OFFSETS
	.align		4
        /*015c*/ 	.byte	0x04, 0x1c
        /*015e*/ 	.short	(.L_1501 - .L_1500)


	//   ....[0]....
.L_1500:
        /*0160*/ 	.word	0x00000cb0


	//   ....[1]....
        /*0164*/ 	.word	0x00002b30


	//   ....[2]....
        /*0168*/ 	.word	0x00002d90


	//   ....[3]....
        /*016c*/ 	.word	0x00002fd0


	//   ....[4]....
        /*0170*/ 	.word	0x00003210


	//   ....[5]....
        /*0174*/ 	.word	0x00003340


	//   ....[6]....
        /*0178*/ 	.word	0x000033e0


	//   ....[7]....
        /*017c*/ 	.word	0x00003420


	//----- nvinfo : EIATTR_CRS_STACK_SIZE
	.align		4
.L_1501:
        /*0180*/ 	.byte	0x04, 0x1e
        /*0182*/ 	.short	(.L_1503 - .L_1502)
.L_1502:
        /*0184*/ 	.word	0x00000000


	//----- nvinfo : EIATTR_CBANK_PARAM_SIZE
	.align		4
.L_1503:
        /*0188*/ 	.byte	0x03, 0x19
        /*018a*/ 	.short	0x0074


	//----- nvinfo : EIATTR_PARAM_CBANK
	.align		4
        /*018c*/ 	.byte	0x04, 0x0a
        /*018e*/ 	.short	(.L_1505 - .L_1504)
	.align		4
.L_1504:
        /*0190*/ 	.word	index@(.nv.constant0._Z23gemm_half_q_half_kernelILi4ELi2ELb0ELb0ELi32EEvPK6__halfPKjS4_S2_PS0_iiiiPKtS7_iiiiiibS2_i)
        /*0194*/ 	.short	0x0380
        /*0196*/ 	.short	0x0074


	//----- nvinfo : EIATTR_SW_WAR
	.align		4
.L_1505:
        /*0198*/ 	.byte	0x04, 0x36
        /*019a*/ 	.short	(.L_1507 - .L_1506)
.L_1506:
        /*019c*/ 	.word	0x00000008
.L_1507:


//--------------------- .nv.info._Z23gemm_half_q_half_kernelILi3ELi32ELb0ELb0ELi64EEvPK6__halfPKjS4_S2_PS0_iiiiPKtS7_iiiiiibS2_i --------------------------
	.section	.nv.info._Z23gemm_half_q_half_kernelILi3ELi32ELb0ELb0ELi64EEvPK6__halfPKjS4_S2_PS0_iiiiPKtS7_iiiiiibS2_i,"",@"SHT_CUDA_INFO"
	.sectionflags	@""
	.align	4


	//----- nvinfo : EIATTR_CUDA_API_VERSION
	.align		4
        /*0000*/ 	.byte	0x04, 0x37
        /*0002*/ 	.short	(.L_1509 - .L_1508)
.L_1508:
        /*0004*/ 	.word	0x00000082


	//----- nvinfo : EIATTR_KPARAM_INFO
	.align		4
.L_1509:
        /*0008*/ 	.byte	0x04, 0x17
        /*000a*/ 	.short	(.L_1511 - .L_1510)
.L_1510:
        /*000c*/ 	.word	0x00000000
        /*0010*/ 	.short	0x0013
        /*0012*/ 	.short	0x0070
        /*0014*/ 	.byte	0x00, 0xf0, 0x11, 0x00


	//----- nvinfo : EIATTR_KPARAM_INFO
	.align		4
.L_1511:
        /*0018*/ 	.byte	0x04, 0x17
        /*001a*/ 	.short	(.L_1513 - .L_1512)
.L_1512:
        /*001c*/ 	.word	0x00000000
        /*0020*/ 	.short	0x0012
        /*0022*/ 	.short	0x0068
        /*0024*/ 	.byte	0x00, 0xf5, 0x21, 0x00


	//----- nvinfo : EIATTR_KPARAM_INFO
	.align		4
.L_1513:
        /*0028*/ 	.byte	0x04, 0x17
        /*002a*/ 	.short	(.L_1515 - .L_1514)
.L_1514:
        /*002c*/ 	.word	0x00000000
        /*0030*/ 	.short	0x0011
        /*0032*/ 	.short	0x0060
        /*0034*/ 	.byte	0x00, 0xf0, 0x05, 0x00


	//----- nvinfo : EIATTR_KPARAM_INFO
	.align		4
.L_1515:
        /*0038*/ 	.byte	0x04, 0x17
        /*003a*/ 	.short	(.L_1517 - .L_1516)
.L_1516:
        /*003c*/ 	.word	0x00000000
        /*0040*/ 	.short	0x0010
        /*0042*/ 	.short	0x005c
        /*0044*/ 	.byte	0x00, 0xf0, 0x11, 0x00


	//----- nvinfo : EIATTR_KPARAM_INFO
	.align		4
.L_1517:
        /*0048*/ 	.byte	0x04, 0x17
        /*004a*/ 	.short	(.L_1519 - .L_1518)
.L_1518:
        /*004c*/ 	.word	0x00000000
        /*0050*/ 	.short	0x000f
        /*0052*/ 	.short	0x0058
        /*0054*/ 	.byte	0x00, 0xf0, 0x11, 0x00


	//----- nvinfo : EIATTR_KPARAM_INFO
	.align		4
.L_1519:
        /*0058*/ 	.byte	0x04, 0x17
        /*005a*/ 	.short	(.L_1521 - .L_1520)
.L_1520:
        /*005c*/ 	.word	0x00000000
        /*0060*/ 	.short	0x000e
        /*0062*/ 	.short	0x0054
        /*0064*/ 	.byte	0x00, 0xf0, 0x11, 0x00


	//----- nvinfo : EIATTR_KPARAM_INFO
	.align		4
.L_1521:
        /*0068*/ 	.byte	0x04, 0x17
        /*006a*/ 	.short	(.L_1523 - .L_1522)
.L_1522:
        /*006c*/ 	.word	0x00000000
        /*0070*/ 	.short	0x000d
        /*0072*/ 	.short	0x0050
        /*0074*/ 	.byte	0x00, 0xf0, 0x11, 0x00


	//----- nvinfo : EIATTR_KPARAM_INFO
	.align		4
.L_1523:
        /*0078*/ 	.byte	0x04, 0x17
        /*007a*/ 	.short	(.L_1525 - .L_1524)
.L_1524:
        /*007c*/ 	.word	0x00000000
        /*0080*/ 	.short	0x000c
        /*0082*/ 	.short	0x004c
        /*0084*/ 	.byte	0x00, 0xf0, 0x11, 0x00


	//----- nvinfo : EIATTR_KPARAM_INFO
	.align		4
.L_1525:
        /*0088*/ 	.byte	0x04, 0x17
        /*008a*/ 	.short	(.L_1527 - .L_1526)
.L_1526:
        /*008c*/ 	.word	0x00000000
        /*0090*/ 	.short	0x000b
        /*0092*/ 	.short	0x0048
        /*0094*/ 	.byte	0x00, 0xf0, 0x11, 0x00


	//----- nvinfo : EIATTR_KPARAM_INFO
	.align		4
.L_1527:
        /*0098*/ 	.byte	0x04, 0x17
        /*009a*/ 	.short	(.L_1529 - .L_1528)
.L_1528:
        /*009c*/ 	.word	0x00000000
        /*00a0*/ 	.short	0x000a
        /*00a2*/ 	.short	0x0040
        /*00a4*/ 	.byte	0x00, 0xf5, 0x21, 0x00


	//----- nvinfo : EIATTR_KPARAM_INFO
	.align		4
.L_1529:
        /*00a8*/ 	.byte	0x04, 0x17
        /*00aa*/ 	.short	(.L_1531 - .L_1530)
.L_1530:
        /*00ac*/ 	.word	0x00000000
        /*00b0*/ 	.short	0x0009
        /*00b2*/ 	.short	0x0038
        /*00b4*/ 	.byte	0x00, 0xf5, 0x21, 0x00


	//----- nvinfo : EIATTR_KPARAM_INFO
	.align		4
.L_1531:
        /*00b8*/ 	.byte	0x04, 0x17
        /*00ba*/ 	.short	(.L_1533 - .L_1532)
.L_1532:
        /*00bc*/ 	.word	0x00000000
        /*00c0*/ 	.short	0x0008
        /*00c2*/ 	.short	0x0034
        /*00c4*/ 	.byte	0x00, 0xf0, 0x11, 0x00


	//----- nvinfo : EIATTR_KPARAM_INFO
	.align		4
.L_1533:
        /*00c8*/ 	.byte	0x04, 0x17
        /*00ca*/ 	.short	(.L_1535 - .L_1534)
.L_1534:
        /*00cc*/ 	.word	0x00000000
        /*00d0*/ 	.short	0x0007
        /*00d2*/ 	.short	0x0030
        /*00d4*/ 	.byte	0x00, 0xf0, 0x11, 0x00


	//----- nvinfo : EIATTR_KPARAM_INFO
	.align		4
.L_1535:
        /*00d8*/ 	.byte	0x04, 0x17
        /*00da*/ 	.short	(.L_1537 - .L_1536)
.L_1536:
        /*00dc*/ 	.word	0x00000000
        /*00e0*/ 	.short	0x0006
        /*00e2*/ 	.short	0x002c
        /*00e4*/ 	.byte	0x00, 0xf0, 0x11, 0x00


	//----- nvinfo : EIATTR_KPARAM_INFO
	.align		4
.L_1537:
        /*00e8*/ 	.byte	0x04, 0x17
        /*00ea*/ 	.short	(.L_1539 - .L_1538)
.L_1538:
        /*00ec*/ 	.word	0x00000000
        /*00f0*/ 	.short	0x0005
        /*00f2*/ 	.short	0x0028
        /*00f4*/ 	.byte	0x00, 0xf0, 0x11, 0x00


	//----- nvinfo : EIATTR_KPARAM_INFO
	.align		4
.L_1539:
        /*00f8*/ 	.byte	0x04, 0x17
        /*00fa*/ 	.short	(.L_1541 - .L_1540)
.L_1540:
        /*00fc*/ 	.word	0x00000000
        /*0100*/ 	.short	0x0004
        /*0102*/ 	.short	0x0020
        /*0104*/ 	.byte	0x00, 0xf5, 0x21, 0x00


	//----- nvinfo : EIATTR_KPARAM_INFO
	.align		4
.L_1541:
        /*0108*/ 	.byte	0x04, 0x17
        /*010a*/ 	.short	(.L_1543 - .L_1542)
.L_1542:
        /*010c*/ 	.word	0x00000000
        /*0110*/ 	.short	0x0003
        /*0112*/ 	.short	0x0018
        /*0114*/ 	.byte	0x00, 0xf5, 0x21, 0x00


	//----- nvinfo : EIATTR_KPARAM_INFO
	.align		4
.L_1543:
        /*0118*/ 	.byte	0x04, 0x17
        /*011a*/ 	.short	(.L_1545 - .L_1544)
.L_1544:
        /*011c*/ 	.word	0x00000000
        /*0120*/ 	.short	0x0002
        /*0122*/ 	.short	0x0010
        /*0124*/ 	.byte	0x00, 0xf5, 0x21, 0x00


	//----- nvinfo : EIATTR_KPARAM_INFO
	.align		4
.L_1545:
        /*0128*/ 	.byte	0x04, 0x17
        /*012a*/ 	.short	(.L_1547 - .L_1546)
.L_1546:
        /*012c*/ 	.word	0x00000000
        /*0130*/ 	.short	0x0001
        /*0132*/ 	.short	0x0008
        /*0134*/ 	.byte	0x00, 0xf5, 0x21, 0x00


	//----- nvinfo : EIATTR_KPARAM_INFO
	.align		4
.L_1547:
        /*0138*/ 	.byte	0x04, 0x17
        /*013a*/ 	.short	(.L_1549 - .L_1548)
.L_1548:
        /*013c*/ 	.word	0x00000000
        /*0140*/ 	.short	0x0000
        /*0142*/ 	.short	0x0000
        /*0144*/ 	.byte	0x00, 0xf5, 0x21, 0x00


	//----- nvinfo : EIATTR_SPARSE_MMA_MASK
	.align		4
.L_1549:
        /*0148*/ 	.byte	0x03, 0x50
        /*014a*/ 	.short	0x0000


	//----- nvinfo : EIATTR_MAXREG_COUNT
	.align		4
        /*014c*/ 	.byte	0x03, 0x1b
        /*014e*/ 	.short	0x00ff


	//----- nvinfo : EIATTR_NUM_BARRIERS
	.align		4
        /*0150*/ 	.byte	0x02, 0x4c
        /*0152*/ 	.byte	0x01
	.zero		1


	//----- nvinfo : EIATTR_MERCURY_ISA_VERSION
	.align		4
        /*0154*/ 	.byte	0x03, 0x5f
        /*0156*/ 	.short	0x0101


	//----- nvinfo : EIATTR_VRC_CTA_INIT_COUNT
	.align		4
        /*0158*/ 	.byte	0x02, 0x4a
	.zero		1
	.zero		1


	//----- nvinfo : EIATTR_EXIT_INSTR_OFFSETS
	.align		4
        /*015c*/ 	.byte	0x04, 0x1c
        /*015e*/ 	.short	(.L_1551 - .L_1550)


	//   ....[0]....
.L_1550:
        /*0160*/ 	.word	0x00000d00


	//   ....[1]....
        /*0164*/ 	.word	0x00003ed0


	//   ....[2]....
        /*0168*/ 	.word	0x00004190


	//   ....[3]....
        /*016c*/ 	.word	0x000043e0


	//   ....[4]....
        /*0170*/ 	.word	0x00004520


	//   ....[5]....
        /*0174*/ 	.word	0x000045b0


	//   ....[6]....
        /*0178*/ 	.word	0x000045f0


	//----- nvinfo : EIATTR_CRS_STACK_SIZE
	.align		4
.L_1551:
        /*017c*/ 	.byte	0x04, 0x1e
        /*017e*/ 	.short	(.L_1553 - .L_1552)
.L_1552:
        /*0180*/ 	.word	0x00000000


	//----- nvinfo : EIATTR_CBANK_PARAM_SIZE
	.align		4
.L_1553:
        /*0184*/ 	.byte	0x03, 0x19
        /*0186*/ 	.short	0x0074


	//----- nvinfo : EIATTR_PARAM_CBANK
	.align		4
        /*0188*/ 	.byte	0x04, 0x0a
        /*018a*/ 	.short	(.L_1555 - .L_1554)
	.align		4
.L_1554:
        /*018c*/ 	.word	index@(.nv.constant0._Z23gemm_half_q_half_kernelILi3ELi32ELb0ELb0ELi64EEvPK6__halfPKjS4_S2_PS0_iiiiPKtS7_iiiiiibS2_i)
        /*0190*/ 	.short	0x0380
        /*0192*/ 	.short	0x0074


	//----- nvinfo : EIATTR_SW_WAR
	.align		4
.L_1555:
        /*0194*/ 	.byte	0x04, 0x36
        /*0196*/ 	.short	(.L_1557 - .L_1556)
.L_1556:
        /*0198*/ 	.word	0x00000008
.L_1557:


//--------------------- .nv.info._Z23gemm_half_q_half_kernelILi3ELi48ELb0ELb0ELi64EEvPK6__halfPKjS4_S2_PS0_iiiiPKtS7_iiiiiibS2_i --------------------------
	.section	.nv.info._Z23gemm_half_q_half_kernelILi3ELi48ELb0ELb0ELi64EEvPK6__halfPKjS4_S2_PS0_iiiiPKtS7_iiiiiibS2_i,"",@"SHT_CUDA_INFO"
	.sectionflags	@""
	.align	4


	//----- nvinfo : EIATTR_CUDA_API_VERSION
	.align		4
        /*0000*/ 	.byte	0x04, 0x37
        /*0002*/ 	.short	(.L_1559 - .L_1558)
.L_1558:
        /*0004*/ 	.word	0x00000082


	//----- nvinfo : EIATTR_KPARAM_INFO
	.align		4
.L_1559:
        /*0008*/ 	.byte	0x04, 0x17
        /*000a*/ 	.short	(.L_1561 - .L_1560)
.L_1560:
        /*000c*/ 	.word	0x00000000
        /*0010*/ 	.short	0x0013
        /*0012*/ 	.short	0x0070
        /*0014*/ 	.byte	0x00, 0xf0, 0x11, 0x00


	//----- nvinfo : EIATTR_KPARAM_INFO
	.align		4
.L_1561:
        /*0018*/ 	.byte	0x04, 0x17
        /*001a*/ 	.short	(.L_1563 - .L_1562)
.L_1562:
        /*001c*/ 	.word	0x00000000
        /*0020*/ 	.short	0x0012
        /*0022*/ 	.short	0x0068
        /*0024*/ 	.byte	0x00, 0xf5, 0x21, 0x00


	//----- nvinfo : EIATTR_KPARAM_INFO
	.align		4
.L_1563:
        /*0028*/ 	.byte	0x04, 0x17
        /*002a*/ 	.short	(.L_1565 - .L_1564)
.L_1564:
        /*002c*/ 	.word	0x00000000
        /*0030*/ 	.short	0x0011
        /*0032*/ 	.short	0x0060
        /*0034*/ 	.byte	0x00, 0xf0, 0x05, 0x00


	//----- nvinfo : EIATTR_KPARAM_INFO
	.align		4
.L_1565:
        /*0038*/ 	.byte	0x04, 0x17
        /*003a*/ 	.short	(.L_1567 - .L_1566)
.L_1566:
        /*003c*/ 	.word	0x00000000
        /*0040*/ 	.short	0x0010
        /*0042*/ 	.short	0x005c
        /*0044*/ 	.byte	0x00, 0xf0, 0x11, 0x00


	//----- nvinfo : EIATTR_KPARAM_INFO
	.align		4
.L_1567:
        /*0048*/ 	.byte	0x04, 0x17
        /*004a*/ 	.short	(.L_1569 - .L_1568)
.L_1568:
        /*004c*/ 	.word	0x00000000
        /*0050*/ 	.short	0x000f
        /*0052*/ 	.short	0x0058
        /*0054*/ 	.byte	0x00, 0xf0, 0x11, 0x00


	//----- nvinfo : EIATTR_KPARAM_INFO
	.align		4
.L_1569:
        /*0058*/ 	.byte	0x04, 0x17
        /*005a*/ 	.short	(.L_1571 - .L_1570)
.L_1570:
        /*005c*/ 	.word	0x00000000
        /*0060*/ 	.short	0x000e
        /*0062*/ 	.short	0x0054
        /*0064*/ 	.byte	0x00, 0xf0, 0x11, 0x00


	//----- nvinfo : EIATTR_KPARAM_INFO
	.align		4
.L_1571:
        /*0068*/ 	.byte	0x04, 0x17
        /*006a*/ 	.short	(.L_1573 - .L_1572)
.L_1572:
        /*006c*/ 	.word	0x00000000
        /*0070*/ 	.short	0x000d
        /*0072*/ 	.short	0x0050
        /*0074*/ 	.byte	0x00, 0xf0, 0x11, 0x00


	//----- nvinfo : EIATTR_KPARAM_INFO
	.align		4
.L_1573:
        /*0078*/ 	.byte	0x04, 0x17
        /*007a*/ 	.short	(.L_1575 - .L_1574)
.L_1574:
        /*007c*/ 	.word	0x00000000
        /*0080*/ 	.short	0x000c
        /*0082*/ 	.short	0x004c
        /*0084*/ 	.byte	0x00, 0xf0, 0x11, 0x00


	//----- nvinfo : EIATTR_KPARAM_INFO
	.align		4
.L_1575:
        /*0088*/ 	.byte	0x04, 0x17
        /*008a*/ 	.short	(.L_1577 - .L_1576)
.L_1576:
        /*008c*/ 	.word	0x00000000
        /*0090*/ 	.short	0x000b
        /*0092*/ 	.short	0x0048
        /*0094*/ 	.byte	0x00, 0xf0, 0x11, 0x00


	//----- nvinfo : EIATTR_KPARAM_INFO
	.align		4
.L_1577:
        /*0098*/ 	.byte	0x04, 0x17
        /*009a*/ 	.short	(.L_1579 - .L_1578)
.L_1578:
        /*009c*/ 	.word	0x00000000
        /*00a0*/ 	.short	0x000a
        /*00a2*/ 	.short	0x0040
        /*00a4*/ 	.byte	0x00, 0xf5, 0x21, 0x00


	//----- nvinfo : EIATTR_KPARAM_INFO
	.align		4
.L_1579:
        /*00a8*/ 	.byte	0x04, 0x17
        /*00aa*/ 	.short	(.L_1581 - .L_1580)
.L_1580:
        /*00ac*/ 	.word	0x00000000
        /*00b0*/ 	.short	0x0009
        /*00b2*/ 	.short	0x0038
        /*00b4*/ 	.byte	0x00, 0xf5, 0x21, 0x00


	//----- nvinfo : EIATTR_KPARAM_INFO
	.align		4
.L_1581:
        /*00b8*/ 	.byte	0x04, 0x17
        /*00ba*/ 	.short	(.L_1583 - .L_1582)
.L_1582:
        /*00bc*/ 	.word	0x00000000
        /*00c0*/ 	.short	0x0008
        /*00c2*/ 	.short	0x0034
        /*00c4*/ 	.byte	0x00, 0xf0, 0x11, 0x00


	//----- nvinfo : EIATTR_KPARAM_INFO
	.align		4
.L_1583:
        /*00c8*/ 	.byte	0x04, 0x17
        /*00ca*/ 	.short	(.L_1585 - .L_1584)
.L_1584:
        /*00cc*/ 	.word	0x00000000
        /*00d0*/ 	.short	0x0007
        /*00d2*/ 	.short	0x0030
        /*00d4*/ 	.byte	0x00, 0xf0, 0x11, 0x00


	//----- nvinfo : EIATTR_KPARAM_INFO
	.align		4
.L_1585:
        /*00d8*/ 	.byte	0x04, 0x17
        /*00da*/ 	.short	(.L_1587 - .L_1586)
.L_1586:
        /*00dc*/ 	.word	0x00000000
        /*00e0*/ 	.short	0x0006
        /*00e2*/ 	.short	0x002c
        /*00e4*/ 	.byte	0x00, 0xf0, 0x11, 0x00


	//----- nvinfo : EIATTR_KPARAM_INFO
	.align		4
.L_1587:
        /*00e8*/ 	.byte	0x04, 0x17
        /*00ea*/ 	.short	(.L_1589 - .L_1588)
.L_1588:
        /*00ec*/ 	.word	0x00000000
        /*00f0*/ 	.short	0x0005
        /*00f2*/ 	.short	0x0028
        /*00f4*/ 	.byte	0x00, 0xf0, 0x11, 0x00


	//----- nvinfo : EIATTR_KPARAM_INFO
	.align		4
.L_1589:
        /*00f8*/ 	.byte	0x04, 0x17
        /*00fa*/ 	.short	(.L_1591 - .L_1590)
.L_1590:
        /*00fc*/ 	.word	0x00000000
        /*0100*/ 	.short	0x0004
        /*0102*/ 	.short	0x0020
        /*0104*/ 	.byte	0x00, 0xf5, 0x21, 0x00


	//----- nvinfo : EIATTR_KPARAM_INFO
	.align		4
.L_1591:
        /*0108*/ 	.byte	0x04, 0x17
        /*010a*/ 	.short	(.L_1593 - .L_1592)
.L_1592:
        /*010c*/ 	.word	0x00000000
        /*0110*/ 	.short	0x0003
        /*0112*/ 	.short	0x0018
        /*0114*/ 	.byte	0x00, 0xf5, 0x21, 0x00


	//----- nvinfo : EIATTR_KPARAM_INFO
	.align		4
.L_1593:
        /*0118*/ 	.byte	0x04, 0x17
        /*011a*/ 	.short	(.L_1595 - .L_1594)
.L_1594:
        /*011c*/ 	.word	0x00000000
        /*0120*/ 	.short	0x0002
        /*0122*/ 	.short	0x0010
        /*0124*/ 	.byte	0x00, 0xf5, 0x21, 0x00


	//----- nvinfo : EIATTR_KPARAM_INFO
	.align		4
.L_1595:
        /*0128*/ 	.byte	0x04, 0x17
        /*012a*/ 	.short	(.L_1597 - .L_1596)
.L_1596:
        /*012c*/ 	.word	0x00000000
        /*0130*/ 	.short	0x0001
        /*0132*/ 	.short	0x0008
        /*0134*/ 	.byte	0x00, 0xf5, 0x21, 0x00


	//----- nvinfo : EIATTR_KPARAM_INFO
	.align		4
.L_1597:
        /*0138*/ 	.byte	0x04, 0x17
        /*013a*/ 	.short	(.L_1599 - .L_1598)
.L_1598:
        /*013c*/ 	.word	0x00000000
        /*0140*/ 	.short	0x0000
        /*0142*/ 	.short	0x0000
        /*0144*/ 	.byte	0x00, 0xf5, 0x21, 0x00


	//----- nvinfo : EIATTR_SPARSE_MMA_MASK
	.align		4
.L_1599:
        /*0148*/ 	.byte	0x03, 0x50
        /*014a*/ 	.short	0x0000


	//----- nvinfo : EIATTR_MAXREG_COUNT
	.align		4
        /*014c*/ 	.byte	0x03, 0x1b
        /*014e*/ 	.short	0x00ff


	//----- nvinfo : EIATTR_NUM_BARRIERS
	.align		4
        /*0150*/ 	.byte	0x02, 0x4c
        /*0152*/ 	.byte	0x01
	.zero		1


	//----- nvinfo : EIATTR_MERCURY_ISA_VERSION
	.align		4
        /*0154*/ 	.byte	0x03, 0x5f
        /*0156*/ 	.short	0x0101


	//----- nvinfo : EIATTR_VRC_CTA_INIT_COUNT
	.align		4
        /*0158*/ 	.byte	0x02, 0x4a
	.zero		1
	.zero		1


	//----- nvinfo : EIATTR_EXIT_INSTR_OFFSETS
	.align		4
        /*015c*/ 	.byte	0x04, 0x1c
        /*015e*/ 	.short	(.L_1601 - .L_1600)


	//   ....[0]....
.L_1600:
        /*0160*/ 	.word	0x00000ca0


	//   ....[1]....
        /*0164*/ 	.word	0x00005db0


	//   ....[2]....
        /*0168*/ 	.word	0x00006060


	//   ....[3]....
        /*016c*/ 	.word	0x00006290


	//   ....[4]....
        /*0170*/ 	.word	0x000063c0


	//   ....[5]....
        /*0174*/ 	.word	0x00006450


	//   ....[6]....
        /*0178*/ 	.word	0x00006490


	//----- nvinfo : EIATTR_CRS_STACK_SIZE
	.align		4
.L_1601:
        /*017c*/ 	.byte	0x04, 0x1e
        /*017e*/ 	.short	(.L_1603 - .L_1602)
.L_1602:
        /*0180*/ 	.word	0x00000000


	//----- nvinfo : EIATTR_CBANK_PARAM_SIZE
	.align		4
.L_1603:
        /*0184*/ 	.byte	0x03, 0x19
        /*0186*/ 	.short	0x0074


	//----- nvinfo : EIATTR_PARAM_CBANK
	.align		4
        /*0188*/ 	.byte	0x04, 0x0a
        /*018a*/ 	.short	(.L_1605 - .L_1604)
	.align		4
.L_1604:
        /*018c*/ 	.word	index@(.nv.constant0._Z23gemm_half_q_half_kernelILi3ELi48ELb0ELb0ELi64EEvPK6__halfPKjS4_S2_PS0_iiiiPKtS7_iiiiiibS2_i)
        /*0190*/ 	.short	0x0380
        /*0192*/ 	.short	0x0074


	//----- nvinfo : EIATTR_SW_WAR
	.align		4
.L_1605:
        /*0194*/ 	.byte	0x04, 0x36
        /*0196*/ 	.short	(.L_1607 - .L_1606)
.L_1606:
        /*0198*/ 	.word	0x00000008
.L_1607:


//--------------------- .nv.info._Z23gemm_half_q_half_kernelILi3ELi16ELb0ELb0ELi64EEvPK6__halfPKjS4_S2_PS0_iiiiPKtS7_iiiiiibS2_i --------------------------
	.section	.nv.info._Z23gemm_half_q_half_kernelILi3ELi16ELb0ELb0ELi64EEvPK6__halfPKjS4_S2_PS0_iiiiPKtS7_iiiiiibS2_i,"",@"SHT_CUDA_INFO"
	.sectionflags	@""
	.align	4


	//----- nvinfo : EIATTR_CUDA_API_VERSION
	.align		4
        /*0000*/ 	.byte	0x04, 0x37
        /*0002*/ 	.short	(.L_1609 - .L_1608)
.L_1608:
        /*0004*/ 	.word	0x00000082


	//----- nvinfo : EIATTR_KPARAM_INFO
	.align		4
.L_1609:
        /*0008*/ 	.byte	0x04, 0x17
        /*000a*/ 	.short	(.L_1611 - .L_1610)
.L_1610:
        /*000c*/ 	.word	0x00000000
        /*0010*/ 	.short	0x0013
        /*0012*/ 	.short	0x0070
        /*0014*/ 	.byte	0x00, 0xf0, 0x11, 0x00


	//----- nvinfo : EIATTR_KPARAM_INFO
	.align		4
.L_1611:
        /*0018*/ 	.byte	0x04, 0x17
        /*001a*/ 	.short	(.L_1613 - .L_1612)
.L_1612:
        /*001c*/ 	.word	0x00000000
        /*0020*/ 	.short	0x0012
        /*0022*/ 	.short	0x0068
        /*0024*/ 	.byte	0x00, 0xf5, 0x21, 0x00


	//----- nvinfo : EIATTR_KPARAM_INFO
	.align		4
.L_1613:
        /*0028*/ 	.byte	0x04, 0x17
        /*002a*/ 	.short	(.L_1615 - .L_1614)
.L_1614:
        /*002c*/ 	.word	0x00000000
        /*0030*/ 	.short	0x0011
        /*0032*/ 	.short	0x0060
        /*0034*/ 	.byte	0x00, 0xf0, 0x05, 0x00


	//----- nvinfo : EIATTR_KPARAM_INFO
	.align		4
.L_1615:
        /*0038*/ 	.byte	0x04, 0x17
        /*003a*/ 	.short	(.L_1617 - .L_1616)
.L_1616:
        /*003c*/ 	.word	0x00000000
        /*0040*/ 	.short	0x0010
        /*0042*/ 	.short	0x005c
        /*0044*/ 	.byte	0x00, 0xf0, 0x11, 0x00


	//----- nvinfo : EIATTR_KPARAM_INFO
	.align		4
.L_1617:
        /*0048*/ 	.byte	0x04, 0x17
        /*004a*/ 	.short	(.L_1619 - .L_1618)
.L_1618:
        /*004c*/ 	.word	0x00000000
        /*0050*/ 	.short	0x000f
        /*0052*/ 	.short	0x0058
        /*0054*/ 	.byte	0x00, 0xf0, 0x11, 0x00


	//----- nvinfo : EIATTR_KPARAM_INFO
	.align		4
.L_1619:
        /*0058*/ 	.byte	0x04, 0x17
        /*005a*/ 	.short	(.L_1621 - .L_1620)
.L_1620:
        /*005c*/ 	.word	0x00000000
        /*0060*/ 	.short	0x000e
        /*0062*/ 	.short	0x0054
        /*0064*/ 	.byte	0x00, 0xf0, 0x11, 0x00


	//----- nvinfo : EIATTR_KPARAM_INFO
	.align		4
.L_1621:
        /*0068*/ 	.byte	0x04, 0x17
        /*006a*/ 	.short	(.L_1623 - .L_1622)
.L_1622:
        /*006c*/ 	.word	0x00000000
        /*0070*/ 	.short	0x000d
        /*0072*/ 	.short	0x0050
        /*0074*/ 	.byte	0x00, 0xf0, 0x11, 0x00


	//----- nvinfo : EIATTR_KPARAM_INFO
	.align		4
.L_1623:
        /*0078*/ 	.byte	0x04, 0x17
        /*007a*/ 	.short	(.L_1625 - .L_1624)
.L_1624:
        /*007c*/ 	.word	0x00000000
        /*0080*/ 	.short	0x000c
        /*0082*/ 	.short	0x004c
        /*0084*/ 	.byte	0x00, 0xf0, 0x11, 0x00


	//----- nvinfo : EIATTR_KPARAM_INFO
	.align		4
.L_1625:
        /*0088*/ 	.byte	0x04, 0x17
        /*008a*/ 	.short	(.L_1627 - .L_1626)
.L_1626:
        /*008c*/ 	.word	0x00000000
        /*0090*/ 	.short	0x000b
        /*0092*/ 	.short	0x0048
        /*0094*/ 	.byte	0x00, 0xf0, 0x11, 0x00


	//----- nvinfo : EIATTR_KPARAM_INFO
	.align		4
.L_1627:
        /*0098*/ 	.byte	0x04, 0x17
        /*009a*/ 	.short	(.L_1629 - .L_1628)
.L_1628:
        /*009c*/ 	.word	0x00000000
        /*00a0*/ 	.short	0x000a
        /*00a2*/ 	.short	0x0040
        /*00a4*/ 	.byte	0x00, 0xf5, 0x21, 0x00


	//----- nvinfo : EIATTR_KPARAM_INFO
	.align		4
.L_1629:
        /*00a8*/ 	.byte	0x04, 0x17
        /*00aa*/ 	.short	(.L_1631 - .L_1630)
.L_1630:
        /*00ac*/ 	.word	0x00000000
        /*00b0*/ 	.short	0x0009
        /*00b2*/ 	.short	0x0038
        /*00b4*/ 	.byte	0x00, 0xf5, 0x21, 0x00


	//----- nvinfo : EIATTR_KPARAM_INFO
	.align		4
.L_1631:
        /*00b8*/ 	.byte	0x04, 0x17
        /*00ba*/ 	.short	(.L_1633 - .L_1632)
.L_1632:
        /*00bc*/ 	.word	0x00000000
        /*00c0*/ 	.short	0x0008
        /*00c2*/ 	.short	0x0034
        /*00c4*/ 	.byte	0x00, 0xf0, 0x11, 0x00


	//----- nvinfo : EIATTR_KPARAM_INFO
	.align		4
.L_1633:
        /*00c8*/ 	.byte	0x04, 0x17
        /*00ca*/ 	.short	(.L_1635 - .L_1634)
.L_1634:
        /*00cc*/ 	.word	0x00000000
        /*00d0*/ 	.short	0x0007
        /*00d2*/ 	.short	0x0030
        /*00d4*/ 	.byte	0x00, 0xf0, 0x11, 0x00


	//----- nvinfo : EIATTR_KPARAM_INFO
	.align		4
.L_1635:
        /*00d8*/ 	.byte	0x04, 0x17
        /*00da*/ 	.short	(.L_1637 - .L_1636)
.L_1636:
        /*00dc*/ 	.word	0x00000000
        /*00e0*/ 	.short	0x0006
        /*00e2*/ 	.short	0x002c
        /*00e4*/ 	.byte	0x00, 0xf0, 0x11, 0x00


	//----- nvinfo : EIATTR_KPARAM_INFO
	.align		4
.L_1637:
        /*00e8*/ 	.byte	0x04, 0x17
        /*00ea*/ 	.short	(.L_1639 - .L_1638)
.L_1638:
        /*00ec*/ 	.word	0x00000000
        /*00f0*/ 	.short	0x0005
        /*00f2*/ 	.short	0x0028
        /*00f4*/ 	.byte	0x00, 0xf0, 0x11, 0x00


	//----- nvinfo : EIATTR_KPARAM_INFO
	.align		4
.L_1639:
        /*00f8*/ 	.byte	0x04, 0x17
        /*00fa*/ 	.short	(.L_1641 - .L_1640)
.L_1640:
        /*00fc*/ 	.word	0x00000000
        /*0100*/ 	.short	0x0004
        /*0102*/ 	.short	0x0020
        /*0104*/ 	.byte	0x00, 0xf5, 0x21, 0x00


	//----- nvinfo : EIATTR_KPARAM_INFO
	.align		4
.L_1641:
        /*0108*/ 	.byte	0x04, 0x17
        /*010a*/ 	.short	(.L_1643 - .L_1642)
.L_1642:
        /*010c*/ 	.word	0x00000000
        /*0110*/ 	.short	0x0003
        /*0112*/ 	.short	0x0018
        /*0114*/ 	.byte	0x00, 0xf5, 0x21, 0x00


	//----- nvinfo : EIATTR_KPARAM_INFO
	.align		4
.L_1643:
        /*0118*/ 	.byte	0x04, 0x17
        /*011a*/ 	.short	(.L_1645 - .L_1644)
.L_1644:
        /*011c*/ 	.word	0x00000000
        /*0120*/ 	.short	0x0002
        /*0122*/ 	.short	0x0010
        /*0124*/ 	.byte	0x00, 0xf5, 0x21, 0x00


	//----- nvinfo : EIATTR_KPARAM_INFO
	.align		4
.L_1645:
        /*0128*/ 	.byte	0x04, 0x17
        /*012a*/ 	.short	(.L_1647 - .L_1646)
.L_1646:
        /*012c*/ 	.word	0x00000000
        /*0130*/ 	.short	0x0001
        /*0132*/ 	.short	0x0008
        /*0134*/ 	.byte	0x00, 0xf5, 0x21, 0x00


	//----- nvinfo : EIATTR_KPARAM_INFO
	.align		4
.L_1647:
        /*0138*/ 	.byte	0x04, 0x17
        /*013a*/ 	.short	(.L_1649 - .L_1648)
.L_1648:
        /*013c*/ 	.word	0x00000000
        /*0140*/ 	.short	0x0000
        /*0142*/ 	.short	0x0000
        /*0144*/ 	.byte	0x00, 0xf5, 0x21, 0x00


	//----- nvinfo : EIATTR_SPARSE_MMA_MASK
	.align		4
.L_1649:
        /*0148*/ 	.byte	0x03, 0x50
        /*014a*/ 	.short	0x0000


	//----- nvinfo : EIATTR_MAXREG_COUNT
	.align		4
        /*014c*/ 	.byte	0x03, 0x1b
        /*014e*/ 	.short	0x00ff


	//----- nvinfo : EIATTR_NUM_BARRIERS
	.align		4
        /*0150*/ 	.byte	0x02, 0x4c
        /*0152*/ 	.byte	0x01
	.zero		1


	//----- nvinfo : EIATTR_MERCURY_ISA_VERSION
	.align		4
        /*0154*/ 	.byte	0x03, 0x5f
        /*0156*/ 	.short	0x0101


	//----- nvinfo : EIATTR_VRC_CTA_INIT_COUNT
	.align		4
        /*0158*/ 	.byte	0x02, 0x4a
	.zero		1
	.zero		1


	//----- nvinfo : EIATTR_EXIT_INSTR_OFFSETS
	.align		4
        /*015c*/ 	.byte	0x04, 0x1c
        /*015e*/ 	.short	(.L_1651 - .L_1650)


	//   ....[0]....
.L_1650:
        /*0160*/ 	.word	0x00000d00


	//   ....[1]....
        /*0164*/ 	.word	0x00003be0


	//   ....[2]....
        /*0168*/ 	.word	0x00003ea0


	//   ....[3]....
        /*016c*/ 	.word	0x000040f0


	//   ....[4]....
        /*0170*/ 	.word	0x00004230


	//   ....[5]....
        /*0174*/ 	.word	0x000042c0


	//   ....[6]....
        /*0178*/ 	.word	0x00004300


	//----- nvinfo : EIATTR_CRS_STACK_SIZE
	.align		4
.L_1651:
        /*017c*/ 	.byte	0x04, 0x1e
        /*017e*/ 	.short	(.L_1653 - .L_1652)
.L_1652:
        /*0180*/ 	.word	0x00000000


	//----- nvinfo : EIATTR_CBANK_PARAM_SIZE
	.align		4
.L_1653:
        /*0184*/ 	.byte	0x03, 0x19
        /*0186*/ 	.short	0x0074


	//----- nvinfo : EIATTR_PARAM_CBANK
	.align		4
        /*0188*/ 	.byte	0x04, 0x0a
        /*018a*/ 	.short	(.L_1655 - .L_1654)
	.align		4
.L_1654:
        /*018c*/ 	.word	index@(.nv.constant0._Z23gemm_half_q_half_kernelILi3ELi16ELb0ELb0ELi64EEvPK6__halfPKjS4_S2_PS0_iiiiPKtS7_iiiiiibS2_i)
        /*0190*/ 	.short	0x0380
        /*0192*/ 	.short	0x0074


	//----- nvinfo : EIATTR_SW_WAR
	.align		4
.L_1655:
        /*0194*/ 	.byte	0x04, 0x36
        /*0196*/ 	.short	(.L_1657 - .L_1656)
.L_1656:
        /*0198*/ 	.word	0x00000008
.L_1657:


//--------------------- .nv.info._Z23gemm_half_q_half_kernelILi3ELi24ELb0ELb0ELi64EEvPK6__halfPKjS4_S2_PS0_iiiiPKtS7_iiiiiibS2_i --------------------------
	.section	.nv.info._Z23gemm_half_q_half_kernelILi3ELi24ELb0ELb0ELi64EEvPK6__halfPKjS4_S2_PS0_iiiiPKtS7_iiiiiibS2_i,"",@"SHT_CUDA_INFO"
	.sectionflags	@""
	.align	4


	//----- nvinfo : EIATTR_CUDA_API_VERSION
	.align		4
        /*0000*/ 	.byte	0x04, 0x37
        /*0002*/ 	.short	(.L_1659 - .L_1658)
.L_1658:
        /*0004*/ 	.word	0x00000082


	//----- nvinfo : EIATTR_KPARAM_INFO
	.align		4
.L_1659:
        /*0008*/ 	.byte	0x04, 0x17
        /*000a*/ 	.short	(.L_1661 - .L_1660)
.L_1660:
        /*000c*/ 	.word	0x00000000
        /*0010*/ 	.short	0x0013
        /*0012*/ 	.short	0x0070
        /*0014*/ 	.byte	0x00, 0xf0, 0x11, 0x00


	//----- nvinfo : EIATTR_KPARAM_INFO
	.align		4
.L_1661:
        /*0018*/ 	.byte	0x04, 0x17
        /*001a*/ 	.short	(.L_1663 - .L_1662)
.L_1662:
        /*001c*/ 	.word	0x00000000
        /*0020*/ 	.short	0x0012
        /*0022*/ 	.short	0x0068
        /*0024*/ 	.byte	0x00, 0xf5, 0x21, 0x00


	//----- nvinfo : EIATTR_KPARAM_INFO
	.align		4
.L_1663:
        /*0028*/ 	.byte	0x04, 0x17
        /*002a*/ 	.short	(.L_1665 - .L_1664)
.L_1664:
        /*002c*/ 	.word	0x00000000
        /*0030*/ 	.short	0x0011
        /*0032*/ 	.short	0x0060
        /*0034*/ 	.byte	0x00, 0xf0, 0x05, 0x00


	//----- nvinfo : EIATTR_KPARAM_INFO
	.align		4
.L_1665:
        /*0038*/ 	.byte	0x04, 0x17
        /*003a*/ 	.short	(.L_1667 - .L_1666)
.L_1666:
        /*003c*/ 	.word	0x00000000
        /*0040*/ 	.short	0x0010
        /*0042*/ 	.short	0x005c
        /*0044*/ 	.byte	0x00, 0xf0, 0x11, 0x00


	//----- nvinfo : EIATTR_KPARAM_INFO
	.align		4
.L_1667:
        /*0048*/ 	.byte	0x04, 0x17
        /*004a*/ 	.short	(.L_1669 - .L_1668)
.L_1668:
        /*004c*/ 	.word	0x00000000
        /*0050*/ 	.short	0x000f
        /*0052*/ 	.short	0x0058
        /*0054*/ 	.byte	0x00, 0xf0, 0x11, 0x00


	//----- nvinfo : EIATTR_KPARAM_INFO
	.align		4
.L_1669:
        /*0058*/ 	.byte	0x04, 0x17
        /*005a*/ 	.short	(.L_1671 - .L_1670)
.L_1670:
        /*005c*/ 	.word	0x00000000
        /*0060*/ 	.short	0x000e
        /*0062*/ 	.short	0x0054
        /*0064*/ 	.byte	0x00, 0xf0, 0x11, 0x00


	//----- nvinfo : EIATTR_KPARAM_INFO
	.align		4
.L_1671:
        /*0068*/ 	.byte	0x04, 0x17
        /*006a*/ 	.short	(.L_1673 - .L_1672)
.L_1672:
        /*006c*/ 	.word	0x00000000
        /*0070*/ 	.short	0x000d
        /*0072*/ 	.short	0x0050
        /*0074*/ 	.byte	0x00, 0xf0, 0x11, 0x00


	//----- nvinfo : EIATTR_KPARAM_INFO
	.align		4
.L_1673:
        /*0078*/ 	.byte	0x04, 0x17
        /*007a*/ 	.short	(.L_1675 - .L_1674)
.L_1674:
        /*007c*/ 	.word	0x00000000
        /*0080*/ 	.short	0x000c
        /*0082*/ 	.short	0x004c
        /*0084*/ 	.byte	0x00, 0xf0, 0x11, 0x00


	//----- nvinfo : EIATTR_KPARAM_INFO
	.align		4
.L_1675:
        /*0088*/ 	.byte	0x04, 0x17
        /*008a*/ 	.short	(.L_1677 - .L_1676)
.L_1676:
        /*008c*/ 	.word	0x00000000
        /*0090*/ 	.short	0x000b
        /*0092*/ 	.short	0x0048
        /*0094*/ 	.byte	0x00, 0xf0, 0x11, 0x00


	//----- nvinfo : EIATTR_KPARAM_INFO
	.align		4
.L_1677:
        /*0098*/ 	.byte	0x04, 0x17
        /*009a*/ 	.short	(.L_1679 - .L_1678)
.L_1678:
        /*009c*/ 	.word	0x00000000
        /*00a0*/ 	.short	0x000a
        /*00a2*/ 	.short	0x0040
        /*00a4*/ 	.byte	0x00, 0xf5, 0x21, 0x00


	//----- nvinfo : EIATTR_KPARAM_INFO
	.align		4
.L_1679:
        /*00a8*/ 	.byte	0x04, 0x17
        /*00aa*/ 	.short	(.L_1681 - .L_1680)
.L_1680:
        /*00ac*/ 	.word	0x00000000
        /*00b0*/ 	.short	0x0009
        /*00b2*/ 	.short	0x0038
        /*00b4*/ 	.byte	0x00, 0xf5, 0x21, 0x00


	//----- nvinfo : EIATTR_KPARAM_INFO
	.align		4
.L_1681:
        /*00b8*/ 	.byte	0x04, 0x17
        /*00ba*/ 	.short	(.L_1683 - .L_1682)
.L_1682:
        /*00bc*/ 	.word	0x00000000
        /*00c0*/ 	.short	0x0008
        /*00c2*/ 	.short	0x0034
        /*00c4*/ 	.byte	0x00, 0xf0, 0x11, 0x00


	//----- nvinfo : EIATTR_KPARAM_INFO
	.align		4
.L_1683:
        /*00c8*/ 	.byte	0x04, 0x17
        /*00ca*/ 	.short	(.L_1685 - .L_1684)
.L_1684:
        /*00cc*/ 	.word	0x00000000
        /*00d0*/ 	.short	0x0007
        /*00d2*/ 	.short	0x0030
        /*00d4*/ 	.byte	0x00, 0xf0, 0x11, 0x00


	//----- nvinfo : EIATTR_KPARAM_INFO
	.align		4
.L_1685:
        /*00d8*/ 	.byte	0x04, 0x17
        /*00da*/ 	.short	(.L_1687 - .L_1686)
.L_1686:
        /*00dc*/ 	.word	0x00000000
        /*00e0*/ 	.short	0x0006
        /*00e2*/ 	.short	0x002c
        /*00e4*/ 	.byte	0x00, 0xf0, 0x11, 0x00


	//----- nvinfo : EIATTR_KPARAM_INFO
	.align		4
.L_1687:
        /*00e8*/ 	.byte	0x04, 0x17
        /*00ea*/ 	.short	(.L_1689 - .L_1688)
.L_1688:
        /*00ec*/ 	.word	0x00000000
        /*00f0*/ 	.short	0x0005
        /*00f2*/ 	.short	0x0028
        /*00f4*/ 	.byte	0x00, 0xf0, 0x11, 0x00


	//----- nvinfo : EIATTR_KPARAM_INFO
	.align		4
.L_1689:
        /*00f8*/ 	.byte	0x04, 0x17
        /*00fa*/ 	.short	(.L_1691 - .L_1690)
.L_1690:
        /*00fc*/ 	.word	0x00000000
        /*0100*/ 	.short	0x0004
        /*0102*/ 	.short	0x0020
        /*0104*/ 	.byte	0x00, 0xf5, 0x21, 0x00


	//----- nvinfo : EIATTR_KPARAM_INFO
	.align		4
.L_1691:
        /*0108*/ 	.byte	0x04, 0x17
        /*010a*/ 	.short	(.L_1693 - .L_1692)
.L_1692:
        /*010c*/ 	.word	0x00000000
        /*0110*/ 	.short	0x0003
        /*0112*/ 	.short	0x0018
        /*0114*/ 	.byte	0x00, 0xf5, 0x21, 0x00


	//----- nvinfo : EIATTR_KPARAM_INFO
	.align		4
.L_1693:
        /*0118*/ 	.byte	0x04, 0x17
        /*011a*/ 	.short	(.L_1695 - .L_1694)
.L_1694:
        /*011c*/ 	.word	0x00000000
        /*0120*/ 	.short	0x0002
        /*0122*/ 	.short	0x0010
        /*0124*/ 	.byte	0x00, 0xf5, 0x21, 0x00


	//----- nvinfo : EIATTR_KPARAM_INFO
	.align		4
.L_1695:
        /*0128*/ 	.byte	0x04, 0x17
        /*012a*/ 	.short	(.L_1697 - .L_1696)
.L_1696:
        /*012c*/ 	.word	0x00000000
        /*0130*/ 	.short	0x0001
        /*0132*/ 	.short	0x0008
        /*0134*/ 	.byte	0x00, 0xf5, 0x21, 0x00


	//----- nvinfo : EIATTR_KPARAM_INFO
	.align		4
.L_1697:
        /*0138*/ 	.byte	0x04, 0x17
        /*013a*/ 	.short	(.L_1699 - .L_1698)
.L_1698:
        /*013c*/ 	.word	0x00000000
        /*0140*/ 	.short	0x0000
        /*0142*/ 	.short	0x0000
        /*0144*/ 	.byte	0x00, 0xf5, 0x21, 0x00


	//----- nvinfo : EIATTR_SPARSE_MMA_MASK
	.align		4
.L_1699:
        /*0148*/ 	.byte	0x03, 0x50
        /*014a*/ 	.short	0x0000


	//----- nvinfo : EIATTR_MAXREG_COUNT
	.align		4
        /*014c*/ 	.byte	0x03, 0x1b
        /*014e*/ 	.short	0x00ff


	//----- nvinfo : EIATTR_NUM_BARRIERS
	.align		4
        /*0150*/ 	.byte	0x02, 0x4c
        /*0152*/ 	.byte	0x01
	.zero		1


	//----- nvinfo : EIATTR_MERCURY_ISA_VERSION
	.align		4
        /*0154*/ 	.byte	0x03, 0x5f
        /*0156*/ 	.short	0x0101


	//----- nvinfo : EIATTR_VRC_CTA_INIT_COUNT
	.align		4
        /*0158*/ 	.byte	0x02, 0x4a
	.zero		1
	.zero		1


	//----- nvinfo : EIATTR_EXIT_INSTR_OFFSETS
	.align		4
        /*015c*/ 	.byte	0x04, 0x1c
        /*015e*/ 	.short	(.L_1701 - .L_1700)


	//   ....[0]....
.L_1700:
        /*0160*/ 	.word	0x00000cf0


	//   ....[1]....
        /*0164*/ 	.word	0x00007e60


	//   ....[2]....
        /*0168*/ 	.word	0x00008120


	//   ....[3]....
        /*016c*/ 	.word	0x00008370


	//   ....[4]....
        /*0170*/ 	.word	0x000084b0


	//   ....[5]....
        /*0174*/ 	.word	0x00008540


	//   ....[6]....
        /*0178*/ 	.word	0x00008580


	//----- nvinfo : EIATTR_CRS_STACK_SIZE
	.align		4
.L_1701:
        /*017c*/ 	.byte	0x04, 0x1e
        /*017e*/ 	.short	(.L_1703 - .L_1702)
.L_1702:
        /*0180*/ 	.word	0x00000000


	//----- nvinfo : EIATTR_CBANK_PARAM_SIZE
	.align		4
.L_1703:
        /*0184*/ 	.byte	0x03, 0x19
        /*0186*/ 	.short	0x0074


	//----- nvinfo : EIATTR_PARAM_CBANK
	.align		4
        /*0188*/ 	.byte	0x04, 0x0a
        /*018a*/ 	.short	(.L_1705 - .L_1704)
	.align		4
.L_1704:
        /*018c*/ 	.word	index@(.nv.constant0._Z23gemm_half_q_half_kernelILi3ELi24ELb0ELb0ELi64EEvPK6__halfPKjS4_S2_PS0_iiiiPKtS7_iiiiiibS2_i)
        /*0190*/ 	.short	0x0380
        /*0192*/ 	.short	0x0074


	//----- nvinfo : EIATTR_SW_WAR
	.align		4
.L_1705:
        /*0194*/ 	.byte	0x04, 0x36
        /*0196*/ 	.short	(.L_1707 - .L_1706)
.L_1706:
        /*0198*/ 	.word	0x00000008
.L_1707:


//--------------------- .nv.info._Z23gemm_half_q_half_kernelILi3ELi8ELb0ELb0ELi64EEvPK6__halfPKjS4_S2_PS0_iiiiPKtS7_iiiiiibS2_i --------------------------
	.section	.nv.info._Z23gemm_half_q_half_kernelILi3ELi8ELb0ELb0ELi64EEvPK6__halfPKjS4_S2_PS0_iiiiPKtS7_iiiiiibS2_i,"",@"SHT_CUDA_INFO"
	.sectionflags	@""
	.align	4


	//----- nvinfo : EIATTR_CUDA_API_VERSION
	.align		4
        /*0000*/ 	.byte	0x04, 0x37
        /*0002*/ 	.short	(.L_1709 - .L_1708)
.L_1708:
        /*0004*/ 	.word	0x00000082


	//----- nvinfo : EIATTR_KPARAM_INFO
	.align		4
.L_1709:
        /*0008*/ 	.byte	0x04, 0x17
        /*000a*/ 	.short	(.L_1711 - .L_1710)
.L_1710:
        /*000c*/ 	.word	0x00000000
        /*0010*/ 	.short	0x0013
        /*0012*/ 	.short	0x0070
        /*0014*/ 	.byte	0x00, 0xf0, 0x11, 0x00


	//----- nvinfo : EIATTR_KPARAM_INFO
	.align		4
.L_1711:
        /*0018*/ 	.byte	0x04, 0x17
        /*001a*/ 	.short	(.L_1713 - .L_1712)
.L_1712:
        /*001c*/ 	.word	0x00000000
        /*0020*/ 	.short	0x0012
        /*0022*/ 	.short	0x0068
        /*0024*/ 	.byte	0x00, 0xf5, 0x21, 0x00


	//----- nvinfo : EIATTR_KPARAM_INFO
	.align		4
.L_1713:
        /*0028*/ 	.byte	0x04, 0x17
        /*002a*/ 	.short	(.L_1715 - .L_1714)
.L_1714:
        /*002c*/ 	.word	0x00000000
        /*0030*/ 	.short	0x0011
        /*0032*/ 	.short	0x0060
        /*0034*/ 	.byte	0x00, 0xf0, 0x05, 0x00


	//----- nvinfo : EIATTR_KPARAM_INFO
	.align		4
.L_1715:
        /*0038*/ 	.byte	0x04, 0x17
        /*003a*/ 	.short	(.L_1717 - .L_1716)
.L_1716:
        /*003c*/ 	.word	0x00000000
        /*0040*/ 	.short	0x0010
        /*0042*/ 	.short	0x005c
        /*0044*/ 	.byte	0x00, 0xf0, 0x11, 0x00


	//----- nvinfo : EIATTR_KPARAM_INFO
	.align		4
.L_1717:
        /*0048*/ 	.byte	0x04, 0x17
        /*004a*/ 	.short	(.L_1719 - .L_1718)
.L_1718:
        /*004c*/ 	.word	0x00000000
        /*0050*/ 	.short	0x000f
        /*0052*/ 	.short	0x0058
        /*0054*/ 	.byte	0x00, 0xf0, 0x11, 0x00


	//----- nvinfo : EIATTR_KPARAM_INFO
	.align		4
.L_1719:
        /*0058*/ 	.byte	0x04, 0x17
        /*005a*/ 	.short	(.L_1721 - .L_1720)
.L_1720:
        /*005c*/ 	.word	0x00000000
        /*0060*/ 	.short	0x000e
        /*0062*/ 	.short	0x0054
        /*0064*/ 	.byte	0x00, 0xf0, 0x11, 0x00


	//----- nvinfo : EIATTR_KPARAM_INFO
	.align		4
.L_1721:
        /*0068*/ 	.byte	0x04, 0x17
        /*006a*/ 	.short	(.L_1723 - .L_1722)
.L_1722:
        /*006c*/ 	.word	0x00000000
        /*0070*/ 	.short	0x000d
        /*0072*/ 	.short	0x0050
        /*0074*/ 	.byte	0x00, 0xf0, 0x11, 0x00


	//----- nvinfo : EIATTR_KPARAM_INFO
	.align		4
.L_1723:
        /*0078*/ 	.byte	0x04, 0x17
        /*007a*/ 	.short	(.L_1725 - .L_1724)
.L_1724:
        /*007c*/ 	.word	0x00000000
        /*0080*/ 	.short	0x000c
        /*0082*/ 	.short	0x004c
        /*0084*/ 	.byte	0x00, 0xf0, 0x11, 0x00


	//----- nvinfo : EIATTR_KPARAM_INFO
	.align		4
.L_1725:
        /*0088*/ 	.byte	0x04, 0x17
        /*008a*/ 	.short	(.L_1727 - .L_1726)
.L_1726:
        /*008c*/ 	.word	0x00000000
        /*0090*/ 	.short	0x000b
        /*0092*/ 	.short	0x0048
        /*0094*/ 	.byte	0x00, 0xf0, 0x11, 0x00


	//----- nvinfo : EIATTR_KPARAM_INFO
	.align		4
.L_1727:
        /*0098*/ 	.byte	0x04, 0x17
        /*009a*/ 	.short	(.L_1729 - .L_1728)
.L_1728:
        /*009c*/ 	.word	0x00000000
        /*00a0*/ 	.short	0x000a
        /*00a2*/ 	.short	0x0040
        /*00a4*/ 	.byte	0x00, 0xf5, 0x21, 0x00


	//----- nvinfo : EIATTR_KPARAM_INFO
	.align		4
.L_1729:
        /*00a8*/ 	.byte	0x04, 0x17
        /*00aa*/ 	.short	(.L_1731 - .L_1730)
.L_1730:
        /*00ac*/ 	.word	0x00000000
        /*00b0*/ 	.short	0x0009
        /*00b2*/ 	.short	0x0038
        /*00b4*/ 	.byte	0x00, 0xf5, 0x21, 0x00


	//----- nvinfo : EIATTR_KPARAM_INFO
	.align		4
.L_1731:
        /*00b8*/ 	.byte	0x04, 0x17
        /*00ba*/ 	.short	(.L_1733 - .L_1732)
.L_1732:
        /*00bc*/ 	.word	0x00000000
        /*00c0*/ 	.short	0x0008
        /*00c2*/ 	.short	0x0034
        /*00c4*/ 	.byte	0x00, 0xf0, 0x11, 0x00


	//----- nvinfo : EIATTR_KPARAM_INFO
	.align		4
.L_1733:
        /*00c8*/ 	.byte	0x04, 0x17
        /*00ca*/ 	.short	(.L_1735 - .L_1734)
.L_1734:
        /*00cc*/ 	.word	0x00000000
        /*00d0*/ 	.short	0x0007
        /*00d2*/ 	.short	0x0030
        /*00d4*/ 	.byte	0x00, 0xf0, 0x11, 0x00


	//----- nvinfo : EIATTR_KPARAM_INFO
	.align		4
.L_1735:
        /*00d8*/ 	.byte	0x04, 0x17
        /*00da*/ 	.short	(.L_1737 - .L_1736)
.L_1736:
        /*00dc*/ 	.word	0x00000000
        /*00e0*/ 	.short	0x0006
        /*00e2*/ 	.short	0x002c
        /*00e4*/ 	.byte	0x00, 0xf0, 0x11, 0x00


	//----- nvinfo : EIATTR_KPARAM_INFO
	.align		4
.L_1737:
        /*00e8*/ 	.byte	0x04, 0x17
        /*00ea*/ 	.short	(.L_1739 - .L_1738)
.L_1738:
        /*00ec*/ 	.word	0x00000000
        /*00f0*/ 	.short	0x0005
        /*00f2*/ 	.short	0x0028
        /*00f4*/ 	.byte	0x00, 0xf0, 0x11, 0x00


	//----- nvinfo : EIATTR_KPARAM_INFO
	.align		4
.L_1739:
        /*00f8*/ 	.byte	0x04, 0x17
        /*00fa*/ 	.short	(.L_1741 - .L_1740)
.L_1740:
        /*00fc*/ 	.word	0x00000000
        /*0100*/ 	.short	0x0004
        /*0102*/ 	.short	0x0020
        /*0104*/ 	.byte	0x00, 0xf5, 0x21, 0x00


	//----- nvinfo : EIATTR_KPARAM_INFO
	.align		4
.L_1741:
        /*0108*/ 	.byte	0x04, 0x17
        /*010a*/ 	.short	(.L_1743 - .L_1742)
.L_1742:
        /*010c*/ 	.word	0x00000000
        /*0110*/ 	.short	0x0003
        /*0112*/ 	.short	0x0018
        /*0114*/ 	.byte	0x00, 0xf5, 0x21, 0x00


	//----- nvinfo : EIATTR_KPARAM_INFO
	.align		4
.L_1743:
        /*0118*/ 	.byte	0x04, 0x17
        /*011a*/ 	.short	(.L_1745 - .L_1744)
.L_1744:
        /*011c*/ 	.word	0x00000000
        /*0120*/ 	.short	0x0002
        /*0122*/ 	.short	0x0010
        /*0124*/ 	.byte	0x00, 0xf5, 0x21, 0x00


	//----- nvinfo : EIATTR_KPARAM_INFO
	.align		4
.L_1745:
        /*0128*/ 	.byte	0x04, 0x17
        /*012a*/ 	.short	(.L_1747 - .L_1746)
.L_1746:
        /*012c*/ 	.word	0x00000000
        /*0130*/ 	.short	0x0001
        /*0132*/ 	.short	0x0008
        /*0134*/ 	.byte	0x00, 0xf5, 0x21, 0x00


	//----- nvinfo : EIATTR_KPARAM_INFO
	.align		4
.L_1747:
        /*0138*/ 	.byte	0x04, 0x17
        /*013a*/ 	.short	(.L_1749 - .L_1748)
.L_1748:
        /*013c*/ 	.word	0x00000000
        /*0140*/ 	.short	0x0000
        /*0142*/ 	.short	0x0000
        /*0144*/ 	.byte	0x00, 0xf5, 0x21, 0x00


	//----- nvinfo : EIATTR_SPARSE_MMA_MASK
	.align		4
.L_1749:
        /*0148*/ 	.byte	0x03, 0x50
        /*014a*/ 	.short	0x0000


	//----- nvinfo : EIATTR_MAXREG_COUNT
	.align		4
        /*014c*/ 	.byte	0x03, 0x1b
        /*014e*/ 	.short	0x00ff


	//----- nvinfo : EIATTR_NUM_BARRIERS
	.align		4
        /*0150*/ 	.byte	0x02, 0x4c
        /*0152*/ 	.byte	0x01
	.zero		1


	//----- nvinfo : EIATTR_MERCURY_ISA_VERSION
	.align		4
        /*0154*/ 	.byte	0x03, 0x5f
        /*0156*/ 	.short	0x0101


	//----- nvinfo : EIATTR_VRC_CTA_INIT_COUNT
	.align		4
        /*0158*/ 	.byte	0x02, 0x4a
	.zero		1
	.zero		1


	//----- nvinfo : EIATTR_EXIT_INSTR_OFFSETS
	.align		4
        /*015c*/ 	.byte	0x04, 0x1c
        /*015e*/ 	.short	(.L_1751 - .L_1750)


	//   ....[0]....
.L_1750:
        /*0160*/ 	.word	0x00000d10


	//   ....[1]....
        /*0164*/ 	.word	0x00005d80


	//   ....[2]....
        /*0168*/ 	.word	0x00005ff0


	//   ....[3]....
        /*016c*/ 	.word	0x00006240


	//   ....[4]....
        /*0170*/ 	.word	0x00006380


	//   ....[5]....
        /*0174*/ 	.word	0x00006410


	//   ....[6]....
        /*0178*/ 	.word	0x00006450


	//----- nvinfo : EIATTR_CRS_STACK_SIZE
	.align		4
.L_1751:
        /*017c*/ 	.byte	0x04, 0x1e
        /*017e*/ 	.short	(.L_1753 - .L_1752)
.L_1752:
        /*0180*/ 	.word	0x00000000


	//----- nvinfo : EIATTR_CBANK_PARAM_SIZE
	.align		4
.L_1753:
        /*0184*/ 	.byte	0x03, 0x19
        /*0186*/ 	.short	0x0074


	//----- nvinfo : EIATTR_PARAM_CBANK
	.align		4
        /*0188*/ 	.byte	0x04, 0x0a
        /*018a*/ 	.short	(.L_1755 - .L_1754)
	.align		4
.L_1754:
        /*018c*/ 	.word	index@(.nv.constant0._Z23gemm_half_q_half_kernelILi3ELi8ELb0ELb0ELi64EEvPK6__halfPKjS4_S2_PS0_iiiiPKtS7_iiiiiibS2_i)
        /*0190*/ 	.short	0x0380
        /*0192*/ 	.short	0x0074


	//----- nvinfo : EIATTR_SW_WAR
	.align		4
.L_1755:
        /*0194*/ 	.byte	0x04, 0x36
        /*0196*/ 	.short	(.L_1757 - .L_1756)
.L_1756:
        /*0198*/ 	.word	0x00000008
.L_1757:


//--------------------- .nv.info._Z23gemm_half_q_half_kernelILi3ELi12ELb0ELb0ELi64EEvPK6__halfPKjS4_S2_PS0_iiiiPKtS7_iiiiiibS2_i --------------------------
	.section	.nv.info._Z23gemm_half_q_half_kernelILi3ELi12ELb0ELb0ELi64EEvPK6__halfPKjS4_S2_PS0_iiiiPKtS7_iiiiiibS2_i,"",@"SHT_CUDA_INFO"
	.sectionflags	@""
	.align	4


	//----- nvinfo : EIATTR_CUDA_API_VERSION
	.align		4
        /*0000*/ 	.byte	0x04, 0x37
        /*0002*/ 	.short	(.L_1759 - .L_1758)
.L_1758:
        /*0004*/ 	.word	0x00000082


	//----- nvinfo : EIATTR_KPARAM_INFO
	.align		4
.L_1759:
        /*0008*/ 	.byte	0x04, 0x17
        /*000a*/ 	.short	(.L_1761 - .L_1760)
.L_1760:
        /*000c*/ 	.word	0x00000000
        /*0010*/ 	.short	0x0013
        /*0012*/ 	.short	0x0070
        /*0014*/ 	.byte	0x00, 0xf0, 0x11, 0x00


	//----- nvinfo : EIATTR_KPARAM_INFO
	.align		4
.L_1761:
        /*0018*/ 	.byte	0x04, 0x17
        /*001a*/ 	.short	(.L_1763 - .L_1762)
.L_1762:
        /*001c*/ 	.word	0x00000000
        /*0020*/ 	.short	0x0012
        /*0022*/ 	.short	0x0068
        /*0024*/ 	.byte	0x00, 0xf5, 0x21, 0x00


	//----- nvinfo : EIATTR_KPARAM_INFO
	.align		4
.L_1763:
        /*0028*/ 	.byte	0x04, 0x17
        /*002a*/ 	.short	(.L_1765 - .L_1764)
.L_1764:
        /*002c*/ 	.word	0x00000000
        /*0030*/ 	.short	0x0011
        /*0032*/ 	.short	0x0060
        /*0034*/ 	.byte	0x00, 0xf0, 0x05, 0x00


	//----- nvinfo : EIATTR_KPARAM_INFO
	.align		4
.L_1765:
        /*0038*/ 	.byte	0x04, 0x17
        /*003a*/ 	.short	(.L_1767 - .L_1766)
.L_1766:
        /*003c*/ 	.word	0x00000000
        /*0040*/ 	.short	0x0010
        /*0042*/ 	.short	0x005c
        /*0044*/ 	.byte	0x00, 0xf0, 0x11, 0x00


	//----- nvinfo : EIATTR_KPARAM_INFO
	.align		4
.L_1767:
        /*0048*/ 	.byte	0x04, 0x17
        /*004a*/ 	.short	(.L_1769 - .L_1768)
.L_1768:
        /*004c*/ 	.word	0x00000000
        /*0050*/ 	.short	0x000f
        /*0052*/ 	.short	0x0058
        /*0054*/ 	.byte	0x00, 0xf0, 0x11, 0x00


	//----- nvinfo : EIATTR_KPARAM_INFO
	.align		4
.L_1769:
        /*0058*/ 	.byte	0x04, 0x17
        /*005a*/ 	.short	(.L_1771 - .L_1770)
.L_1770:
        /*005c*/ 	.word	0x00000000
        /*0060*/ 	.short	0x000e
        /*0062*/ 	.short	0x0054
        /*0064*/ 	.byte	0x00, 0xf0, 0x11, 0x00


	//----- nvinfo : EIATTR_KPARAM_INFO
	.align		4
.L_1771:
        /*0068*/ 	.byte	0x04, 0x17
        /*006a*/ 	.short	(.L_1773 - .L_1772)
.L_1772:
        /*006c*/ 	.word	0x00000000
        /*0070*/ 	.short	0x000d
        /*0072*/ 	.short	0x0050
        /*0074*/ 	.byte	0x00, 0xf0, 0x11, 0x00


	//----- nvinfo : EIATTR_KPARAM_INFO
	.align		4
.L_1773:
        /*0078*/ 	.byte	0x04, 0x17
        /*007a*/ 	.short	(.L_1775 - .L_1774)
.L_1774:
        /*007c*/ 	.word	0x00000000
        /*0080*/ 	.short	0x000c
        /*0082*/ 	.short	0x004c
        /*0084*/ 	.byte	0x00, 0xf0, 0x11, 0x00


	//----- nvinfo : EIATTR_KPARAM_INFO
	.align		4
.L_1775:
        /*0088*/ 	.byte	0x04, 0x17
        /*008a*/ 	.short	(.L_1777 - .L_1776)
.L_1776:
        /*008c*/ 	.word	0x00000000
        /*0090*/ 	.short	0x000b
        /*0092*/ 	.short	0x0048
        /*0094*/ 	.byte	0x00, 0xf0, 0x11, 0x00


	//----- nvinfo : EIATTR_KPARAM_INFO
	.align		4
.L_1777:
        /*0098*/ 	.byte	0x04, 0x17
        /*009a*/ 	.short	(.L_1779 - .L_1778)
.L_1778:
        /*009c*/ 	.word	0x00000000
        /*00a0*/ 	.short	0x000a
        /*00a2*/ 	.short	0x0040
        /*00a4*/ 	.byte	0x00, 0xf5, 0x21, 0x00


	//----- nvinfo : EIATTR_KPARAM_INFO
	.align		4
.L_1779:
        /*00a8*/ 	.byte	0x04, 0x17
        /*00aa*/ 	.short	(.L_1781 - .L_1780)
.L_1780:
        /*00ac*/ 	.word	0x00000000
        /*00b0*/ 	.short	0x0009
        /*00b2*/ 	.short	0x0038
        /*00b4*/ 	.byte	0x00, 0xf5, 0x21, 0x00


	//----- nvinfo : EIATTR_KPARAM_INFO
	.align		4
.L_1781:
        /*00b8*/ 	.byte	0x04, 0x17
        /*00ba*/ 	.short	(.L_1783 - .L_1782)
.L_1782:
        /*00bc*/ 	.word	0x00000000
        /*00c0*/ 	.short	0x0008
        /*00c2*/ 	.short	0x0034
        /*00c4*/ 	.byte	0x00, 0xf0, 0x11, 0x00


	//----- nvinfo : EIATTR_KPARAM_INFO
	.align		4
.L_1783:
        /*00c8*/ 	.byte	0x04, 0x17
        /*00ca*/ 	.short	(.L_1785 - .L_1784)
.L_1784:
        /*00cc*/ 	.word	0x00000000
        /*00d0*/ 	.short	0x0007
        /*00d2*/ 	.short	0x0030
        /*00d4*/ 	.byte	0x00, 0xf0, 0x11, 0x00


	//----- nvinfo : EIATTR_KPARAM_INFO
	.align		4
.L_1785:
        /*00d8*/ 	.byte	0x04, 0x17
        /*00da*/ 	.short	(.L_1787 - .L_1786)
.L_1786:
        /*00dc*/ 	.word	0x00000000
        /*00e0*/ 	.short	0x0006
        /*00e2*/ 	.short	0x002c
        /*00e4*/ 	.byte	0x00, 0xf0, 0x11, 0x00


	//----- nvinfo : EIATTR_KPARAM_INFO
	.align		4
.L_1787:
        /*00e8*/ 	.byte	0x04, 0x17
        /*00ea*/ 	.short	(.L_1789 - .L_1788)
.L_1788:
        /*00ec*/ 	.word	0x00000000
        /*00f0*/ 	.short	0x0005
        /*00f2*/ 	.short	0x0028
        /*00f4*/ 	.byte	0x00, 0xf0, 0x11, 0x00


	//----- nvinfo : EIATTR_KPARAM_INFO
	.align		4
.L_1789:
        /*00f8*/ 	.byte	0x04, 0x17
        /*00fa*/ 	.short	(.L_1791 - .L_1790)
.L_1790:
        /*00fc*/ 	.word	0x00000000
        /*0100*/ 	.short	0x0004
        /*0102*/ 	.short	0x0020
        /*0104*/ 	.byte	0x00, 0xf5, 0x21, 0x00


	//----- nvinfo : EIATTR_KPARAM_INFO
	.align		4
.L_1791:
        /*0108*/ 	.byte	0x04, 0x17
        /*010a*/ 	.short	(.L_1793 - .L_1792)
.L_1792:
        /*010c*/ 	.word	0x00000000
        /*0110*/ 	.short	0x0003
        /*0112*/ 	.short	0x0018
        /*0114*/ 	.byte	0x00, 0xf5, 0x21, 0x00


	//----- nvinfo : EIATTR_KPARAM_INFO
	.align		4
.L_1793:
        /*0118*/ 	.byte	0x04, 0x17
        /*011a*/ 	.short	(.L_1795 - .L_1794)
.L_1794:
        /*011c*/ 	.word	0x00000000
        /*0120*/ 	.short	0x0002
        /*0122*/ 	.short	0x0010
        /*0124*/ 	.byte	0x00, 0xf5, 0x21, 0x00


	//----- nvinfo : EIATTR_KPARAM_INFO
	.align		4
.L_1795:
        /*0128*/ 	.byte	0x04, 0x17
        /*012a*/ 	.short	(.L_1797 - .L_1796)
.L_1796:
        /*012c*/ 	.word	0x00000000
        /*0130*/ 	.short	0x0001
        /*0132*/ 	.short	0x0008
        /*0134*/ 	.byte	0x00, 0xf5, 0x21, 0x00


	//----- nvinfo : EIATTR_KPARAM_INFO
	.align		4
.L_1797:
        /*0138*/ 	.byte	0x04, 0x17
        /*013a*/ 	.short	(.L_1799 - .L_1798)
.L_1798:
        /*013c*/ 	.word	0x00000000
        /*0140*/ 	.short	0x0000
        /*0142*/ 	.short	0x0000
        /*0144*/ 	.byte	0x00, 0xf5, 0x21, 0x00


	//----- nvinfo : EIATTR_SPARSE_MMA_MASK
	.align		4
.L_1799:
        /*0148*/ 	.byte	0x03, 0x50
        /*014a*/ 	.short	0x0000


	//----- nvinfo : EIATTR_MAXREG_COUNT
	.align		4
        /*014c*/ 	.byte	0x03, 0x1b
        /*014e*/ 	.short	0x00ff


	//----- nvinfo : EIATTR_NUM_BARRIERS
	.align		4
        /*0150*/ 	.byte	0x02, 0x4c
        /*0152*/ 	.byte	0x01
	.zero		1


	//----- nvinfo : EIATTR_MERCURY_ISA_VERSION
	.align		4
        /*0154*/ 	.byte	0x03, 0x5f
        /*0156*/ 	.short	0x0101


	//----- nvinfo : EIATTR_VRC_CTA_INIT_COUNT
	.align		4
        /*0158*/ 	.byte	0x02, 0x4a
	.zero		1
	.zero		1


	//----- nvinfo : EIATTR_EXIT_INSTR_OFFSETS
	.align		4
        /*015c*/ 	.byte	0x04, 0x1c
        /*015e*/ 	.short	(.L_1801 - .L_1800)


	//   ....[0]....
.L_1800:
        /*0160*/ 	.word	0x00000ca0


	//   ....[1]....
        /*0164*/ 	.word	0x00007a90


	//   ....[2]....
        /*0168*/ 	.word	0x00007d40


	//   ....[3]....
        /*016c*/ 	.word	0x00007f70


	//   ....[4]....
        /*0170*/ 	.word	0x000080a0


	//   ....[5]....
        /*0174*/ 	.word	0x00008130


	//   ....[6]....
        /*0178*/ 	.word	0x00008170


	//----- nvinfo : EIATTR_CRS_STACK_SIZE
	.align		4
.L_1801:
        /*017c*/ 	.byte	0x04, 0x1e
        /*017e*/ 	.short	(.L_1803 - .L_1802)
.L_1802:
        /*0180*/ 	.word	0x00000000


	//----- nvinfo : EIATTR_CBANK_PARAM_SIZE
	.align		4
.L_1803:
        /*0184*/ 	.byte	0x03, 0x19
        /*0186*/ 	.short	0x0074


	//----- nvinfo : EIATTR_PARAM_CBANK
	.align		4
        /*0188*/ 	.byte	0x04, 0x0a
        /*018a*/ 	.short	(.L_1805 - .L_1804)
	.align		4
.L_1804:
        /*018c*/ 	.word	index@(.nv.constant0._Z23gemm_half_q_half_kernelILi3ELi12ELb0ELb0ELi64EEvPK6__halfPKjS4_S2_PS0_iiiiPKtS7_iiiiiibS2_i)
        /*0190*/ 	.short	0x0380
        /*0192*/ 	.short	0x0074


	//----- nvinfo : EIATTR_SW_WAR
	.align		4
.L_1805:
        /*0194*/ 	.byte	0x04, 0x36
        /*0196*/ 	.short	(.L_1807 - .L_1806)
.L_1806:
        /*0198*/ 	.word	0x00000008
.L_1807:


//--------------------- .nv.info._Z23gemm_half_q_half_kernelILi3ELi14ELb0ELb0ELi64EEvPK6__halfPKjS4_S2_PS0_iiiiPKtS7_iiiiiibS2_i --------------------------
	.section	.nv.info._Z23gemm_half_q_half_kernelILi3ELi14ELb0ELb0ELi64EEvPK6__halfPKjS4_S2_PS0_iiiiPKtS7_iiiiiibS2_i,"",@"SHT_CUDA_INFO"
	.sectionflags	@""
	.align	4


	//----- nvinfo : EIATTR_CUDA_API_VERSION
	.align		4
        /*0000*/ 	.byte	0x04, 0x37
        /*0002*/ 	.short	(.L_1809 - .L_1808)
.L_1808:
        /*0004*/ 	.word	0x00000082


	//----- nvinfo : EIATTR_KPARAM_INFO
	.align		4
.L_1809:
        /*0008*/ 	.byte	0x04, 0x17
        /*000a*/ 	.short	(.L_1811 - .L_1810)
.L_1810:
        /*000c*/ 	.word	0x00000000
        /*0010*/ 	.short	0x0013
        /*0012*/ 	.short	0x0070
        /*0014*/ 	.byte	0x00, 0xf0, 0x11, 0x00


	//----- nvinfo : EIATTR_KPARAM_INFO
	.align		4
.L_1811:
        /*0018*/ 	.byte	0x04, 0x17
        /*001a*/ 	.short	(.L_1813 - .L_1812)
.L_1812:
        /*001c*/ 	.word	0x00000000
        /*0020*/ 	.short	0x0012
        /*0022*/ 	.short	0x0068
        /*0024*/ 	.byte	0x00, 0xf5, 0x21, 0x00


	//----- nvinfo : EIATTR_KPARAM_INFO
	.align		4
.L_1813:
        /*0028*/ 	.byte	0x04, 0x17
        /*002a*/ 	.short	(.L_1815 - .L_1814)
.L_1814:
        /*002c*/ 	.word	0x00000000
        /*0030*/ 	.short	0x0011
        /*0032*/ 	.short	0x0060
        /*0034*/ 	.byte	0x00, 0xf0, 0x05, 0x00


	//----- nvinfo : EIATTR_KPARAM_INFO
	.align		4
.L_1815:
        /*0038*/ 	.byte	0x04, 0x17
        /*003a*/ 	.short	(.L_1817 - .L_1816)
.L_1816:
        /*003c*/ 	.word	0x00000000
        /*0040*/ 	.short	0x0010
        /*0042*/ 	.short	0x005c
        /*0044*/ 	.byte	0x00, 0xf0, 0x11, 0x00


	//----- nvinfo : EIATTR_KPARAM_INFO
	.align		4
.L_1817:
        /*0048*/ 	.byte	0x04, 0x17
        /*004a*/ 	.short	(.L_1819 - .L_1818)
.L_1818:
        /*004c*/ 	.word	0x00000000
        /*0050*/ 	.short	0x000f
        /*0052*/ 	.short	0x0058
        /*0054*/ 	.byte	0x00, 0xf0, 0x11, 0x00


	//----- nvinfo : EIATTR_KPARAM_INFO
	.align		4
.L_1819:
        /*0058*/ 	.byte	0x04, 0x17
        /*005a*/ 	.short	(.L_1821 - .L_1820)
.L_1820:
        /*005c*/ 	.word	0x00000000
        /*0060*/ 	.short	0x000e
        /*0062*/ 	.short	0x0054
        /*0064*/ 	.byte	0x00, 0xf0, 0x11, 0x00


	//----- nvinfo : EIATTR_KPARAM_INFO
	.align		4
.L_1821:
        /*0068*/ 	.byte	0x04, 0x17
        /*006a*/ 	.short	(.L_1823 - .L_1822)
.L_1822:
        /*006c*/ 	.word	0x00000000
        /*0070*/ 	.short	0x000d
        /*0072*/ 	.short	0x0050
        /*0074*/ 	.byte	0x00, 0xf0, 0x11, 0x00


	//----- nvinfo : EIATTR_KPARAM_INFO
	.align		4
.L_1823:
        /*0078*/ 	.byte	0x04, 0x17
        /*007a*/ 	.short	(.L_1825 - .L_1824)
.L_1824:
        /*007c*/ 	.word	0x00000000
        /*0080*/ 	.short	0x000c
        /*0082*/ 	.short	0x004c
        /*0084*/ 	.byte	0x00, 0xf0, 0x11, 0x00


	//----- nvinfo : EIATTR_KPARAM_INFO
	.align		4
.L_1825:
        /*0088*/ 	.byte	0x04, 0x17
        /*008a*/ 	.short	(.L_1827 - .L_1826)
.L_1826:
        /*008c*/ 	.word	0x00000000
        /*0090*/ 	.short	0x000b
        /*0092*/ 	.short	0x0048
        /*0094*/ 	.byte	0x00, 0xf0, 0x11, 0x00


	//----- nvinfo : EIATTR_KPARAM_INFO
	.align		4
.L_1827:
        /*0098*/ 	.byte	0x04, 0x17
        /*009a*/ 	.short	(.L_1829 - .L_1828)
.L_1828:
        /*009c*/ 	.word	0x00000000
        /*00a0*/ 	.short	0x000a
        /*00a2*/ 	.short	0x0040
        /*00a4*/ 	.byte	0x00, 0xf5, 0x21, 0x00


	//----- nvinfo : EIATTR_KPARAM_INFO
	.align		4
.L_1829:
        /*00a8*/ 	.byte	0x04, 0x17
        /*00aa*/ 	.short	(.L_1831 - .L_1830)
.L_1830:
        /*00ac*/ 	.word	0x00000000
        /*00b0*/ 	.short	0x0009
        /*00b2*/ 	.short	0x0038
        /*00b4*/ 	.byte	0x00, 0xf5, 0x21, 0x00


	//----- nvinfo : EIATTR_KPARAM_INFO
	.align		4
.L_1831:
        /*00b8*/ 	.byte	0x04, 0x17
        /*00ba*/ 	.short	(.L_1833 - .L_1832)
.L_1832:
        /*00bc*/ 	.word	0x00000000
        /*00c0*/ 	.short	0x0008
        /*00c2*/ 	.short	0x0034
        /*00c4*/ 	.byte	0x00, 0xf0, 0x11, 0x00


	//----- nvinfo : EIATTR_KPARAM_INFO
	.align		4
.L_1833:
        /*00c8*/ 	.byte	0x04, 0x17
        /*00ca*/ 	.short	(.L_1835 - .L_1834)
.L_1834:
        /*00cc*/ 	.word	0x00000000
        /*00d0*/ 	.short	0x0007
        /*00d2*/ 	.short	0x0030
        /*00d4*/ 	.byte	0x00, 0xf0, 0x11, 0x00


	//----- nvinfo : EIATTR_KPARAM_INFO
	.align		4
.L_1835:
        /*00d8*/ 	.byte	0x04, 0x17
        /*00da*/ 	.short	(.L_1837 - .L_1836)
.L_1836:
        /*00dc*/ 	.word	0x00000000
        /*00e0*/ 	.short	0x0006
        /*00e2*/ 	.short	0x002c
        /*00e4*/ 	.byte	0x00, 0xf0, 0x11, 0x00


	//----- nvinfo : EIATTR_KPARAM_INFO
	.align		4
.L_1837:
        /*00e8*/ 	.byte	0x04, 0x17
        /*00ea*/ 	.short	(.L_1839 - .L_1838)
.L_1838:
        /*00ec*/ 	.word	0x00000000
        /*00f0*/ 	.short	0x0005
        /*00f2*/ 	.short	0x0028
        /*00f4*/ 	.byte	0x00, 0xf0, 0x11, 0x00


	//----- nvinfo : EIATTR_KPARAM_INFO
	.align		4
.L_1839:
        /*00f8*/ 	.byte	0x04, 0x17
        /*00fa*/ 	.short	(.L_1841 - .L_1840)
.L_1840:
        /*00fc*/ 	.word	0x00000000
        /*0100*/ 	.short	0x0004
        /*0102*/ 	.short	0x0020
        /*0104*/ 	.byte	0x00, 0xf5, 0x21, 0x00


	//----- nvinfo : EIATTR_KPARAM_INFO
	.align		4
.L_1841:
        /*0108*/ 	.byte	0x04, 0x17
        /*010a*/ 	.short	(.L_1843 - .L_1842)
.L_1842:
        /*010c*/ 	.word	0x00000000
        /*0110*/ 	.short	0x0003
        /*0112*/ 	.short	0x0018
        /*0114*/ 	.byte	0x00, 0xf5, 0x21, 0x00


	//----- nvinfo : EIATTR_KPARAM_INFO
	.align		4
.L_1843:
        /*0118*/ 	.byte	0x04, 0x17
        /*011a*/ 	.short	(.L_1845 - .L_1844)
.L_1844:
        /*011c*/ 	.word	0x00000000
        /*0120*/ 	.short	0x0002
        /*0122*/ 	.short	0x0010
        /*0124*/ 	.byte	0x00, 0xf5, 0x21, 0x00


	//----- nvinfo : EIATTR_KPARAM_INFO
	.align		4
.L_1845:
        /*0128*/ 	.byte	0x04, 0x17
        /*012a*/ 	.short	(.L_1847 - .L_1846)
.L_1846:
        /*012c*/ 	.word	0x00000000
        /*0130*/ 	.short	0x0001
        /*0132*/ 	.short	0x0008
        /*0134*/ 	.byte	0x00, 0xf5, 0x21, 0x00


	//----- nvinfo : EIATTR_KPARAM_INFO
	.align		4
.L_1847:
        /*0138*/ 	.byte	0x04, 0x17
        /*013a*/ 	.short	(.L_1849 - .L_1848)
.L_1848:
        /*013c*/ 	.word	0x00000000
        /*0140*/ 	.short	0x0000
        /*0142*/ 	.short	0x0000
        /*0144*/ 	.byte	0x00, 0xf5, 0x21, 0x00


	//----- nvinfo : EIATTR_SPARSE_MMA_MASK
	.align		4
.L_1849:
        /*0148*/ 	.byte	0x03, 0x50
        /*014a*/ 	.short	0x0000


	//----- nvinfo : EIATTR_MAXREG_COUNT
	.align		4
        /*014c*/ 	.byte	0x03, 0x1b
        /*014e*/ 	.short	0x00ff


	//----- nvinfo : EIATTR_NUM_BARRIERS
	.align		4
        /*0150*/ 	.byte	0x02, 0x4c
        /*0152*/ 	.byte	0x01
	.zero		1


	//----- nvinfo : EIATTR_MERCURY_ISA_VERSION
	.align		4
        /*0154*/ 	.byte	0x03, 0x5f
        /*0156*/ 	.short	0x0101


	//----- nvinfo : EIATTR_VRC_CTA_INIT_COUNT
	.align		4
        /*0158*/ 	.byte	0x02, 0x4a
	.zero		1
	.zero		1


	//----- nvinfo : EIATTR_EXIT_INSTR_OFFSETS
	.align		4
        /*015c*/ 	.byte	0x04, 0x1c
        /*015e*/ 	.short	(.L_1851 - .L_1850)


	//   ....[0]....
.L_1850:
        /*0160*/ 	.word	0x00000d00


	//   ....[1]....
        /*0164*/ 	.word	0x00008da0


	//   ....[2]....
        /*0168*/ 	.word	0x00009010


	//   ....[3]....
        /*016c*/ 	.word	0x00009260


	//   ....[4]....
        /*0170*/ 	.word	0x000093a0


	//   ....[5]....
        /*0174*/ 	.word	0x00009430


	//   ....[6]....
        /*0178*/ 	.word	0x00009470


	//----- nvinfo : EIATTR_CRS_STACK_SIZE
	.align		4
.L_1851:
        /*017c*/ 	.byte	0x04, 0x1e
        /*017e*/ 	.short	(.L_1853 - .L_1852)
.L_1852:
        /*0180*/ 	.word	0x00000000


	//----- nvinfo : EIATTR_CBANK_PARAM_SIZE
	.align		4
.L_1853:
        /*0184*/ 	.byte	0x03, 0x19
        /*0186*/ 	.short	0x0074


	//----- nvinfo : EIATTR_PARAM_CBANK
	.align		4
        /*0188*/ 	.byte	0x04, 0x0a
        /*018a*/ 	.short	(.L_1855 - .L_1854)
	.align		4
.L_1854:
        /*018c*/ 	.word	index@(.nv.constant0._Z23gemm_half_q_half_kernelILi3ELi14ELb0ELb0ELi64EEvPK6__halfPKjS4_S2_PS0_iiiiPKtS7_iiiiiibS2_i)
        /*0190*/ 	.short	0x0380
        /*0192*/ 	.short	0x0074


	//----- nvinfo : EIATTR_SW_WAR
	.align		4
.L_1855:
        /*0194*/ 	.byte	0x04, 0x36
        /*0196*/ 	.short	(.L_1857 - .L_1856)
.L_1856:
        /*0198*/ 	.word	0x00000008
.L_1857:


//--------------------- .nv.info._Z23gemm_half_q_half_kernelILi3ELi4ELb0ELb0ELi64EEvPK6__halfPKjS4_S2_PS0_iiiiPKtS7_iiiiiibS2_i --------------------------
	.section	.nv.info._Z23gemm_half_q_half_kernelILi3ELi4ELb0ELb0ELi64EEvPK6__halfPKjS4_S2_PS0_iiiiPKtS7_iiiiiibS2_i,"",@"SHT_CUDA_INFO"
	.sectionflags	@""
	.align	4


	//----- nvinfo : EIATTR_CUDA_API_VERSION
	.align		4
        /*0000*/ 	.byte	0x04, 0x37
        /*0002*/ 	.short	(.L_1859 - .L_1858)
.L_1858:
        /*0004*/ 	.word	0x00000082


	//----- nvinfo : EIATTR_KPARAM_INFO
	.align		4
.L_1859:
        /*0008*/ 	.byte	0x04, 0x17
        /*000a*/ 	.short	(.L_1861 - .L_1860)
.L_1860:
        /*000c*/ 	.word	0x00000000
        /*0010*/ 	.short	0x0013
        /*0012*/ 	.short	0x0070
        /*0014*/ 	.byte	0x00, 0xf0, 0x11, 0x00


	//----- nvinfo : EIATTR_KPARAM_INFO
	.align		4
.L_1861:
        /*0018*/ 	.byte	0x04, 0x17
        /*001a*/ 	.short	(.L_1863 - .L_1862)
.L_1862:
        /*001c*/ 	.word	0x00000000
        /*0020*/ 	.short	0x0012
        /*0022*/ 	.short	0x0068
        /*0024*/ 	.byte	0x00, 0xf5, 0x21, 0x00


	//----- nvinfo : EIATTR_KPARAM_INFO
	.align		4
.L_1863:
        /*0028*/ 	.byte	0x04, 0x17
        /*002a*/ 	.short	(.L_1865 - .L_1864)
.L_1864:
        /*002c*/ 	.word	0x00000000
        /*0030*/ 	.short	0x0011
        /*0032*/ 	.short	0x0060
        /*0034*/ 	.byte	0x00, 0xf0, 0x05, 0x00


	//----- nvinfo : EIATTR_KPARAM_INFO
	.align		4
.L_1865:
        /*0038*/ 	.byte	0x04, 0x17
        /*003a*/ 	.short	(.L_1867 - .L_1866)
.L_1866:
        /*003c*/ 	.word	0x00000000
        /*0040*/ 	.short	0x0010
        /*0042*/ 	.short	0x005c
        /*0044*/ 	.byte	0x00, 0xf0, 0x11, 0x00


	//----- nvinfo : EIATTR_KPARAM_INFO
	.align		4
.L_1867:
        /*0048*/ 	.byte	0x04, 0x17
        /*004a*/ 	.short	(.L_1869 - .L_1868)
.L_1868:
        /*004c*/ 	.word	0x00000000
        /*0050*/ 	.short	0x000f
        /*0052*/ 	.short	0x0058
        /*0054*/ 	.byte	0x00, 0xf0, 0x11, 0x00


	//----- nvinfo : EIATTR_KPARAM_INFO
	.align		4
.L_1869:
        /*0058*/ 	.byte	0x04, 0x17
        /*005a*/ 	.short	(.L_1871 - .L_1870)
.L_1870:
        /*005c*/ 	.word	0x00000000
        /*0060*/ 	.short	0x000e
        /*0062*/ 	.short	0x0054
        /*0064*/ 	.byte	0x00, 0xf0, 0x11, 0x00


	//----- nvinfo : EIATTR_KPARAM_INFO
	.align		4
.L_1871:
        /*0068*/ 	.byte	0x04, 0x17
        /*006a*/ 	.short	(.L_1873 - .L_1872)
.L_1872:
        /*006c*/ 	.word	0x00000000
        /*0070*/ 	.short	0x000d
        /*0072*/ 	.short	0x0050
        /*0074*/ 	.byte	0x00, 0xf0, 0x11, 0x00


	//----- nvinfo : EIATTR_KPARAM_INFO
	.align		4
.L_1873:
        /*0078*/ 	.byte	0x04, 0x17
        /*007a*/ 	.short	(.L_1875 - .L_1874)
.L_1874:
        /*007c*/ 	.word	0x00000000
        /*0080*/ 	.short	0x000c
        /*0082*/ 	.short	0x004c
        /*0084*/ 	.byte	0x00, 0xf0, 0x11, 0x00


	//----- nvinfo : EIATTR_KPARAM_INFO
	.align		4
.L_1875:
        /*0088*/ 	.byte	0x04, 0x17
        /*008a*/ 	.short	(.L_1877 - .L_1876)
.L_1876:
        /*008c*/ 	.word	0x00000000
        /*0090*/ 	.short	0x000b
        /*0092*/ 	.short	0x0048
        /*0094*/ 	.byte	0x00, 0xf0, 0x11, 0x00


	//----- nvinfo : EIATTR_KPARAM_INFO
	.align		4
.L_1877:
        /*0098*/ 	.byte	0x04, 0x17
        /*009a*/ 	.short	(.L_1879 - .L_1878)
.L_1878:
        /*009c*/ 	.word	0x00000000
        /*00a0*/ 	.short	0x000a
        /*00a2*/ 	.short	0x0040
        /*00a4*/ 	.byte	0x00, 0xf5, 0x21, 0x00


	//----- nvinfo : EIATTR_KPARAM_INFO
	.align		4
.L_1879:
        /*00a8*/ 	.byte	0x04, 0x17
        /*00aa*/ 	.short	(.L_1881 - .L_1880)
.L_1880:
        /*00ac*/ 	.word	0x00000000
        /*00b0*/ 	.short	0x0009
        /*00b2*/ 	.short	0x0038
        /*00b4*/ 	.byte	0x00, 0xf5, 0x21, 0x00


	//----- nvinfo : EIATTR_KPARAM_INFO
	.align		4
.L_1881:
        /*00b8*/ 	.byte	0x04, 0x17
        /*00ba*/ 	.short	(.L_1883 - .L_1882)
.L_1882:
        /*00bc*/ 	.word	0x00000000
        /*00c0*/ 	.short	0x0008
        /*00c2*/ 	.short	0x0034
        /*00c4*/ 	.byte	0x00, 0xf0, 0x11, 0x00


	//----- nvinfo : EIATTR_KPARAM_INFO
	.align		4
.L_1883:
        /*00c8*/ 	.byte	0x04, 0x17
        /*00ca*/ 	.short	(.L_1885 - .L_1884)
.L_1884:
        /*00cc*/ 	.word	0x00000000
        /*00d0*/ 	.short	0x0007
        /*00d2*/ 	.short	0x0030
        /*00d4*/ 	.byte	0x00, 0xf0, 0x11, 0x00


	//----- nvinfo : EIATTR_KPARAM_INFO
	.align		4
.L_1885:
        /*00d8*/ 	.byte	0x04, 0x17
        /*00da*/ 	.short	(.L_1887 - .L_1886)
.L_1886:
        /*00dc*/ 	.word	0x00000000
        /*00e0*/ 	.short	0x0006
        /*00e2*/ 	.short	0x002c
        /*00e4*/ 	.byte	0x00, 0xf0, 0x11, 0x00


	//----- nvinfo : EIATTR_KPARAM_INFO
	.align		4
.L_1887:
        /*00e8*/ 	.byte	0x04, 0x17
        /*00ea*/ 	.short	(.L_1889 - .L_1888)
.L_1888:
        /*00ec*/ 	.word	0x00000000
        /*00f0*/ 	.short	0x0005
        /*00f2*/ 	.short	0x0028
        /*00f4*/ 	.byte	0x00, 0xf0, 0x11, 0x00


	//----- nvinfo : EIATTR_KPARAM_INFO
	.align		4
.L_1889:
        /*00f8*/ 	.byte	0x04, 0x17
        /*00fa*/ 	.short	(.L_1891 - .L_1890)
.L_1890:
        /*00fc*/ 	.word	0x00000000
        /*0100*/ 	.short	0x0004
        /*0102*/ 	.short	0x0020
        /*0104*/ 	.byte	0x00, 0xf5, 0x21, 0x00


	//----- nvinfo : EIATTR_KPARAM_INFO
	.align		4
.L_1891:
        /*0108*/ 	.byte	0x04, 0x17
        /*010a*/ 	.short	(.L_1893 - .L_1892)
.L_1892:
        /*010c*/ 	.word	0x00000000
        /*0110*/ 	.short	0x0003
        /*0112*/ 	.short	0x0018
        /*0114*/ 	.byte	0x00, 0xf5, 0x21, 0x00


	//----- nvinfo : EIATTR_KPARAM_INFO
	.align		4
.L_1893:
        /*0118*/ 	.byte	0x04, 0x17
        /*011a*/ 	.short	(.L_1895 - .L_1894)
.L_1894:
        /*011c*/ 	.word	0x00000000
        /*0120*/ 	.short	0x0002
        /*0122*/ 	.short	0x0010
        /*0124*/ 	.byte	0x00, 0xf5, 0x21, 0x00


	//----- nvinfo : EIATTR_KPARAM_INFO
	.align		4
.L_1895:
        /*0128*/ 	.byte	0x04, 0x17
        /*012a*/ 	.short	(.L_1897 - .L_1896)
.L_1896:
        /*012c*/ 	.word	0x00000000
        /*0130*/ 	.short	0x0001
        /*0132*/ 	.short	0x0008
        /*0134*/ 	.byte	0x00, 0xf5, 0x21, 0x00


	//----- nvinfo : EIATTR_KPARAM_INFO
	.align		4
.L_1897:
        /*0138*/ 	.byte	0x04, 0x17
        /*013a*/ 	.short	(.L_1899 - .L_1898)
.L_1898:
        /*013c*/ 	.word	0x00000000
        /*0140*/ 	.short	0x0000
        /*0142*/ 	.short	0x0000
        /*0144*/ 	.byte	0x00, 0xf5, 0x21, 0x00


	//----- nvinfo : EIATTR_SPARSE_MMA_MASK
	.align		4
.L_1899:
        /*0148*/ 	.byte	0x03, 0x50
        /*014a*/ 	.short	0x0000


	//----- nvinfo : EIATTR_MAXREG_COUNT
	.align		4
        /*014c*/ 	.byte	0x03, 0x1b
        /*014e*/ 	.short	0x00ff


	//----- nvinfo : EIATTR_NUM_BARRIERS
	.align		4
        /*0150*/ 	.byte	0x02, 0x4c
        /*0152*/ 	.byte	0x01
	.zero		1


	//----- nvinfo : EIATTR_MERCURY_ISA_VERSION
	.align		4
        /*0154*/ 	.byte	0x03, 0x5f
        /*0156*/ 	.short	0x0101


	//----- nvinfo : EIATTR_VRC_CTA_INIT_COUNT
	.align		4
        /*0158*/ 	.byte	0x02, 0x4a
	.zero		1
	.zero		1


	//----- nvinfo : EIATTR_EXIT_INSTR_OFFSETS
	.align		4
        /*015c*/ 	.byte	0x04, 0x1c
        /*015e*/ 	.short	(.L_1901 - .L_1900)


	//   ....[0]....
.L_1900:
        /*0160*/ 	.word	0x00000d00


	//   ....[1]....
        /*0164*/ 	.word	0x00003a10


	//   ....[2]....
        /*0168*/ 	.word	0x00003d00


	//   ....[3]....
        /*016c*/ 	.word	0x00003f80


	//   ....[4]....
        /*0170*/ 	.word	0x000040f0


	//   ....[5]....
        /*0174*/ 	.word	0x00004180


	//   ....[6]....
        /*0178*/ 	.word	0x000041c0


	//----- nvinfo : EIATTR_CRS_STACK_SIZE
	.align		4
.L_1901:
        /*017c*/ 	.byte	0x04, 0x1e
        /*017e*/ 	.short	(.L_1903 - .L_1902)
.L_1902:
        /*0180*/ 	.word	0x00000000


	//----- nvinfo : EIATTR_CBANK_PARAM_SIZE
	.align		4
.L_1903:
        /*0184*/ 	.byte	0x03, 0x19
        /*0186*/ 	.short	0x0074


	//----- nvinfo : EIATTR_PARAM_CBANK
	.align		4
        /*0188*/ 	.byte	0x04, 0x0a
        /*018a*/ 	.short	(.L_1905 - .L_1904)
	.align		4
.L_1904:
        /*018c*/ 	.word	index@(.nv.constant0._Z23gemm_half_q_half_kernelILi3ELi4ELb0ELb0ELi64EEvPK6__halfPKjS4_S2_PS0_iiiiPKtS7_iiiiiibS2_i)
        /*0190*/ 	.short	0x0380
        /*0192*/ 	.short	0x0074


	//----- nvinfo : EIATTR_SW_WAR
	.align		4
.L_1905:
        /*0194*/ 	.byte	0x04, 0x36
        /*0196*/ 	.short	(.L_1907 - .L_1906)
.L_1906:
        /*0198*/ 	.word	0x00000008
.L_1907:


//--------------------- .nv.info._Z23gemm_half_q_half_kernelILi3ELi6ELb0ELb0ELi64EEvPK6__halfPKjS4_S2_PS0_iiiiPKtS7_iiiiiibS2_i --------------------------
	.section	.nv.info._Z23gemm_half_q_half_kernelILi3ELi6ELb0ELb0ELi64EEvPK6__halfPKjS4_S2_PS0_iiiiPKtS7_iiiiiibS2_i,"",@"SHT_CUDA_INFO"
	.sectionflags	@""
	.align	4


	//----- nvinfo : EIATTR_CUDA_API_VERSION
	.align		4
        /*0000*/ 	.byte	0x04, 0x37
        /*0002*/ 	.short	(.L_1909 - .L_1908)
.L_1908:
        /*0004*/ 	.word	0x00000082


	//----- nvinfo : EIATTR_KPARAM_INFO
	.align		4
.L_1909:
        /*0008*/ 	.byte	0x04, 0x17
        /*000a*/ 	.short	(.L_1911 - .L_1910)
.L_1910:
        /*000c*/ 	.word	0x00000000
        /*0010*/ 	.short	0x0013
        /*0012*/ 	.short	0x0070
        /*0014*/ 	.byte	0x00, 0xf0, 0x11, 0x00


	//----- nvinfo : EIATTR_KPARAM_INFO
	.align		4
.L_1911:
        /*0018*/ 	.byte	0x04, 0x17
        /*001a*/ 	.short	(.L_1913 - .L_1912)
.L_1912:
        /*001c*/ 	.word	0x00000000
        /*0020*/ 	.short	0x0012
        /*0022*/ 	.short	0x0068
        /*0024*/ 	.byte	0x00, 0xf5, 0x21, 0x00


	//----- nvinfo : EIATTR_KPARAM_INFO
	.align		4
.L_1913:
        /*0028*/ 	.byte	0x04, 0x17
        /*002a*/ 	.short	(.L_1915 - .L_1914)
.L_1914:
        /*002c*/ 	.word	0x00000000
        /*0030*/ 	.short	0x0011
        /*0032*/ 	.short	0x0060
        /*0034*/ 	.byte	0x00, 0xf0, 0x05, 0x00


	//----- nvinfo : EIATTR_KPARAM_INFO
	.align		4
.L_1915:
        /*0038*/ 	.byte	0x04, 0x17
        /*003a*/ 	.short	(.L_1917 - .L_1916)
.L_1916:
        /*003c*/ 	.word	0x00000000
        /*0040*/ 	.short	0x0010
        /*0042*/ 	.short	0x005c
        /*0044*/ 	.byte	0x00, 0xf0, 0x11, 0x00


	//----- nvinfo : EIATTR_KPARAM_INFO
	.align		4
.L_1917:
        /*0048*/ 	.byte	0x04, 0x17
        /*004a*/ 	.short	(.L_1919 - .L_1918)
.L_1918:
        /*004c*/ 	.word	0x00000000
        /*0050*/ 	.short	0x000f
        /*0052*/ 	.short	0x0058
        /*0054*/ 	.byte	0x00, 0xf0, 0x11, 0x00


	//----- nvinfo : EIATTR_KPARAM_INFO
	.align		4
.L_1919:
        /*0058*/ 	.byte	0x04, 0x17
        /*005a*/ 	.short	(.L_1921 - .L_1920)
.L_1920:
        /*005c*/ 	.word	0x00000000
        /*0060*/ 	.short	0x000e
        /*0062*/ 	.short	0x0054
        /*0064*/ 	.byte	0x00, 0xf0, 0x11, 0x00


	//----- nvinfo : EIATTR_KPARAM_INFO
	.align		4
.L_1921:
        /*0068*/ 	.byte	0x04, 0x17
        /*006a*/ 	.short	(.L_1923 - .L_1922)
.L_1922:
        /*006c*/ 	.word	0x00000000
        /*0070*/ 	.short	0x000d
        /*0072*/ 	.short	0x0050
        /*0074*/ 	.byte	0x00, 0xf0, 0x11, 0x00


	//----- nvinfo : EIATTR_KPARAM_INFO
	.align		4
.L_1923:
        /*0078*/ 	.byte	0x04, 0x17
        /*007a*/ 	.short	(.L_1925 - .L_1924)
.L_1924:
        /*007c*/ 	.word	0x00000000
        /*0080*/ 	.short	0x000c
        /*0082*/ 	.short	0x004c
        /*0084*/ 	.byte	0x00, 0xf0, 0x11, 0x00


	//----- nvinfo : EIATTR_KPARAM_INFO
	.align		4
.L_1925:
        /*0088*/ 	.byte	0x04, 0x17
        /*008a*/ 	.short	(.L_1927 - .L_1926)
.L_1926:
        /*008c*/ 	.word	0x00000000
        /*0090*/ 	.short	0x000b
        /*0092*/ 	.short	0x0048
        /*0094*/ 	.byte	0x00, 0xf0, 0x11, 0x00


	//----- nvinfo : EIATTR_KPARAM_INFO
	.align		4
.L_1927:
        /*0098*/ 	.byte	0x04, 0x17
        /*009a*/ 	.short	(.L_1929 - .L_1928)
.L_1928:
        /*009c*/ 	.word	0x00000000
        /*00a0*/ 	.short	0x000a
        /*00a2*/ 	.short	0x0040
        /*00a4*/ 	.byte	0x00, 0xf5, 0x21, 0x00


	//----- nvinfo : EIATTR_KPARAM_INFO
	.align		4
.L_1929:
        /*00a8*/ 	.byte	0x04, 0x17
        /*00aa*/ 	.short	(.L_1931 - .L_1930)
.L_1930:
        /*00ac*/ 	.word	0x00000000
        /*00b0*/ 	.short	0x0009
        /*00b2*/ 	.short	0x0038
        /*00b4*/ 	.byte	0x00, 0xf5, 0x21, 0x00


	//----- nvinfo : EIATTR_KPARAM_INFO
	.align		4
.L_1931:
        /*00b8*/ 	.byte	0x04, 0x17
        /*00ba*/ 	.short	(.L_1933 - .L_1932)
.L_1932:
        /*00bc*/ 	.word	0x00000000
        /*00c0*/ 	.short	0x0008
        /*00c2*/ 	.short	0x0034
        /*00c4*/ 	.byte	0x00, 0xf0, 0x11, 0x00


	//----- nvinfo : EIATTR_KPARAM_INFO
	.align		4
.L_1933:
        /*00c8*/ 	.byte	0x04, 0x17
        /*00ca*/ 	.short	(.L_1935 - .L_1934)
.L_1934:
        /*00cc*/ 	.word	0x00000000
        /*00d0*/ 	.short	0x0007
        /*00d2*/ 	.short	0x0030
        /*00d4*/ 	.byte	0x00, 0xf0, 0x11, 0x00


	//----- nvinfo : EIATTR_KPARAM_INFO
	.align		4
.L_1935:
        /*00d8*/ 	.byte	0x04, 0x17
        /*00da*/ 	.short	(.L_1937 - .L_1936)
.L_1936:
        /*00dc*/ 	.word	0x00000000
        /*00e0*/ 	.short	0x0006
        /*00e2*/ 	.short	0x002c
        /*00e4*/ 	.byte	0x00, 0xf0, 0x11, 0x00


	//----- nvinfo : EIATTR_KPARAM_INFO
	.align		4
.L_1937:
        /*00e8*/ 	.byte	0x04, 0x17
        /*00ea*/ 	.short	(.L_1939 - .L_1938)
.L_1938:
        /*00ec*/ 	.word	0x00000000
        /*00f0*/ 	.short	0x0005
        /*00f2*/ 	.short	0x0028
        /*00f4*/ 	.byte	0x00, 0xf0, 0x11, 0x00


	//----- nvinfo : EIATTR_KPARAM_INFO
	.align		4
.L_1939:
        /*00f8*/ 	.byte	0x04, 0x17
        /*00fa*/ 	.short	(.L_1941 - .L_1940)
.L_1940:
        /*00fc*/ 	.word	0x00000000
        /*0100*/ 	.short	0x0004
        /*0102*/ 	.short	0x0020
        /*0104*/ 	.byte	0x00, 0xf5, 0x21, 0x00


	//----- nvinfo : EIATTR_KPARAM_INFO
	.align		4
.L_1941:
        /*0108*/ 	.byte	0x04, 0x17
        /*010a*/ 	.short	(.L_1943 - .L_1942)
.L_1942:
        /*010c*/ 	.word	0x00000000
        /*0110*/ 	.short	0x0003
        /*0112*/ 	.short	0x0018
        /*0114*/ 	.byte	0x00, 0xf5, 0x21, 0x00


	//----- nvinfo : EIATTR_KPARAM_INFO
	.align		4
.L_1943:
        /*0118*/ 	.byte	0x04, 0x17
        /*011a*/ 	.short	(.L_1945 - .L_1944)
.L_1944:
        /*011c*/ 	.word	0x00000000
        /*0120*/ 	.short	0x0002
        /*0122*/ 	.short	0x0010
        /*0124*/ 	.byte	0x00, 0xf5, 0x21, 0x00


	//----- nvinfo : EIATTR_KPARAM_INFO
	.align		4
.L_1945:
        /*0128*/ 	.byte	0x04, 0x17
        /*012a*/ 	.short	(.L_1947 - .L_1946)
.L_1946:
        /*012c*/ 	.word	0x00000000
        /*0130*/ 	.short	0x0001
        /*0132*/ 	.short	0x0008
        /*0134*/ 	.byte	0x00, 0xf5, 0x21, 0x00


	//----- nvinfo : EIATTR_KPARAM_INFO
	.align		4
.L_1947:
        /*0138*/ 	.byte	0x04, 0x17
        /*013a*/ 	.short	(.L_1949 - .L_1948)
.L_1948:
        /*013c*/ 	.word	0x00000000
        /*0140*/ 	.short	0x0000
        /*0142*/ 	.short	0x0000
        /*0144*/ 	.byte	0x00, 0xf5, 0x21, 0x00


	//----- nvinfo : EIATTR_SPARSE_MMA_MASK
	.align		4
.L_1949:
        /*0148*/ 	.byte	0x03, 0x50
        /*014a*/ 	.short	0x0000


	//----- nvinfo : EIATTR_MAXREG_COUNT
	.align		4
        /*014c*/ 	.byte	0x03, 0x1b
        /*014e*/ 	.short	0x00ff


	//----- nvinfo : EIATTR_NUM_BARRIERS
	.align		4
        /*0150*/ 	.byte	0x02, 0x4c
        /*0152*/ 	.byte	0x01
	.zero		1


	//----- nvinfo : EIATTR_MERCURY_ISA_VERSION
	.align		4
        /*0154*/ 	.byte	0x03, 0x5f
        /*0156*/ 	.short	0x0101


	//----- nvinfo : EIATTR_VRC_CTA_INIT_COUNT
	.align		4
        /*0158*/ 	.byte	0x02, 0x4a
	.zero		1
	.zero		1


	//----- nvinfo : EIATTR_EXIT_INSTR_OFFSETS
	.align		4
        /*015c*/ 	.byte	0x04, 0x1c
        /*015e*/ 	.short	(.L_1951 - .L_1950)


	//   ....[0]....
.L_1950:
        /*0160*/ 	.word	0x00000d00


	//   ....[1]....
        /*0164*/ 	.word	0x00004a90


	//   ....[2]....
        /*0168*/ 	.word	0x00004d00


	//   ....[3]....
        /*016c*/ 	.word	0x00004f50


	//   ....[4]....
        /*0170*/ 	.word	0x00005090


	//   ....[5]....
        /*0174*/ 	.word	0x00005120


	//   ....[6]....
        /*0178*/ 	.word	0x00005160


	//----- nvinfo : EIATTR_CRS_STACK_SIZE
	.align		4
.L_1951:
        /*017c*/ 	.byte	0x04, 0x1e
        /*017e*/ 	.short	(.L_1953 - .L_1952)
.L_1952:
        /*0180*/ 	.word	0x00000000


	//----- nvinfo : EIATTR_CBANK_PARAM_SIZE
	.align		4
.L_1953:
        /*0184*/ 	.byte	0x03, 0x19
        /*0186*/ 	.short	0x0074


	//----- nvinfo : EIATTR_PARAM_CBANK
	.align		4
        /*0188*/ 	.byte	0x04, 0x0a
        /*018a*/ 	.short	(.L_1955 - .L_1954)
	.align		4
.L_1954:
        /*018c*/ 	.word	index@(.nv.constant0._Z23gemm_half_q_half_kernelILi3ELi6ELb0ELb0ELi64EEvPK6__halfPKjS4_S2_PS0_iiiiPKtS7_iiiiiibS2_i)
        /*0190*/ 	.short	0x0380
        /*0192*/ 	.short	0x0074


	//----- nvinfo : EIATTR_SW_WAR
	.align		4
.L_1955:
        /*0194*/ 	.byte	0x04, 0x36
        /*0196*/ 	.short	(.L_1957 - .L_1956)
.L_1956:
        /*0198*/ 	.word	0x00000008
.L_1957:


//--------------------- .nv.info._Z23gemm_half_q_half_kernelILi3ELi2ELb0ELb0ELi64EEvPK6__halfPKjS4_S2_PS0_iiiiPKtS7_iiiiiibS2_i --------------------------
	.section	.nv.info._Z23gemm_half_q_half_kernelILi3ELi2ELb0ELb0ELi64EEvPK6__halfPKjS4_S2_PS0_iiiiPKtS7_iiiiiibS2_i,"",@"SHT_CUDA_INFO"
	.sectionflags	@""
	.align	4


	//----- nvinfo : EIATTR_CUDA_API_VERSION
	.align		4
        /*0000*/ 	.byte	0x04, 0x37
        /*0002*/ 	.short	(.L_1959 - .L_1958)
.L_1958:
        /*0004*/ 	.word	0x00000082


	//----- nvinfo : EIATTR_KPARAM_INFO
	.align		4
.L_1959:
        /*0008*/ 	.byte	0x04, 0x17
        /*000a*/ 	.short	(.L_1961 - .L_1960)
.L_1960:
        /*000c*/ 	.word	0x00000000
        /*0010*/ 	.short	0x0013
        /*0012*/ 	.short	0x0070
        /*0014*/ 	.byte	0x00, 0xf0, 0x11, 0x00


	//----- nvinfo : EIATTR_KPARAM_INFO
	.align		4
.L_1961:
        /*0018*/ 	.byte	0x04, 0x17
        /*001a*/ 	.short	(.L_1963 - .L_1962)
.L_1962:
        /*001c*/ 	.word	0x00000000
        /*0020*/ 	.short	0x0012
        /*0022*/ 	.short	0x0068
        /*0024*/ 	.byte	0x00, 0xf5, 0x21, 0x00


	//----- nvinfo : EIATTR_KPARAM_INFO
	.align		4
.L_1963:
        /*0028*/ 	.byte	0x04, 0x17
        /*002a*/ 	.short	(.L_1965 - .L_1964)
.L_1964:
        /*002c*/ 	.word	0x00000000
        /*0030*/ 	.short	0x0011
        /*0032*/ 	.short	0x0060
        /*0034*/ 	.byte	0x00, 0xf0, 0x05, 0x00


	//----- nvinfo : EIATTR_KPARAM_INFO
	.align		4
.L_1965:
        /*0038*/ 	.byte	0x04, 0x17
        /*003a*/ 	.short	(.L_1967 - .L_1966)
.L_1966:
        /*003c*/ 	.word	0x00000000
        /*0040*/ 	.short	0x0010
        /*0042*/ 	.short	0x005c
        /*0044*/ 	.byte	0x00, 0xf0, 0x11, 0x00


	//----- nvinfo : EIATTR_KPARAM_INFO
	.align		4
.L_1967:
        /*0048*/ 	.byte	0x04, 0x17
        /*004a*/ 	.short	(.L_1969 - .L_1968)
.L_1968:
        /*004c*/ 	.word	0x00000000
        /*0050*/ 	.short	0x000f
        /*0052*/ 	.short	0x0058
        /*0054*/ 	.byte	0x00, 0xf0, 0x11, 0x00


	//----- nvinfo : EIATTR_KPARAM_INFO
	.align		4
.L_1969:
        /*0058*/ 	.byte	0x04, 0x17
        /*005a*/ 	.short	(.L_1971 - .L_1970)
.L_1970:
        /*005c*/ 	.word	0x00000000
        /*0060*/ 	.short	0x000e
        /*0062*/ 	.short	0x0054
        /*0064*/ 	.byte	0x00, 0xf0, 0x11, 0x00


	//----- nvinfo : EIATTR_KPARAM_INFO
	.align		4
.L_1971:
        /*0068*/ 	.byte	0x04, 0x17
        /*006a*/ 	.short	(.L_1973 - .L_1972)
.L_1972:
        /*006c*/ 	.word	0x00000000
        /*0070*/ 	.short	0x000d
        /*0072*/ 	.short	0x0050
        /*0074*/ 	.byte	0x00, 0xf0, 0x11, 0x00


	//----- nvinfo : EIATTR_KPARAM_INFO
	.align		4
.L_1973:
        /*0078*/ 	.byte	0x04, 0x17
        /*007a*/ 	.short	(.L_1975 - .L_1974)
.L_1974:
        /*007c*/ 	.word	0x00000000
        /*0080*/ 	.short	0x000c
        /*0082*/ 	.short	0x004c
        /*0084*/ 	.byte	0x00, 0xf0, 0x11, 0x00


	//----- nvinfo : EIATTR_KPARAM_INFO
	.align		4
.L_1975:
        /*0088*/ 	.byte	0x04, 0x17
        /*008a*/ 	.short	(.L_1977 - .L_1976)
.L_1976:
        /*008c*/ 	.word	0x00000000
        /*0090*/ 	.short	0x000b
        /*0092*/ 	.short	0x0048
        /*0094*/ 	.byte	0x00, 0xf0, 0x11, 0x00


	//----- nvinfo : EIATTR_KPARAM_INFO
	.align		4
.L_1977:
        /*0098*/ 	.byte	0x04, 0x17
        /*009a*/ 	.short	(.L_1979 - .L_1978)
.L_1978:
        /*009c*/ 	.word	0x00000000
        /*00a0*/ 	.short	0x000a
        /*00a2*/ 	.short	0x0040
        /*00a4*/ 	.byte	0x00, 0xf5, 0x21, 0x00


	//----- nvinfo : EIATTR_KPARAM_INFO
	.align		4
.L_1979:
        /*00a8*/ 	.byte	0x04, 0x17
        /*00aa*/ 	.short	(.L_1981 - .L_1980)
.L_1980:
        /*00ac*/ 	.word	0x00000000
        /*00b0*/ 	.short	0x0009
        /*00b2*/ 	.short	0x0038
        /*00b4*/ 	.byte	0x00, 0xf5, 0x21, 0x00


	//----- nvinfo : EIATTR_KPARAM_INFO
	.align		4
.L_1981:
        /*00b8*/ 	.byte	0x04, 0x17
        /*00ba*/ 	.short	(.L_1983 - .L_1982)
.L_1982:
        /*00bc*/ 	.word	0x00000000
        /*00c0*/ 	.short	0x0008
        /*00c2*/ 	.short	0x0034
        /*00c4*/ 	.byte	0x00, 0xf0, 0x11, 0x00


	//----- nvinfo : EIATTR_KPARAM_INFO
	.align		4
.L_1983:
        /*00c8*/ 	.byte	0x04, 0x17
        /*00ca*/ 	.short	(.L_1985 - .L_1984)
.L_1984:
        /*00cc*/ 	.word	0x00000000
        /*00d0*/ 	.short	0x0007
        /*00d2*/ 	.short	0x0030
        /*00d4*/ 	.byte	0x00, 0xf0, 0x11, 0x00


	//----- nvinfo : EIATTR_KPARAM_INFO
	.align		4
.L_1985:
        /*00d8*/ 	.byte	0x04, 0x17
        /*00da*/ 	.short	(.L_1987 - .L_1986)
.L_1986:
        /*00dc*/ 	.word	0x00000000
        /*00e0*/ 	.short	0x0006
        /*00e2*/ 	.short	0x002c
        /*00e4*/ 	.byte	0x00, 0xf0, 0x11, 0x00


	//----- nvinfo : EIATTR_KPARAM_INFO
	.align		4
.L_1987:
        /*00e8*/ 	.byte	0x04, 0x17
        /*00ea*/ 	.short	(.L_1989 - .L_1988)
.L_1988:
        /*00ec*/ 	.word	0x00000000
        /*00f0*/ 	.short	0x0005
        /*00f2*/ 	.short	0x0028
        /*00f4*/ 	.byte	0x00, 0xf0, 0x11, 0x00


	//----- nvinfo : EIATTR_KPARAM_INFO
	.align		4
.L_1989:
        /*00f8*/ 	.byte	0x04, 0x17
        /*00fa*/ 	.short	(.L_1991 - .L_1990)
.L_1990:
        /*00fc*/ 	.word	0x00000000
        /*0100*/ 	.short	0x0004
        /*0102*/ 	.short	0x0020
        /*0104*/ 	.byte	0x00, 0xf5, 0x21, 0x00


	//----- nvinfo : EIATTR_KPARAM_INFO
	.align		4
.L_1991:
        /*0108*/ 	.byte	0x04, 0x17
        /*010a*/ 	.short	(.L_1993 - .L_1992)
.L_1992:
        /*010c*/ 	.word	0x00000000
        /*0110*/ 	.short	0x0003
        /*0112*/ 	.short	0x0018
        /*0114*/ 	.byte	0x00, 0xf5, 0x21, 0x00


	//----- nvinfo : EIATTR_KPARAM_INFO
	.align		4
.L_1993:
        /*0118*/ 	.byte	0x04, 0x17
        /*011a*/ 	.short	(.L_1995 - .L_1994)
.L_1994:
        /*011c*/ 	.word	0x00000000
        /*0120*/ 	.short	0x0002
        /*0122*/ 	.short	0x0010
        /*0124*/ 	.byte	0x00, 0xf5, 0x21, 0x00


	//----- nvinfo : EIATTR_KPARAM_INFO
	.align		4
.L_1995:
        /*0128*/ 	.byte	0x04, 0x17
        /*012a*/ 	.short	(.L_1997 - .L_1996)
.L_1996:
        /*012c*/ 	.word	0x00000000
        /*0130*/ 	.short	0x0001
        /*0132*/ 	.short	0x0008
        /*0134*/ 	.byte	0x00, 0xf5, 0x21, 0x00


	//----- nvinfo : EIATTR_KPARAM_INFO
	.align		4
.L_1997:
        /*0138*/ 	.byte	0x04, 0x17
        /*013a*/ 	.short	(.L_1999 - .L_1998)
.L_1998:
        /*013c*/ 	.word	0x00000000
        /*0140*/ 	.short	0x0000
        /*0142*/ 	.short	0x0000
        /*0144*/ 	.byte	0x00, 0xf5, 0x21, 0x00


	//----- nvinfo : EIATTR_SPARSE_MMA_MASK
	.align		4
.L_1999:
        /*0148*/ 	.byte	0x03, 0x50
        /*014a*/ 	.short	0x0000


	//----- nvinfo : EIATTR_MAXREG_COUNT
	.align		4
        /*014c*/ 	.byte	0x03, 0x1b
        /*014e*/ 	.short	0x00ff


	//----- nvinfo : EIATTR_NUM_BARRIERS
	.align		4
        /*0150*/ 	.byte	0x02, 0x4c
        /*0152*/ 	.byte	0x01
	.zero		1


	//----- nvinfo : EIATTR_MERCURY_ISA_VERSION
	.align		4
        /*0154*/ 	.byte	0x03, 0x5f
        /*0156*/ 	.short	0x0101


	//----- nvinfo : EIATTR_VRC_CTA_INIT_COUNT
	.align		4
        /*0158*/ 	.byte	0x02, 0x4a
	.zero		1
	.zero		1


	//----- nvinfo : EIATTR_EXIT_INSTR_OFFSETS
	.align		4
        /*015c*/ 	.byte	0x04, 0x1c
        /*015e*/ 	.short	(.L_2001 - .L_2000)


	//   ....[0]....
.L_2000:
        /*0160*/ 	.word	0x00000d00


	//   ....[1]....
        /*0164*/ 	.word	0x00002af0


	//   ....[2]....
        /*0168*/ 	.word	0x00002d90


	//   ....[3]....
        /*016c*/ 	.word	0x00002fd0


	//   ....[4]....
        /*0170*/ 	.word	0x00003100


	//   ....[5]....
        /*0174*/ 	.word	0x00003190


	//   ....[6]....
        /*0178*/ 	.word	0x000031d0


	//----- nvinfo : EIATTR_CRS_STACK_SIZE
	.align		4
.L_2001:
        /*017c*/ 	.byte	0x04, 0x1e
        /*017e*/ 	.short	(.L_2003 - .L_2002)
.L_2002:
        /*0180*/ 	.word	0x00000000


	//----- nvinfo : EIATTR_CBANK_PARAM_SIZE
	.align		4
.L_2003:
        /*0184*/ 	.byte	0x03, 0x19
        /*0186*/ 	.short	0x0074


	//----- nvinfo : EIATTR_PARAM_CBANK
	.align		4
        /*0188*/ 	.byte	0x04, 0x0a
        /*018a*/ 	.short	(.L_2005 - .L_2004)
	.align		4
.L_2004:
        /*018c*/ 	.word	index@(.nv.constant0._Z23gemm_half_q_half_kernelILi3ELi2ELb0ELb0ELi64EEvPK6__halfPKjS4_S2_PS0_iiiiPKtS7_iiiiiibS2_i)
        /*0190*/ 	.short	0x0380
        /*0192*/ 	.short	0x0074


	//----- nvinfo : EIATTR_SW_WAR
	.align		4
.L_2005:
        /*0194*/ 	.byte	0x04, 0x36
        /*0196*/ 	.short	(.L_2007 - .L_2006)
.L_2006:
        /*0198*/ 	.word	0x00000008
.L_2007:


//--------------------- .nv.info._Z23gemm_half_q_half_kernelILi3ELi32ELb0ELb0ELi32EEvPK6__halfPKjS4_S2_PS0_iiiiPKtS7_iiiiiibS2_i --------------------------
	.section	.nv.info._Z23gemm_half_q_half_kernelILi3ELi32ELb0ELb0ELi32EEvPK6__halfPKjS4_S2_PS0_iiiiPKtS7_iiiiiibS2_i,"",@"SHT_CUDA_INFO"
	.sectionflags	@""
	.align	4


	//----- nvinfo : EIATTR_CUDA_API_VERSION
	.align		4
        /*0000*/ 	.byte	0x04, 0x37
        /*0002*/ 	.short	(.L_2009 - .L_2008)
.L_2008:
        /*0004*/ 	.word	0x00000082


	//----- nvinfo : EIATTR_KPARAM_INFO
	.align		4
.L_2009:
        /*0008*/ 	.byte	0x04, 0x17
        /*000a*/ 	.short	(.L_2011 - .L_2010)
.L_2010:
        /*000c*/ 	.word	0x00000000
        /*0010*/ 	.short	0x0013
        /*0012*/ 	.short	0x0070
        /*0014*/ 	.byte	0x00, 0xf0, 0x11, 0x00


	//----- nvinfo : EIATTR_KPARAM_INFO
	.align		4
.L_2011:
        /*0018*/ 	.byte	0x04, 0x17
        /*001a*/ 	.short	(.L_2013 - .L_2012)
.L_2012:
        /*001c*/ 	.word	0x00000000
        /*0020*/ 	.short	0x0012
        /*0022*/ 	.short	0x0068
        /*0024*/ 	.byte	0x00, 0xf5, 0x21, 0x00


	//----- nvinfo : EIATTR_KPARAM_INFO
	.align		4
.L_2013:
        /*0028*/ 	.byte	0x04, 0x17
        /*002a*/ 	.short	(.L_2015 - .L_2014)
.L_2014:
        /*002c*/ 	.word	0x00000000
        /*0030*/ 	.short	0x0011
        /*0032*/ 	.short	0x0060
        /*0034*/ 	.byte	0x00, 0xf0, 0x05, 0x00


	//----- nvinfo : EIATTR_KPARAM_INFO
	.align		4
.L_2015:
        /*0038*/ 	.byte	0x04, 0x17
        /*003a*/ 	.short	(.L_2017 - .L_2016)
.L_2016:
        /*003c*/ 	.word	0x00000000
        /*0040*/ 	.short	0x0010
        /*0042*/ 	.short	0x005c
        /*0044*/ 	.byte	0x00, 0xf0, 0x11, 0x00


	//----- nvinfo : EIATTR_KPARAM_INFO
	.align		4
.L_2017:
        /*0048*/ 	.byte	0x04, 0x17
        /*004a*/ 	.short	(.L_2019 - .L_2018)
.L_2018:
        /*004c*/ 	.word	0x00000000
        /*0050*/ 	.short	0x000f
        /*0052*/ 	.short	0x0058
        /*0054*/ 	.byte	0x00, 0xf0, 0x11, 0x00


	//----- nvinfo : EIATTR_KPARAM_INFO
	.align		4
.L_2019:
        /*0058*/ 	.byte	0x04, 0x17
        /*005a*/ 	.short	(.L_2021 - .L_2020)
.L_2020:
        /*005c*/ 	.word	0x00000000
        /*0060*/ 	.short	0x000e
        /*0062*/ 	.short	0x0054
        /*0064*/ 	.byte	0x00, 0xf0, 0x11, 0x00


	//----- nvinfo : EIATTR_KPARAM_INFO
	.align		4
.L_2021:
        /*0068*/ 	.byte	0x04, 0x17
        /*006a*/ 	.short	(.L_2023 - .L_2022)
.L_2022:
        /*006c*/ 	.word	0x00000000
        /*0070*/ 	.short	0x000d
        /*0072*/ 	.short	0x0050
        /*0074*/ 	.byte	0x00, 0xf0, 0x11, 0x00


	//----- nvinfo : EIATTR_KPARAM_INFO
	.align		4
.L_2023:
        /*0078*/ 	.byte	0x04, 0x17
        /*007a*/ 	.short	(.L_2025 - .L_2024)
.L_2024:
        /*007c*/ 	.word	0x00000000
        /*0080*/ 	.short	0x000c
        /*0082*/ 	.short	0x004c
        /*0084*/ 	.byte	0x00, 0xf0, 0x11, 0x00


	//----- nvinfo : EIATTR_KPARAM_INFO
	.align		4
.L_2025:
        /*0088*/ 	.byte	0x04, 0x17
        /*008a*/ 	.short	(.L_2027 - .L_2026)
.L_2026:
        /*008c*/ 	.word	0x00000000
        /*0090*/ 	.short	0x000b
        /*0092*/ 	.short	0x0048
        /*0094*/ 	.byte	0x00, 0xf0, 0x11, 0x00


	//----- nvinfo : EIATTR_KPARAM_INFO
	.align		4
.L_2027:
        /*0098*/ 	.byte	0x04, 0x17
        /*009a*/ 	.short	(.L_2029 - .L_2028)
.L_2028:
        /*009c*/ 	.word	0x00000000
        /*00a0*/ 	.short	0x000a
        /*00a2*/ 	.short	0x0040
        /*00a4*/ 	.byte	0x00, 0xf5, 0x21, 0x00


	//----- nvinfo : EIATTR_KPARAM_INFO
	.align		4
.L_2029:
        /*00a8*/ 	.byte	0x04, 0x17
        /*00aa*/ 	.short	(.L_2031 - .L_2030)
.L_2030:
        /*00ac*/ 	.word	0x00000000
        /*00b0*/ 	.short	0x0009
        /*00b2*/ 	.short	0x0038
        /*00b4*/ 	.byte	0x00, 0xf5, 0x21, 0x00


	//----- nvinfo : EIATTR_KPARAM_INFO
	.align		4
.L_2031:
        /*00b8*/ 	.byte	0x04, 0x17
        /*00ba*/ 	.short	(.L_2033 - .L_2032)
.L_2032:
        /*00bc*/ 	.word	0x00000000
        /*00c0*/ 	.short	0x0008
        /*00c2*/ 	.short	0x0034
        /*00c4*/ 	.byte	0x00, 0xf0, 0x11, 0x00


	//----- nvinfo : EIATTR_KPARAM_INFO
	.align		4
.L_2033:
        /*00c8*/ 	.byte	0x04, 0x17
        /*00ca*/ 	.short	(.L_2035 - .L_2034)
.L_2034:
        /*00cc*/ 	.word	0x00000000
        /*00d0*/ 	.short	0x0007
        /*00d2*/ 	.short	0x0030
        /*00d4*/ 	.byte	0x00, 0xf0, 0x11, 0x00


	//----- nvinfo : EIATTR_KPARAM_INFO
	.align		4
.L_2035:
        /*00d8*/ 	.byte	0x04, 0x17
        /*00da*/ 	.short	(.L_2037 - .L_2036)
.L_2036:
        /*00dc*/ 	.word	0x00000000
        /*00e0*/ 	.short	0x0006
        /*00e2*/ 	.short	0x002c
        /*00e4*/ 	.byte	0x00, 0xf0, 0x11, 0x00


	//----- nvinfo : EIATTR_KPARAM_INFO
	.align		4
.L_2037:
        /*00e8*/ 	.byte	0x04, 0x17
        /*00ea*/ 	.short	(.L_2039 - .L_2038)
.L_2038:
        /*00ec*/ 	.word	0x00000000
        /*00f0*/ 	.short	0x0005
        /*00f2*/ 	.short	0x0028
        /*00f4*/ 	.byte	0x00, 0xf0, 0x11, 0x00


	//----- nvinfo : EIATTR_KPARAM_INFO
	.align		4
.L_2039:
        /*00f8*/ 	.byte	0x04, 0x17
        /*00fa*/ 	.short	(.L_2041 - .L_2040)
.L_2040:
        /*00fc*/ 	.word	0x00000000
        /*0100*/ 	.short	0x0004
        /*0102*/ 	.short	0x0020
        /*0104*/ 	.byte	0x00, 0xf5, 0x21, 0x00


	//----- nvinfo : EIATTR_KPARAM_INFO
	.align		4
.L_2041:
        /*0108*/ 	.byte	0x04, 0x17
        /*010a*/ 	.short	(.L_2043 - .L_2042)
.L_2042:
        /*010c*/ 	.word	0x00000000
        /*0110*/ 	.short	0x0003
        /*0112*/ 	.short	0x0018
        /*0114*/ 	.byte	0x00, 0xf5, 0x21, 0x00


	//----- nvinfo : EIATTR_KPARAM_INFO
	.align		4
.L_2043:
        /*0118*/ 	.byte	0x04, 0x17
        /*011a*/ 	.short	(.L_2045 - .L_2044)
.L_2044:
        /*011c*/ 	.word	0x00000000
        /*0120*/ 	.short	0x0002
        /*0122*/ 	.short	0x0010
        /*0124*/ 	.byte	0x00, 0xf5, 0x21, 0x00


	//----- nvinfo : EIATTR_KPARAM_INFO
	.align		4
.L_2045:
        /*0128*/ 	.byte	0x04, 0x17
        /*012a*/ 	.short	(.L_2047 - .L_2046)
.L_2046:
        /*012c*/ 	.word	0x00000000
        /*0130*/ 	.short	0x0001
        /*0132*/ 	.short	0x0008
        /*0134*/ 	.byte	0x00, 0xf5, 0x21, 0x00


	//----- nvinfo : EIATTR_KPARAM_INFO
	.align		4
.L_2047:
        /*0138*/ 	.byte	0x04, 0x17
        /*013a*/ 	.short	(.L_2049 - .L_2048)
.L_2048:
        /*013c*/ 	.word	0x00000000
        /*0140*/ 	.short	0x0000
        /*0142*/ 	.short	0x0000
        /*0144*/ 	.byte	0x00, 0xf5, 0x21, 0x00


	//----- nvinfo : EIATTR_SPARSE_MMA_MASK
	.align		4
.L_2049:
        /*0148*/ 	.byte	0x03, 0x50
        /*014a*/ 	.short	0x0000


	//----- nvinfo : EIATTR_MAXREG_COUNT
	.align		4
        /*014c*/ 	.byte	0x03, 0x1b
        /*014e*/ 	.short	0x00ff


	//----- nvinfo : EIATTR_NUM_BARRIERS
	.align		4
        /*0150*/ 	.byte	0x02, 0x4c
        /*0152*/ 	.byte	0x01
	.zero		1


	//----- nvinfo : EIATTR_MERCURY_ISA_VERSION
	.align		4
        /*0154*/ 	.byte	0x03, 0x5f
        /*0156*/ 	.short	0x0101


	//----- nvinfo : EIATTR_VRC_CTA_INIT_COUNT
	.align		4
        /*0158*/ 	.byte	0x02, 0x4a
	.zero		1
	.zero		1


	//----- nvinfo : EIATTR_EXIT_INSTR_OFFSETS
	.align		4
        /*015c*/ 	.byte	0x04, 0x1c
        /*015e*/ 	.short	(.L_2051 - .L_2050)


	//   ....[0]....
.L_2050:
        /*0160*/ 	.word	0x00000c90


	//   ....[1]....
        /*0164*/ 	.word	0x00003be0


	//   ....[2]....
        /*0168*/ 	.word	0x00003e80


	//   ....[3]....
        /*016c*/ 	.word	0x000040b0


	//   ....[4]....
        /*0170*/ 	.word	0x000041e0


	//   ....[5]....
        /*0174*/ 	.word	0x00004260


	//   ....[6]....
        /*0178*/ 	.word	0x000042a0


	//----- nvinfo : EIATTR_CRS_STACK_SIZE
	.align		4
.L_2051:
        /*017c*/ 	.byte	0x04, 0x1e
        /*017e*/ 	.short	(.L_2053 - .L_2052)
.L_2052:
        /*0180*/ 	.word	0x00000000


	//----- nvinfo : EIATTR_CBANK_PARAM_SIZE
	.align		4
.L_2053:
        /*0184*/ 	.byte	0x03, 0x19
        /*0186*/ 	.short	0x0074


	//----- nvinfo : EIATTR_PARAM_CBANK
	.align		4
        /*0188*/ 	.byte	0x04, 0x0a
        /*018a*/ 	.short	(.L_2055 - .L_2054)
	.align		4
.L_2054:
        /*018c*/ 	.word	index@(.nv.constant0._Z23gemm_half_q_half_kernelILi3ELi32ELb0ELb0ELi32EEvPK6__halfPKjS4_S2_PS0_iiiiPKtS7_iiiiiibS2_i)
        /*0190*/ 	.short	0x0380
        /*0192*/ 	.short	0x0074


	//----- nvinfo : EIATTR_SW_WAR
	.align		4
.L_2055:
        /*0194*/ 	.byte	0x04, 0x36
        /*0196*/ 	.short	(.L_2057 - .L_2056)
.L_2056:
        /*0198*/ 	.word	0x00000008
.L_2057:


//--------------------- .nv.info._Z23gemm_half_q_half_kernelILi3ELi48ELb0ELb0ELi32EEvPK6__halfPKjS4_S2_PS0_iiiiPKtS7_iiiiiibS2_i --------------------------
	.section	.nv.info._Z23gemm_half_q_half_kernelILi3ELi48ELb0ELb0ELi32EEvPK6__halfPKjS4_S2_PS0_iiiiPKtS7_iiiiiibS2_i,"",@"SHT_CUDA_INFO"
	.sectionflags	@""
	.align	4


	//----- nvinfo : EIATTR_CUDA_API_VERSION
	.align		4
        /*0000*/ 	.byte	0x04, 0x37
        /*0002*/ 	.short	(.L_2059 - .L_2058)
.L_2058:
        /*0004*/ 	.word	0x00000082


	//----- nvinfo : EIATTR_KPARAM_INFO
	.align		4
.L_2059:
        /*0008*/ 	.byte	0x04, 0x17
        /*000a*/ 	.short	(.L_2061 - .L_2060)
.L_2060:
        /*000c*/ 	.word	0x00000000
        /*0010*/ 	.short	0x0013
        /*0012*/ 	.short	0x0070
        /*0014*/ 	.byte	0x00, 0xf0, 0x11, 0x00


	//----- nvinfo : EIATTR_KPARAM_INFO
	.align		4
.L_2061:
        /*0018*/ 	.byte	0x04, 0x17
        /*001a*/ 	.short	(.L_2063 - .L_2062)
.L_2062:
        /*001c*/ 	.word	0x00000000
        /*0020*/ 	.short	0x0012
        /*0022*/ 	.short	0x0068
        /*0024*/ 	.byte	0x00, 0xf5, 0x21, 0x00


	//----- nvinfo : EIATTR_KPARAM_INFO
	.align		4
.L_2063:
        /*0028*/ 	.byte	0x04, 0x17
        /*002a*/ 	.short	(.L_2065 - .L_2064)
.L_2064:
        /*002c*/ 	.word	0x00000000
        /*0030*/ 	.short	0x0011
        /*0032*/ 	.short	0x0060
        /*0034*/ 	.byte	0x00, 0xf0, 0x05, 0x00


	//----- nvinfo : EIATTR_KPARAM_INFO
	.align		4
.L_2065:
        /*0038*/ 	.byte	0x04, 0x17
        /*003a*/ 	.short	(.L_2067 - .L_2066)
.L_2066:
        /*003c*/ 	.word	0x00000000
        /*0040*/ 	.short	0x0010
        /*0042*/ 	.short	0x005c
        /*0044*/ 	.byte	0x00, 0xf0, 0x11, 0x00


	//----- nvinfo : EIATTR_KPARAM_INFO
	.align		4
.L_2067:
        /*0048*/ 	.byte	0x04, 0x17
        /*004a*/ 	.short	(.L_2069 - .L_2068)
.L_2068:
        /*004c*/ 	.word	0x00000000
        /*0050*/ 	.short	0x000f
        /*0052*/ 	.short	0x0058
        /*0054*/ 	.byte	0x00, 0xf0, 0x11, 0x00


	//----- nvinfo : EIATTR_KPARAM_INFO
	.align		4
.L_2069:
        /*0058*/ 	.byte	0x04, 0x17
        /*005a*/ 	.short	(.L_2071 - .L_2070)
.L_2070:
        /*005c*/ 	.word	0x00000000
        /*0060*/ 	.short	0x000e
        /*0062*/ 	.short	0x0054
        /*0064*/ 	.byte	0x00, 0xf0, 0x11, 0x00


	//----- nvinfo : EIATTR_KPARAM_INFO
	.align		4
.L_2071:
        /*0068*/ 	.byte	0x04, 0x17
        /*006a*/ 	.short	(.L_2073 - .L_2072)
.L_2072:
        /*006c*/ 	.word	0x00000000
        /*0070*/ 	.short	0x000d
        /*0072*/ 	.short	0x0050
        /*0074*/ 	.byte	0x00, 0xf0, 0x11, 0x00


	//----- nvinfo : EIATTR_KPARAM_INFO
	.align		4
.L_2073:
        /*0078*/ 	.byte	0x04, 0x17
        /*007a*/ 	.short	(.L_2075 - .L_2074)
.L_2074:
        /*007c*/ 	.word	0x00000000
        /*0080*/ 	.short	0x000c
        /*0082*/ 	.short	0x004c
        /*0084*/ 	.byte	0x00, 0xf0, 0x11, 0x00


	//----- nvinfo : EIATTR_KPARAM_INFO
	.align		4
.L_2075:
        /*0088*/ 	.byte	0x04, 0x17
        /*008a*/ 	.short	(.L_2077 - .L_2076)
.L_2076:
        /*008c*/ 	.word	0x00000000
        /*0090*/ 	.short	0x000b
        /*0092*/ 	.short	0x0048
        /*0094*/ 	.byte	0x00, 0xf0, 0x11, 0x00


	//----- nvinfo : EIATTR_KPARAM_INFO
	.align		4
.L_2077:
        /*0098*/ 	.byte	0x04, 0x17
        /*009a*/ 	.short	(.L_2079 - .L_2078)
.L_2078:
        /*009c*/ 	.word	0x00000000
        /*00a0*/ 	.short	0x000a
        /*00a2*/ 	.short	0x0040
        /*00a4*/ 	.byte	0x00, 0xf5, 0x21, 0x00


	//----- nvinfo : EIATTR_KPARAM_INFO
	.align		4
.L_2079:
        /*00a8*/ 	.byte	0x04, 0x17
        /*00aa*/ 	.short	(.L_2081 - .L_2080)
.L_2080:
        /*00ac*/ 	.word	0x00000000
        /*00b0*/ 	.short	0x0009
        /*00b2*/ 	.short	0x0038
        /*00b4*/ 	.byte	0x00, 0xf5, 0x21, 0x00


	//----- nvinfo : EIATTR_KPARAM_INFO
	.align		4
.L_2081:
        /*00b8*/ 	.byte	0x04, 0x17
        /*00ba*/ 	.short	(.L_2083 - .L_2082)
.L_2082:
        /*00bc*/ 	.word	0x00000000
        /*00c0*/ 	.short	0x0008
        /*00c2*/ 	.short	0x0034
        /*00c4*/ 	.byte	0x00, 0xf0, 0x11, 0x00


	//----- nvinfo : EIATTR_KPARAM_INFO
	.align		4
.L_2083:
        /*00c8*/ 	.byte	0x04, 0x17
        /*00ca*/ 	.short	(.L_2085 - .L_2084)
.L_2084:
        /*00cc*/ 	.word	0x00000000
        /*00d0*/ 	.short	0x0007
        /*00d2*/ 	.short	0x0030
        /*00d4*/ 	.byte	0x00, 0xf0, 0x11, 0x00


	//----- nvinfo : EIATTR_KPARAM_INFO
	.align		4
.L_2085:
        /*00d8*/ 	.byte	0x04, 0x17
        /*00da*/ 	.short	(.L_2087 - .L_2086)
.L_2086:
        /*00dc*/ 	.word	0x00000000
        /*00e0*/ 	.short	0x0006
        /*00e2*/ 	.short	0x002c
        /*00e4*/ 	.byte	0x00, 0xf0, 0x11, 0x00


	//----- nvinfo : EIATTR_KPARAM_INFO
	.align		4
.L_2087:
        /*00e8*/ 	.byte	0x04, 0x17
        /*00ea*/ 	.short	(.L_2089 - .L_2088)
.L_2088:
        /*00ec*/ 	.word	0x00000000
        /*00f0*/ 	.short	0x0005
        /*00f2*/ 	.short	0x0028
        /*00f4*/ 	.byte	0x00, 0xf0, 0x11, 0x00


	//----- nvinfo : EIATTR_KPARAM_INFO
	.align		4
.L_2089:
        /*00f8*/ 	.byte	0x04, 0x17
        /*00fa*/ 	.short	(.L_2091 - .L_2090)
.L_2090:
        /*00fc*/ 	.word	0x00000000
        /*0100*/ 	.short	0x0004
        /*0102*/ 	.short	0x0020
        /*0104*/ 	.byte	0x00, 0xf5, 0x21, 0x00


	//----- nvinfo : EIATTR_KPARAM_INFO
	.align		4
.L_2091:
        /*0108*/ 	.byte	0x04, 0x17
        /*010a*/ 	.short	(.L_2093 - .L_2092)
.L_2092:
        /*010c*/ 	.word	0x00000000
        /*0110*/ 	.short	0x0003
        /*0112*/ 	.short	0x0018
        /*0114*/ 	.byte	0x00, 0xf5, 0x21, 0x00


	//----- nvinfo : EIATTR_KPARAM_INFO
	.align		4
.L_2093:
        /*0118*/ 	.byte	0x04, 0x17
        /*011a*/ 	.short	(.L_2095 - .L_2094)
.L_2094:
        /*011c*/ 	.word	0x00000000
        /*0120*/ 	.short	0x0002
        /*0122*/ 	.short	0x0010
        /*0124*/ 	.byte	0x00, 0xf5, 0x21, 0x00


	//----- nvinfo : EIATTR_KPARAM_INFO
	.align		4
.L_2095:
        /*0128*/ 	.byte	0x04, 0x17
        /*012a*/ 	.short	(.L_2097 - .L_2096)
.L_2096:
        /*012c*/ 	.word	0x00000000
        /*0130*/ 	.short	0x0001
        /*0132*/ 	.short	0x0008
        /*0134*/ 	.byte	0x00, 0xf5, 0x21, 0x00


	//----- nvinfo : EIATTR_KPARAM_INFO
	.align		4
.L_2097:
        /*0138*/ 	.byte	0x04, 0x17
        /*013a*/ 	.short	(.L_2099 - .L_2098)
.L_2098:
        /*013c*/ 	.word	0x00000000
        /*0140*/ 	.short	0x0000
        /*0142*/ 	.short	0x0000
        /*0144*/ 	.byte	0x00, 0xf5, 0x21, 0x00


	//----- nvinfo : EIATTR_SPARSE_MMA_MASK
	.align		4
.L_2099:
        /*0148*/ 	.byte	0x03, 0x50
        /*014a*/ 	.short	0x0000


	//----- nvinfo : EIATTR_MAXREG_COUNT
	.align		4
        /*014c*/ 	.byte	0x03, 0x1b
        /*014e*/ 	.short	0x00ff


	//----- nvinfo : EIATTR_NUM_BARRIERS
	.align		4
        /*0150*/ 	.byte	0x02, 0x4c
        /*0152*/ 	.byte	0x01
	.zero		1


	//----- nvinfo : EIATTR_MERCURY_ISA_VERSION
	.align		4
        /*0154*/ 	.byte	0x03, 0x5f
        /*0156*/ 	.short	0x0101


	//----- nvinfo : EIATTR_VRC_CTA_INIT_COUNT
	.align		4
        /*0158*/ 	.byte	0x02, 0x4a
	.zero		1
	.zero		1


	//----- nvinfo : EIATTR_EXIT_INSTR_OFFSETS
	.align		4
        /*015c*/ 	.byte	0x04, 0x1c
        /*015e*/ 	.short	(.L_2101 - .L_2100)


	//   ....[0]....
.L_2100:
        /*0160*/ 	.word	0x00000ca0


	//   ....[1]....
        /*0164*/ 	.word	0x00005b70


	//   ....[2]....
        /*0168*/ 	.word	0x00005e30


	//   ....[3]....
        /*016c*/ 	.word	0x00006070


	//   ....[4]....
        /*0170*/ 	.word	0x000061a0


	//   ....[5]....
        /*0174*/ 	.word	0x00006240


	//   ....[6]....
        /*0178*/ 	.word	0x00006280


	//----- nvinfo : EIATTR_CRS_STACK_SIZE
	.align		4
.L_2101:
        /*017c*/ 	.byte	0x04, 0x1e
        /*017e*/ 	.short	(.L_2103 - .L_2102)
.L_2102:
        /*0180*/ 	.word	0x00000000


	//----- nvinfo : EIATTR_CBANK_PARAM_SIZE
	.align		4
.L_2103:
        /*0184*/ 	.byte	0x03, 0x19
        /*0186*/ 	.short	0x0074


	//----- nvinfo : EIATTR_PARAM_CBANK
	.align		4
        /*0188*/ 	.byte	0x04, 0x0a
        /*018a*/ 	.short	(.L_2105 - .L_2104)
	.align		4
.L_2104:
        /*018c*/ 	.word	index@(.nv.constant0._Z23gemm_half_q_half_kernelILi3ELi48ELb0ELb0ELi32EEvPK6__halfPKjS4_S2_PS0_iiiiPKtS7_iiiiiibS2_i)
        /*0190*/ 	.short	0x0380
        /*0192*/ 	.short	0x0074


	//----- nvinfo : EIATTR_SW_WAR
	.align		4
.L_2105:
        /*0194*/ 	.byte	0x04, 0x36
        /*0196*/ 	.short	(.L_2107 - .L_2106)
.L_2106:
        /*0198*/ 	.word	0x00000008
.L_2107:


//--------------------- .nv.info._Z23gemm_half_q_half_kernelILi3ELi16ELb0ELb0ELi32EEvPK6__halfPKjS4_S2_PS0_iiiiPKtS7_iiiiiibS2_i --------------------------
	.section	.nv.info._Z23gemm_half_q_half_kernelILi3ELi16ELb0ELb0ELi32EEvPK6__halfPKjS4_S2_PS0_iiiiPKtS7_iiiiiibS2_i,"",@"SHT_CUDA_INFO"
	.sectionflags	@""
	.align	4


	//----- nvinfo : EIATTR_CUDA_API_VERSION
	.align		4
        /*0000*/ 	.byte	0x04, 0x37
        /*0002*/ 	.short	(.L_2109 - .L_2108)
.L_2108:
        /*0004*/ 	.word	0x00000082


	//----- nvinfo : EIATTR_KPARAM_INFO
	.align		4
.L_2109:
        /*0008*/ 	.byte	0x04, 0x17
        /*000a*/ 	.short	(.L_2111 - .L_2110)
.L_2110:
        /*000c*/ 	.word	0x00000000
        /*0010*/ 	.short	0x0013
        /*0012*/ 	.short	0x0070
        /*0014*/ 	.byte	0x00, 0xf0, 0x11, 0x00


	//----- nvinfo : EIATTR_KPARAM_INFO
	.align		4
.L_2111:
        /*0018*/ 	.byte	0x04, 0x17
        /*001a*/ 	.short	(.L_2113 - .L_2112)
.L_2112:
        /*001c*/ 	.word	0x00000000
        /*0020*/ 	.short	0x0012
        /*0022*/ 	.short	0x0068
        /*0024*/ 	.byte	0x00, 0xf5, 0x21, 0x00


	//----- nvinfo : EIATTR_KPARAM_INFO
	.align		4
.L_2113:
        /*0028*/ 	.byte	0x04, 0x17
        /*002a*/ 	.short	(.L_2115 - .L_2114)
.L_2114:
        /*002c*/ 	.word	0x00000000
        /*0030*/ 	.short	0x0011
        /*0032*/ 	.short	0x0060
        /*0034*/ 	.byte	0x00, 0xf0, 0x05, 0x00


	//----- nvinfo : EIATTR_KPARAM_INFO
	.align		4
.L_2115:
        /*0038*/ 	.byte	0x04, 0x17
        /*003a*/ 	.short	(.L_2117 - .L_2116)
.L_2116:
        /*003c*/ 	.word	0x00000000
        /*0040*/ 	.short	0x0010
        /*0042*/ 	.short	0x005c
        /*0044*/ 	.byte	0x00, 0xf0, 0x11, 0x00


	//----- nvinfo : EIATTR_KPARAM_INFO
	.align		4
.L_2117:
        /*0048*/ 	.byte	0x04, 0x17
        /*004a*/ 	.short	(.L_2119 - .L_2118)
.L_2118:
        /*004c*/ 	.word	0x00000000
        /*0050*/ 	.short	0x000f
        /*0052*/ 	.short	0x0058
        /*0054*/ 	.byte	0x00, 0xf0, 0x11, 0x00


	//----- nvinfo : EIATTR_KPARAM_INFO
	.align		4
.L_2119:
        /*0058*/ 	.byte	0x04, 0x17
        /*005a*/ 	.short	(.L_2121 - .L_2120)
.L_2120:
        /*005c*/ 	.word	0x00000000
        /*0060*/ 	.short	0x000e
        /*0062*/ 	.short	0x0054
        /*0064*/ 	.byte	0x00, 0xf0, 0x11, 0x00


	//----- nvinfo : EIATTR_KPARAM_INFO
	.align		4
.L_2121:
        /*0068*/ 	.byte	0x04, 0x17
        /*006a*/ 	.short	(.L_2123 - .L_2122)
.L_2122:
        /*006c*/ 	.word	0x00000000
        /*0070*/ 	.short	0x000d
        /*0072*/ 	.short	0x0050
        /*0074*/ 	.byte	0x00, 0xf0, 0x11, 0x00


	//----- nvinfo : EIATTR_KPARAM_INFO
	.align		4
.L_2123:
        /*0078*/ 	.byte	0x04, 0x17
        /*007a*/ 	.short	(.L_2125 - .L_2124)
.L_2124:
        /*007c*/ 	.word	0x00000000
        /*0080*/ 	.short	0x000c
        /*0082*/ 	.short	0x004c
        /*0084*/ 	.byte	0x00, 0xf0, 0x11, 0x00


	//----- nvinfo : EIATTR_KPARAM_INFO
	.align		4
.L_2125:
        /*0088*/ 	.byte	0x04, 0x17
        /*008a*/ 	.short	(.L_2127 - .L_2126)
.L_2126:
        /*008c*/ 	.word	0x00000000
        /*0090*/ 	.short	0x000b
        /*0092*/ 	.short	0x0048
        /*0094*/ 	.byte	0x00, 0xf0, 0x11, 0x00


	//----- nvinfo : EIATTR_KPARAM_INFO
	.align		4
.L_2127:
        /*0098*/ 	.byte	0x04, 0x17
        /*009a*/ 	.short	(.L_2129 - .L_2128)
.L_2128:
        /*009c*/ 	.word	0x00000000
        /*00a0*/ 	.short	0x000a
        /*00a2*/ 	.short	0x0040
        /*00a4*/ 	.byte	0x00, 0xf5, 0x21, 0x00


	//----- nvinfo : EIATTR_KPARAM_INFO
	.align		4
.L_2129:
        /*00a8*/ 	.byte	0x04, 0x17
        /*00aa*/ 	.short	(.L_2131 - .L_2130)
.L_2130:
        /*00ac*/ 	.word	0x00000000
        /*00b0*/ 	.short	0x0009
        /*00b2*/ 	.short	0x0038
        /*00b4*/ 	.byte	0x00, 0xf5, 0x21, 0x00


	//----- nvinfo : EIATTR_KPARAM_INFO
	.align		4
.L_2131:
        /*00b8*/ 	.byte	0x04, 0x17
        /*00ba*/ 	.short	(.L_2133 - .L_2132)
.L_2132:
        /*00bc*/ 	.word	0x00000000
        /*00c0*/ 	.short	0x0008
        /*00c2*/ 	.short	0x0034
        /*00c4*/ 	.byte	0x00, 0xf0, 0x11, 0x00


	//----- nvinfo : EIATTR_KPARAM_INFO
	.align		4
.L_2133:
        /*00c8*/ 	.byte	0x04, 0x17
        /*00ca*/ 	.short	(.L_2135 - .L_2134)
.L_2134:
        /*00cc*/ 	.word	0x00000000
        /*00d0*/ 	.short	0x0007
        /*00d2*/ 	.short	0x0030
        /*00d4*/ 	.byte	0x00, 0xf0, 0x11, 0x00


	//----- nvinfo : EIATTR_KPARAM_INFO
	.align		4
.L_2135:
        /*00d8*/ 	.byte	0x04, 0x17
        /*00da*/ 	.short	(.L_2137 - .L_2136)
.L_2136:
        /*00dc*/ 	.word	0x00000000
        /*00e0*/ 	.short	0x0006
        /*00e2*/ 	.short	0x002c
        /*00e4*/ 	.byte	0x00, 0xf0, 0x11, 0x00


	//----- nvinfo : EIATTR_KPARAM_INFO
	.align		4
.L_2137:
        /*00e8*/ 	.byte	0x04, 0x17
        /*00ea*/ 	.short	(.L_2139 - .L_2138)
.L_2138:
        /*00ec*/ 	.word	0x00000000
        /*00f0*/ 	.short	0x0005
        /*00f2*/ 	.short	0x0028
        /*00f4*/ 	.byte	0x00, 0xf0, 0x11, 0x00


	//----- nvinfo : EIATTR_KPARAM_INFO
	.align		4
.L_2139:
        /*00f8*/ 	.byte	0x04, 0x17
        /*00fa*/ 	.short	(.L_2141 - .L_2140)
.L_2140:
        /*00fc*/ 	.word	0x00000000
        /*0100*/ 	.short	0x0004
        /*0102*/ 	.short	0x0020
        /*0104*/ 	.byte	0x00, 0xf5, 0x21, 0x00


	//----- nvinfo : EIATTR_KPARAM_INFO
	.align		4
.L_2141:
        /*0108*/ 	.byte	0x04, 0x17
        /*010a*/ 	.short	(.L_2143 - .L_2142)
.L_2142:
        /*010c*/ 	.word	0x00000000
        /*0110*/ 	.short	0x0003
        /*0112*/ 	.short	0x0018
        /*0114*/ 	.byte	0x00, 0xf5, 0x21, 0x00


	//----- nvinfo : EIATTR_KPARAM_INFO
	.align		4
.L_2143:
        /*0118*/ 	.byte	0x04, 0x17
        /*011a*/ 	.short	(.L_2145 - .L_2144)
.L_2144:
        /*011c*/ 	.word	0x00000000
        /*0120*/ 	.short	0x0002
        /*0122*/ 	.short	0x0010
        /*0124*/ 	.byte	0x00, 0xf5, 0x21, 0x00


	//----- nvinfo : EIATTR_KPARAM_INFO
	.align		4
.L_2145:
        /*0128*/ 	.byte	0x04, 0x17
        /*012a*/ 	.short	(.L_2147 - .L_2146)
.L_2146:
        /*012c*/ 	.word	0x00000000
        /*0130*/ 	.short	0x0001
        /*0132*/ 	.short	0x0008
        /*0134*/ 	.byte	0x00, 0xf5, 0x21, 0x00


	//----- nvinfo : EIATTR_KPARAM_INFO
	.align		4
.L_2147:
        /*0138*/ 	.byte	0x04, 0x17
        /*013a*/ 	.short	(.L_2149 - .L_2148)
.L_2148:
        /*013c*/ 	.word	0x00000000
        /*0140*/ 	.short	0x0000
        /*0142*/ 	.short	0x0000
        /*0144*/ 	.byte	0x00, 0xf5, 0x21, 0x00


	//----- nvinfo : EIATTR_SPARSE_MMA_MASK
	.align		4
.L_2149:
        /*0148*/ 	.byte	0x03, 0x50
        /*014a*/ 	.short	0x0000


	//----- nvinfo : EIATTR_MAXREG_COUNT
	.align		4
        /*014c*/ 	.byte	0x03, 0x1b
        /*014e*/ 	.short	0x00ff


	//----- nvinfo : EIATTR_NUM_BARRIERS
	.align		4
        /*0150*/ 	.byte	0x02, 0x4c
        /*0152*/ 	.byte	0x01
	.zero		1


	//----- nvinfo : EIATTR_MERCURY_ISA_VERSION
	.align		4
        /*0154*/ 	.byte	0x03, 0x5f
        /*0156*/ 	.short	0x0101


	//----- nvinfo : EIATTR_VRC_CTA_INIT_COUNT
	.align		4
        /*0158*/ 	.byte	0x02, 0x4a
	.zero		1
	.zero		1


	//----- nvinfo : EIATTR_EXIT_INSTR_OFFSETS
	.align		4
        /*015c*/ 	.byte	0x04, 0x1c
        /*015e*/ 	.short	(.L_2151 - .L_2150)


	//   ....[0]....
.L_2150:
        /*0160*/ 	.word	0x00000c90


	//   ....[1]....
        /*0164*/ 	.word	0x00003870


	//   ....[2]....
        /*0168*/ 	.word	0x00003b00


	//   ....[3]....
        /*016c*/ 	.word	0x00003d30


	//   ....[4]....
        /*0170*/ 	.word	0x00003e60


	//   ....[5]....
        /*0174*/ 	.word	0x00003ee0


	//   ....[6]....
        /*0178*/ 	.word	0x00003f20


	//----- nvinfo : EIATTR_CRS_STACK_SIZE
	.align		4
.L_2151:
        /*017c*/ 	.byte	0x04, 0x1e
        /*017e*/ 	.short	(.L_2153 - .L_2152)
.L_2152:
        /*0180*/ 	.word	0x00000000


	//----- nvinfo : EIATTR_CBANK_PARAM_SIZE
	.align		4
.L_2153:
        /*0184*/ 	.byte	0x03, 0x19
        /*0186*/ 	.short	0x0074


	//----- nvinfo : EIATTR_PARAM_CBANK
	.align		4
        /*0188*/ 	.byte	0x04, 0x0a
        /*018a*/ 	.short	(.L_2155 - .L_2154)
	.align		4
.L_2154:
        /*018c*/ 	.word	index@(.nv.constant0._Z23gemm_half_q_half_kernelILi3ELi16ELb0ELb0ELi32EEvPK6__halfPKjS4_S2_PS0_iiiiPKtS7_iiiiiibS2_i)
        /*0190*/ 	.short	0x0380
        /*0192*/ 	.short	0x0074


	//----- nvinfo : EIATTR_SW_WAR
	.align		4
.L_2155:
        /*0194*/ 	.byte	0x04, 0x36
        /*0196*/ 	.short	(.L_2157 - .L_2156)
.L_2156:
        /*0198*/ 	.word	0x00000008
.L_2157:


//--------------------- .nv.info._Z23gemm_half_q_half_kernelILi3ELi24ELb0ELb0ELi32EEvPK6__halfPKjS4_S2_PS0_iiiiPKtS7_iiiiiibS2_i --------------------------
	.section	.nv.info._Z23gemm_half_q_half_kernelILi3ELi24ELb0ELb0ELi32EEvPK6__halfPKjS4_S2_PS0_iiiiPKtS7_iiiiiibS2_i,"",@"SHT_CUDA_INFO"
	.sectionflags	@""
	.align	4


	//----- nvinfo : EIATTR_CUDA_API_VERSION
	.align		4
        /*0000*/ 	.byte	0x04, 0x37
        /*0002*/ 	.short	(.L_2159 - .L_2158)
.L_2158:
        /*0004*/ 	.word	0x00000082


	//----- nvinfo : EIATTR_KPARAM_INFO
	.align		4
.L_2159:
        /*0008*/ 	.byte	0x04, 0x17
        /*000a*/ 	.short	(.L_2161 - .L_2160)
.L_2160:
        /*000c*/ 	.word	0x00000000
        /*0010*/ 	.short	0x0013
        /*0012*/ 	.short	0x0070
        /*0014*/ 	.byte	0x00, 0xf0, 0x11, 0x00


	//----- nvinfo : EIATTR_KPARAM_INFO
	.align		4
.L_2161:
        /*0018*/ 	.byte	0x04, 0x17
        /*001a*/ 	.short	(.L_2163 - .L_2162)
.L_2162:
        /*001c*/ 	.word	0x00000000
        /*0020*/ 	.short	0x0012
        /*0022*/ 	.short	0x0068
        /*0024*/ 	.byte	0x00, 0xf5, 0x21, 0x00


	//----- nvinfo : EIATTR_KPARAM_INFO
	.align		4
.L_2163:
        /*0028*/ 	.byte	0x04, 0x17
        /*002a*/ 	.short	(.L_2165 - .L_2164)
.L_2164:
        /*002c*/ 	.word	0x00000000
        /*0030*/ 	.short	0x0011
        /*0032*/ 	.short	0x0060
        /*0034*/ 	.byte	0x00, 0xf0, 0x05, 0x00


	//----- nvinfo : EIATTR_KPARAM_INFO
	.align		4
.L_2165:
        /*0038*/ 	.byte	0x04, 0x17
        /*003a*/ 	.short	(.L_2167 - .L_2166)
.L_2166:
        /*003c*/ 	.word	0x00000000
        /*0040*/ 	.short	0x0010
        /*0042*/ 	.short	0x005c
        /*0044*/ 	.byte	0x00, 0xf0, 0x11, 0x00


	//----- nvinfo : EIATTR_KPARAM_INFO
	.align		4
.L_2167:
        /*0048*/ 	.byte	0x04, 0x17
        /*004a*/ 	.short	(.L_2169 - .L_2168)
.L_2168:
        /*004c*/ 	.word	0x00000000
        /*0050*/ 	.short	0x000f
        /*0052*/ 	.short	0x0058
        /*0054*/ 	.byte	0x00, 0xf0, 0x11, 0x00


	//----- nvinfo : EIATTR_KPARAM_INFO
	.align		4
.L_2169:
        /*0058*/ 	.byte	0x04, 0x17
        /*005a*/ 	.short	(.L_2171 - .L_2170)
.L_2170:
        /*005c*/ 	.word	0x00000000
        /*0060*/ 	.short	0x000e
        /*0062*/ 	.short	0x0054
        /*0064*/ 	.byte	0x00, 0xf0, 0x11, 0x00


	//----- nvinfo : EIATTR_KPARAM_INFO
	.align		4
.L_2171:
        /*0068*/ 	.byte	0x04, 0x17
        /*006a*/ 	.short	(.L_2173 - .L_2172)
.L_2172:
        /*006c*/ 	.word	0x00000000
        /*0070*/ 	.short	0x000d
        /*0072*/ 	.short	0x0050
        /*0074*/ 	.byte	0x00, 0xf0, 0x11, 0x00


	//----- nvinfo : EIATTR_KPARAM_INFO
	.align		4
.L_2173:
        /*0078*/ 	.byte	0x04, 0x17
        /*007a*/ 	.short	(.L_2175 - .L_2174)
.L_2174:
        /*007c*/ 	.word	0x00000000
        /*0080*/ 	.short	0x000c
        /*0082*/ 	.short	0x004c
        /*0084*/ 	.byte	0x00, 0xf0, 0x11, 0x00


	//----- nvinfo : EIATTR_KPARAM_INFO
	.align		4
.L_2175:
        /*0088*/ 	.byte	0x04, 0x17
        /*008a*/ 	.short	(.L_2177 - .L_2176)
.L_2176:
        /*008c*/ 	.word	0x00000000
        /*0090*/ 	.short	0x000b
        /*0092*/ 	.short	0x0048
        /*0094*/ 	.byte	0x00, 0xf0, 0x11, 0x00


	//----- nvinfo : EIATTR_KPARAM_INFO
	.align		4
.L_2177:
        /*0098*/ 	.byte	0x04, 0x17
        /*009a*/ 	.short	(.L_2179 - .L_2178)
.L_2178:
        /*009c*/ 	.word	0x00000000
        /*00a0*/ 	.short	0x000a
        /*00a2*/ 	.short	0x0040
        /*00a4*/ 	.byte	0x00, 0xf5, 0x21, 0x00


	//----- nvinfo : EIATTR_KPARAM_INFO
	.align		4
.L_2179:
        /*00a8*/ 	.byte	0x04, 0x17
        /*00aa*/ 	.short	(.L_2181 - .L_2180)
.L_2180:
        /*00ac*/ 	.word	0x00000000
        /*00b0*/ 	.short	0x0009
        /*00b2*/ 	.short	0x0038
        /*00b4*/ 	.byte	0x00, 0xf5, 0x21, 0x00


	//----- nvinfo : EIATTR_KPARAM_INFO
	.align		4
.L_2181:
        /*00b8*/ 	.byte	0x04, 0x17
        /*00ba*/ 	.short	(.L_2183 - .L_2182)
.L_2182:
        /*00bc*/ 	.word	0x00000000
        /*00c0*/ 	.short	0x0008
        /*00c2*/ 	.short	0x0034
        /*00c4*/ 	.byte	0x00, 0xf0, 0x11, 0x00


	//----- nvinfo : EIATTR_KPARAM_INFO
	.align		4
.L_2183:
        /*00c8*/ 	.byte	0x04, 0x17
        /*00ca*/ 	.short	(.L_2185 - .L_2184)
.L_2184:
        /*00cc*/ 	.word	0x00000000
        /*00d0*/ 	.short	0x0007
        /*00d2*/ 	.short	0x0030
        /*00d4*/ 	.byte	0x00, 0xf0, 0x11, 0x00


	//----- nvinfo : EIATTR_KPARAM_INFO
	.align		4
.L_2185:
        /*00d8*/ 	.byte	0x04, 0x17
        /*00da*/ 	.short	(.L_2187 - .L_2186)
.L_2186:
        /*00dc*/ 	.word	0x00000000
        /*00e0*/ 	.short	0x0006
        /*00e2*/ 	.short	0x002c
        /*00e4*/ 	.byte	0x00, 0xf0, 0x11, 0x00


	//----- nvinfo : EIATTR_KPARAM_INFO
	.align		4
.L_2187:
        /*00e8*/ 	.byte	0x04, 0x17
        /*00ea*/ 	.short	(.L_2189 - .L_2188)
.L_2188:
        /*00ec*/ 	.word	0x00000000
        /*00f0*/ 	.short	0x0005
        /*00f2*/ 	.short	0x0028
        /*00f4*/ 	.byte	0x00, 0xf0, 0x11, 0x00


	//----- nvinfo : EIATTR_KPARAM_INFO
	.align		4
.L_2189:
        /*00f8*/ 	.byte	0x04, 0x17
        /*00fa*/ 	.short	(.L_2191 - .L_2190)
.L_2190:
        /*00fc*/ 	.word	0x00000000
        /*0100*/ 	.short	0x0004
        /*0102*/ 	.short	0x0020
        /*0104*/ 	.byte	0x00, 0xf5, 0x21, 0x00


	//----- nvinfo : EIATTR_KPARAM_INFO
	.align		4
.L_2191:
        /*0108*/ 	.byte	0x04, 0x17
        /*010a*/ 	.short	(.L_2193 - .L_2192)
.L_2192:
        /*010c*/ 	.word	0x00000000
        /*0110*/ 	.short	0x0003
        /*0112*/ 	.short	0x0018
        /*0114*/ 	.byte	0x00, 0xf5, 0x21, 0x00


	//----- nvinfo : EIATTR_KPARAM_INFO
	.align		4
.L_2193:
        /*0118*/ 	.byte	0x04, 0x17
        /*011a*/ 	.short	(.L_2195 - .L_2194)
.L_2194:
        /*011c*/ 	.word	0x00000000
        /*0120*/ 	.short	0x0002
        /*0122*/ 	.short	0x0010
        /*0124*/ 	.byte	0x00, 0xf5, 0x21, 0x00


	//----- nvinfo : EIATTR_KPARAM_INFO
	.align		4
.L_2195:
        /*0128*/ 	.byte	0x04, 0x17
        /*012a*/ 	.short	(.L_2197 - .L_2196)
.L_2196:
        /*012c*/ 	.word	0x00000000
        /*0130*/ 	.short	0x0001
        /*0132*/ 	.short	0x0008
        /*0134*/ 	.byte	0x00, 0xf5, 0x21, 0x00


	//----- nvinfo : EIATTR_KPARAM_INFO
	.align		4
.L_2197:
        /*0138*/ 	.byte	0x04, 0x17
        /*013a*/ 	.short	(.L_2199 - .L_2198)
.L_2198:
        /*013c*/ 	.word	0x00000000
        /*0140*/ 	.short	0x0000
        /*0142*/ 	.short	0x0000
        /*0144*/ 	.byte	0x00, 0xf5, 0x21, 0x00


	//----- nvinfo : EIATTR_SPARSE_MMA_MASK
	.align		4
.L_2199:
        /*0148*/ 	.byte	0x03, 0x50
        /*014a*/ 	.short	0x0000


	//----- nvinfo : EIATTR_MAXREG_COUNT
	.align		4
        /*014c*/ 	.byte	0x03, 0x1b
        /*014e*/ 	.short	0x00ff


	//----- nvinfo : EIATTR_NUM_BARRIERS
	.align		4
        /*0150*/ 	.byte	0x02, 0x4c
        /*0152*/ 	.byte	0x01
	.zero		1


	//----- nvinfo : EIATTR_MERCURY_ISA_VERSION
	.align		4
        /*0154*/ 	.byte	0x03, 0x5f
        /*0156*/ 	.short	0x0101


	//----- nvinfo : EIATTR_VRC_CTA_INIT_COUNT
	.align		4
        /*0158*/ 	.byte	0x02, 0x4a
	.zero		1
	.zero		1


	//----- nvinfo : EIATTR_EXIT_INSTR_OFFSETS
	.align		4
        /*015c*/ 	.byte	0x04, 0x1c
        /*015e*/ 	.short	(.L_2201 - .L_2200)


	//   ....[0]....
.L_2200:
        /*0160*/ 	.word	0x00000c90


	//   ....[1]....
        /*0164*/ 	.word	0x00007a90


	//   ....[2]....
        /*0168*/ 	.word	0x00007d30


	//   ....[3]....
        /*016c*/ 	.word	0x00007f60


	//   ....[4]....
        /*0170*/ 	.word	0x00008090


	//   ....[5]....
        /*0174*/ 	.word	0x00008120


	//   ....[6]....
        /*0178*/ 	.word	0x00008160


	//----- nvinfo : EIATTR_CRS_STACK_SIZE
	.align		4
.L_2201:
        /*017c*/ 	.byte	0x04, 0x1e
        /*017e*/ 	.short	(.L_2203 - .L_2202)
.L_2202:
        /*0180*/ 	.word	0x00000000


	//----- nvinfo : EIATTR_CBANK_PARAM_SIZE
	.align		4
.L_2203:
        /*0184*/ 	.byte	0x03, 0x19
        /*0186*/ 	.short	0x0074


	//----- nvinfo : EIATTR_PARAM_CBANK
	.align		4
        /*0188*/ 	.byte	0x04, 0x0a
        /*018a*/ 	.short	(.L_2205 - .L_2204)
	.align		4
.L_2204:
        /*018c*/ 	.word	index@(.nv.constant0._Z23gemm_half_q_half_kernelILi3ELi24ELb0ELb0ELi32EEvPK6__halfPKjS4_S2_PS0_iiiiPKtS7_iiiiiibS2_i)
        /*0190*/ 	.short	0x0380
        /*0192*/ 	.short	0x0074


	//----- nvinfo : EIATTR_SW_WAR
	.align		4
.L_2205:
        /*0194*/ 	.byte	0x04, 0x36
        /*0196*/ 	.short	(.L_2207 - .L_2206)
.L_2206:
        /*0198*/ 	.word	0x00000008
.L_2207:


//--------------------- .nv.info._Z23gemm_half_q_half_kernelILi3ELi8ELb0ELb0ELi32EEvPK6__halfPKjS4_S2_PS0_iiiiPKtS7_iiiiiibS2_i --------------------------
	.section	.nv.info._Z23gemm_half_q_half_kernelILi3ELi8ELb0ELb0ELi32EEvPK6__halfPKjS4_S2_PS0_iiiiPKtS7_iiiiiibS2_i,"",@"SHT_CUDA_INFO"
	.sectionflags	@""
	.align	4


	//----- nvinfo : EIATTR_CUDA_API_VERSION
	.align		4
        /*0000*/ 	.byte	0x04, 0x37
        /*0002*/ 	.short	(.L_2209 - .L_2208)
.L_2208:
        /*0004*/ 	.word	0x00000082


	//----- nvinfo : EIATTR_KPARAM_INFO
	.align		4
.L_2209:
        /*0008*/ 	.byte	0x04, 0x17
        /*000a*/ 	.short	(.L_2211 - .L_2210)
.L_2210:
        /*000c*/ 	.word	0x00000000
        /*0010*/ 	.short	0x0013
        /*0012*/ 	.short	0x0070
        /*0014*/ 	.byte	0x00, 0xf0, 0x11, 0x00


	//----- nvinfo : EIATTR_KPARAM_INFO
	.align		4
.L_2211:
        /*0018*/ 	.byte	0x04, 0x17
        /*001a*/ 	.short	(.L_2213 - .L_2212)
.L_2212:
        /*001c*/ 	.word	0x00000000
        /*0020*/ 	.short	0x0012
        /*0022*/ 	.short	0x0068
        /*0024*/ 	.byte	0x00, 0xf5, 0x21, 0x00


	//----- nvinfo : EIATTR_KPARAM_INFO
	.align		4
.L_2213:
        /*0028*/ 	.byte	0x04, 0x17
        /*002a*/ 	.short	(.L_2215 - .L_2214)
.L_2214:
        /*002c*/ 	.word	0x00000000
        /*0030*/ 	.short	0x0011
        /*0032*/ 	.short	0x0060
        /*0034*/ 	.byte	0x00, 0xf0, 0x05, 0x00


	//----- nvinfo : EIATTR_KPARAM_INFO
	.align		4
.L_2215:
        /*0038*/ 	.byte	0x04, 0x17
        /*003a*/ 	.short	(.L_2217 - .L_2216)
.L_2216:
        /*003c*/ 	.word	0x00000000
        /*0040*/ 	.short	0x0010
        /*0042*/ 	.short	0x005c
        /*0044*/ 	.byte	0x00, 0xf0, 0x11, 0x00


	//----- nvinfo : EIATTR_KPARAM_INFO
	.align		4
.L_2217:
        /*0048*/ 	.byte	0x04, 0x17
        /*004a*/ 	.short	(.L_2219 - .L_2218)
.L_2218:
        /*004c*/ 	.word	0x00000000
        /*0050*/ 	.short	0x000f
        /*0052*/ 	.short	0x0058
        /*0054*/ 	.byte	0x00, 0xf0, 0x11, 0x00


	//----- nvinfo : EIATTR_KPARAM_INFO
	.align		4
.L_2219:
        /*0058*/ 	.byte	0x04, 0x17
        /*005a*/ 	.short	(.L_2221 - .L_2220)
.L_2220:
        /*005c*/ 	.word	0x00000000
        /*0060*/ 	.short	0x000e
        /*0062*/ 	.short	0x0054
        /*0064*/ 	.byte	0x00, 0xf0, 0x11, 0x00


	//----- nvinfo : EIATTR_KPARAM_INFO
	.align		4
.L_2221:
        /*0068*/ 	.byte	0x04, 0x17
        /*006a*/ 	.short	(.L_2223 - .L_2222)
.L_2222:
        /*006c*/ 	.word	0x00000000
        /*0070*/ 	.short	0x000d
        /*0072*/ 	.short	0x0050
        /*0074*/ 	.byte	0x00, 0xf0, 0x11, 0x00


	//----- nvinfo : EIATTR_KPARAM_INFO
	.align		4
.L_2223:
        /*0078*/ 	.byte	0x04, 0x17
        /*007a*/ 	.short	(.L_2225 - .L_2224)
.L_2224:
        /*007c*/ 	.word	0x00000000
        /*0080*/ 	.short	0x000c
        /*0082*/ 	.short	0x004c
        /*0084*/ 	.byte	0x00, 0xf0, 0x11, 0x00


	//----- nvinfo : EIATTR_KPARAM_INFO
	.align		4
.L_2225:
        /*0088*/ 	.byte	0x04, 0x17
        /*008a*/ 	.short	(.L_2227 - .L_2226)
.L_2226:
        /*008c*/ 	.word	0x00000000
        /*0090*/ 	.short	0x000b
        /*0092*/ 	.short	0x0048
        /*0094*/ 	.byte	0x00, 0xf0, 0x11, 0x00


	//----- nvinfo : EIATTR_KPARAM_INFO
	.align		4
.L_2227:
        /*0098*/ 	.byte	0x04, 0x17
        /*009a*/ 	.short	(.L_2229 - .L_2228)
.L_2228:
        /*009c*/ 	.word	0x00000000
        /*00a0*/ 	.short	0x000a
        /*00a2*/ 	.short	0x0040
        /*00a4*/ 	.byte	0x00, 0xf5, 0x21, 0x00


	//----- nvinfo : EIATTR_KPARAM_INFO
	.align		4
.L_2229:
        /*00a8*/ 	.byte	0x04, 0x17
        /*00aa*/ 	.short	(.L_2231 - .L_2230)
.L_2230:
        /*00ac*/ 	.word	0x00000000
        /*00b0*/ 	.short	0x0009
        /*00b2*/ 	.short	0x0038
        /*00b4*/ 	.byte	0x00, 0xf5, 0x21, 0x00


	//----- nvinfo : EIATTR_KPARAM_INFO
	.align		4
.L_2231:
        /*00b8*/ 	.byte	0x04, 0x17
        /*00ba*/ 	.short	(.L_2233 - .L_2232)
.L_2232:
        /*00bc*/ 	.word	0x00000000
        /*00c0*/ 	.short	0x0008
        /*00c2*/ 	.short	0x0034
        /*00c4*/ 	.byte	0x00, 0xf0, 0x11, 0x00


	//----- nvinfo : EIATTR_KPARAM_INFO
	.align		4
.L_2233:
        /*00c8*/ 	.byte	0x04, 0x17
        /*00ca*/ 	.short	(.L_2235 - .L_2234)
.L_2234:
        /*00cc*/ 	.word	0x00000000
        /*00d0*/ 	.short	0x0007
        /*00d2*/ 	.short	0x0030
        /*00d4*/ 	.byte	0x00, 0xf0, 0x11, 0x00


	//----- nvinfo : EIATTR_KPARAM_INFO
	.align		4
.L_2235:
        /*00d8*/ 	.byte	0x04, 0x17
        /*00da*/ 	.short	(.L_2237 - .L_2236)
.L_2236:
        /*00dc*/ 	.word	0x00000000
        /*00e0*/ 	.short	0x0006
        /*00e2*/ 	.short	0x002c
        /*00e4*/ 	.byte	0x00, 0xf0, 0x11, 0x00


	//----- nvinfo : EIATTR_KPARAM_INFO
	.align		4
.L_2237:
        /*00e8*/ 	.byte	0x04, 0x17
        /*00ea*/ 	.short	(.L_2239 - .L_2238)
.L_2238:
        /*00ec*/ 	.word	0x00000000
        /*00f0*/ 	.short	0x0005
        /*00f2*/ 	.short	0x0028
        /*00f4*/ 	.byte	0x00, 0xf0, 0x11, 0x00


	//----- nvinfo : EIATTR_KPARAM_INFO
	.align		4
.L_2239:
        /*00f8*/ 	.byte	0x04, 0x17
        /*00fa*/ 	.short	(.L_2241 - .L_2240)
.L_2240:
        /*00fc*/ 	.word	0x00000000
        /*0100*/ 	.short	0x0004
        /*0102*/ 	.short	0x0020
        /*0104*/ 	.byte	0x00, 0xf5, 0x21, 0x00


	//----- nvinfo : EIATTR_KPARAM_INFO
	.align		4
.L_2241:
        /*0108*/ 	.byte	0x04, 0x17
        /*010a*/ 	.short	(.L_2243 - .L_2242)
.L_2242:
        /*010c*/ 	.word	0x00000000
        /*0110*/ 	.short	0x0003
        /*0112*/ 	.short	0x0018
        /*0114*/ 	.byte	0x00, 0xf5, 0x21, 0x00


	//----- nvinfo : EIATTR_KPARAM_INFO
	.align		4
.L_2243:
        /*0118*/ 	.byte	0x04, 0x17
        /*011a*/ 	.short	(.L_2245 - .L_2244)
.L_2244:
        /*011c*/ 	.word	0x00000000
        /*0120*/ 	.short	0x0002
        /*0122*/ 	.short	0x0010
        /*0124*/ 	.byte	0x00, 0xf5, 0x21, 0x00


	//----- nvinfo : EIATTR_KPARAM_INFO
	.align		4
.L_2245:
        /*0128*/ 	.byte	0x04, 0x17
        /*012a*/ 	.short	(.L_2247 - .L_2246)
.L_2246:
        /*012c*/ 	.word	0x00000000
        /*0130*/ 	.short	0x0001
        /*0132*/ 	.short	0x0008
        /*0134*/ 	.byte	0x00, 0xf5, 0x21, 0x00


	//----- nvinfo : EIATTR_KPARAM_INFO
	.align		4
.L_2247:
        /*0138*/ 	.byte	0x04, 0x17
        /*013a*/ 	.short	(.L_2249 - .L_2248)
.L_2248:
        /*013c*/ 	.word	0x00000000
        /*0140*/ 	.short	0x0000
        /*0142*/ 	.short	0x0000
        /*0144*/ 	.byte	0x00, 0xf5, 0x21, 0x00


	//----- nvinfo : EIATTR_SPARSE_MMA_MASK
	.align		4
.L_2249:
        /*0148*/ 	.byte	0x03, 0x50
        /*014a*/ 	.short	0x0000


	//----- nvinfo : EIATTR_MAXREG_COUNT
	.align		4
        /*014c*/ 	.byte	0x03, 0x1b
        /*014e*/ 	.short	0x00ff


	//----- nvinfo : EIATTR_NUM_BARRIERS
	.align		4
        /*0150*/ 	.byte	0x02, 0x4c
        /*0152*/ 	.byte	0x01
	.zero		1


	//----- nvinfo : EIATTR_MERCURY_ISA_VERSION
	.align		4
        /*0154*/ 	.byte	0x03, 0x5f
        /*0156*/ 	.short	0x0101


	//----- nvinfo : EIATTR_VRC_CTA_INIT_COUNT
	.align		4
        /*0158*/ 	.byte	0x02, 0x4a
	.zero		1
	.zero		1


	//----- nvinfo : EIATTR_EXIT_INSTR_OFFSETS
	.align		4
        /*015c*/ 	.byte	0x04, 0x1c
        /*015e*/ 	.short	(.L_2251 - .L_2250)


	//   ....[0]....
.L_2250:
        /*0160*/ 	.word	0x00000cd0


	//   ....[1]....
        /*0164*/ 	.word	0x00005b50


	//   ....[2]....
        /*0168*/ 	.word	0x00005e10


	//   ....[3]....
        /*016c*/ 	.word	0x00006060


	//   ....[4]....
        /*0170*/ 	.word	0x000061a0


	//   ....[5]....
        /*0174*/ 	.word	0x00006220


	//   ....[6]....
        /*0178*/ 	.word	0x00006260


	//----- nvinfo : EIATTR_CRS_STACK_SIZE
	.align		4
.L_2251:
        /*017c*/ 	.byte	0x04, 0x1e
        /*017e*/ 	.short	(.L_2253 - .L_2252)
.L_2252:
        /*0180*/ 	.word	0x00000000


	//----- nvinfo : EIATTR_CBANK_PARAM_SIZE
	.align		4
.L_2253:
        /*0184*/ 	.byte	0x03, 0x19
        /*0186*/ 	.short	0x0074


	//----- nvinfo : EIATTR_PARAM_CBANK
	.align		4
        /*0188*/ 	.byte	0x04, 0x0a
        /*018a*/ 	.short	(.L_2255 - .L_2254)
	.align		4
.L_2254:
        /*018c*/ 	.word	index@(.nv.constant0._Z23gemm_half_q_half_kernelILi3ELi8ELb0ELb0ELi32EEvPK6__halfPKjS4_S2_PS0_iiiiPKtS7_iiiiiibS2_i)
        /*0190*/ 	.short	0x0380
        /*0192*/ 	.short	0x0074


	//----- nvinfo : EIATTR_SW_WAR
	.align		4
.L_2255:
        /*0194*/ 	.byte	0x04, 0x36
        /*0196*/ 	.short	(.L_2257 - .L_2256)
.L_2256:
        /*0198*/ 	.word	0x00000008
.L_2257:


//--------------------- .nv.info._Z23gemm_half_q_half_kernelILi3ELi12ELb0ELb0ELi32EEvPK6__halfPKjS4_S2_PS0_iiiiPKtS7_iiiiiibS2_i --------------------------
	.section	.nv.info._Z23gemm_half_q_half_kernelILi3ELi12ELb0ELb0ELi32EEvPK6__halfPKjS4_S2_PS0_iiiiPKtS7_iiiiiibS2_i,"",@"SHT_CUDA_INFO"
	.sectionflags	@""
	.align	4


	//----- nvinfo : EIATTR_CUDA_API_VERSION
	.align		4
        /*0000*/ 	.byte	0x04, 0x37
        /*0002*/ 	.short	(.L_2259 - .L_2258)
.L_2258:
        /*0004*/ 	.word	0x00000082


	//----- nvinfo : EIATTR_KPARAM_INFO
	.align		4
.L_2259:
        /*0008*/ 	.byte	0x04, 0x17
        /*000a*/ 	.short	(.L_2261 - .L_2260)
.L_2260:
        /*000c*/ 	.word	0x00000000
        /*0010*/ 	.short	0x0013
        /*0012*/ 	.short	0x0070
        /*0014*/ 	.byte	0x00, 0xf0, 0x11, 0x00


	//----- nvinfo : EIATTR_KPARAM_INFO
	.align		4
.L_2261:
        /*0018*/ 	.byte	0x04, 0x17
        /*001a*/ 	.short	(.L_2263 - .L_2262)
.L_2262:
        /*001c*/ 	.word	0x00000000
        /*0020*/ 	.short	0x0012
        /*0022*/ 	.short	0x0068
        /*0024*/ 	.byte	0x00, 0xf5, 0x21, 0x00


	//----- nvinfo : EIATTR_KPARAM_INFO
	.align		4
.L_2263:
        /*0028*/ 	.byte	0x04, 0x17
        /*002a*/ 	.short	(.L_2265 - .L_2264)
.L_2264:
        /*002c*/ 	.word	0x00000000
        /*0030*/ 	.short	0x0011
        /*0032*/ 	.short	0x0060
        /*0034*/ 	.byte	0x00, 0xf0, 0x05, 0x00


	//----- nvinfo : EIATTR_KPARAM_INFO
	.align		4
.L_2265:
        /*0038*/ 	.byte	0x04, 0x17
        /*003a*/ 	.short	(.L_2267 - .L_2266)
.L_2266:
        /*003c*/ 	.word	0x00000000
        /*0040*/ 	.short	0x0010
        /*0042*/ 	.short	0x005c
        /*0044*/ 	.byte	0x00, 0xf0, 0x11, 0x00


	//----- nvinfo : EIATTR_KPARAM_INFO
	.align		4
.L_2267:
        /*0048*/ 	.byte	0x04, 0x17
        /*004a*/ 	.short	(.L_2269 - .L_2268)
.L_2268:
        /*004c*/ 	.word	0x00000000
        /*0050*/ 	.short	0x000f
        /*0052*/ 	.short	0x0058
        /*0054*/ 	.byte	0x00, 0xf0, 0x11, 0x00


	//----- nvinfo : EIATTR_KPARAM_INFO
	.align		4
.L_2269:
        /*0058*/ 	.byte	0x04, 0x17
        /*005a*/ 	.short	(.L_2271 - .L_2270)
.L_2270:
        /*005c*/ 	.word	0x00000000
        /*0060*/ 	.short	0x000e
        /*0062*/ 	.short	0x0054
        /*0064*/ 	.byte	0x00, 0xf0, 0x11, 0x00


	//----- nvinfo : EIATTR_KPARAM_INFO
	.align		4
.L_2271:
        /*0068*/ 	.byte	0x04, 0x17
        /*006a*/ 	.short	(.L_2273 - .L_2272)
.L_2272:
        /*006c*/ 	.word	0x00000000
        /*0070*/ 	.short	0x000d
        /*0072*/ 	.short	0x0050
        /*0074*/ 	.byte	0x00, 0xf0, 0x11, 0x00


	//----- nvinfo : EIATTR_KPARAM_INFO
	.align		4
.L_2273:
        /*0078*/ 	.byte	0x04, 0x17
        /*007a*/ 	.short	(.L_2275 - .L_2274)
.L_2274:
        /*007c*/ 	.word	0x00000000
        /*0080*/ 	.short	0x000c
        /*0082*/ 	.short	0x004c
        /*0084*/ 	.byte	0x00, 0xf0, 0x11, 0x00


	//----- nvinfo : EIATTR_KPARAM_INFO
	.align		4
.L_2275:
        /*0088*/ 	.byte	0x04, 0x17
        /*008a*/ 	.short	(.L_2277 - .L_2276)
.L_2276:
        /*008c*/ 	.word	0x00000000
        /*0090*/ 	.short	0x000b
        /*0092*/ 	.short	0x0048
        /*0094*/ 	.byte	0x00, 0xf0, 0x11, 0x00


	//----- nvinfo : EIATTR_KPARAM_INFO
	.align		4
.L_2277:
        /*0098*/ 	.byte	0x04, 0x17
        /*009a*/ 	.short	(.L_2279 - .L_2278)
.L_2278:
        /*009c*/ 	.word	0x00000000
        /*00a0*/ 	.short	0x000a
        /*00a2*/ 	.short	0x0040
        /*00a4*/ 	.byte	0x00, 0xf5, 0x21, 0x00


	//----- nvinfo : EIATTR_KPARAM_INFO
	.align		4
.L_2279:
        /*00a8*/ 	.byte	0x04, 0x17
        /*00aa*/ 	.short	(.L_2281 - .L_2280)
.L_2280:
        /*00ac*/ 	.word	0x00000000
        /*00b0*/ 	.short	0x0009
        /*00b2*/ 	.short	0x0038
        /*00b4*/ 	.byte	0x00, 0xf5, 0x21, 0x00


	//----- nvinfo : EIATTR_KPARAM_INFO
	.align		4
.L_2281:
        /*00b8*/ 	.byte	0x04, 0x17
        /*00ba*/ 	.short	(.L_2283 - .L_2282)
.L_2282:
        /*00bc*/ 	.word	0x00000000
        /*00c0*/ 	.short	0x0008
        /*00c2*/ 	.short	0x0034
        /*00c4*/ 	.byte	0x00, 0xf0, 0x11, 0x00


	//----- nvinfo : EIATTR_KPARAM_INFO
	.align		4
.L_2283:
        /*00c8*/ 	.byte	0x04, 0x17
        /*00ca*/ 	.short	(.L_2285 - .L_2284)
.L_2284:
        /*00cc*/ 	.word	0x00000000
        /*00d0*/ 	.short	0x0007
        /*00d2*/ 	.short	0x0030
        /*00d4*/ 	.byte	0x00, 0xf0, 0x11, 0x00


	//----- nvinfo : EIATTR_KPARAM_INFO
	.align		4
.L_2285:
        /*00d8*/ 	.byte	0x04, 0x17
        /*00da*/ 	.short	(.L_2287 - .L_2286)
.L_2286:
        /*00dc*/ 	.word	0x00000000
        /*00e0*/ 	.short	0x0006
        /*00e2*/ 	.short	0x002c
        /*00e4*/ 	.byte	0x00, 0xf0, 0x11, 0x00


	//----- nvinfo : EIATTR_KPARAM_INFO
	.align		4
.L_2287:
        /*00e8*/ 	.byte	0x04, 0x17
        /*00ea*/ 	.short	(.L_2289 - .L_2288)
.L_2288:
        /*00ec*/ 	.word	0x00000000
        /*00f0*/ 	.short	0x0005
        /*00f2*/ 	.short	0x0028
        /*00f4*/ 	.byte	0x00, 0xf0, 0x11, 0x00


	//----- nvinfo : EIATTR_KPARAM_INFO
	.align		4
.L_2289:
        /*00f8*/ 	.byte	0x04, 0x17
        /*00fa*/ 	.short	(.L_2291 - .L_2290)
.L_2290:
        /*00fc*/ 	.word	0x00000000
        /*0100*/ 	.short	0x0004
        /*0102*/ 	.short	0x0020
        /*0104*/ 	.byte	0x00, 0xf5, 0x21, 0x00


	//----- nvinfo : EIATTR_KPARAM_INFO
	.align		4
.L_2291:
        /*0108*/ 	.byte	0x04, 0x17
        /*010a*/ 	.short	(.L_2293 - .L_2292)
.L_2292:
        /*010c*/ 	.word	0x00000000
        /*0110*/ 	.short	0x0003
        /*0112*/ 	.short	0x0018
        /*0114*/ 	.byte	0x00, 0xf5, 0x21, 0x00


	//----- nvinfo : EIATTR_KPARAM_INFO
	.align		4
.L_2293:
        /*0118*/ 	.byte	0x04, 0x17
        /*011a*/ 	.short	(.L_2295 - .L_2294)
.L_2294:
        /*011c*/ 	.word	0x00000000
        /*0120*/ 	.short	0x0002
        /*0122*/ 	.short	0x0010
        /*0124*/ 	.byte	0x00, 0xf5, 0x21, 0x00


	//----- nvinfo : EIATTR_KPARAM_INFO
	.align		4
.L_2295:
        /*0128*/ 	.byte	0x04, 0x17
        /*012a*/ 	.short	(.L_2297 - .L_2296)
.L_2296:
        /*012c*/ 	.word	0x00000000
        /*0130*/ 	.short	0x0001
        /*0132*/ 	.short	0x0008
        /*0134*/ 	.byte	0x00, 0xf5, 0x21, 0x00


	//----- nvinfo : EIATTR_KPARAM_INFO
	.align		4
.L_2297:
        /*0138*/ 	.byte	0x04, 0x17
        /*013a*/ 	.short	(.L_2299 - .L_2298)
.L_2298:
        /*013c*/ 	.word	0x00000000
        /*0140*/ 	.short	0x0000
        /*0142*/ 	.short	0x0000
        /*0144*/ 	.byte	0x00, 0xf5, 0x21, 0x00


	//----- nvinfo : EIATTR_SPARSE_MMA_MASK
	.align		4
.L_2299:
        /*0148*/ 	.byte	0x03, 0x50
        /*014a*/ 	.short	0x0000


	//----- nvinfo : EIATTR_MAXREG_COUNT
	.align		4
        /*014c*/ 	.byte	0x03, 0x1b
        /*014e*/ 	.short	0x00ff


	//----- nvinfo : EIATTR_NUM_BARRIERS
	.align		4
        /*0150*/ 	.byte	0x02, 0x4c
        /*0152*/ 	.byte	0x01
	.zero		1


	//----- nvinfo : EIATTR_MERCURY_ISA_VERSION
	.align		4
        /*0154*/ 	.byte	0x03, 0x5f
        /*0156*/ 	.short	0x0101


	//----- nvinfo : EIATTR_VRC_CTA_INIT_COUNT
	.align		4
        /*0158*/ 	.byte	0x02, 0x4a
	.zero		1
	.zero		1


	//----- nvinfo : EIATTR_EXIT_INSTR_OFFSETS
	.align		4
        /*015c*/ 	.byte	0x04, 0x1c
        /*015e*/ 	.short	(.L_2301 - .L_2300)


	//   ....[0]....
.L_2300:
        /*0160*/ 	.word	0x00000ca0


	//   ....[1]....
        /*0164*/ 	.word	0x000077f0


	//   ....[2]....
        /*0168*/ 	.word	0x00007aa0


	//   ....[3]....
        /*016c*/ 	.word	0x00007cd0


	//   ....[4]....
        /*0170*/ 	.word	0x00007e00


	//   ....[5]....
        /*0174*/ 	.word	0x00007e90


	//   ....[6]....
        /*0178*/ 	.word	0x00007ed0


	//----- nvinfo : EIATTR_CRS_STACK_SIZE
	.align		4
.L_2301:
        /*017c*/ 	.byte	0x04, 0x1e
        /*017e*/ 	.short	(.L_2303 - .L_2302)
.L_2302:
        /*0180*/ 	.word	0x00000000


	//----- nvinfo : EIATTR_CBANK_PARAM_SIZE
	.align		4
.L_2303:
        /*0184*/ 	.byte	0x03, 0x19
        /*0186*/ 	.short	0x0074


	//----- nvinfo : EIATTR_PARAM_CBANK
	.align		4
        /*0188*/ 	.byte	0x04, 0x0a
        /*018a*/ 	.short	(.L_2305 - .L_2304)
	.align		4
.L_2304:
        /*018c*/ 	.word	index@(.nv.constant0._Z23gemm_half_q_half_kernelILi3ELi12ELb0ELb0ELi32EEvPK6__halfPKjS4_S2_PS0_iiiiPKtS7_iiiiiibS2_i)
        /*0190*/ 	.short	0x0380
        /*0192*/ 	.short	0x0074


	//----- nvinfo : EIATTR_SW_WAR
	.align		4
.L_2305:
        /*0194*/ 	.byte	0x04, 0x36
        /*0196*/ 	.short	(.L_2307 - .L_2306)
.L_2306:
        /*0198*/ 	.word	0x00000008
.L_2307:


//--------------------- .nv.info._Z23gemm_half_q_half_kernelILi3ELi14ELb0ELb0ELi32EEvPK6__halfPKjS4_S2_PS0_iiiiPKtS7_iiiiiibS2_i --------------------------
	.section	.nv.info._Z23gemm_half_q_half_kernelILi3ELi14ELb0ELb0ELi32EEvPK6__halfPKjS4_S2_PS0_iiiiPKtS7_iiiiiibS2_i,"",@"SHT_CUDA_INFO"
	.sectionflags	@""
	.align	4


	//----- nvinfo : EIATTR_CUDA_API_VERSION
	.align		4
        /*0000*/ 	.byte	0x04, 0x37
        /*0002*/ 	.short	(.L_2309 - .L_2308)
.L_2308:
        /*0004*/ 	.word	0x00000082


	//----- nvinfo : EIATTR_KPARAM_INFO
	.align		4
.L_2309:
        /*0008*/ 	.byte	0x04, 0x17
        /*000a*/ 	.short	(.L_2311 - .L_2310)
.L_2310:
        /*000c*/ 	.word	0x00000000
        /*0010*/ 	.short	0x0013
        /*0012*/ 	.short	0x0070
        /*0014*/ 	.byte	0x00, 0xf0, 0x11, 0x00


	//----- nvinfo : EIATTR_KPARAM_INFO
	.align		4
.L_2311:
        /*0018*/ 	.byte	0x04, 0x17
        /*001a*/ 	.short	(.L_2313 - .L_2312)
.L_2312:
        /*001c*/ 	.word	0x00000000
        /*0020*/ 	.short	0x0012
        /*0022*/ 	.short	0x0068
        /*0024*/ 	.byte	0x00, 0xf5, 0x21, 0x00


	//----- nvinfo : EIATTR_KPARAM_INFO
	.align		4
.L_2313:
        /*0028*/ 	.byte	0x04, 0x17
        /*002a*/ 	.short	(.L_2315 - .L_2314)
.L_2314:
        /*002c*/ 	.word	0x00000000
        /*0030*/ 	.short	0x0011
        /*0032*/ 	.short	0x0060
        /*0034*/ 	.byte	0x00, 0xf0, 0x05, 0x00


	//----- nvinfo : EIATTR_KPARAM_INFO
	.align		4
.L_2315:
        /*0038*/ 	.byte	0x04, 0x17
        /*003a*/ 	.short	(.L_2317 - .L_2316)
.L_2316:
        /*003c*/ 	.word	0x00000000
        /*0040*/ 	.short	0x0010
        /*0042*/ 	.short	0x005c
        /*0044*/ 	.byte	0x00, 0xf0, 0x11, 0x00


	//----- nvinfo : EIATTR_KPARAM_INFO
	.align		4
.L_2317:
        /*0048*/ 	.byte	0x04, 0x17
        /*004a*/ 	.short	(.L_2319 - .L_2318)
.L_2318:
        /*004c*/ 	.word	0x00000000
        /*0050*/ 	.short	0x000f
        /*0052*/ 	.short	0x0058
        /*0054*/ 	.byte	0x00, 0xf0, 0x11, 0x00


	//----- nvinfo : EIATTR_KPARAM_INFO
	.align		4
.L_2319:
        /*0058*/ 	.byte	0x04, 0x17
        /*005a*/ 	.short	(.L_2321 - .L_2320)
.L_2320:
        /*005c*/ 	.word	0x00000000
        /*0060*/ 	.short	0x000e
        /*0062*/ 	.short	0x0054
        /*0064*/ 	.byte	0x00, 0xf0, 0x11, 0x00


	//----- nvinfo : EIATTR_KPARAM_INFO
	.align		4
.L_2321:
        /*0068*/ 	.byte	0x04, 0x17
        /*006a*/ 	.short	(.L_2323 - .L_2322)
.L_2322:
        /*006c*/ 	.word	0x00000000
        /*0070*/ 	.short	0x000d
        /*0072*/ 	.short	0x0050
        /*0074*/ 	.byte	0x00, 0xf0, 0x11, 0x00


	//----- nvinfo : EIATTR_KPARAM_INFO
	.align		4
.L_2323:
        /*0078*/ 	.byte	0x04, 0x17
        /*007a*/ 	.short	(.L_2325 - .L_2324)
.L_2324:
        /*007c*/ 	.word	0x00000000
        /*0080*/ 	.short	0x000c
        /*0082*/ 	.short	0x004c
        /*0084*/ 	.byte	0x00, 0xf0, 0x11, 0x00


	//----- nvinfo : EIATTR_KPARAM_INFO
	.align		4
.L_2325:
        /*0088*/ 	.byte	0x04, 0x17
        /*008a*/ 	.short	(.L_2327 - .L_2326)
.L_2326:
        /*008c*/ 	.word	0x00000000
        /*0090*/ 	.short	0x000b
        /*0092*/ 	.short	0x0048
        /*0094*/ 	.byte	0x00, 0xf0, 0x11, 0x00


	//----- nvinfo : EIATTR_KPARAM_INFO
	.align		4
.L_2327:
        /*0098*/ 	.byte	0x04, 0x17
        /*009a*/ 	.short	(.L_2329 - .L_2328)
.L_2328:
        /*009c*/ 	.word	0x00000000
        /*00a0*/ 	.short	0x000a
        /*00a2*/ 	.short	0x0040
        /*00a4*/ 	.byte	0x00, 0xf5, 0x21, 0x00


	//----- nvinfo : EIATTR_KPARAM_INFO
	.align		4
.L_2329:
        /*00a8*/ 	.byte	0x04, 0x17
        /*00aa*/ 	.short	(.L_2331 - .L_2330)
.L_2330:
        /*00ac*/ 	.word	0x00000000
        /*00b0*/ 	.short	0x0009
        /*00b2*/ 	.short	0x0038
        /*00b4*/ 	.byte	0x00, 0xf5, 0x21, 0x00


	//----- nvinfo : EIATTR_KPARAM_INFO
	.align		4
.L_2331:
        /*00b8*/ 	.byte	0x04, 0x17
        /*00ba*/ 	.short	(.L_2333 - .L_2332)
.L_2332:
        /*00bc*/ 	.word	0x00000000
        /*00c0*/ 	.short	0x0008
        /*00c2*/ 	.short	0x0034
        /*00c4*/ 	.byte	0x00, 0xf0, 0x11, 0x00


	//----- nvinfo : EIATTR_KPARAM_INFO
	.align		4
.L_2333:
        /*00c8*/ 	.byte	0x04, 0x17
        /*00ca*/ 	.short	(.L_2335 - .L_2334)
.L_2334:
        /*00cc*/ 	.word	0x00000000
        /*00d0*/ 	.short	0x0007
        /*00d2*/ 	.short	0x0030
        /*00d4*/ 	.byte	0x00, 0xf0, 0x11, 0x00


	//----- nvinfo : EIATTR_KPARAM_INFO
	.align		4
.L_2335:
        /*00d8*/ 	.byte	0x04, 0x17
        /*00da*/ 	.short	(.L_2337 - .L_2336)
.L_2336:
        /*00dc*/ 	.word	0x00000000
        /*00e0*/ 	.short	0x0006
        /*00e2*/ 	.short	0x002c
        /*00e4*/ 	.byte	0x00, 0xf0, 0x11, 0x00


	//----- nvinfo : EIATTR_KPARAM_INFO
	.align		4
.L_2337:
        /*00e8*/ 	.byte	0x04, 0x17
        /*00ea*/ 	.short	(.L_2339 - .L_2338)
.L_2338:
        /*00ec*/ 	.word	0x00000000
        /*00f0*/ 	.short	0x0005
        /*00f2*/ 	.short	0x0028
        /*00f4*/ 	.byte	0x00, 0xf0, 0x11, 0x00


	//----- nvinfo : EIATTR_KPARAM_INFO
	.align		4
.L_2339:
        /*00f8*/ 	.byte	0x04, 0x17
        /*00fa*/ 	.short	(.L_2341 - .L_2340)
.L_2340:
        /*00fc*/ 	.word	0x00000000
        /*0100*/ 	.short	0x0004
        /*0102*/ 	.short	0x0020
        /*0104*/ 	.byte	0x00, 0xf5, 0x21, 0x00


	//----- nvinfo : EIATTR_KPARAM_INFO
	.align		4
.L_2341:
        /*0108*/ 	.byte	0x04, 0x17
        /*010a*/ 	.short	(.L_2343 - .L_2342)
.L_2342:
        /*010c*/ 	.word	0x00000000
        /*0110*/ 	.short	0x0003
        /*0112*/ 	.short	0x0018
        /*0114*/ 	.byte	0x00, 0xf5, 0x21, 0x00


	//----- nvinfo : EIATTR_KPARAM_INFO
	.align		4
.L_2343:
        /*0118*/ 	.byte	0x04, 0x17
        /*011a*/ 	.short	(.L_2345 - .L_2344)
.L_2344:
        /*011c*/ 	.word	0x00000000
        /*0120*/ 	.short	0x0002
        /*0122*/ 	.short	0x0010
        /*0124*/ 	.byte	0x00, 0xf5, 0x21, 0x00


	//----- nvinfo : EIATTR_KPARAM_INFO
	.align		4
.L_2345:
        /*0128*/ 	.byte	0x04, 0x17
        /*012a*/ 	.short	(.L_2347 - .L_2346)
.L_2346:
        /*012c*/ 	.word	0x00000000
        /*0130*/ 	.short	0x0001
        /*0132*/ 	.short	0x0008
        /*0134*/ 	.byte	0x00, 0xf5, 0x21, 0x00


	//----- nvinfo : EIATTR_KPARAM_INFO
	.align		4
.L_2347:
        /*0138*/ 	.byte	0x04, 0x17
        /*013a*/ 	.short	(.L_2349 - .L_2348)
.L_2348:
        /*013c*/ 	.word	0x00000000
        /*0140*/ 	.short	0x0000
        /*0142*/ 	.short	0x0000
        /*0144*/ 	.byte	0x00, 0xf5, 0x21, 0x00


	//----- nvinfo : EIATTR_SPARSE_MMA_MASK
	.align		4
.L_2349:
        /*0148*/ 	.byte	0x03, 0x50
        /*014a*/ 	.short	0x0000


	//----- nvinfo : EIATTR_MAXREG_COUNT
	.align		4
        /*014c*/ 	.byte	0x03, 0x1b
        /*014e*/ 	.short	0x00ff


	//----- nvinfo : EIATTR_NUM_BARRIERS
	.align		4
        /*0150*/ 	.byte	0x02, 0x4c
        /*0152*/ 	.byte	0x01
	.zero		1


	//----- nvinfo : EIATTR_MERCURY_ISA_VERSION
	.align		4
        /*0154*/ 	.byte	0x03, 0x5f
        /*0156*/ 	.short	0x0101


	//----- nvinfo : EIATTR_VRC_CTA_INIT_COUNT
	.align		4
        /*0158*/ 	.byte	0x02, 0x4a
	.zero		1
	.zero		1


	//----- nvinfo : EIATTR_EXIT_INSTR_OFFSETS
	.align		4
        /*015c*/ 	.byte	0x04, 0x1c
        /*015e*/ 	.short	(.L_2351 - .L_2350)


	//   ....[0]....
.L_2350:
        /*0160*/ 	.word	0x00000ca0


	//   ....[1]....
        /*0164*/ 	.word	0x000087e0


	//   ....[2]....
        /*0168*/ 	.word	0x00008a90


	//   ....[3]....
        /*016c*/ 	.word	0x00008cc0


	//   ....[4]....
        /*0170*/ 	.word	0x00008df0


	//   ....[5]....
        /*0174*/ 	.word	0x00008e80


	//   ....[6]....
        /*0178*/ 	.word	0x00008ec0


	//----- nvinfo : EIATTR_CRS_STACK_SIZE
	.align		4
.L_2351:
        /*017c*/ 	.byte	0x04, 0x1e
        /*017e*/ 	.short	(.L_2353 - .L_2352)
.L_2352:
        /*0180*/ 	.word	0x00000000


	//----- nvinfo : EIATTR_CBANK_PARAM_SIZE
	.align		4
.L_2353:
        /*0184*/ 	.byte	0x03, 0x19
        /*0186*/ 	.short	0x0074


	//----- nvinfo : EIATTR_PARAM_CBANK
	.align		4
        /*0188*/ 	.byte	0x04, 0x0a
        /*018a*/ 	.short	(.L_2355 - .L_2354)
	.align		4
.L_2354:
        /*018c*/ 	.word	index@(.nv.constant0._Z23gemm_half_q_half_kernelILi3ELi14ELb0ELb0ELi32EEvPK6__halfPKjS4_S2_PS0_iiiiPKtS7_iiiiiibS2_i)
        /*0190*/ 	.short	0x0380
        /*0192*/ 	.short	0x0074


	//----- nvinfo : EIATTR_SW_WAR
	.align		4
.L_2355:
        /*0194*/ 	.byte	0x04, 0x36
        /*0196*/ 	.short	(.L_2357 - .L_2356)
.L_2356:
        /*0198*/ 	.word	0x00000008
.L_2357:


//--------------------- .nv.info._Z23gemm_half_q_half_kernelILi3ELi4ELb0ELb0ELi32EEvPK6__halfPKjS4_S2_PS0_iiiiPKtS7_iiiiiibS2_i --------------------------
	.section	.nv.info._Z23gemm_half_q_half_kernelILi3ELi4ELb0ELb0ELi32EEvPK6__halfPKjS4_S2_PS0_iiiiPKtS7_iiiiiibS2_i,"",@"SHT_CUDA_INFO"
	.sectionflags	@""
	.align	4


	//----- nvinfo : EIATTR_CUDA_API_VERSION
	.align		4
        /*0000*/ 	.byte	0x04, 0x37
        /*0002*/ 	.short	(.L_2359 - .L_2358)
.L_2358:
        /*0004*/ 	.word	0x00000082


	//----- nvinfo : EIATTR_KPARAM_INFO
	.align		4
.L_2359:
        /*0008*/ 	.byte	0x04, 0x17
        /*000a*/ 	.short	(.L_2361 - .L_2360)
.L_2360:
        /*000c*/ 	.word	0x00000000
        /*0010*/ 	.short	0x0013
        /*0012*/ 	.short	0x0070
        /*0014*/ 	.byte	0x00, 0xf0, 0x11, 0x00


	//----- nvinfo : EIATTR_KPARAM_INFO
	.align		4
.L_2361:
        /*0018*/ 	.byte	0x04, 0x17
        /*001a*/ 	.short	(.L_2363 - .L_2362)
.L_2362:
        /*001c*/ 	.word	0x00000000
        /*0020*/ 	.short	0x0012
        /*0022*/ 	.short	0x0068
        /*0024*/ 	.byte	0x00, 0xf5, 0x21, 0x00


	//----- nvinfo : EIATTR_KPARAM_INFO
	.align		4
.L_2363:
        /*0028*/ 	.byte	0x04, 0x17
        /*002a*/ 	.short	(.L_2365 - .L_2364)
.L_2364:
        /*002c*/ 	.word	0x00000000
        /*0030*/ 	.short	0x0011
        /*0032*/ 	.short	0x0060
        /*0034*/ 	.byte	0x00, 0xf0, 0x05, 0x00


	//----- nvinfo : EIATTR_KPARAM_INFO
	.align		4
.L_2365:
        /*0038*/ 	.byte	0x04, 0x17
        /*003a*/ 	.short	(.L_2367 - .L_2366)
.L_2366:
        /*003c*/ 	.word	0x00000000
        /*0040*/ 	.short	0x0010
        /*0042*/ 	.short	0x005c
        /*0044*/ 	.byte	0x00, 0xf0, 0x11, 0x00


	//----- nvinfo : EIATTR_KPARAM_INFO
	.align		4
.L_2367:
        /*0048*/ 	.byte	0x04, 0x17
        /*004a*/ 	.short	(.L_2369 - .L_2368)
.L_2368:
        /*004c*/ 	.word	0x00000000
        /*0050*/ 	.short	0x000f
        /*0052*/ 	.short	0x0058
        /*0054*/ 	.byte	0x00, 0xf0, 0x11, 0x00


	//----- nvinfo : EIATTR_KPARAM_INFO
	.align		4
.L_2369:
        /*0058*/ 	.byte	0x04, 0x17
        /*005a*/ 	.short	(.L_2371 - .L_2370)
.L_2370:
        /*005c*/ 	.word	0x00000000
        /*0060*/ 	.short	0x000e
        /*0062*/ 	.short	0x0054
        /*0064*/ 	.byte	0x00, 0xf0, 0x11, 0x00


	//----- nvinfo : EIATTR_KPARAM_INFO
	.align		4
.L_2371:
        /*0068*/ 	.byte	0x04, 0x17
        /*006a*/ 	.short	(.L_2373 - .L_2372)
.L_2372:
        /*006c*/ 	.word	0x00000000
        /*0070*/ 	.short	0x000d
        /*0072*/ 	.short	0x0050
        /*0074*/ 	.byte	0x00, 0xf0, 0x11, 0x00


	//----- nvinfo : EIATTR_KPARAM_INFO
	.align		4
.L_2373:
        /*0078*/ 	.byte	0x04, 0x17
        /*007a*/ 	.short	(.L_2375 - .L_2374)
.L_2374:
        /*007c*/ 	.word	0x00000000
        /*0080*/ 	.short	0x000c
        /*0082*/ 	.short	0x004c
        /*0084*/ 	.byte	0x00, 0xf0, 0x11, 0x00


	//----- nvinfo : EIATTR_KPARAM_INFO
	.align		4
.L_2375:
        /*0088*/ 	.byte	0x04, 0x17
        /*008a*/ 	.short	(.L_2377 - .L_2376)
.L_2376:
        /*008c*/ 	.word	0x00000000
        /*0090*/ 	.short	0x000b
        /*0092*/ 	.short	0x0048
        /*0094*/ 	.byte	0x00, 0xf0, 0x11, 0x00


	//----- nvinfo : EIATTR_KPARAM_INFO
	.align		4
.L_2377:
        /*0098*/ 	.byte	0x04, 0x17
        /*009a*/ 	.short	(.L_2379 - .L_2378)
.L_2378:
        /*009c*/ 	.word	0x00000000
        /*00a0*/ 	.short	0x000a
        /*00a2*/ 	.short	0x0040
        /*00a4*/ 	.byte	0x00, 0xf5, 0x21, 0x00


	//----- nvinfo : EIATTR_KPARAM_INFO
	.align		4
.L_2379:
        /*00a8*/ 	.byte	0x04, 0x17
        /*00aa*/ 	.short	(.L_2381 - .L_2380)
.L_2380:
        /*00ac*/ 	.word	0x00000000
        /*00b0*/ 	.short	0x0009
        /*00b2*/ 	.short	0x0038
        /*00b4*/ 	.byte	0x00, 0xf5, 0x21, 0x00


	//----- nvinfo : EIATTR_KPARAM_INFO
	.align		4
.L_2381:
        /*00b8*/ 	.byte	0x04, 0x17
        /*00ba*/ 	.short	(.L_2383 - .L_2382)
.L_2382:
        /*00bc*/ 	.word	0x00000000
        /*00c0*/ 	.short	0x0008
        /*00c2*/ 	.short	0x0034
        /*00c4*/ 	.byte	0x00, 0xf0, 0x11, 0x00


	//----- nvinfo : EIATTR_KPARAM_INFO
	.align		4
.L_2383:
        /*00c8*/ 	.byte	0x04, 0x17
        /*00ca*/ 	.short	(.L_2385 - .L_2384)
.L_2384:
        /*00cc*/ 	.word	0x00000000
        /*00d0*/ 	.short	0x0007
        /*00d2*/ 	.short	0x0030
        /*00d4*/ 	.byte	0x00, 0xf0, 0x11, 0x00


	//----- nvinfo : EIATTR_KPARAM_INFO
	.align		4
.L_2385:
        /*00d8*/ 	.byte	0x04, 0x17
        /*00da*/ 	.short	(.L_2387 - .L_2386)
.L_2386:
        /*00dc*/ 	.word	0x00000000
        /*00e0*/ 	.short	0x0006
        /*00e2*/ 	.short	0x002c
        /*00e4*/ 	.byte	0x00, 0xf0, 0x11, 0x00


	//----- nvinfo : EIATTR_KPARAM_INFO
	.align		4
.L_2387:
        /*00e8*/ 	.byte	0x04, 0x17
        /*00ea*/ 	.short	(.L_2389 - .L_2388)
.L_2388:
        /*00ec*/ 	.word	0x00000000
        /*00f0*/ 	.short	0x0005
        /*00f2*/ 	.short	0x0028
        /*00f4*/ 	.byte	0x00, 0xf0, 0x11, 0x00


	//----- nvinfo : EIATTR_KPARAM_INFO
	.align		4
.L_2389:
        /*00f8*/ 	.byte	0x04, 0x17
        /*00fa*/ 	.short	(.L_2391 - .L_2390)
.L_2390:
        /*00fc*/ 	.word	0x00000000
        /*0100*/ 	.short	0x0004
        /*0102*/ 	.short	0x0020
        /*0104*/ 	.byte	0x00, 0xf5, 0x21, 0x00


	//----- nvinfo : EIATTR_KPARAM_INFO
	.align		4
.L_2391:
        /*0108*/ 	.byte	0x04, 0x17
        /*010a*/ 	.short	(.L_2393 - .L_2392)
.L_2392:
        /*010c*/ 	.word	0x00000000
        /*0110*/ 	.short	0x0003
        /*0112*/ 	.short	0x0018
        /*0114*/ 	.byte	0x00, 0xf5, 0x21, 0x00


	//----- nvinfo : EIATTR_KPARAM_INFO
	.align		4
.L_2393:
        /*0118*/ 	.byte	0x04, 0x17
        /*011a*/ 	.short	(.L_2395 - .L_2394)
.L_2394:
        /*011c*/ 	.word	0x00000000
        /*0120*/ 	.short	0x0002
        /*0122*/ 	.short	0x0010
        /*0124*/ 	.byte	0x00, 0xf5, 0x21, 0x00


	//----- nvinfo : EIATTR_KPARAM_INFO
	.align		4
.L_2395:
        /*0128*/ 	.byte	0x04, 0x17
        /*012a*/ 	.short	(.L_2397 - .L_2396)
.L_2396:
        /*012c*/ 	.word	0x00000000
        /*0130*/ 	.short	0x0001
        /*0132*/ 	.short	0x0008
        /*0134*/ 	.byte	0x00, 0xf5, 0x21, 0x00


	//----- nvinfo : EIATTR_KPARAM_INFO
	.align		4
.L_2397:
        /*0138*/ 	.byte	0x04, 0x17
        /*013a*/ 	.short	(.L_2399 - .L_2398)
.L_2398:
        /*013c*/ 	.word	0x00000000
        /*0140*/ 	.short	0x0000
        /*0142*/ 	.short	0x0000
        /*0144*/ 	.byte	0x00, 0xf5, 0x21, 0x00


	//----- nvinfo : EIATTR_SPARSE_MMA_MASK
	.align		4
.L_2399:
        /*0148*/ 	.byte	0x03, 0x50
        /*014a*/ 	.short	0x0000


	//----- nvinfo : EIATTR_MAXREG_COUNT
	.align		4
        /*014c*/ 	.byte	0x03, 0x1b
        /*014e*/ 	.short	0x00ff


	//----- nvinfo : EIATTR_NUM_BARRIERS
	.align		4
        /*0150*/ 	.byte	0x02, 0x4c
        /*0152*/ 	.byte	0x01
	.zero		1


	//----- nvinfo : EIATTR_MERCURY_ISA_VERSION
	.align		4
        /*0154*/ 	.byte	0x03, 0x5f
        /*0156*/ 	.short	0x0101


	//----- nvinfo : EIATTR_VRC_CTA_INIT_COUNT
	.align		4
        /*0158*/ 	.byte	0x02, 0x4a
	.zero		1
	.zero		1


	//----- nvinfo : EIATTR_EXIT_INSTR_OFFSETS
	.align		4
        /*015c*/ 	.byte	0x04, 0x1c
        /*015e*/ 	.short	(.L_2401 - .L_2400)


	//   ....[0]....
.L_2400:
        /*0160*/ 	.word	0x00000c90


	//   ....[1]....
        /*0164*/ 	.word	0x000036d0


	//   ....[2]....
        /*0168*/ 	.word	0x00003960


	//   ....[3]....
        /*016c*/ 	.word	0x00003b90


	//   ....[4]....
        /*0170*/ 	.word	0x00003cc0


	//   ....[5]....
        /*0174*/ 	.word	0x00003d40


	//   ....[6]....
        /*0178*/ 	.word	0x00003d80


	//----- nvinfo : EIATTR_CRS_STACK_SIZE
	.align		4
.L_2401:
        /*017c*/ 	.byte	0x04, 0x1e
        /*017e*/ 	.short	(.L_2403 - .L_2402)
.L_2402:
        /*0180*/ 	.word	0x00000000


	//----- nvinfo : EIATTR_CBANK_PARAM_SIZE
	.align		4
.L_2403:
        /*0184*/ 	.byte	0x03, 0x19
        /*0186*/ 	.short	0x0074


	//----- nvinfo : EIATTR_PARAM_CBANK
	.align		4
        /*0188*/ 	.byte	0x04, 0x0a
        /*018a*/ 	.short	(.L_2405 - .L_2404)
	.align		4
.L_2404:
        /*018c*/ 	.word	index@(.nv.constant0._Z23gemm_half_q_half_kernelILi3ELi4ELb0ELb0ELi32EEvPK6__halfPKjS4_S2_PS0_iiiiPKtS7_iiiiiibS2_i)
        /*0190*/ 	.short	0x0380
        /*0192*/ 	.short	0x0074


	//----- nvinfo : EIATTR_SW_WAR
	.align		4
.L_2405:
        /*0194*/ 	.byte	0x04, 0x36
        /*0196*/ 	.short	(.L_2407 - .L_2406)
.L_2406:
        /*0198*/ 	.word	0x00000008
.L_2407:


//--------------------- .nv.info._Z23gemm_half_q_half_kernelILi3ELi6ELb0ELb0ELi32EEvPK6__halfPKjS4_S2_PS0_iiiiPKtS7_iiiiiibS2_i --------------------------
	.section	.nv.info._Z23gemm_half_q_half_kernelILi3ELi6ELb0ELb0ELi32EEvPK6__halfPKjS4_S2_PS0_iiiiPKtS7_iiiiiibS2_i,"",@"SHT_CUDA_INFO"
	.sectionflags	@""
	.align	4


	//----- nvinfo : EIATTR_CUDA_API_VERSION
	.align		4
        /*0000*/ 	.byte	0x04, 0x37
        /*0002*/ 	.short	(.L_2409 - .L_2408)
.L_2408:
        /*0004*/ 	.word	0x00000082


	//----- nvinfo : EIATTR_KPARAM_INFO
	.align		4
.L_2409:
        /*0008*/ 	.byte	0x04, 0x17
        /*000a*/ 	.short	(.L_2411 - .L_2410)
.L_2410:
        /*000c*/ 	.word	0x00000000
        /*0010*/ 	.short	0x0013
        /*0012*/ 	.short	0x0070
        /*0014*/ 	.byte	0x00, 0xf0, 0x11, 0x00


	//----- nvinfo : EIATTR_KPARAM_INFO
	.align		4
.L_2411:
        /*0018*/ 	.byte	0x04, 0x17
        /*001a*/ 	.short	(.L_2413 - .L_2412)
.L_2412:
        /*001c*/ 	.word	0x00000000
        /*0020*/ 	.short	0x0012
        /*0022*/ 	.short	0x0068
        /*0024*/ 	.byte	0x00, 0xf5, 0x21, 0x00


	//----- nvinfo : EIATTR_KPARAM_INFO
	.align		4
.L_2413:
        /*0028*/ 	.byte	0x04, 0x17
        /*002a*/ 	.short	(.L_2415 - .L_2414)
.L_2414:
        /*002c*/ 	.word	0x00000000
        /*0030*/ 	.short	0x0011
        /*0032*/ 	.short	0x0060
        /*0034*/ 	.byte	0x00, 0xf0, 0x05, 0x00


	//----- nvinfo : EIATTR_KPARAM_INFO
	.align		4
.L_2415:
        /*0038*/ 	.byte	0x04, 0x17
        /*003a*/ 	.short	(.L_2417 - .L_2416)
.L_2416:
        /*003c*/ 	.word	0x00000000
        /*0040*/ 	.short	0x0010
        /*0042*/ 	.short	0x005c
        /*0044*/ 	.byte	0x00, 0xf0, 0x11, 0x00


	//----- nvinfo : EIATTR_KPARAM_INFO
	.align		4
.L_2417:
        /*0048*/ 	.byte	0x04, 0x17
        /*004a*/ 	.short	(.L_2419 - .L_2418)
.L_2418:
        /*004c*/ 	.word	0x00000000
        /*0050*/ 	.short	0x000f
        /*0052*/ 	.short	0x0058
        /*0054*/ 	.byte	0x00, 0xf0, 0x11, 0x00


	//----- nvinfo : EIATTR_KPARAM_INFO
	.align		4
.L_2419:
        /*0058*/ 	.byte	0x04, 0x17
        /*005a*/ 	.short	(.L_2421 - .L_2420)
.L_2420:
        /*005c*/ 	.word	0x00000000
        /*0060*/ 	.short	0x000e
        /*0062*/ 	.short	0x0054
        /*0064*/ 	.byte	0x00, 0xf0, 0x11, 0x00


	//----- nvinfo : EIATTR_KPARAM_INFO
	.align		4
.L_2421:
        /*0068*/ 	.byte	0x04, 0x17
        /*006a*/ 	.short	(.L_2423 - .L_2422)
.L_2422:
        /*006c*/ 	.word	0x00000000
        /*0070*/ 	.short	0x000d
        /*0072*/ 	.short	0x0050
        /*0074*/ 	.byte	0x00, 0xf0, 0x11, 0x00


	//----- nvinfo : EIATTR_KPARAM_INFO
	.align		4
.L_2423:
        /*0078*/ 	.byte	0x04, 0x17
        /*007a*/ 	.short	(.L_2425 - .L_2424)
.L_2424:
        /*007c*/ 	.word	0x00000000
        /*0080*/ 	.short	0x000c
        /*0082*/ 	.short	0x004c
        /*0084*/ 	.byte	0x00, 0xf0, 0x11, 0x00


	//----- nvinfo : EIATTR_KPARAM_INFO
	.align		4
.L_2425:
        /*0088*/ 	.byte	0x04, 0x17
        /*008a*/ 	.short	(.L_2427 - .L_2426)
.L_2426:
        /*008c*/ 	.word	0x00000000
        /*0090*/ 	.short	0x000b
        /*0092*/ 	.short	0x0048
        /*0094*/ 	.byte	0x00, 0xf0, 0x11, 0x00


	//----- nvinfo : EIATTR_KPARAM_INFO
	.align		4
.L_2427:
        /*0098*/ 	.byte	0x04, 0x17
        /*009a*/ 	.short	(.L_2429 - .L_2428)
.L_2428:
        /*009c*/ 	.word	0x00000000
        /*00a0*/ 	.short	0x000a
        /*00a2*/ 	.short	0x0040
        /*00a4*/ 	.byte	0x00, 0xf5, 0x21, 0x00


	//----- nvinfo : EIATTR_KPARAM_INFO
	.align		4
.L_2429:
        /*00a8*/ 	.byte	0x04, 0x17
        /*00aa*/ 	.short	(.L_2431 - .L_2430)
.L_2430:
        /*00ac*/ 	.word	0x00000000
        /*00b0*/ 	.short	0x0009
        /*00b2*/ 	.short	0x0038
        /*00b4*/ 	.byte	0x00, 0xf5, 0x21, 0x00


	//----- nvinfo : EIATTR_KPARAM_INFO
	.align		4
.L_2431:
        /*00b8*/ 	.byte	0x04, 0x17
        /*00ba*/ 	.short	(.L_2433 - .L_2432)
.L_2432:
        /*00bc*/ 	.word	0x00000000
        /*00c0*/ 	.short	0x0008
        /*00c2*/ 	.short	0x0034
        /*00c4*/ 	.byte	0x00, 0xf0, 0x11, 0x00


	//----- nvinfo : EIATTR_KPARAM_INFO
	.align		4
.L_2433:
        /*00c8*/ 	.byte	0x04, 0x17
        /*00ca*/ 	.short	(.L_2435 - .L_2434)
.L_2434:
        /*00cc*/ 	.word	0x00000000
        /*00d0*/ 	.short	0x0007
        /*00d2*/ 	.short	0x0030
        /*00d4*/ 	.byte	0x00, 0xf0, 0x11, 0x00


	//----- nvinfo : EIATTR_KPARAM_INFO
	.align		4
.L_2435:
        /*00d8*/ 	.byte	0x04, 0x17
        /*00da*/ 	.short	(.L_2437 - .L_2436)
.L_2436:
        /*00dc*/ 	.word	0x00000000
        /*00e0*/ 	.short	0x0006
        /*00e2*/ 	.short	0x002c
        /*00e4*/ 	.byte	0x00, 0xf0, 0x11, 0x00


	//----- nvinfo : EIATTR_KPARAM_INFO
	.align		4
.L_2437:
        /*00e8*/ 	.byte	0x04, 0x17
        /*00ea*/ 	.short	(.L_2439 - .L_2438)
.L_2438:
        /*00ec*/ 	.word	0x00000000
        /*00f0*/ 	.short	0x0005
        /*00f2*/ 	.short	0x0028
        /*00f4*/ 	.byte	0x00, 0xf0, 0x11, 0x00


	//----- nvinfo : EIATTR_KPARAM_INFO
	.align		4
.L_2439:
        /*00f8*/ 	.byte	0x04, 0x17
        /*00fa*/ 	.short	(.L_2441 - .L_2440)
.L_2440:
        /*00fc*/ 	.word	0x00000000
        /*0100*/ 	.short	0x0004
        /*0102*/ 	.short	0x0020
        /*0104*/ 	.byte	0x00, 0xf5, 0x21, 0x00


	//----- nvinfo : EIATTR_KPARAM_INFO
	.align		4
.L_2441:
        /*0108*/ 	.byte	0x04, 0x17
        /*010a*/ 	.short	(.L_2443 - .L_2442)
.L_2442:
        /*010c*/ 	.word	0x00000000
        /*0110*/ 	.short	0x0003
        /*0112*/ 	.short	0x0018
        /*0114*/ 	.byte	0x00, 0xf5, 0x21, 0x00


	//----- nvinfo : EIATTR_KPARAM_INFO
	.align		4
.L_2443:
        /*0118*/ 	.byte	0x04, 0x17
        /*011a*/ 	.short	(.L_2445 - .L_2444)
.L_2444:
        /*011c*/ 	.word	0x00000000
        /*0120*/ 	.short	0x0002
        /*0122*/ 	.short	0x0010
        /*0124*/ 	.byte	0x00, 0xf5, 0x21, 0x00


	//----- nvinfo : EIATTR_KPARAM_INFO
	.align		4
.L_2445:
        /*0128*/ 	.byte	0x04, 0x17
        /*012a*/ 	.short	(.L_2447 - .L_2446)
.L_2446:
        /*012c*/ 	.word	0x00000000
        /*0130*/ 	.short	0x0001
        /*0132*/ 	.short	0x0008
        /*0134*/ 	.byte	0x00, 0xf5, 0x21, 0x00


	//----- nvinfo : EIATTR_KPARAM_INFO
	.align		4
.L_2447:
        /*0138*/ 	.byte	0x04, 0x17
        /*013a*/ 	.short	(.L_2449 - .L_2448)
.L_2448:
        /*013c*/ 	.word	0x00000000
        /*0140*/ 	.short	0x0000
        /*0142*/ 	.short	0x0000
        /*0144*/ 	.byte	0x00, 0xf5, 0x21, 0x00


	//----- nvinfo : EIATTR_SPARSE_MMA_MASK
	.align		4
.L_2449:
        /*0148*/ 	.byte	0x03, 0x50
        /*014a*/ 	.short	0x0000


	//----- nvinfo : EIATTR_MAXREG_COUNT
	.align		4
        /*014c*/ 	.byte	0x03, 0x1b
        /*014e*/ 	.short	0x00ff


	//----- nvinfo : EIATTR_NUM_BARRIERS
	.align		4
        /*0150*/ 	.byte	0x02, 0x4c
        /*0152*/ 	.byte	0x01
	.zero		1


	//----- nvinfo : EIATTR_MERCURY_ISA_VERSION
	.align		4
        /*0154*/ 	.byte	0x03, 0x5f
        /*0156*/ 	.short	0x0101


	//----- nvinfo : EIATTR_VRC_CTA_INIT_COUNT
	.align		4
        /*0158*/ 	.byte	0x02, 0x4a
	.zero		1
	.zero		1


	//----- nvinfo : EIATTR_EXIT_INSTR_OFFSETS
	.align		4
        /*015c*/ 	.byte	0x04, 0x1c
        /*015e*/ 	.short	(.L_2451 - .L_2450)


	//   ....[0]....
.L_2450:
        /*0160*/ 	.word	0x00000c90


	//   ....[1]....
        /*0164*/ 	.word	0x00004a20


	//   ....[2]....
        /*0168*/ 	.word	0x00004cd0


	//   ....[3]....
        /*016c*/ 	.word	0x00004f00


	//   ....[4]....
        /*0170*/ 	.word	0x00005030


	//   ....[5]....
        /*0174*/ 	.word	0x000050c0


	//   ....[6]....
        /*0178*/ 	.word	0x00005100


	//----- nvinfo : EIATTR_CRS_STACK_SIZE
	.align		4
.L_2451:
        /*017c*/ 	.byte	0x04, 0x1e
        /*017e*/ 	.short	(.L_2453 - .L_2452)
.L_2452:
        /*0180*/ 	.word	0x00000000


	//----- nvinfo : EIATTR_CBANK_PARAM_SIZE
	.align		4
.L_2453:
        /*0184*/ 	.byte	0x03, 0x19
        /*0186*/ 	.short	0x0074


	//----- nvinfo : EIATTR_PARAM_CBANK
	.align		4
        /*0188*/ 	.byte	0x04, 0x0a
        /*018a*/ 	.short	(.L_2455 - .L_2454)
	.align		4
.L_2454:
        /*018c*/ 	.word	index@(.nv.constant0._Z23gemm_half_q_half_kernelILi3ELi6ELb0ELb0ELi32EEvPK6__halfPKjS4_S2_PS0_iiiiPKtS7_iiiiiibS2_i)
        /*0190*/ 	.short	0x0380
        /*0192*/ 	.short	0x0074


	//----- nvinfo : EIATTR_SW_WAR
	.align		4
.L_2455:
        /*0194*/ 	.byte	0x04, 0x36
        /*0196*/ 	.short	(.L_2457 - .L_2456)
.L_2456:
        /*0198*/ 	.word	0x00000008
.L_2457:


//--------------------- .nv.info._Z23gemm_half_q_half_kernelILi3ELi2ELb0ELb0ELi32EEvPK6__halfPKjS4_S2_PS0_iiiiPKtS7_iiiiiibS2_i --------------------------
	.section	.nv.info._Z23gemm_half_q_half_kernelILi3ELi2ELb0ELb0ELi32EEvPK6__halfPKjS4_S2_PS0_iiiiPKtS7_iiiiiibS2_i,"",@"SHT_CUDA_INFO"
	.sectionflags	@""
	.align	4


	//----- nvinfo : EIATTR_CUDA_API_VERSION
	.align		4
        /*0000*/ 	.byte	0x04, 0x37
        /*0002*/ 	.short	(.L_2459 - .L_2458)
.L_2458:
        /*0004*/ 	.word	0x00000082


	//----- nvinfo : EIATTR_KPARAM_INFO
	.align		4
.L_2459:
        /*0008*/ 	.byte	0x04, 0x17
        /*000a*/ 	.short	(.L_2461 - .L_2460)
.L_2460:
        /*000c*/ 	.word	0x00000000
        /*0010*/ 	.short	0x0013
        /*0012*/ 	.short	0x0070
        /*0014*/ 	.byte	0x00, 0xf0, 0x11, 0x00


	//----- nvinfo : EIATTR_KPARAM_INFO
	.align		4
.L_2461:
        /*0018*/ 	.byte	0x04, 0x17
        /*001a*/ 	.short	(.L_2463 - .L_2462)
.L_2462:
        /*001c*/ 	.word	0x00000000
        /*0020*/ 	.short	0x0012
        /*0022*/ 	.short	0x0068
        /*0024*/ 	.byte	0x00, 0xf5, 0x21, 0x00


	//----- nvinfo : EIATTR_KPARAM_INFO
	.align		4
.L_2463:
        /*0028*/ 	.byte	0x04, 0x17
        /*002a*/ 	.short	(.L_2465 - .L_2464)
.L_2464:
        /*002c*/ 	.word	0x00000000
        /*0030*/ 	.short	0x0011
        /*0032*/ 	.short	0x0060
        /*0034*/ 	.byte	0x00, 0xf0, 0x05, 0x00


	//----- nvinfo : EIATTR_KPARAM_INFO
	.align		4
.L_2465:
        /*0038*/ 	.byte	0x04, 0x17
        /*003a*/ 	.short	(.L_2467 - .L_2466)
.L_2466:
        /*003c*/ 	.word	0x00000000
        /*0040*/ 	.short	0x0010
        /*0042*/ 	.short	0x005c
        /*0044*/ 	.byte	0x00, 0xf0, 0x11, 0x00


	//----- nvinfo : EIATTR_KPARAM_INFO
	.align		4
.L_2467:
        /*0048*/ 	.byte	0x04, 0x17
        /*004a*/ 	.short	(.L_2469 - .L_2468)
.L_2468:
        /*004c*/ 	.word	0x00000000
        /*0050*/ 	.short	0x000f
        /*0052*/ 	.short	0x0058
        /*0054*/ 	.byte	0x00, 0xf0, 0x11, 0x00


	//----- nvinfo : EIATTR_KPARAM_INFO
	.align		4
.L_2469:
        /*0058*/ 	.byte	0x04, 0x17
        /*005a*/ 	.short	(.L_2471 - .L_2470)
.L_2470:
        /*005c*/ 	.word	0x00000000
        /*0060*/ 	.short	0x000e
        /*0062*/ 	.short	0x0054
        /*0064*/ 	.byte	0x00, 0xf0, 0x11, 0x00


	//----- nvinfo : EIATTR_KPARAM_INFO
	.align		4
.L_2471:
        /*0068*/ 	.byte	0x04, 0x17
        /*006a*/ 	.short	(.L_2473 - .L_2472)
.L_2472:
        /*006c*/ 	.word	0x00000000
        /*0070*/ 	.short	0x000d
        /*0072*/ 	.short	0x0050
        /*0074*/ 	.byte	0x00, 0xf0, 0x11, 0x00


	//----- nvinfo : EIATTR_KPARAM_INFO
	.align		4
.L_2473:
        /*0078*/ 	.byte	0x04, 0x17
        /*007a*/ 	.short	(.L_2475 - .L_2474)
.L_2474:
        /*007c*/ 	.word	0x00000000
        /*0080*/ 	.short	0x000c
        /*0082*/ 	.short	0x004c
        /*0084*/ 	.byte	0x00, 0xf0, 0x11, 0x00


	//----- nvinfo : EIATTR_KPARAM_INFO
	.align		4
.L_2475:
        /*0088*/ 	.byte	0x04, 0x17
        /*008a*/ 	.short	(.L_2477 - .L_2476)
.L_2476:
        /*008c*/ 	.word	0x00000000
        /*0090*/ 	.short	0x000b
        /*0092*/ 	.short	0x0048
        /*0094*/ 	.byte	0x00, 0xf0, 0x11, 0x00


	//----- nvinfo : EIATTR_KPARAM_INFO
	.align		4
.L_2477:
        /*0098*/ 	.byte	0x04, 0x17
        /*009a*/ 	.short	(.L_2479 - .L_2478)
.L_2478:
        /*009c*/ 	.word	0x00000000
        /*00a0*/ 	.short	0x000a
        /*00a2*/ 	.short	0x0040
        /*00a4*/ 	.byte	0x00, 0xf5, 0x21, 0x00


	//----- nvinfo : EIATTR_KPARAM_INFO
	.align		4
.L_2479:
        /*00a8*/ 	.byte	0x04, 0x17
        /*00aa*/ 	.short	(.L_2481 - .L_2480)
.L_2480:
        /*00ac*/ 	.word	0x00000000
        /*00b0*/ 	.short	0x0009
        /*00b2*/ 	.short	0x0038
        /*00b4*/ 	.byte	0x00, 0xf5, 0x21, 0x00


	//----- nvinfo : EIATTR_KPARAM_INFO
	.align		4
.L_2481:
        /*00b8*/ 	.byte	0x04, 0x17
        /*00ba*/ 	.short	(.L_2483 - .L_2482)
.L_2482:
        /*00bc*/ 	.word	0x00000000
        /*00c0*/ 	.short	0x0008
        /*00c2*/ 	.short	0x0034
        /*00c4*/ 	.byte	0x00, 0xf0, 0x11, 0x00


	//----- nvinfo : EIATTR_KPARAM_INFO
	.align		4
.L_2483:
        /*00c8*/ 	.byte	0x04, 0x17
        /*00ca*/ 	.short	(.L_2485 - .L_2484)
.L_2484:
        /*00cc*/ 	.word	0x00000000
        /*00d0*/ 	.short	0x0007
        /*00d2*/ 	.short	0x0030
        /*00d4*/ 	.byte	0x00, 0xf0, 0x11, 0x00


	//----- nvinfo : EIATTR_KPARAM_INFO
	.align		4
.L_2485:
        /*00d8*/ 	.byte	0x04, 0x17
        /*00da*/ 	.short	(.L_2487 - .L_2486)
.L_2486:
        /*00dc*/ 	.word	0x00000000
        /*00e0*/ 	.short	0x0006
        /*00e2*/ 	.short	0x002c
        /*00e4*/ 	.byte	0x00, 0xf0, 0x11, 0x00


	//----- nvinfo : EIATTR_KPARAM_INFO
	.align		4
.L_2487:
        /*00e8*/ 	.byte	0x04, 0x17
        /*00ea*/ 	.short	(.L_2489 - .L_2488)
.L_2488:
        /*00ec*/ 	.word	0x00000000
        /*00f0*/ 	.short	0x0005
        /*00f2*/ 	.short	0x0028
        /*00f4*/ 	.byte	0x00, 0xf0, 0x11, 0x00


	//----- nvinfo : EIATTR_KPARAM_INFO
	.align		4
.L_2489:
        /*00f8*/ 	.byte	0x04, 0x17
        /*00fa*/ 	.short	(.L_2491 - .L_2490)
.L_2490:
        /*00fc*/ 	.word	0x00000000
        /*0100*/ 	.short	0x0004
        /*0102*/ 	.short	0x0020
        /*0104*/ 	.byte	0x00, 0xf5, 0x21, 0x00


	//----- nvinfo : EIATTR_KPARAM_INFO
	.align		4
.L_2491:
        /*0108*/ 	.byte	0x04, 0x17
        /*010a*/ 	.short	(.L_2493 - .L_2492)
.L_2492:
        /*010c*/ 	.word	0x00000000
        /*0110*/ 	.short	0x0003
        /*0112*/ 	.short	0x0018
        /*0114*/ 	.byte	0x00, 0xf5, 0x21, 0x00


	//----- nvinfo : EIATTR_KPARAM_INFO
	.align		4
.L_2493:
        /*0118*/ 	.byte	0x04, 0x17
        /*011a*/ 	.short	(.L_2495 - .L_2494)
.L_2494:
        /*011c*/ 	.word	0x00000000
        /*0120*/ 	.short	0x0002
        /*0122*/ 	.short	0x0010
        /*0124*/ 	.byte	0x00, 0xf5, 0x21, 0x00


	//----- nvinfo : EIATTR_KPARAM_INFO
	.align		4
.L_2495:
        /*0128*/ 	.byte	0x04, 0x17
        /*012a*/ 	.short	(.L_2497 - .L_2496)
.L_2496:
        /*012c*/ 	.word	0x00000000
        /*0130*/ 	.short	0x0001
        /*0132*/ 	.short	0x0008
        /*0134*/ 	.byte	0x00, 0xf5, 0x21, 0x00


	//----- nvinfo : EIATTR_KPARAM_INFO
	.align		4
.L_2497:
        /*0138*/ 	.byte	0x04, 0x17
        /*013a*/ 	.short	(.L_2499 - .L_2498)
.L_2498:
        /*013c*/ 	.word	0x00000000
        /*0140*/ 	.short	0x0000
        /*0142*/ 	.short	0x0000
        /*0144*/ 	.byte	0x00, 0xf5, 0x21, 0x00


	//----- nvinfo : EIATTR_SPARSE_MMA_MASK
	.align		4
.L_2499:
        /*0148*/ 	.byte	0x03, 0x50
        /*014a*/ 	.short	0x0000


	//----- nvinfo : EIATTR_MAXREG_COUNT
	.align		4
        /*014c*/ 	.byte	0x03, 0x1b
        /*014e*/ 	.short	0x00ff


	//----- nvinfo : EIATTR_NUM_BARRIERS
	.align		4
        /*0150*/ 	.byte	0x02, 0x4c
        /*0152*/ 	.byte	0x01
	.zero		1


	//----- nvinfo : EIATTR_MERCURY_ISA_VERSION
	.align		4
        /*0154*/ 	.byte	0x03, 0x5f
        /*0156*/ 	.short	0x0101


	//----- nvinfo : EIATTR_VRC_CTA_INIT_COUNT
	.align		4
        /*0158*/ 	.byte	0x02, 0x4a
	.zero		1
	.zero		1


	//----- nvinfo : EIATTR_EXIT_INSTR_OFFSETS
	.align		4
        /*015c*/ 	.byte	0x04, 0x1c
        /*015e*/ 	.short	(.L_2501 - .L_2500)


	//   ....[0]....
.L_2500:
        /*0160*/ 	.word	0x00000c90


	//   ....[1]....
        /*0164*/ 	.word	0x00002840


	//   ....[2]....
        /*0168*/ 	.word	0x00002ae0


	//   ....[3]....
        /*016c*/ 	.word	0x00002d10


	//   ....[4]....
        /*0170*/ 	.word	0x00002e40


	//   ....[5]....
        /*0174*/ 	.word	0x00002ed0


	//   ....[6]....
        /*0178*/ 	.word	0x00002f10


	//----- nvinfo : EIATTR_CRS_STACK_SIZE
	.align		4
.L_2501:
        /*017c*/ 	.byte	0x04, 0x1e
        /*017e*/ 	.short	(.L_2503 - .L_2502)
.L_2502:
        /*0180*/ 	.word	0x00000000


	//----- nvinfo : EIATTR_CBANK_PARAM_SIZE
	.align		4
.L_2503:
        /*0184*/ 	.byte	0x03, 0x19
        /*0186*/ 	.short	0x0074


	//----- nvinfo : EIATTR_PARAM_CBANK
	.align		4
        /*0188*/ 	.byte	0x04, 0x0a
        /*018a*/ 	.short	(.L_2505 - .L_2504)
	.align		4
.L_2504:
        /*018c*/ 	.word	index@(.nv.constant0._Z23gemm_half_q_half_kernelILi3ELi2ELb0ELb0ELi32EEvPK6__halfPKjS4_S2_PS0_iiiiPKtS7_iiiiiibS2_i)
        /*0190*/ 	.short	0x0380
        /*0192*/ 	.short	0x0074


	//----- nvinfo : EIATTR_SW_WAR
	.align		4
.L_2505:
        /*0194*/ 	.byte	0x04, 0x36
        /*0196*/ 	.short	(.L_2507 - .L_2506)
.L_2506:
        /*0198*/ 	.word	0x00000008
.L_2507:


//--------------------- .nv.info._Z23gemm_half_q_half_kernelILi2ELi32ELb0ELb0ELi64EEvPK6__halfPKjS4_S2_PS0_iiiiPKtS7_iiiiiibS2_i --------------------------
	.section	.nv.info._Z23gemm_half_q_half_kernelILi2ELi32ELb0ELb0ELi64EEvPK6__halfPKjS4_S2_PS0_iiiiPKtS7_iiiiiibS2_i,"",@"SHT_CUDA_INFO"
	.sectionflags	@""
	.align	4


	//----- nvinfo : EIATTR_CUDA_API_VERSION
	.align		4
        /*0000*/ 	.byte	0x04, 0x37
        /*0002*/ 	.short	(.L_2509 - .L_2508)
.L_2508:
        /*0004*/ 	.word	0x00000082


	//----- nvinfo : EIATTR_KPARAM_INFO
	.align		4
.L_2509:
        /*0008*/ 	.byte	0x04, 0x17
        /*000a*/ 	.short	(.L_2511 - .L_2510)
.L_2510:
        /*000c*/ 	.word	0x00000000
        /*0010*/ 	.short	0x0013
        /*0012*/ 	.short	0x0070
        /*0014*/ 	.byte	0x00, 0xf0, 0x11, 0x00


	//----- nvinfo : EIATTR_KPARAM_INFO
	.align		4
.L_2511:
        /*0018*/ 	.byte	0x04, 0x17
        /*001a*/ 	.short	(.L_2513 - .L_2512)
.L_2512:
        /*001c*/ 	.word	0x00000000
        /*0020*/ 	.short	0x0012
        /*0022*/ 	.short	0x0068
        /*0024*/ 	.byte	0x00, 0xf5, 0x21, 0x00


	//----- nvinfo : EIATTR_KPARAM_INFO
	.align		4
.L_2513:
        /*0028*/ 	.byte	0x04, 0x17
        /*002a*/ 	.short	(.L_2515 - .L_2514)
.L_2514:
        /*002c*/ 	.word	0x00000000
        /*0030*/ 	.short	0x0011
        /*0032*/ 	.short	0x0060
        /*0034*/ 	.byte	0x00, 0xf0, 0x05, 0x00


	//----- nvinfo : EIATTR_KPARAM_INFO
	.align		4
.L_2515:
        /*0038*/ 	.byte	0x04, 0x17
        /*003a*/ 	.short	(.L_2517 - .L_2516)
.L_2516:
        /*003c*/ 	.word	0x00000000
        /*0040*/ 	.short	0x0010
        /*0042*/ 	.short	0x005c
        /*0044*/ 	.byte	0x00, 0xf0, 0x11, 0x00


	//----- nvinfo : EIATTR_KPARAM_INFO
	.align		4
.L_2517:
        /*0048*/ 	.byte	0x04, 0x17
        /*004a*/ 	.short	(.L_2519 - .L_2518)
.L_2518:
        /*004c*/ 	.word	0x00000000
        /*0050*/ 	.short	0x000f
        /*0052*/ 	.short	0x0058
        /*0054*/ 	.byte	0x00, 0xf0, 0x11, 0x00


	//----- nvinfo : EIATTR_KPARAM_INFO
	.align		4
.L_2519:
        /*0058*/ 	.byte	0x04, 0x17
        /*005a*/ 	.short	(.L_2521 - .L_2520)
.L_2520:
        /*005c*/ 	.word	0x00000000
        /*0060*/ 	.short	0x000e
        /*0062*/ 	.short	0x0054
        /*0064*/ 	.byte	0x00, 0xf0, 0x11, 0x00


	//----- nvinfo : EIATTR_KPARAM_INFO
	.align		4
.L_2521:
        /*0068*/ 	.byte	0x04, 0x17
        /*006a*/ 	.short	(.L_2523 - .L_2522)
.L_2522:
        /*006c*/ 	.word	0x00000000
        /*0070*/ 	.short	0x000d
        /*0072*/ 	.short	0x0050
        /*0074*/ 	.byte	0x00, 0xf0, 0x11, 0x00


	//----- nvinfo : EIATTR_KPARAM_INFO
	.align		4
.L_2523:
        /*0078*/ 	.byte	0x04, 0x17
        /*007a*/ 	.short	(.L_2525 - .L_2524)
.L_2524:
        /*007c*/ 	.word	0x00000000
        /*0080*/ 	.short	0x000c
        /*0082*/ 	.short	0x004c
        /*0084*/ 	.byte	0x00, 0xf0, 0x11, 0x00


	//----- nvinfo : EIATTR_KPARAM_INFO
	.align		4
.L_2525:
        /*0088*/ 	.byte	0x04, 0x17
        /*008a*/ 	.short	(.L_2527 - .L_2526)
.L_2526:
        /*008c*/ 	.word	0x00000000
        /*0090*/ 	.short	0x000b
        /*0092*/ 	.short	0x0048
        /*0094*/ 	.byte	0x00, 0xf0, 0x11, 0x00


	//----- nvinfo : EIATTR_KPARAM_INFO
	.align		4
.L_2527:
        /*0098*/ 	.byte	0x04, 0x17
        /*009a*/ 	.short	(.L_2529 - .L_2528)
.L_2528:
        /*009c*/ 	.word	0x00000000
        /*00a0*/ 	.short	0x000a
        /*00a2*/ 	.short	0x0040
        /*00a4*/ 	.byte	0x00, 0xf5, 0x21, 0x00


	//----- nvinfo : EIATTR_KPARAM_INFO
	.align		4
.L_2529:
        /*00a8*/ 	.byte	0x04, 0x17
        /*00aa*/ 	.short	(.L_2531 - .L_2530)
.L_2530:
        /*00ac*/ 	.word	0x00000000
        /*00b0*/ 	.short	0x0009
        /*00b2*/ 	.short	0x0038
        /*00b4*/ 	.byte	0x00, 0xf5, 0x21, 0x00


	//----- nvinfo : EIATTR_KPARAM_INFO
	.align		4
.L_2531:
        /*00b8*/ 	.byte	0x04, 0x17
        /*00ba*/ 	.short	(.L_2533 - .L_2532)
.L_2532:
        /*00bc*/ 	.word	0x00000000
        /*00c0*/ 	.short	0x0008
        /*00c2*/ 	.short	0x0034
        /*00c4*/ 	.byte	0x00, 0xf0, 0x11, 0x00


	//----- nvinfo : EIATTR_KPARAM_INFO
	.align		4
.L_2533:
        /*00c8*/ 	.byte	0x04, 0x17
        /*00ca*/ 	.short	(.L_2535 - .L_2534)
.L_2534:
        /*00cc*/ 	.word	0x00000000
        /*00d0*/ 	.short	0x0007
        /*00d2*/ 	.short	0x0030
        /*00d4*/ 	.byte	0x00, 0xf0, 0x11, 0x00


	//----- nvinfo : EIATTR_KPARAM_INFO
	.align		4
.L_2535:
        /*00d8*/ 	.byte	0x04, 0x17
        /*00da*/ 	.short	(.L_2537 - .L_2536)
.L_2536:
        /*00dc*/ 	.word	0x00000000
        /*00e0*/ 	.short	0x0006
        /*00e2*/ 	.short	0x002c
        /*00e4*/ 	.byte	0x00, 0xf0, 0x11, 0x00


	//----- nvinfo : EIATTR_KPARAM_INFO
	.align		4
.L_2537:
        /*00e8*/ 	.byte	0x04, 0x17
        /*00ea*/ 	.short	(.L_2539 - .L_2538)
.L_2538:
        /*00ec*/ 	.word	0x00000000
        /*00f0*/ 	.short	0x0005
        /*00f2*/ 	.short	0x0028
        /*00f4*/ 	.byte	0x00, 0xf0, 0x11, 0x00


	//----- nvinfo : EIATTR_KPARAM_INFO
	.align		4
.L_2539:
        /*00f8*/ 	.byte	0x04, 0x17
        /*00fa*/ 	.short	(.L_2541 - .L_2540)
.L_2540:
        /*00fc*/ 	.word	0x00000000
        /*0100*/ 	.short	0x0004
        /*0102*/ 	.short	0x0020
        /*0104*/ 	.byte	0x00, 0xf5, 0x21, 0x00


	//----- nvinfo : EIATTR_KPARAM_INFO
	.align		4
.L_2541:
        /*0108*/ 	.byte	0x04, 0x17
        /*010a*/ 	.short	(.L_2543 - .L_2542)
.L_2542:
        /*010c*/ 	.word	0x00000000
        /*0110*/ 	.short	0x0003
        /*0112*/ 	.short	0x0018
        /*0114*/ 	.byte	0x00, 0xf5, 0x21, 0x00


	//----- nvinfo : EIATTR_KPARAM_INFO
	.align		4
.L_2543:
        /*0118*/ 	.byte	0x04, 0x17
        /*011a*/ 	.short	(.L_2545 - .L_2544)
.L_2544:
        /*011c*/ 	.word	0x00000000
        /*0120*/ 	.short	0x0002
        /*0122*/ 	.short	0x0010
        /*0124*/ 	.byte	0x00, 0xf5, 0x21, 0x00


	//----- nvinfo : EIATTR_KPARAM_INFO
	.align		4
.L_2545:
        /*0128*/ 	.byte	0x04, 0x17
        /*012a*/ 	.short	(.L_2547 - .L_2546)
.L_2546:
        /*012c*/ 	.word	0x00000000
        /*0130*/ 	.short	0x0001
        /*0132*/ 	.short	0x0008
        /*0134*/ 	.byte	0x00, 0xf5, 0x21, 0x00


	//----- nvinfo : EIATTR_KPARAM_INFO
	.align		4
.L_2547:
        /*0138*/ 	.byte	0x04, 0x17
        /*013a*/ 	.short	(.L_2549 - .L_2548)
.L_2548:
        /*013c*/ 	.word	0x00000000
        /*0140*/ 	.short	0x0000
        /*0142*/ 	.short	0x0000
        /*0144*/ 	.byte	0x00, 0xf5, 0x21, 0x00


	//----- nvinfo : EIATTR_SPARSE_MMA_MASK
	.align		4
.L_2549:
        /*0148*/ 	.byte	0x03, 0x50
        /*014a*/ 	.short	0x0000


	//----- nvinfo : EIATTR_MAXREG_COUNT
	.align		4
        /*014c*/ 	.byte	0x03, 0x1b
        /*014e*/ 	.short	0x00ff


	//----- nvinfo : EIATTR_NUM_BARRIERS
	.align		4
        /*0150*/ 	.byte	0x02, 0x4c
        /*0152*/ 	.byte	0x01
	.zero		1


	//----- nvinfo : EIATTR_MERCURY_ISA_VERSION
	.align		4
        /*0154*/ 	.byte	0x03, 0x5f
        /*0156*/ 	.short	0x0101


	//----- nvinfo : EIATTR_VRC_CTA_INIT_COUNT
	.align		4
        /*0158*/ 	.byte	0x02, 0x4a
	.zero		1
	.zero		1


	//----- nvinfo : EIATTR_EXIT_INSTR_OFFSETS
	.align		4
        /*015c*/ 	.byte	0x04, 0x1c
        /*015e*/ 	.short	(.L_2551 - .L_2550)


	//   ....[0]....
.L_2550:
        /*0160*/ 	.word	0x00000d00


	//   ....[1]....
        /*0164*/ 	.word	0x00003940


	//   ....[2]....
        /*0168*/ 	.word	0x00003bf0


	//   ....[3]....
        /*016c*/ 	.word	0x00003d30


	//   ....[4]....
        /*0170*/ 	.word	0x00003dc0


	//   ....[5]....
        /*0174*/ 	.word	0x00003e00


	//----- nvinfo : EIATTR_CRS_STACK_SIZE
	.align		4
.L_2551:
        /*0178*/ 	.byte	0x04, 0x1e
        /*017a*/ 	.short	(.L_2553 - .L_2552)
.L_2552:
        /*017c*/ 	.word	0x00000000


	//----- nvinfo : EIATTR_CBANK_PARAM_SIZE
	.align		4
.L_2553:
        /*0180*/ 	.byte	0x03, 0x19
        /*0182*/ 	.short	0x0074


	//----- nvinfo : EIATTR_PARAM_CBANK
	.align		4
        /*0184*/ 	.byte	0x04, 0x0a
        /*0186*/ 	.short	(.L_2555 - .L_2554)
	.align		4
.L_2554:
        /*0188*/ 	.word	index@(.nv.constant0._Z23gemm_half_q_half_kernelILi2ELi32ELb0ELb0ELi64EEvPK6__halfPKjS4_S2_PS0_iiiiPKtS7_iiiiiibS2_i)
        /*018c*/ 	.short	0x0380
        /*018e*/ 	.short	0x0074


	//----- nvinfo : EIATTR_SW_WAR
	.align		4
.L_2555:
        /*0190*/ 	.byte	0x04, 0x36
        /*0192*/ 	.short	(.L_2557 - .L_2556)
.L_2556:
        /*0194*/ 	.word	0x00000008
.L_2557:


//--------------------- .nv.info._Z23gemm_half_q_half_kernelILi2ELi48ELb0ELb0ELi64EEvPK6__halfPKjS4_S2_PS0_iiiiPKtS7_iiiiiibS2_i --------------------------
	.section	.nv.info._Z23gemm_half_q_half_kernelILi2ELi48ELb0ELb0ELi64EEvPK6__halfPKjS4_S2_PS0_iiiiPKtS7_iiiiiibS2_i,"",@"SHT_CUDA_INFO"
	.sectionflags	@""
	.align	4


	//----- nvinfo : EIATTR_CUDA_API_VERSION
	.align		4
        /*0000*/ 	.byte	0x04, 0x37
        /*0002*/ 	.short	(.L_2559 - .L_2558)
.L_2558:
        /*0004*/ 	.word	0x00000082


	//----- nvinfo : EIATTR_KPARAM_INFO
	.align		4
.L_2559:
        /*0008*/ 	.byte	0x04, 0x17
        /*000a*/ 	.short	(.L_2561 - .L_2560)
.L_2560:
        /*000c*/ 	.word	0x00000000
        /*0010*/ 	.short	0x0013
        /*0012*/ 	.short	0x0070
        /*0014*/ 	.byte	0x00, 0xf0, 0x11, 0x00


	//----- nvinfo : EIATTR_KPARAM_INFO
	.align		4
.L_2561:
        /*0018*/ 	.byte	0x04, 0x17
        /*001a*/ 	.short	(.L_2563 - .L_2562)
.L_2562:
        /*001c*/ 	.word	0x00000000
        /*0020*/ 	.short	0x0012
        /*0022*/ 	.short	0x0068
        /*0024*/ 	.byte	0x00, 0xf5, 0x21, 0x00


	//----- nvinfo : EIATTR_KPARAM_INFO
	.align		4
.L_2563:
        /*0028*/ 	.byte	0x04, 0x17
        /*002a*/ 	.short	(.L_2565 - .L_2564)
.L_2564:
        /*002c*/ 	.word	0x00000000
        /*0030*/ 	.short	0x0011
        /*0032*/ 	.short	0x0060
        /*0034*/ 	.byte	0x00, 0xf0, 0x05, 0x00


	//----- nvinfo : EIATTR_KPARAM_INFO
	.align		4
.L_2565:
        /*0038*/ 	.byte	0x04, 0x17
        /*003a*/ 	.short	(.L_2567 - .L_2566)
.L_2566:
        /*003c*/ 	.word	0x00000000
        /*0040*/ 	.short	0x0010
        /*0042*/ 	.short	0x005c
        /*0044*/ 	.byte	0x00, 0xf0, 0x11, 0x00


	//----- nvinfo : EIATTR_KPARAM_INFO
	.align		4
.L_2567:
        /*0048*/ 	.byte	0x04, 0x17
        /*004a*/ 	.short	(.L_2569 - .L_2568)
.L_2568:
        /*004c*/ 	.word	0x00000000
        /*0050*/ 	.short	0x000f
        /*0052*/ 	.short	0x0058
        /*0054*/ 	.byte	0x00, 0xf0, 0x11, 0x00


	//----- nvinfo : EIATTR_KPARAM_INFO
	.align		4
.L_2569:
        /*0058*/ 	.byte	0x04, 0x17
        /*005a*/ 	.short	(.L_2571 - .L_2570)
.L_2570:
        /*005c*/ 	.word	0x00000000
        /*0060*/ 	.short	0x000e
        /*0062*/ 	.short	0x0054
        /*0064*/ 	.byte	0x00, 0xf0, 0x11, 0x00


	//----- nvinfo : EIATTR_KPARAM_INFO
	.align		4
.L_2571:
        /*0068*/ 	.byte	0x04, 0x17
        /*006a*/ 	.short	(.L_2573 - .L_2572)
.L_2572:
        /*006c*/ 	.word	0x00000000
        /*0070*/ 	.short	0x000d
        /*0072*/ 	.short	0x0050
        /*0074*/ 	.byte	0x00, 0xf0, 0x11, 0x00


	//----- nvinfo : EIATTR_KPARAM_INFO
	.align		4
.L_2573:
        /*0078*/ 	.byte	0x04, 0x17
        /*007a*/ 	.short	(.L_2575 - .L_2574)
.L_2574:
        /*007c*/ 	.word	0x00000000
        /*0080*/ 	.short	0x000c
        /*0082*/ 	.short	0x004c
        /*0084*/ 	.byte	0x00, 0xf0, 0x11, 0x00


	//----- nvinfo : EIATTR_KPARAM_INFO
	.align		4
.L_2575:
        /*0088*/ 	.byte	0x04, 0x17
        /*008a*/ 	.short	(.L_2577 - .L_2576)
.L_2576:
        /*008c*/ 	.word	0x00000000
        /*0090*/ 	.short	0x000b
        /*0092*/ 	.short	0x0048
        /*0094*/ 	.byte	0x00, 0xf0, 0x11, 0x00


	//----- nvinfo : EIATTR_KPARAM_INFO
	.align		4
.L_2577:
        /*0098*/ 	.byte	0x04, 0x17
        /*009a*/ 	.short	(.L_2579 - .L_2578)
.L_2578:
        /*009c*/ 	.word	0x00000000
        /*00a0*/ 	.short	0x000a
        /*00a2*/ 	.short	0x0040
        /*00a4*/ 	.byte	0x00, 0xf5, 0x21, 0x00


	//----- nvinfo : EIATTR_KPARAM_INFO
	.align		4
.L_2579:
        /*00a8*/ 	.byte	0x04, 0x17
        /*00aa*/ 	.short	(.L_2581 - .L_2580)
.L_2580:
        /*00ac*/ 	.word	0x00000000
        /*00b0*/ 	.short	0x0009
        /*00b2*/ 	.short	0x0038
        /*00b4*/ 	.byte	0x00, 0xf5, 0x21, 0x00


	//----- nvinfo : EIATTR_KPARAM_INFO
	.align		4
.L_2581:
        /*00b8*/ 	.byte	0x04, 0x17
        /*00ba*/ 	.short	(.L_2583 - .L_2582)
.L_2582:
        /*00bc*/ 	.word	0x00000000
        /*00c0*/ 	.short	0x0008
        /*00c2*/ 	.short	0x0034
        /*00c4*/ 	.byte	0x00, 0xf0, 0x11, 0x00


	//----- nvinfo : EIATTR_KPARAM_INFO
	.align		4
.L_2583:
        /*00c8*/ 	.byte	0x04, 0x17
        /*00ca*/ 	.short	(.L_2585 - .L_2584)
.L_2584:
        /*00cc*/ 	.word	0x00000000
        /*00d0*/ 	.short	0x0007
        /*00d2*/ 	.short	0x0030
        /*00d4*/ 	.byte	0x00, 0xf0, 0x11, 0x00


	//----- nvinfo : EIATTR_KPARAM_INFO
	.align		4
.L_2585:
        /*00d8*/ 	.byte	0x04, 0x17
        /*00da*/ 	.short	(.L_2587 - .L_2586)
.L_2586:
        /*00dc*/ 	.word	0x00000000
        /*00e0*/ 	.short	0x0006
        /*00e2*/ 	.short	0x002c
        /*00e4*/ 	.byte	0x00, 0xf0, 0x11, 0x00


	//----- nvinfo : EIATTR_KPARAM_INFO
	.align		4
.L_2587:
        /*00e8*/ 	.byte	0x04, 0x17
        /*00ea*/ 	.short	(.L_2589 - .L_2588)
.L_2588:
        /*00ec*/ 	.word	0x00000000
        /*00f0*/ 	.short	0x0005
        /*00f2*/ 	.short	0x0028
        /*00f4*/ 	.byte	0x00, 0xf0, 0x11, 0x00


	//----- nvinfo : EIATTR_KPARAM_INFO
	.align		4
.L_2589:
        /*00f8*/ 	.byte	0x04, 0x17
        /*00fa*/ 	.short	(.L_2591 - .L_2590)
.L_2590:
        /*00fc*/ 	.word	0x00000000
        /*0100*/ 	.short	0x0004
        /*0102*/ 	.short	0x0020
        /*0104*/ 	.byte	0x00, 0xf5, 0x21, 0x00


	//----- nvinfo : EIATTR_KPARAM_INFO
	.align		4
.L_2591:
        /*0108*/ 	.byte	0x04, 0x17
        /*010a*/ 	.short	(.L_2593 - .L_2592)
.L_2592:
        /*010c*/ 	.word	0x00000000
        /*0110*/ 	.short	0x0003
        /*0112*/ 	.short	0x0018
        /*0114*/ 	.byte	0x00, 0xf5, 0x21, 0x00


	//----- nvinfo : EIATTR_KPARAM_INFO
	.align		4
.L_2593:
        /*0118*/ 	.byte	0x04, 0x17
        /*011a*/ 	.short	(.L_2595 - .L_2594)
.L_2594:
        /*011c*/ 	.word	0x00000000
        /*0120*/ 	.short	0x0002
        /*0122*/ 	.short	0x0010
        /*0124*/ 	.byte	0x00, 0xf5, 0x21, 0x00


	//----- nvinfo : EIATTR_KPARAM_INFO
	.align		4
.L_2595:
        /*0128*/ 	.byte	0x04, 0x17
        /*012a*/ 	.short	(.L_2597 - .L_2596)
.L_2596:
        /*012c*/ 	.word	0x00000000
        /*0130*/ 	.short	0x0001
        /*0132*/ 	.short	0x0008
        /*0134*/ 	.byte	0x00, 0xf5, 0x21, 0x00


	//----- nvinfo : EIATTR_KPARAM_INFO
	.align		4
.L_2597:
        /*0138*/ 	.byte	0x04, 0x17
        /*013a*/ 	.short	(.L_2599 - .L_2598)
.L_2598:
        /*013c*/ 	.word	0x00000000
        /*0140*/ 	.short	0x0000
        /*0142*/ 	.short	0x0000
        /*0144*/ 	.byte	0x00, 0xf5, 0x21, 0x00


	//----- nvinfo : EIATTR_SPARSE_MMA_MASK
	.align		4
.L_2599:
        /*0148*/ 	.byte	0x03, 0x50
        /*014a*/ 	.short	0x0000


	//----- nvinfo : EIATTR_MAXREG_COUNT
	.align		4
        /*014c*/ 	.byte	0x03, 0x1b
        /*014e*/ 	.short	0x00ff


	//----- nvinfo : EIATTR_NUM_BARRIERS
	.align		4
        /*0150*/ 	.byte	0x02, 0x4c
        /*0152*/ 	.byte	0x01
	.zero		1


	//----- nvinfo : EIATTR_MERCURY_ISA_VERSION
	.align		4
        /*0154*/ 	.byte	0x03, 0x5f
        /*0156*/ 	.short	0x0101


	//----- nvinfo : EIATTR_VRC_CTA_INIT_COUNT
	.align		4
        /*0158*/ 	.byte	0x02, 0x4a
	.zero		1
	.zero		1


	//----- nvinfo : EIATTR_EXIT_INSTR_OFFSETS
	.align		4
        /*015c*/ 	.byte	0x04, 0x1c
        /*015e*/ 	.short	(.L_2601 - .L_2600)


	//   ....[0]....
.L_2600:
        /*0160*/ 	.word	0x00000cb0


	//   ....[1]....
        /*0164*/ 	.word	0x00005350


	//   ....[2]....
        /*0168*/ 	.word	0x000055f0


	//   ....[3]....
        /*016c*/ 	.word	0x00005720


	//   ....[4]....
        /*0170*/ 	.word	0x000057b0


	//   ....[5]....
        /*0174*/ 	.word	0x000057f0


	//----- nvinfo : EIATTR_CRS_STACK_SIZE
	.align		4
.L_2601:
        /*0178*/ 	.byte	0x04, 0x1e
        /*017a*/ 	.short	(.L_2603 - .L_2602)
.L_2602:
        /*017c*/ 	.word	0x00000000


	//----- nvinfo : EIATTR_CBANK_PARAM_SIZE
	.align		4
.L_2603:
        /*0180*/ 	.byte	0x03, 0x19
        /*0182*/ 	.short	0x0074


	//----- nvinfo : EIATTR_PARAM_CBANK
	.align		4
        /*0184*/ 	.byte	0x04, 0x0a
        /*0186*/ 	.short	(.L_2605 - .L_2604)
	.align		4
.L_2604:
        /*0188*/ 	.word	index@(.nv.constant0._Z23gemm_half_q_half_kernelILi2ELi48ELb0ELb0ELi64EEvPK6__halfPKjS4_S2_PS0_iiiiPKtS7_iiiiiibS2_i)
        /*018c*/ 	.short	0x0380
        /*018e*/ 	.short	0x0074


	//----- nvinfo : EIATTR_SW_WAR
	.align		4
.L_2605:
        /*0190*/ 	.byte	0x04, 0x36
        /*0192*/ 	.short	(.L_2607 - .L_2606)
.L_2606:
        /*0194*/ 	.word	0x00000008
.L_2607:


//--------------------- .nv.info._Z23gemm_half_q_half_kernelILi2ELi16ELb0ELb0ELi64EEvPK6__halfPKjS4_S2_PS0_iiiiPKtS7_iiiiiibS2_i --------------------------
	.section	.nv.info._Z23gemm_half_q_half_kernelILi2ELi16ELb0ELb0ELi64EEvPK6__halfPKjS4_S2_PS0_iiiiPKtS7_iiiiiibS2_i,"",@"SHT_CUDA_INFO"
	.sectionflags	@""
	.align	4


	//----- nvinfo : EIATTR_CUDA_API_VERSION
	.align		4
        /*0000*/ 	.byte	0x04, 0x37
        /*0002*/ 	.short	(.L_2609 - .L_2608)
.L_2608:
        /*0004*/ 	.word	0x00000082


	//----- nvinfo : EIATTR_KPARAM_INFO
	.align		4
.L_2609:
        /*0008*/ 	.byte	0x04, 0x17
        /*000a*/ 	.short	(.L_2611 - .L_2610)
.L_2610:
        /*000c*/ 	.word	0x00000000
        /*0010*/ 	.short	0x0013
        /*0012*/ 	.short	0x0070
        /*0014*/ 	.byte	0x00, 0xf0, 0x11, 0x00


	//----- nvinfo : EIATTR_KPARAM_INFO
	.align		4
.L_2611:
        /*0018*/ 	.byte	0x04, 0x17
        /*001a*/ 	.short	(.L_2613 - .L_2612)
.L_2612:
        /*001c*/ 	.word	0x00000000
        /*0020*/ 	.short	0x0012
        /*0022*/ 	.short	0x0068
        /*0024*/ 	.byte	0x00, 0xf5, 0x21, 0x00


	//----- nvinfo : EIATTR_KPARAM_INFO
	.align		4
.L_2613:
        /*0028*/ 	.byte	0x04, 0x17
        /*002a*/ 	.short	(.L_2615 - .L_2614)
.L_2614:
        /*002c*/ 	.word	0x00000000
        /*0030*/ 	.short	0x0011
        /*0032*/ 	.short	0x0060
        /*0034*/ 	.byte	0x00, 0xf0, 0x05, 0x00


	//----- nvinfo : EIATTR_KPARAM_INFO
	.align		4
.L_2615:
        /*0038*/ 	.byte	0x04, 0x17
        /*003a*/ 	.short	(.L_2617 - .L_2616)
.L_2616:
        /*003c*/ 	.word	0x00000000
        /*0040*/ 	.short	0x0010
        /*0042*/ 	.short	0x005c
        /*0044*/ 	.byte	0x00, 0xf0, 0x11, 0x00


	//----- nvinfo : EIATTR_KPARAM_INFO
	.align		4
.L_2617:
        /*0048*/ 	.byte	0x04, 0x17
        /*004a*/ 	.short	(.L_2619 - .L_2618)
.L_2618:
        /*004c*/ 	.word	0x00000000
        /*0050*/ 	.short	0x000f
        /*0052*/ 	.short	0x0058
        /*0054*/ 	.byte	0x00, 0xf0, 0x11, 0x00


	//----- nvinfo : EIATTR_KPARAM_INFO
	.align		4
.L_2619:
        /*0058*/ 	.byte	0x04, 0x17
        /*005a*/ 	.short	(.L_2621 - .L_2620)
.L_2620:
        /*005c*/ 	.word	0x00000000
        /*0060*/ 	.short	0x000e
        /*0062*/ 	.short	0x0054
        /*0064*/ 	.byte	0x00, 0xf0, 0x11, 0x00


	//----- nvinfo : EIATTR_KPARAM_INFO
	.align		4
.L_2621:
        /*0068*/ 	.byte	0x04, 0x17
        /*006a*/ 	.short	(.L_2623 - .L_2622)
.L_2622:
        /*006c*/ 	.word	0x00000000
        /*0070*/ 	.short	0x000d
        /*0072*/ 	.short	0x0050
        /*0074*/ 	.byte	0x00, 0xf0, 0x11, 0x00


	//----- nvinfo : EIATTR_KPARAM_INFO
	.align		4
.L_2623:
        /*0078*/ 	.byte	0x04, 0x17
        /*007a*/ 	.short	(.L_2625 - .L_2624)
.L_2624:
        /*007c*/ 	.word	0x00000000
        /*0080*/ 	.short	0x000c
        /*0082*/ 	.short	0x004c
        /*0084*/ 	.byte	0x00, 0xf0, 0x11, 0x00


	//----- nvinfo : EIATTR_KPARAM_INFO
	.align		4
.L_2625:
        /*0088*/ 	.byte	0x04, 0x17
        /*008a*/ 	.short	(.L_2627 - .L_2626)
.L_2626:
        /*008c*/ 	.word	0x00000000
        /*0090*/ 	.short	0x000b
        /*0092*/ 	.short	0x0048
        /*0094*/ 	.byte	0x00, 0xf0, 0x11, 0x00


	//----- nvinfo : EIATTR_KPARAM_INFO
	.align		4
.L_2627:
        /*0098*/ 	.byte	0x04, 0x17
        /*009a*/ 	.short	(.L_2629 - .L_2628)
.L_2628:
        /*009c*/ 	.word	0x00000000
        /*00a0*/ 	.short	0x000a
        /*00a2*/ 	.short	0x0040
        /*00a4*/ 	.byte	0x00, 0xf5, 0x21, 0x00


	//----- nvinfo : EIATTR_KPARAM_INFO
	.align		4
.L_2629:
        /*00a8*/ 	.byte	0x04, 0x17
        /*00aa*/ 	.short	(.L_2631 - .L_2630)
.L_2630:
        /*00ac*/ 	.word	0x00000000
        /*00b0*/ 	.short	0x0009
        /*00b2*/ 	.short	0x0038
        /*00b4*/ 	.byte	0x00, 0xf5, 0x21, 0x00


	//----- nvinfo : EIATTR_KPARAM_INFO
	.align		4
.L_2631:
        /*00b8*/ 	.byte	0x04, 0x17
        /*00ba*/ 	.short	(.L_2633 - .L_2632)
.L_2632:
        /*00bc*/ 	.word	0x00000000
        /*00c0*/ 	.short	0x0008
        /*00c2*/ 	.short	0x0034
        /*00c4*/ 	.byte	0x00, 0xf0, 0x11, 0x00


	//----- nvinfo : EIATTR_KPARAM_INFO
	.align		4
.L_2633:
        /*00c8*/ 	.byte	0x04, 0x17
        /*00ca*/ 	.short	(.L_2635 - .L_2634)
.L_2634:
        /*00cc*/ 	.word	0x00000000
        /*00d0*/ 	.short	0x0007
        /*00d2*/ 	.short	0x0030
        /*00d4*/ 	.byte	0x00, 0xf0, 0x11, 0x00


	//----- nvinfo : EIATTR_KPARAM_INFO
	.align		4
.L_2635:
        /*00d8*/ 	.byte	0x04, 0x17
        /*00da*/ 	.short	(.L_2637 - .L_2636)
.L_2636:
        /*00dc*/ 	.word	0x00000000
        /*00e0*/ 	.short	0x0006
        /*00e2*/ 	.short	0x002c
        /*00e4*/ 	.byte	0x00, 0xf0, 0x11, 0x00


	//----- nvinfo : EIATTR_KPARAM_INFO
	.align		4
.L_2637:
        /*00e8*/ 	.byte	0x04, 0x17
        /*00ea*/ 	.short	(.L_2639 - .L_2638)
.L_2638:
        /*00ec*/ 	.word	0x00000000
        /*00f0*/ 	.short	0x0005
        /*00f2*/ 	.short	0x0028
        /*00f4*/ 	.byte	0x00, 0xf0, 0x11, 0x00


	//----- nvinfo : EIATTR_KPARAM_INFO
	.align		4
.L_2639:
        /*00f8*/ 	.byte	0x04, 0x17
        /*00fa*/ 	.short	(.L_2641 - .L_2640)
.L_2640:
        /*00fc*/ 	.word	0x00000000
        /*0100*/ 	.short	0x0004
        /*0102*/ 	.short	0x0020
        /*0104*/ 	.byte	0x00, 0xf5, 0x21, 0x00


	//----- nvinfo : EIATTR_KPARAM_INFO
	.align		4
.L_2641:
        /*0108*/ 	.byte	0x04, 0x17
        /*010a*/ 	.short	(.L_2643 - .L_2642)
.L_2642:
        /*010c*/ 	.word	0x00000000
        /*0110*/ 	.short	0x0003
        /*0112*/ 	.short	0x0018
        /*0114*/ 	.byte	0x00, 0xf5, 0x21, 0x00


	//----- nvinfo : EIATTR_KPARAM_INFO
	.align		4
.L_2643:
        /*0118*/ 	.byte	0x04, 0x17
        /*011a*/ 	.short	(.L_2645 - .L_2644)
.L_2644:
        /*011c*/ 	.word	0x00000000
        /*0120*/ 	.short	0x0002
        /*0122*/ 	.short	0x0010
        /*0124*/ 	.byte	0x00, 0xf5, 0x21, 0x00


	//----- nvinfo : EIATTR_KPARAM_INFO
	.align		4
.L_2645:
        /*0128*/ 	.byte	0x04, 0x17
        /*012a*/ 	.short	(.L_2647 - .L_2646)
.L_2646:
        /*012c*/ 	.word	0x00000000
        /*0130*/ 	.short	0x0001
        /*0132*/ 	.short	0x0008
        /*0134*/ 	.byte	0x00, 0xf5, 0x21, 0x00


	//----- nvinfo : EIATTR_KPARAM_INFO
	.align		4
.L_2647:
        /*0138*/ 	.byte	0x04, 0x17
        /*013a*/ 	.short	(.L_2649 - .L_2648)
.L_2648:
        /*013c*/ 	.word	0x00000000
        /*0140*/ 	.short	0x0000
        /*0142*/ 	.short	0x0000
        /*0144*/ 	.byte	0x00, 0xf5, 0x21, 0x00


	//----- nvinfo : EIATTR_SPARSE_MMA_MASK
	.align		4
.L_2649:
        /*0148*/ 	.byte	0x03, 0x50
        /*014a*/ 	.short	0x0000


	//----- nvinfo : EIATTR_MAXREG_COUNT
	.align		4
        /*014c*/ 	.byte	0x03, 0x1b
        /*014e*/ 	.short	0x00ff


	//----- nvinfo : EIATTR_NUM_BARRIERS
	.align		4
        /*0150*/ 	.byte	0x02, 0x4c
        /*0152*/ 	.byte	0x01
	.zero		1


	//----- nvinfo : EIATTR_MERCURY_ISA_VERSION
	.align		4
        /*0154*/ 	.byte	0x03, 0x5f
        /*0156*/ 	.short	0x0101


	//----- nvinfo : EIATTR_VRC_CTA_INIT_COUNT
	.align		4
        /*0158*/ 	.byte	0x02, 0x4a
	.zero		1
	.zero		1


	//----- nvinfo : EIATTR_EXIT_INSTR_OFFSETS
	.align		4
        /*015c*/ 	.byte	0x04, 0x1c
        /*015e*/ 	.short	(.L_2651 - .L_2650)


	//   ....[0]....
.L_2650:
        /*0160*/ 	.word	0x00000d00


	//   ....[1]....
        /*0164*/ 	.word	0x000036f0


	//   ....[2]....
        /*0168*/ 	.word	0x000039a0


	//   ....[3]....
        /*016c*/ 	.word	0x00003ae0


	//   ....[4]....
        /*0170*/ 	.word	0x00003b70


	//   ....[5]....
        /*0174*/ 	.word	0x00003bb0


	//----- nvinfo : EIATTR_CRS_STACK_SIZE
	.align		4
.L_2651:
        /*0178*/ 	.byte	0x04, 0x1e
        /*017a*/ 	.short	(.L_2653 - .L_2652)
.L_2652:
        /*017c*/ 	.word	0x00000000


	//----- nvinfo : EIATTR_CBANK_PARAM_SIZE
	.align		4
.L_2653:
        /*0180*/ 	.byte	0x03, 0x19
        /*0182*/ 	.short	0x0074


	//----- nvinfo : EIATTR_PARAM_CBANK
	.align		4
        /*0184*/ 	.byte	0x04, 0x0a
        /*0186*/ 	.short	(.L_2655 - .L_2654)
	.align		4
.L_2654:
        /*0188*/ 	.word	index@(.nv.constant0._Z23gemm_half_q_half_kernelILi2ELi16ELb0ELb0ELi64EEvPK6__halfPKjS4_S2_PS0_iiiiPKtS7_iiiiiibS2_i)
        /*018c*/ 	.short	0x0380
        /*018e*/ 	.short	0x0074


	//----- nvinfo : EIATTR_SW_WAR
	.align		4
.L_2655:
        /*0190*/ 	.byte	0x04, 0x36
        /*0192*/ 	.short	(.L_2657 - .L_2656)
.L_2656:
        /*0194*/ 	.word	0x00000008
.L_2657:


//--------------------- .nv.info._Z23gemm_half_q_half_kernelILi2ELi24ELb0ELb0ELi64EEvPK6__halfPKjS4_S2_PS0_iiiiPKtS7_iiiiiibS2_i --------------------------
	.section	.nv.info._Z23gemm_half_q_half_kernelILi2ELi24ELb0ELb0ELi64EEvPK6__halfPKjS4_S2_PS0_iiiiPKtS7_iiiiiibS2_i,"",@"SHT_CUDA_INFO"
	.sectionflags	@""
	.align	4


	//----- nvinfo : EIATTR_CUDA_API_VERSION
	.align		4
        /*0000*/ 	.byte	0x04, 0x37
        /*0002*/ 	.short	(.L_2659 - .L_2658)
.L_2658:
        /*0004*/ 	.word	0x00000082


	//----- nvinfo : EIATTR_KPARAM_INFO
	.align		4
.L_2659:
        /*0008*/ 	.byte	0x04, 0x17
        /*000a*/ 	.short	(.L_2661 - .L_2660)
.L_2660:
        /*000c*/ 	.word	0x00000000
        /*0010*/ 	.short	0x0013
        /*0012*/ 	.short	0x0070
        /*0014*/ 	.byte	0x00, 0xf0, 0x11, 0x00


	//----- nvinfo : EIATTR_KPARAM_INFO
	.align		4
.L_2661:
        /*0018*/ 	.byte	0x04, 0x17
        /*001a*/ 	.short	(.L_2663 - .L_2662)
.L_2662:
        /*001c*/ 	.word	0x00000000
        /*0020*/ 	.short	0x0012
        /*0022*/ 	.short	0x0068
        /*0024*/ 	.byte	0x00, 0xf5, 0x21, 0x00


	//----- nvinfo : EIATTR_KPARAM_INFO
	.align		4
.L_2663:
        /*0028*/ 	.byte	0x04, 0x17
        /*002a*/ 	.short	(.L_2665 - .L_2664)
.L_2664:
        /*002c*/ 	.word	0x00000000
        /*0030*/ 	.short	0x0011
        /*0032*/ 	.short	0x0060
        /*0034*/ 	.byte	0x00, 0xf0, 0x05, 0x00


	//----- nvinfo : EIATTR_KPARAM_INFO
	.align		4
.L_2665:
        /*0038*/ 	.byte	0x04, 0x17
        /*003a*/ 	.short	(.L_2667 - .L_2666)
.L_2666:
        /*003c*/ 	.word	0x00000000
        /*0040*/ 	.short	0x0010
        /*0042*/ 	.short	0x005c
        /*0044*/ 	.byte	0x00, 0xf0, 0x11, 0x00


	//----- nvinfo : EIATTR_KPARAM_INFO
	.align		4
.L_2667:
        /*0048*/ 	.byte	0x04, 0x17
        /*004a*/ 	.short	(.L_2669 - .L_2668)
.L_2668:
        /*004c*/ 	.word	0x00000000
        /*0050*/ 	.short	0x000f
        /*0052*/ 	.short	0x0058
        /*0054*/ 	.byte	0x00, 0xf0, 0x11, 0x00


	//----- nvinfo : EIATTR_KPARAM_INFO
	.align		4
.L_2669:
        /*0058*/ 	.byte	0x04, 0x17
        /*005a*/ 	.short	(.L_2671 - .L_2670)
.L_2670:
        /*005c*/ 	.word	0x00000000
        /*0060*/ 	.short	0x000e
        /*0062*/ 	.short	0x0054
        /*0064*/ 	.byte	0x00, 0xf0, 0x11, 0x00


	//----- nvinfo : EIATTR_KPARAM_INFO
	.align		4
.L_2671:
        /*0068*/ 	.byte	0x04, 0x17
        /*006a*/ 	.short	(.L_2673 - .L_2672)
.L_2672:
        /*006c*/ 	.word	0x00000000
        /*0070*/ 	.short	0x000d
        /*0072*/ 	.short	0x0050
        /*0074*/ 	.byte	0x00, 0xf0, 0x11, 0x00


	//----- nvinfo : EIATTR_KPARAM_INFO
	.align		4
.L_2673:
        /*0078*/ 	.byte	0x04, 0x17
        /*007a*/ 	.short	(.L_2675 - .L_2674)
.L_2674:
        /*007c*/ 	.word	0x00000000
        /*0080*/ 	.short	0x000c
        /*0082*/ 	.short	0x004c
        /*0084*/ 	.byte	0x00, 0xf0, 0x11, 0x00


	//----- nvinfo : EIATTR_KPARAM_INFO
	.align		4
.L_2675:
        /*0088*/ 	.byte	0x04, 0x17
        /*008a*/ 	.short	(.L_2677 - .L_2676)
.L_2676:
        /*008c*/ 	.word	0x00000000
        /*0090*/ 	.short	0x000b
        /*0092*/ 	.short	0x0048
        /*0094*/ 	.byte	0x00, 0xf0, 0x11, 0x00


	//----- nvinfo : EIATTR_KPARAM_INFO
	.align		4
.L_2677:
        /*0098*/ 	.byte	0x04, 0x17
        /*009a*/ 	.short	(.L_2679 - .L_2678)
.L_2678:
        /*009c*/ 	.word	0x00000000
        /*00a0*/ 	.short	0x000a
        /*00a2*/ 	.short	0x0040
        /*00a4*/ 	.byte	0x00, 0xf5, 0x21, 0x00


	//----- nvinfo : EIATTR_KPARAM_INFO
	.align		4
.L_2679:
        /*00a8*/ 	.byte	0x04, 0x17
        /*00aa*/ 	.short	(.L_2681 - .L_2680)
.L_2680:
        /*00ac*/ 	.word	0x00000000
        /*00b0*/ 	.short	0x0009
        /*00b2*/ 	.short	0x0038
        /*00b4*/ 	.byte	0x00, 0xf5, 0x21, 0x00


	//----- nvinfo : EIATTR_KPARAM_INFO
	.align		4
.L_2681:
        /*00b8*/ 	.byte	0x04, 0x17
        /*00ba*/ 	.short	(.L_2683 - .L_2682)
.L_2682:
        /*00bc*/ 	.word	0x00000000
        /*00c0*/ 	.short	0x0008
        /*00c2*/ 	.short	0x0034
        /*00c4*/ 	.byte	0x00, 0xf0, 0x11, 0x00


	//----- nvinfo : EIATTR_KPARAM_INFO
	.align		4
.L_2683:
        /*00c8*/ 	.byte	0x04, 0x17
        /*00ca*/ 	.short	(.L_2685 - .L_2684)
.L_2684:
        /*00cc*/ 	.word	0x00000000
        /*00d0*/ 	.short	0x0007
        /*00d2*/ 	.short	0x0030
        /*00d4*/ 	.byte	0x00, 0xf0, 0x11, 0x00


	//----- nvinfo : EIATTR_KPARAM_INFO
	.align		4
.L_2685:
        /*00d8*/ 	.byte	0x04, 0x17
        /*00da*/ 	.short	(.L_2687 - .L_2686)
.L_2686:
        /*00dc*/ 	.word	0x00000000
        /*00e0*/ 	.short	0x0006
        /*00e2*/ 	.short	0x002c
        /*00e4*/ 	.byte	0x00, 0xf0, 0x11, 0x00


	//----- nvinfo : EIATTR_KPARAM_INFO
	.align		4
.L_2687:
        /*00e8*/ 	.byte	0x04, 0x17
        /*00ea*/ 	.short	(.L_2689 - .L_2688)
.L_2688:
        /*00ec*/ 	.word	0x00000000
        /*00f0*/ 	.short	0x0005
        /*00f2*/ 	.short	0x0028
        /*00f4*/ 	.byte	0x00, 0xf0, 0x11, 0x00


	//----- nvinfo : EIATTR_KPARAM_INFO
	.align		4
.L_2689:
        /*00f8*/ 	.byte	0x04, 0x17
        /*00fa*/ 	.short	(.L_2691 - .L_2690)
.L_2690:
        /*00fc*/ 	.word	0x00000000
        /*0100*/ 	.short	0x0004
        /*0102*/ 	.short	0x0020
        /*0104*/ 	.byte	0x00, 0xf5, 0x21, 0x00


	//----- nvinfo : EIATTR_KPARAM_INFO
	.align		4
.L_2691:
        /*0108*/ 	.byte	0x04, 0x17
        /*010a*/ 	.short	(.L_2693 - .L_2692)
.L_2692:
        /*010c*/ 	.word	0x00000000
        /*0110*/ 	.short	0x0003
        /*0112*/ 	.short	0x0018
        /*0114*/ 	.byte	0x00, 0xf5, 0x21, 0x00


	//----- nvinfo : EIATTR_KPARAM_INFO
	.align		4
.L_2693:
        /*0118*/ 	.byte	0x04, 0x17
        /*011a*/ 	.short	(.L_2695 - .L_2694)
.L_2694:
        /*011c*/ 	.word	0x00000000
        /*0120*/ 	.short	0x0002
        /*0122*/ 	.short	0x0010
        /*0124*/ 	.byte	0x00, 0xf5, 0x21, 0x00


	//----- nvinfo : EIATTR_KPARAM_INFO
	.align		4
.L_2695:
        /*0128*/ 	.byte	0x04, 0x17
        /*012a*/ 	.short	(.L_2697 - .L_2696)
.L_2696:
        /*012c*/ 	.word	0x00000000
        /*0130*/ 	.short	0x0001
        /*0132*/ 	.short	0x0008
        /*0134*/ 	.byte	0x00, 0xf5, 0x21, 0x00


	//----- nvinfo : EIATTR_KPARAM_INFO
	.align		4
.L_2697:
        /*0138*/ 	.byte	0x04, 0x17
        /*013a*/ 	.short	(.L_2699 - .L_2698)
.L_2698:
        /*013c*/ 	.word	0x00000000
        /*0140*/ 	.short	0x0000
        /*0142*/ 	.short	0x0000
        /*0144*/ 	.byte	0x00, 0xf5, 0x21, 0x00


	//----- nvinfo : EIATTR_SPARSE_MMA_MASK
	.align		4
.L_2699:
        /*0148*/ 	.byte	0x03, 0x50
        /*014a*/ 	.short	0x0000


	//----- nvinfo : EIATTR_MAXREG_COUNT
	.align		4
        /*014c*/ 	.byte	0x03, 0x1b
        /*014e*/ 	.short	0x00ff


	//----- nvinfo : EIATTR_NUM_BARRIERS
	.align		4
        /*0150*/ 	.byte	0x02, 0x4c
        /*0152*/ 	.byte	0x01
	.zero		1


	//----- nvinfo : EIATTR_MERCURY_ISA_VERSION
	.align		4
        /*0154*/ 	.byte	0x03, 0x5f
        /*0156*/ 	.short	0x0101


	//----- nvinfo : EIATTR_VRC_CTA_INIT_COUNT
	.align		4
        /*0158*/ 	.byte	0x02, 0x4a
	.zero		1
	.zero		1


	//----- nvinfo : EIATTR_EXIT_INSTR_OFFSETS
	.align		4
        /*015c*/ 	.byte	0x04, 0x1c
        /*015e*/ 	.short	(.L_2701 - .L_2700)


	//   ....[0]....
.L_2700:
        /*0160*/ 	.word	0x00000cc0


	//   ....[1]....
        /*0164*/ 	.word	0x00006960


	//   ....[2]....
        /*0168*/ 	.word	0x00006c00


	//   ....[3]....
        /*016c*/ 	.word	0x00006d30


	//   ....[4]....
        /*0170*/ 	.word	0x00006dc0


	//   ....[5]....
        /*0174*/ 	.word	0x00006e00


	//----- nvinfo : EIATTR_CRS_STACK_SIZE
	.align		4
.L_2701:
        /*0178*/ 	.byte	0x04, 0x1e
        /*017a*/ 	.short	(.L_2703 - .L_2702)
.L_2702:
        /*017c*/ 	.word	0x00000000


	//----- nvinfo : EIATTR_CBANK_PARAM_SIZE
	.align		4
.L_2703:
        /*0180*/ 	.byte	0x03, 0x19
        /*0182*/ 	.short	0x0074


	//----- nvinfo : EIATTR_PARAM_CBANK
	.align		4
        /*0184*/ 	.byte	0x04, 0x0a
        /*0186*/ 	.short	(.L_2705 - .L_2704)
	.align		4
.L_2704:
        /*0188*/ 	.word	index@(.nv.constant0._Z23gemm_half_q_half_kernelILi2ELi24ELb0ELb0ELi64EEvPK6__halfPKjS4_S2_PS0_iiiiPKtS7_iiiiiibS2_i)
        /*018c*/ 	.short	0x0380
        /*018e*/ 	.short	0x0074


	//----- nvinfo : EIATTR_SW_WAR
	.align		4
.L_2705:
        /*0190*/ 	.byte	0x04, 0x36
        /*0192*/ 	.short	(.L_2707 - .L_2706)
.L_2706:
        /*0194*/ 	.word	0x00000008
.L_2707:


//--------------------- .nv.info._Z23gemm_half_q_half_kernelILi2ELi8ELb0ELb0ELi64EEvPK6__halfPKjS4_S2_PS0_iiiiPKtS7_iiiiiibS2_i --------------------------
	.section	.nv.info._Z23gemm_half_q_half_kernelILi2ELi8ELb0ELb0ELi64EEvPK6__halfPKjS4_S2_PS0_iiiiPKtS7_iiiiiibS2_i,"",@"SHT_CUDA_INFO"
	.sectionflags	@""
	.align	4


	//----- nvinfo : EIATTR_CUDA_API_VERSION
	.align		4
        /*0000*/ 	.byte	0x04, 0x37
        /*0002*/ 	.short	(.L_2709 - .L_2708)
.L_2708:
        /*0004*/ 	.word	0x00000082


	//----- nvinfo : EIATTR_KPARAM_INFO
	.align		4
.L_2709:
        /*0008*/ 	.byte	0x04, 0x17
        /*000a*/ 	.short	(.L_2711 - .L_2710)
.L_2710:
        /*000c*/ 	.word	0x00000000
        /*0010*/ 	.short	0x0013
        /*0012*/ 	.short	0x0070
        /*0014*/ 	.byte	0x00, 0xf0, 0x11, 0x00


	//----- nvinfo : EIATTR_KPARAM_INFO
	.align		4
.L_2711:
        /*0018*/ 	.byte	0x04, 0x17
        /*001a*/ 	.short	(.L_2713 - .L_2712)
.L_2712:
        /*001c*/ 	.word	0x00000000
        /*0020*/ 	.short	0x0012
        /*0022*/ 	.short	0x0068
        /*0024*/ 	.byte	0x00, 0xf5, 0x21, 0x00


	//----- nvinfo : EIATTR_KPARAM_INFO
	.align		4
.L_2713:
        /*0028*/ 	.byte	0x04, 0x17
        /*002a*/ 	.short	(.L_2715 - .L_2714)
.L_2714:
        /*002c*/ 	.word	0x00000000
        /*0030*/ 	.short	0x0011
        /*0032*/ 	.short	0x0060
        /*0034*/ 	.byte	0x00, 0xf0, 0x05, 0x00


	//----- nvinfo : EIATTR_KPARAM_INFO
	.align		4
.L_2715:
        /*0038*/ 	.byte	0x04, 0x17
        /*003a*/ 	.short	(.L_2717 - .L_2716)
.L_2716:
        /*003c*/ 	.word	0x00000000
        /*0040*/ 	.short	0x0010
        /*0042*/ 	.short	0x005c
        /*0044*/ 	.byte	0x00, 0xf0, 0x11, 0x00


	//----- nvinfo : EIATTR_KPARAM_INFO
	.align		4
.L_2717:
        /*0048*/ 	.byte	0x04, 0x17
        /*004a*/ 	.short	(.L_2719 - .L_2718)
.L_2718:
        /*004c*/ 	.word	0x00000000
        /*0050*/ 	.short	0x000f
        /*0052*/ 	.short	0x0058
        /*0054*/ 	.byte	0x00, 0xf0, 0x11, 0x00


	//----- nvinfo : EIATTR_KPARAM_INFO
	.align		4
.L_2719:
        /*0058*/ 	.byte	0x04, 0x17
        /*005a*/ 	.short	(.L_2721 - .L_2720)
.L_2720:
        /*005c*/ 	.word	0x00000000
        /*0060*/ 	.short	0x000e
        /*0062*/ 	.short	0x0054
        /*0064*/ 	.byte	0x00, 0xf0, 0x11, 0x00


	//----- nvinfo : EIATTR_KPARAM_INFO
	.align		4
.L_2721:
        /*0068*/ 	.byte	0x04, 0x17
        /*006a*/ 	.short	(.L_2723 - .L_2722)
.L_2722:
        /*006c*/ 	.word	0x00000000
        /*0070*/ 	.short	0x000d
        /*0072*/ 	.short	0x0050
        /*0074*/ 	.byte	0x00, 0xf0, 0x11, 0x00


	//----- nvinfo : EIATTR_KPARAM_INFO
	.align		4
.L_2723:
        /*0078*/ 	.byte	0x04, 0x17
        /*007a*/ 	.short	(.L_2725 - .L_2724)
.L_2724:
        /*007c*/ 	.word	0x00000000
        /*0080*/ 	.short	0x000c
        /*0082*/ 	.short	0x004c
        /*0084*/ 	.byte	0x00, 0xf0, 0x11, 0x00


	//----- nvinfo : EIATTR_KPARAM_INFO
	.align		4
.L_2725:
        /*0088*/ 	.byte	0x04, 0x17
        /*008a*/ 	.short	(.L_2727 - .L_2726)
.L_2726:
        /*008c*/ 	.word	0x00000000
        /*0090*/ 	.short	0x000b
        /*0092*/ 	.short	0x0048
        /*0094*/ 	.byte	0x00, 0xf0, 0x11, 0x00


	//----- nvinfo : EIATTR_KPARAM_INFO
	.align		4
.L_2727:
        /*0098*/ 	.byte	0x04, 0x17
        /*009a*/ 	.short	(.L_2729 - .L_2728)
.L_2728:
        /*009c*/ 	.word	0x00000000
        /*00a0*/ 	.short	0x000a
        /*00a2*/ 	.short	0x0040
        /*00a4*/ 	.byte	0x00, 0xf5, 0x21, 0x00


	//----- nvinfo : EIATTR_KPARAM_INFO
	.align		4
.L_2729:
        /*00a8*/ 	.byte	0x04, 0x17
        /*00aa*/ 	.short	(.L_2731 - .L_2730)
.L_2730:
        /*00ac*/ 	.word	0x00000000
        /*00b0*/ 	.short	0x0009
        /*00b2*/ 	.short	0x0038
        /*00b4*/ 	.byte	0x00, 0xf5, 0x21, 0x00


	//----- nvinfo : EIATTR_KPARAM_INFO
	.align		4
.L_2731:
        /*00b8*/ 	.byte	0x04, 0x17
        /*00ba*/ 	.short	(.L_2733 - .L_2732)
.L_2732:
        /*00bc*/ 	.word	0x00000000
        /*00c0*/ 	.short	0x0008
        /*00c2*/ 	.short	0x0034
        /*00c4*/ 	.byte	0x00, 0xf0, 0x11, 0x00


	//----- nvinfo : EIATTR_KPARAM_INFO
	.align		4
.L_2733:
        /*00c8*/ 	.byte	0x04, 0x17
        /*00ca*/ 	.short	(.L_2735 - .L_2734)
.L_2734:
        /*00cc*/ 	.word	0x00000000
        /*00d0*/ 	.short	0x0007
        /*00d2*/ 	.short	0x0030
        /*00d4*/ 	.byte	0x00, 0xf0, 0x11, 0x00


	//----- nvinfo : EIATTR_KPARAM_INFO
	.align		4
.L_2735:
        /*00d8*/ 	.byte	0x04, 0x17
        /*00da*/ 	.short	(.L_2737 - .L_2736)
.L_2736:
        /*00dc*/ 	.word	0x00000000
        /*00e0*/ 	.short	0x0006
        /*00e2*/ 	.short	0x002c
        /*00e4*/ 	.byte	0x00, 0xf0, 0x11, 0x00


	//----- nvinfo : EIATTR_KPARAM_INFO
	.align		4
.L_2737:
        /*00e8*/ 	.byte	0x04, 0x17
        /*00ea*/ 	.short	(.L_2739 - .L_2738)
.L_2738:
        /*00ec*/ 	.word	0x00000000
        /*00f0*/ 	.short	0x0005
        /*00f2*/ 	.short	0x0028
        /*00f4*/ 	.byte	0x00, 0xf0, 0x11, 0x00


	//----- nvinfo : EIATTR_KPARAM_INFO
	.align		4
.L_2739:
        /*00f8*/ 	.byte	0x04, 0x17
        /*00fa*/ 	.short	(.L_2741 - .L_2740)
.L_2740:
        /*00fc*/ 	.word	0x00000000
        /*0100*/ 	.short	0x0004
        /*0102*/ 	.short	0x0020
        /*0104*/ 	.byte	0x00, 0xf5, 0x21, 0x00


	//----- nvinfo : EIATTR_KPARAM_INFO
	.align		4
.L_2741:
        /*0108*/ 	.byte	0x04, 0x17
        /*010a*/ 	.short	(.L_2743 - .L_2742)
.L_2742:
        /*010c*/ 	.word	0x00000000
        /*0110*/ 	.short	0x0003
        /*0112*/ 	.short	0x0018
        /*0114*/ 	.byte	0x00, 0xf5, 0x21, 0x00


	//----- nvinfo : EIATTR_KPARAM_INFO
	.align		4
.L_2743:
        /*0118*/ 	.byte	0x04, 0x17
        /*011a*/ 	.short	(.L_2745 - .L_2744)
.L_2744:
        /*011c*/ 	.word	0x00000000
        /*0120*/ 	.short	0x0002
        /*0122*/ 	.short	0x0010
        /*0124*/ 	.byte	0x00, 0xf5, 0x21, 0x00


	//----- nvinfo : EIATTR_KPARAM_INFO
	.align		4
.L_2745:
        /*0128*/ 	.byte	0x04, 0x17
        /*012a*/ 	.short	(.L_2747 - .L_2746)
.L_2746:
        /*012c*/ 	.word	0x00000000
        /*0130*/ 	.short	0x0001
        /*0132*/ 	.short	0x0008
        /*0134*/ 	.byte	0x00, 0xf5, 0x21, 0x00


	//----- nvinfo : EIATTR_KPARAM_INFO
	.align		4
.L_2747:
        /*0138*/ 	.byte	0x04, 0x17
        /*013a*/ 	.short	(.L_2749 - .L_2748)
.L_2748:
        /*013c*/ 	.word	0x00000000
        /*0140*/ 	.short	0x0000
        /*0142*/ 	.short	0x0000
        /*0144*/ 	.byte	0x00, 0xf5, 0x21, 0x00


	//----- nvinfo : EIATTR_SPARSE_MMA_MASK
	.align		4
.L_2749:
        /*0148*/ 	.byte	0x03, 0x50
        /*014a*/ 	.short	0x0000


	//----- nvinfo : EIATTR_MAXREG_COUNT
	.align		4
        /*014c*/ 	.byte	0x03, 0x1b
        /*014e*/ 	.short	0x00ff


	//----- nvinfo : EIATTR_NUM_BARRIERS
	.align		4
        /*0150*/ 	.byte	0x02, 0x4c
        /*0152*/ 	.byte	0x01
	.zero		1


	//----- nvinfo : EIATTR_MERCURY_ISA_VERSION
	.align		4
        /*0154*/ 	.byte	0x03, 0x5f
        /*0156*/ 	.short	0x0101


	//----- nvinfo : EIATTR_VRC_CTA_INIT_COUNT
	.align		4
        /*0158*/ 	.byte	0x02, 0x4a
	.zero		1
	.zero		1


	//----- nvinfo : EIATTR_EXIT_INSTR_OFFSETS
	.align		4
        /*015c*/ 	.byte	0x04, 0x1c
        /*015e*/ 	.short	(.L_2751 - .L_2750)


	//   ....[0]....
.L_2750:
        /*0160*/ 	.word	0x00000d00


	//   ....[1]....
        /*0164*/ 	.word	0x00004f70


	//   ....[2]....
        /*0168*/ 	.word	0x00005220


	//   ....[3]....
        /*016c*/ 	.word	0x00005360


	//   ....[4]....
        /*0170*/ 	.word	0x000053f0


	//   ....[5]....
        /*0174*/ 	.word	0x00005430


	//----- nvinfo : EIATTR_CRS_STACK_SIZE
	.align		4
.L_2751:
        /*0178*/ 	.byte	0x04, 0x1e
        /*017a*/ 	.short	(.L_2753 - .L_2752)
.L_2752:
        /*017c*/ 	.word	0x00000000


	//----- nvinfo : EIATTR_CBANK_PARAM_SIZE
	.align		4
.L_2753:
        /*0180*/ 	.byte	0x03, 0x19
        /*0182*/ 	.short	0x0074


	//----- nvinfo : EIATTR_PARAM_CBANK
	.align		4
        /*0184*/ 	.byte	0x04, 0x0a
        /*0186*/ 	.short	(.L_2755 - .L_2754)
	.align		4
.L_2754:
        /*0188*/ 	.word	index@(.nv.constant0._Z23gemm_half_q_half_kernelILi2ELi8ELb0ELb0ELi64EEvPK6__halfPKjS4_S2_PS0_iiiiPKtS7_iiiiiibS2_i)
        /*018c*/ 	.short	0x0380
        /*018e*/ 	.short	0x0074


	//----- nvinfo : EIATTR_SW_WAR
	.align		4
.L_2755:
        /*0190*/ 	.byte	0x04, 0x36
        /*0192*/ 	.short	(.L_2757 - .L_2756)
.L_2756:
        /*0194*/ 	.word	0x00000008
.L_2757:


//--------------------- .nv.info._Z23gemm_half_q_half_kernelILi2ELi12ELb0ELb0ELi64EEvPK6__halfPKjS4_S2_PS0_iiiiPKtS7_iiiiiibS2_i --------------------------
	.section	.nv.info._Z23gemm_half_q_half_kernelILi2ELi12ELb0ELb0ELi64EEvPK6__halfPKjS4_S2_PS0_iiiiPKtS7_iiiiiibS2_i,"",@"SHT_CUDA_INFO"
	.sectionflags	@""
	.align	4


	//----- nvinfo : EIATTR_CUDA_API_VERSION
	.align		4
        /*0000*/ 	.byte	0x04, 0x37
        /*0002*/ 	.short	(.L_2759 - .L_2758)
.L_2758:
        /*0004*/ 	.word	0x00000082


	//----- nvinfo : EIATTR_KPARAM_INFO
	.align		4
.L_2759:
        /*0008*/ 	.byte	0x04, 0x17
        /*000a*/ 	.short	(.L_2761 - .L_2760)
.L_2760:
        /*000c*/ 	.word	0x00000000
        /*0010*/ 	.short	0x0013
        /*0012*/ 	.short	0x0070
        /*0014*/ 	.byte	0x00, 0xf0, 0x11, 0x00


	//----- nvinfo : EIATTR_KPARAM_INFO
	.align		4
.L_2761:
        /*0018*/ 	.byte	0x04, 0x17
        /*001a*/ 	.short	(.L_2763 - .L_2762)
.L_2762:
        /*001c*/ 	.word	0x00000000
        /*0020*/ 	.short	0x0012
        /*0022*/ 	.short	0x0068
        /*0024*/ 	.byte	0x00, 0xf5, 0x21, 0x00


	//----- nvinfo : EIATTR_KPARAM_INFO
	.align		4
.L_2763:
        /*0028*/ 	.byte	0x04, 0x17
        /*002a*/ 	.short	(.L_2765 - .L_2764)
.L_2764:
        /*002c*/ 	.word	0x00000000
        /*0030*/ 	.short	0x0011
        /*0032*/ 	.short	0x0060
        /*0034*/ 	.byte	0x00, 0xf0, 0x05, 0x00


	//----- nvinfo : EIATTR_KPARAM_INFO
	.align		4
.L_2765:
        /*0038*/ 	.byte	0x04, 0x17
        /*003a*/ 	.short	(.L_2767 - .L_2766)
.L_2766:
        /*003c*/ 	.word	0x00000000
        /*0040*/ 	.short	0x0010
        /*0042*/ 	.short	0x005c
        /*0044*/ 	.byte	0x00, 0xf0, 0x11, 0x00


	//----- nvinfo : EIATTR_KPARAM_INFO
	.align		4
.L_2767:
        /*0048*/ 	.byte	0x04, 0x17
        /*004a*/ 	.short	(.L_2769 - .L_2768)
.L_2768:
        /*004c*/ 	.word	0x00000000
        /*0050*/ 	.short	0x000f
        /*0052*/ 	.short	0x0058
        /*0054*/ 	.byte	0x00, 0xf0, 0x11, 0x00


	//----- nvinfo : EIATTR_KPARAM_INFO
	.align		4
.L_2769:
        /*0058*/ 	.byte	0x04, 0x17
        /*005a*/ 	.short	(.L_2771 - .L_2770)
.L_2770:
        /*005c*/ 	.word	0x00000000
        /*0060*/ 	.short	0x000e
        /*0062*/ 	.short	0x0054
        /*0064*/ 	.byte	0x00, 0xf0, 0x11, 0x00


	//----- nvinfo : EIATTR_KPARAM_INFO
	.align		4
.L_2771:
        /*0068*/ 	.byte	0x04, 0x17
        /*006a*/ 	.short	(.L_2773 - .L_2772)
.L_2772:
        /*006c*/ 	.word	0x00000000
        /*0070*/ 	.short	0x000d
        /*0072*/ 	.short	0x0050
        /*0074*/ 	.byte	0x00, 0xf0, 0x11, 0x00


	//----- nvinfo : EIATTR_KPARAM_INFO
	.align		4
.L_2773:
        /*0078*/ 	.byte	0x04, 0x17
        /*007a*/ 	.short	(.L_2775 - .L_2774)
.L_2774:
        /*007c*/ 	.word	0x00000000
        /*0080*/ 	.short	0x000c
        /*0082*/ 	.short	0x004c
        /*0084*/ 	.byte	0x00, 0xf0, 0x11, 0x00


	//----- nvinfo : EIATTR_KPARAM_INFO
	.align		4
.L_2775:
        /*0088*/ 	.byte	0x04, 0x17
        /*008a*/ 	.short	(.L_2777 - .L_2776)
.L_2776:
        /*008c*/ 	.word	0x00000000
        /*0090*/ 	.short	0x000b
        /*0092*/ 	.short	0x0048
        /*0094*/ 	.byte	0x00, 0xf0, 0x11, 0x00


	//----- nvinfo : EIATTR_KPARAM_INFO
	.align		4
.L_2777:
        /*0098*/ 	.byte	0x04, 0x17
        /*009a*/ 	.short	(.L_2779 - .L_2778)
.L_2778:
        /*009c*/ 	.word	0x00000000
        /*00a0*/ 	.short	0x000a
        /*00a2*/ 	.short	0x0040
        /*00a4*/ 	.byte	0x00, 0xf5, 0x21, 0x00


	//----- nvinfo : EIATTR_KPARAM_INFO
	.align		4
.L_2779:
        /*00a8*/ 	.byte	0x04, 0x17
        /*00aa*/ 	.short	(.L_2781 - .L_2780)
.L_2780:
        /*00ac*/ 	.word	0x00000000
        /*00b0*/ 	.short	0x0009
        /*00b2*/ 	.short	0x0038
        /*00b4*/ 	.byte	0x00, 0xf5, 0x21, 0x00


	//----- nvinfo : EIATTR_KPARAM_INFO
	.align		4
.L_2781:
        /*00b8*/ 	.byte	0x04, 0x17
        /*00ba*/ 	.short	(.L_2783 - .L_2782)
.L_2782:
        /*00bc*/ 	.word	0x00000000
        /*00c0*/ 	.short	0x0008
        /*00c2*/ 	.short	0x0034
        /*00c4*/ 	.byte	0x00, 0xf0, 0x11, 0x00


	//----- nvinfo : EIATTR_KPARAM_INFO
	.align		4
.L_2783:
        /*00c8*/ 	.byte	0x04, 0x17
        /*00ca*/ 	.short	(.L_2785 - .L_2784)
.L_2784:
        /*00cc*/ 	.word	0x00000000
        /*00d0*/ 	.short	0x0007
        /*00d2*/ 	.short	0x0030
        /*00d4*/ 	.byte	0x00, 0xf0, 0x11, 0x00


	//----- nvinfo : EIATTR_KPARAM_INFO
	.align		4
.L_2785:
        /*00d8*/ 	.byte	0x04, 0x17
        /*00da*/ 	.short	(.L_2787 - .L_2786)
.L_2786:
        /*00dc*/ 	.word	0x00000000
        /*00e0*/ 	.short	0x0006
        /*00e2*/ 	.short	0x002c
        /*00e4*/ 	.byte	0x00, 0xf0, 0x11, 0x00


	//----- nvinfo : EIATTR_KPARAM_INFO
	.align		4
.L_2787:
        /*00e8*/ 	.byte	0x04, 0x17
        /*00ea*/ 	.short	(.L_2789 - .L_2788)
.L_2788:
        /*00ec*/ 	.word	0x00000000
        /*00f0*/ 	.short	0x0005
        /*00f2*/ 	.short	0x0028
        /*00f4*/ 	.byte	0x00, 0xf0, 0x11, 0x00


	//----- nvinfo : EIATTR_KPARAM_INFO
	.align		4
.L_2789:
        /*00f8*/ 	.byte	0x04, 0x17
        /*00fa*/ 	.short	(.L_2791 - .L_2790)
.L_2790:
        /*00fc*/ 	.word	0x00000000
        /*0100*/ 	.short	0x0004
        /*0102*/ 	.short	0x0020
        /*0104*/ 	.byte	0x00, 0xf5, 0x21, 0x00


	//----- nvinfo : EIATTR_KPARAM_INFO
	.align		4
.L_2791:
        /*0108*/ 	.byte	0x04, 0x17
        /*010a*/ 	.short	(.L_2793 - .L_2792)
.L_2792:
        /*010c*/ 	.word	0x00000000
        /*0110*/ 	.short	0x0003
        /*0112*/ 	.short	0x0018
        /*0114*/ 	.byte	0x00, 0xf5, 0x21, 0x00


	//----- nvinfo : EIATTR_KPARAM_INFO
	.align		4
.L_2793:
        /*0118*/ 	.byte	0x04, 0x17
        /*011a*/ 	.short	(.L_2795 - .L_2794)
.L_2794:
        /*011c*/ 	.word	0x00000000
        /*0120*/ 	.short	0x0002
        /*0122*/ 	.short	0x0010
        /*0124*/ 	.byte	0x00, 0xf5, 0x21, 0x00


	//----- nvinfo : EIATTR_KPARAM_INFO
	.align		4
.L_2795:
        /*0128*/ 	.byte	0x04, 0x17
        /*012a*/ 	.short	(.L_2797 - .L_2796)
.L_2796:
        /*012c*/ 	.word	0x00000000
        /*0130*/ 	.short	0x0001
        /*0132*/ 	.short	0x0008
        /*0134*/ 	.byte	0x00, 0xf5, 0x21, 0x00


	//----- nvinfo : EIATTR_KPARAM_INFO
	.align		4
.L_2797:
        /*0138*/ 	.byte	0x04, 0x17
        /*013a*/ 	.short	(.L_2799 - .L_2798)
.L_2798:
        /*013c*/ 	.word	0x00000000
        /*0140*/ 	.short	0x0000
        /*0142*/ 	.short	0x0000
        /*0144*/ 	.byte	0x00, 0xf5, 0x21, 0x00


	//----- nvinfo : EIATTR_SPARSE_MMA_MASK
	.align		4
.L_2799:
        /*0148*/ 	.byte	0x03, 0x50
        /*014a*/ 	.short	0x0000


	//----- nvinfo : EIATTR_MAXREG_COUNT
	.align		4
        /*014c*/ 	.byte	0x03, 0x1b
        /*014e*/ 	.short	0x00ff


	//----- nvinfo : EIATTR_NUM_BARRIERS
	.align		4
        /*0150*/ 	.byte	0x02, 0x4c
        /*0152*/ 	.byte	0x01
	.zero		1


	//----- nvinfo : EIATTR_MERCURY_ISA_VERSION
	.align		4
        /*0154*/ 	.byte	0x03, 0x5f
        /*0156*/ 	.short	0x0101


	//----- nvinfo : EIATTR_VRC_CTA_INIT_COUNT
	.align		4
        /*0158*/ 	.byte	0x02, 0x4a
	.zero		1
	.zero		1


	//----- nvinfo : EIATTR_EXIT_INSTR_OFFSETS
	.align		4
        /*015c*/ 	.byte	0x04, 0x1c
        /*015e*/ 	.short	(.L_2801 - .L_2800)


	//   ....[0]....
.L_2800:
        /*0160*/ 	.word	0x00000cb0


	//   ....[1]....
        /*0164*/ 	.word	0x000067e0


	//   ....[2]....
        /*0168*/ 	.word	0x00006a80


	//   ....[3]....
        /*016c*/ 	.word	0x00006bb0


	//   ....[4]....
        /*0170*/ 	.word	0x00006c40


	//   ....[5]....
        /*0174*/ 	.word	0x00006c80


	//----- nvinfo : EIATTR_CRS_STACK_SIZE
	.align		4
.L_2801:
        /*0178*/ 	.byte	0x04, 0x1e
        /*017a*/ 	.short	(.L_2803 - .L_2802)
.L_2802:
        /*017c*/ 	.word	0x00000000


	//----- nvinfo : EIATTR_CBANK_PARAM_SIZE
	.align		4
.L_2803:
        /*0180*/ 	.byte	0x03, 0x19
        /*0182*/ 	.short	0x0074


	//----- nvinfo : EIATTR_PARAM_CBANK
	.align		4
        /*0184*/ 	.byte	0x04, 0x0a
        /*0186*/ 	.short	(.L_2805 - .L_2804)
	.align		4
.L_2804:
        /*0188*/ 	.word	index@(.nv.constant0._Z23gemm_half_q_half_kernelILi2ELi12ELb0ELb0ELi64EEvPK6__halfPKjS4_S2_PS0_iiiiPKtS7_iiiiiibS2_i)
        /*018c*/ 	.short	0x0380
        /*018e*/ 	.short	0x0074


	//----- nvinfo : EIATTR_SW_WAR
	.align		4
.L_2805:
        /*0190*/ 	.byte	0x04, 0x36
        /*0192*/ 	.short	(.L_2807 - .L_2806)
.L_2806:
        /*0194*/ 	.word	0x00000008
.L_2807:


//--------------------- .nv.info._Z23gemm_half_q_half_kernelILi2ELi14ELb0ELb0ELi64EEvPK6__halfPKjS4_S2_PS0_iiiiPKtS7_iiiiiibS2_i --------------------------
	.section	.nv.info._Z23gemm_half_q_half_kernelILi2ELi14ELb0ELb0ELi64EEvPK6__halfPKjS4_S2_PS0_iiiiPKtS7_iiiiiibS2_i,"",@"SHT_CUDA_INFO"
	.sectionflags	@""
	.align	4


	//----- nvinfo : EIATTR_CUDA_API_VERSION
	.align		4
        /*0000*/ 	.byte	0x04, 0x37
        /*0002*/ 	.short	(.L_2809 - .L_2808)
.L_2808:
        /*0004*/ 	.word	0x00000082


	//----- nvinfo : EIATTR_KPARAM_INFO
	.align		4
.L_2809:
        /*0008*/ 	.byte	0x04, 0x17
        /*000a*/ 	.short	(.L_2811 - .L_2810)
.L_2810:
        /*000c*/ 	.word	0x00000000
        /*0010*/ 	.short	0x0013
        /*0012*/ 	.short	0x0070
        /*0014*/ 	.byte	0x00, 0xf0, 0x11, 0x00


	//----- nvinfo : EIATTR_KPARAM_INFO
	.align		4
.L_2811:
        /*0018*/ 	.byte	0x04, 0x17
        /*001a*/ 	.short	(.L_2813 - .L_2812)
.L_2812:
        /*001c*/ 	.word	0x00000000
        /*0020*/ 	.short	0x0012
        /*0022*/ 	.short	0x0068
        /*0024*/ 	.byte	0x00, 0xf5, 0x21, 0x00


	//----- nvinfo : EIATTR_KPARAM_INFO
	.align		4
.L_2813:
        /*0028*/ 	.byte	0x04, 0x17
        /*002a*/ 	.short	(.L_2815 - .L_2814)
.L_2814:
        /*002c*/ 	.word	0x00000000
        /*0030*/ 	.short	0x0011
        /*0032*/ 	.short	0x0060
        /*0034*/ 	.byte	0x00, 0xf0, 0x05, 0x00


	//----- nvinfo : EIATTR_KPARAM_INFO
	.align		4
.L_2815:
        /*0038*/ 	.byte	0x04, 0x17
        /*003a*/ 	.short	(.L_2817 - .L_2816)
.L_2816:
        /*003c*/ 	.word	0x00000000
        /*0040*/ 	.short	0x0010
        /*0042*/ 	.short	0x005c
        /*0044*/ 	.byte	0x00, 0xf0, 0x11, 0x00


	//----- nvinfo : EIATTR_KPARAM_INFO
	.align		4
.L_2817:
        /*0048*/ 	.byte	0x04, 0x17
        /*004a*/ 	.short	(.L_2819 - .L_2818)
.L_2818:
        /*004c*/ 	.word	0x00000000
        /*0050*/ 	.short	0x000f
        /*0052*/ 	.short	0x0058
        /*0054*/ 	.byte	0x00, 0xf0, 0x11, 0x00


	//----- nvinfo : EIATTR_KPARAM_INFO
	.align		4
.L_2819:
        /*0058*/ 	.byte	0x04, 0x17
        /*005a*/ 	.short	(.L_2821 - .L_2820)
.L_2820:
        /*005c*/ 	.word	0x00000000
        /*0060*/ 	.short	0x000e
        /*0062*/ 	.short	0x0054
        /*0064*/ 	.byte	0x00, 0xf0, 0x11, 0x00


	//----- nvinfo : EIATTR_KPARAM_INFO
	.align		4
.L_2821:
        /*0068*/ 	.byte	0x04, 0x17
        /*006a*/ 	.short	(.L_2823 - .L_2822)
.L_2822:
        /*006c*/ 	.word	0x00000000
        /*0070*/ 	.short	0x000d
        /*0072*/ 	.short	0x0050
        /*0074*/ 	.byte	0x00, 0xf0, 0x11, 0x00


	//----- nvinfo : EIATTR_KPARAM_INFO
	.align		4
.L_2823:
        /*0078*/ 	.byte	0x04, 0x17
        /*007a*/ 	.short	(.L_2825 - .L_2824)
.L_2824:
        /*007c*/ 	.word	0x00000000
        /*0080*/ 	.short	0x000c
        /*0082*/ 	.short	0x004c
        /*0084*/ 	.byte	0x00, 0xf0, 0x11, 0x00


	//----- nvinfo : EIATTR_KPARAM_INFO
	.align		4
.L_2825:
        /*0088*/ 	.byte	0x04, 0x17
        /*008a*/ 	.short	(.L_2827 - .L_2826)
.L_2826:
        /*008c*/ 	.word	0x00000000
        /*0090*/ 	.short	0x000b
        /*0092*/ 	.short	0x0048
        /*0094*/ 	.byte	0x00, 0xf0, 0x11, 0x00


	//----- nvinfo : EIATTR_KPARAM_INFO
	.align		4
.L_2827:
        /*0098*/ 	.byte	0x04, 0x17
        /*009a*/ 	.short	(.L_2829 - .L_2828)
.L_2828:
        /*009c*/ 	.word	0x00000000
        /*00a0*/ 	.short	0x000a
        /*00a2*/ 	.short	0x0040
        /*00a4*/ 	.byte	0x00, 0xf5, 0x21, 0x00


	//----- nvinfo : EIATTR_KPARAM_INFO
	.align		4
.L_2829:
        /*00a8*/ 	.byte	0x04, 0x17
        /*00aa*/ 	.short	(.L_2831 - .L_2830)
.L_2830:
        /*00ac*/ 	.word	0x00000000
        /*00b0*/ 	.short	0x0009
        /*00b2*/ 	.short	0x0038
        /*00b4*/ 	.byte	0x00, 0xf5, 0x21, 0x00


	//----- nvinfo : EIATTR_KPARAM_INFO
	.align		4
.L_2831:
        /*00b8*/ 	.byte	0x04, 0x17
        /*00ba*/ 	.short	(.L_2833 - .L_2832)
.L_2832:
        /*00bc*/ 	.word	0x00000000
        /*00c0*/ 	.short	0x0008
        /*00c2*/ 	.short	0x0034
        /*00c4*/ 	.byte	0x00, 0xf0, 0x11, 0x00


	//----- nvinfo : EIATTR_KPARAM_INFO
	.align		4
.L_2833:
        /*00c8*/ 	.byte	0x04, 0x17
        /*00ca*/ 	.short	(.L_2835 - .L_2834)
.L_2834:
        /*00cc*/ 	.word	0x00000000
        /*00d0*/ 	.short	0x0007
        /*00d2*/ 	.short	0x0030
        /*00d4*/ 	.byte	0x00, 0xf0, 0x11, 0x00


	//----- nvinfo : EIATTR_KPARAM_INFO
	.align		4
.L_2835:
        /*00d8*/ 	.byte	0x04, 0x17
        /*00da*/ 	.short	(.L_2837 - .L_2836)
.L_2836:
        /*00dc*/ 	.word	0x00000000
        /*00e0*/ 	.short	0x0006
        /*00e2*/ 	.short	0x002c
        /*00e4*/ 	.byte	0x00, 0xf0, 0x11, 0x00


	//----- nvinfo : EIATTR_KPARAM_INFO
	.align		4
.L_2837:
        /*00e8*/ 	.byte	0x04, 0x17
        /*00ea*/ 	.short	(.L_2839 - .L_2838)
.L_2838:
        /*00ec*/ 	.word	0x00000000
        /*00f0*/ 	.short	0x0005
        /*00f2*/ 	.short	0x0028
        /*00f4*/ 	.byte	0x00, 0xf0, 0x11, 0x00


	//----- nvinfo : EIATTR_KPARAM_INFO
	.align		4
.L_2839:
        /*00f8*/ 	.byte	0x04, 0x17
        /*00fa*/ 	.short	(.L_2841 - .L_2840)
.L_2840:
        /*00fc*/ 	.word	0x00000000
        /*0100*/ 	.short	0x0004
        /*0102*/ 	.short	0x0020
        /*0104*/ 	.byte	0x00, 0xf5, 0x21, 0x00


	//----- nvinfo : EIATTR_KPARAM_INFO
	.align		4
.L_2841:
        /*0108*/ 	.byte	0x04, 0x17
        /*010a*/ 	.short	(.L_2843 - .L_2842)
.L_2842:
        /*010c*/ 	.word	0x00000000
        /*0110*/ 	.short	0x0003
        /*0112*/ 	.short	0x0018
        /*0114*/ 	.byte	0x00, 0xf5, 0x21, 0x00


	//----- nvinfo : EIATTR_KPARAM_INFO
	.align		4
.L_2843:
        /*0118*/ 	.byte	0x04, 0x17
        /*011a*/ 	.short	(.L_2845 - .L_2844)
.L_2844:
        /*011c*/ 	.word	0x00000000
        /*0120*/ 	.short	0x0002
        /*0122*/ 	.short	0x0010
        /*0124*/ 	.byte	0x00, 0xf5, 0x21, 0x00


	//----- nvinfo : EIATTR_KPARAM_INFO
	.align		4
.L_2845:
        /*0128*/ 	.byte	0x04, 0x17
        /*012a*/ 	.short	(.L_2847 - .L_2846)
.L_2846:
        /*012c*/ 	.word	0x00000000
        /*0130*/ 	.short	0x0001
        /*0132*/ 	.short	0x0008
        /*0134*/ 	.byte	0x00, 0xf5, 0x21, 0x00


	//----- nvinfo : EIATTR_KPARAM_INFO
	.align		4
.L_2847:
        /*0138*/ 	.byte	0x04, 0x17
        /*013a*/ 	.short	(.L_2849 - .L_2848)
.L_2848:
        /*013c*/ 	.word	0x00000000
        /*0140*/ 	.short	0x0000
        /*0142*/ 	.short	0x0000
        /*0144*/ 	.byte	0x00, 0xf5, 0x21, 0x00


	//----- nvinfo : EIATTR_SPARSE_MMA_MASK
	.align		4
.L_2849:
        /*0148*/ 	.byte	0x03, 0x50
        /*014a*/ 	.short	0x0000


	//----- nvinfo : EIATTR_MAXREG_COUNT
	.align		4
        /*014c*/ 	.byte	0x03, 0x1b
        /*014e*/ 	.short	0x00ff


	//----- nvinfo : EIATTR_NUM_BARRIERS
	.align		4
        /*0150*/ 	.byte	0x02, 0x4c
        /*0152*/ 	.byte	0x01
	.zero		1


	//----- nvinfo : EIATTR_MERCURY_ISA_VERSION
	.align		4
        /*0154*/ 	.byte	0x03, 0x5f
        /*0156*/ 	.short	0x0101


	//----- nvinfo : EIATTR_VRC_CTA_INIT_COUNT
	.align		4
        /*0158*/ 	.byte	0x02, 0x4a
	.zero		1
	.zero		1


	//----- nvinfo : EIATTR_EXIT_INSTR_OFFSETS
	.align		4
        /*015c*/ 	.byte	0x04, 0x1c
        /*015e*/ 	.short	(.L_2851 - .L_2850)


	//   ....[0]....
.L_2850:
        /*0160*/ 	.word	0x00000cb0


	//   ....[1]....
        /*0164*/ 	.word	0x00007630


	//   ....[2]....
        /*0168*/ 	.word	0x000078d0


	//   ....[3]....
        /*016c*/ 	.word	0x00007a00


	//   ....[4]....
        /*0170*/ 	.word	0x00007a90


	//   ....[5]....
        /*0174*/ 	.word	0x00007ad0


	//----- nvinfo : EIATTR_CRS_STACK_SIZE
	.align		4
.L_2851:
        /*0178*/ 	.byte	0x04, 0x1e
        /*017a*/ 	.short	(.L_2853 - .L_2852)
.L_2852:
        /*017c*/ 	.word	0x00000000


	//----- nvinfo : EIATTR_CBANK_PARAM_SIZE
	.align		4
.L_2853:
        /*0180*/ 	.byte	0x03, 0x19
        /*0182*/ 	.short	0x0074


	//----- nvinfo : EIATTR_PARAM_CBANK
	.align		4
        /*0184*/ 	.byte	0x04, 0x0a
        /*0186*/ 	.short	(.L_2855 - .L_2854)
	.align		4
.L_2854:
        /*0188*/ 	.word	index@(.nv.constant0._Z23gemm_half_q_half_kernelILi2ELi14ELb0ELb0ELi64EEvPK6__halfPKjS4_S2_PS0_iiiiPKtS7_iiiiiibS2_i)
        /*018c*/ 	.short	0x0380
        /*018e*/ 	.short	0x0074


	//----- nvinfo : EIATTR_SW_WAR
	.align		4
.L_2855:
        /*0190*/ 	.byte	0x04, 0x36
        /*0192*/ 	.short	(.L_2857 - .L_2856)
.L_2856:
        /*0194*/ 	.word	0x00000008
.L_2857:


//--------------------- .nv.info._Z23gemm_half_q_half_kernelILi2ELi4ELb0ELb0ELi64EEvPK6__halfPKjS4_S2_PS0_iiiiPKtS7_iiiiiibS2_i --------------------------
	.section	.nv.info._Z23gemm_half_q_half_kernelILi2ELi4ELb0ELb0ELi64EEvPK6__halfPKjS4_S2_PS0_iiiiPKtS7_iiiiiibS2_i,"",@"SHT_CUDA_INFO"
	.sectionflags	@""
	.align	4


	//----- nvinfo : EIATTR_CUDA_API_VERSION
	.align		4
        /*0000*/ 	.byte	0x04, 0x37
        /*0002*/ 	.short	(.L_2859 - .L_2858)
.L_2858:
        /*0004*/ 	.word	0x00000082


	//----- nvinfo : EIATTR_KPARAM_INFO
	.align		4
.L_2859:
        /*0008*/ 	.byte	0x04, 0x17
        /*000a*/ 	.short	(.L_2861 - .L_2860)
.L_2860:
        /*000c*/ 	.word	0x00000000
        /*0010*/ 	.short	0x0013
        /*0012*/ 	.short	0x0070
        /*0014*/ 	.byte	0x00, 0xf0, 0x11, 0x00


	//----- nvinfo : EIATTR_KPARAM_INFO
	.align		4
.L_2861:
        /*0018*/ 	.byte	0x04, 0x17
        /*001a*/ 	.short	(.L_2863 - .L_2862)
.L_2862:
        /*001c*/ 	.word	0x00000000
        /*0020*/ 	.short	0x0012
        /*0022*/ 	.short	0x0068
        /*0024*/ 	.byte	0x00, 0xf5, 0x21, 0x00


	//----- nvinfo : EIATTR_KPARAM_INFO
	.align		4
.L_2863:
        /*0028*/ 	.byte	0x04, 0x17
        /*002a*/ 	.short	(.L_2865 - .L_2864)
.L_2864:
        /*002c*/ 	.word	0x00000000
        /*0030*/ 	.short	0x0011
        /*0032*/ 	.short	0x0060
        /*0034*/ 	.byte	0x00, 0xf0, 0x05, 0x00


	//----- nvinfo : EIATTR_KPARAM_INFO
	.align		4
.L_2865:
        /*0038*/ 	.byte	0x04, 0x17
        /*003a*/ 	.short	(.L_2867 - .L_2866)
.L_2866:
        /*003c*/ 	.word	0x00000000
        /*0040*/ 	.short	0x0010
        /*0042*/ 	.short	0x005c
        /*0044*/ 	.byte	0x00, 0xf0, 0x11, 0x00


	//----- nvinfo : EIATTR_KPARAM_INFO
	.align		4
.L_2867:
        /*0048*/ 	.byte	0x04, 0x17
        /*004a*/ 	.short	(.L_2869 - .L_2868)
.L_2868:
        /*004c*/ 	.word	0x00000000
        /*0050*/ 	.short	0x000f
        /*0052*/ 	.short	0x0058
        /*0054*/ 	.byte	0x00, 0xf0, 0x11, 0x00


	//----- nvinfo : EIATTR_KPARAM_INFO
	.align		4
.L_2869:
        /*0058*/ 	.byte	0x04, 0x17
        /*005a*/ 	.short	(.L_2871 - .L_2870)
.L_2870:
        /*005c*/ 	.word	0x00000000
        /*0060*/ 	.short	0x000e
        /*0062*/ 	.short	0x0054
        /*0064*/ 	.byte	0x00, 0xf0, 0x11, 0x00


	//----- nvinfo : EIATTR_KPARAM_INFO
	.align		4
.L_2871:
        /*0068*/ 	.byte	0x04, 0x17
        /*006a*/ 	.short	(.L_2873 - .L_2872)
.L_2872:
        /*006c*/ 	.word	0x00000000
        /*0070*/ 	.short	0x000d
        /*0072*/ 	.short	0x0050
        /*0074*/ 	.byte	0x00, 0xf0, 0x11, 0x00


	//----- nvinfo : EIATTR_KPARAM_INFO
	.align		4
.L_2873:
        /*0078*/ 	.byte	0x04, 0x17
        /*007a*/ 	.short	(.L_2875 - .L_2874)
.L_2874:
        /*007c*/ 	.word	0x00000000
        /*0080*/ 	.short	0x000c
        /*0082*/ 	.short	0x004c
        /*0084*/ 	.byte	0x00, 0xf0, 0x11, 0x00


	//----- nvinfo : EIATTR_KPARAM_INFO
	.align		4
.L_2875:
        /*0088*/ 	.byte	0x04, 0x17
        /*008a*/ 	.short	(.L_2877 - .L_2876)
.L_2876:
        /*008c*/ 	.word	0x00000000
        /*0090*/ 	.short	0x000b
        /*0092*/ 	.short	0x0048
        /*0094*/ 	.byte	0x00, 0xf0, 0x11, 0x00


	//----- nvinfo : EIATTR_KPARAM_INFO
	.align		4
.L_2877:
        /*0098*/ 	.byte	0x04, 0x17
        /*009a*/ 	.short	(.L_2879 - .L_2878)
.L_2878:
        /*009c*/ 	.word	0x00000000
        /*00a0*/ 	.short	0x000a
        /*00a2*/ 	.short	0x0040
        /*00a4*/ 	.byte	0x00, 0xf5, 0x21, 0x00


	//----- nvinfo : EIATTR_KPARAM_INFO
	.align		4
.L_2879:
        /*00a8*/ 	.byte	0x04, 0x17
        /*00aa*/ 	.short	(.L_2881 - .L_2880)
.L_2880:
        /*00ac*/ 	.word	0x00000000
        /*00b0*/ 	.short	0x0009
        /*00b2*/ 	.short	0x0038
        /*00b4*/ 	.byte	0x00, 0xf5, 0x21, 0x00


	//----- nvinfo : EIATTR_KPARAM_INFO
	.align		4
.L_2881:
        /*00b8*/ 	.byte	0x04, 0x17
        /*00ba*/ 	.short	(.L_2883 - .L_2882)
.L_2882:
        /*00bc*/ 	.word	0x00000000
        /*00c0*/ 	.short	0x0008
        /*00c2*/ 	.short	0x0034
        /*00c4*/ 	.byte	0x00, 0xf0, 0x11, 0x00


	//----- nvinfo : EIATTR_KPARAM_INFO
	.align		4
.L_2883:
        /*00c8*/ 	.byte	0x04, 0x17
        /*00ca*/ 	.short	(.L_2885 - .L_2884)
.L_2884:
        /*00cc*/ 	.word	0x00000000
        /*00d0*/ 	.short	0x0007
        /*00d2*/ 	.short	0x0030
        /*00d4*/ 	.byte	0x00, 0xf0, 0x11, 0x00


	//----- nvinfo : EIATTR_KPARAM_INFO
	.align		4
.L_2885:
        /*00d8*/ 	.byte	0x04, 0x17
        /*00da*/ 	.short	(.L_2887 - .L_2886)
.L_2886:
        /*00dc*/ 	.word	0x00000000
        /*00e0*/ 	.short	0x0006
        /*00e2*/ 	.short	0x002c
        /*00e4*/ 	.byte	0x00, 0xf0, 0x11, 0x00


	//----- nvinfo : EIATTR_KPARAM_INFO
	.align		4
.L_2887:
        /*00e8*/ 	.byte	0x04, 0x17
        /*00ea*/ 	.short	(.L_2889 - .L_2888)
.L_2888:
        /*00ec*/ 	.word	0x00000000
        /*00f0*/ 	.short	0x0005
        /*00f2*/ 	.short	0x0028
        /*00f4*/ 	.byte	0x00, 0xf0, 0x11, 0x00


	//----- nvinfo : EIATTR_KPARAM_INFO
	.align		4
.L_2889:
        /*00f8*/ 	.byte	0x04, 0x17
        /*00fa*/ 	.short	(.L_2891 - .L_2890)
.L_2890:
        /*00fc*/ 	.word	0x00000000
        /*0100*/ 	.short	0x0004
        /*0102*/ 	.short	0x0020
        /*0104*/ 	.byte	0x00, 0xf5, 0x21, 0x00


	//----- nvinfo : EIATTR_KPARAM_INFO
	.align		4
.L_2891:
        /*0108*/ 	.byte	0x04, 0x17
        /*010a*/ 	.short	(.L_2893 - .L_2892)
.L_2892:
        /*010c*/ 	.word	0x00000000
        /*0110*/ 	.short	0x0003
        /*0112*/ 	.short	0x0018
        /*0114*/ 	.byte	0x00, 0xf5, 0x21, 0x00


	//----- nvinfo : EIATTR_KPARAM_INFO
	.align		4
.L_2893:
        /*0118*/ 	.byte	0x04, 0x17
        /*011a*/ 	.short	(.L_2895 - .L_2894)
.L_2894:
        /*011c*/ 	.word	0x00000000
        /*0120*/ 	.short	0x0002
        /*0122*/ 	.short	0x0010
        /*0124*/ 	.byte	0x00, 0xf5, 0x21, 0x00


	//----- nvinfo : EIATTR_KPARAM_INFO
	.align		4
.L_2895:
        /*0128*/ 	.byte	0x04, 0x17
        /*012a*/ 	.short	(.L_2897 - .L_2896)
.L_2896:
        /*012c*/ 	.word	0x00000000
        /*0130*/ 	.short	0x0001
        /*0132*/ 	.short	0x0008
        /*0134*/ 	.byte	0x00, 0xf5, 0x21, 0x00


	//----- nvinfo : EIATTR_KPARAM_INFO
	.align		4
.L_2897:
        /*0138*/ 	.byte	0x04, 0x17
        /*013a*/ 	.short	(.L_2899 - .L_2898)
.L_2898:
        /*013c*/ 	.word	0x00000000
        /*0140*/ 	.short	0x0000
        /*0142*/ 	.short	0x0000
        /*0144*/ 	.byte	0x00, 0xf5, 0x21, 0x00


	//----- nvinfo : EIATTR_SPARSE_MMA_MASK
	.align		4
.L_2899:
        /*0148*/ 	.byte	0x03, 0x50
        /*014a*/ 	.short	0x0000


	//----- nvinfo : EIATTR_MAXREG_COUNT
	.align		4
        /*014c*/ 	.byte	0x03, 0x1b
        /*014e*/ 	.short	0x00ff


	//----- nvinfo : EIATTR_NUM_BARRIERS
	.align		4
        /*0150*/ 	.byte	0x02, 0x4c
        /*0152*/ 	.byte	0x01
	.zero		1


	//----- nvinfo : EIATTR_MERCURY_ISA_VERSION
	.align		4
        /*0154*/ 	.byte	0x03, 0x5f
        /*0156*/ 	.short	0x0101


	//----- nvinfo : EIATTR_VRC_CTA_INIT_COUNT
	.align		4
        /*0158*/ 	.byte	0x02, 0x4a
	.zero		1
	.zero		1


	//----- nvinfo : EIATTR_EXIT_INSTR_OFFSETS
	.align		4
        /*015c*/ 	.byte	0x04, 0x1c
        /*015e*/ 	.short	(.L_2901 - .L_2900)


	//   ....[0]....
.L_2900:
        /*0160*/ 	.word	0x00000cc0


	//   ....[1]....
        /*0164*/ 	.word	0x00003380


	//   ....[2]....
        /*0168*/ 	.word	0x00003620


	//   ....[3]....
        /*016c*/ 	.word	0x00003750


	//   ....[4]....
        /*0170*/ 	.word	0x000037e0


	//   ....[5]....
        /*0174*/ 	.word	0x00003820


	//----- nvinfo : EIATTR_CRS_STACK_SIZE
	.align		4
.L_2901:
        /*0178*/ 	.byte	0x04, 0x1e
        /*017a*/ 	.short	(.L_2903 - .L_2902)
.L_2902:
        /*017c*/ 	.word	0x00000000


	//----- nvinfo : EIATTR_CBANK_PARAM_SIZE
	.align		4
.L_2903:
        /*0180*/ 	.byte	0x03, 0x19
        /*0182*/ 	.short	0x0074


	//----- nvinfo : EIATTR_PARAM_CBANK
	.align		4
        /*0184*/ 	.byte	0x04, 0x0a
        /*0186*/ 	.short	(.L_2905 - .L_2904)
	.align		4
.L_2904:
        /*0188*/ 	.word	index@(.nv.constant0._Z23gemm_half_q_half_kernelILi2ELi4ELb0ELb0ELi64EEvPK6__halfPKjS4_S2_PS0_iiiiPKtS7_iiiiiibS2_i)
        /*018c*/ 	.short	0x0380
        /*018e*/ 	.short	0x0074


	//----- nvinfo : EIATTR_SW_WAR
	.align		4
.L_2905:
        /*0190*/ 	.byte	0x04, 0x36
        /*0192*/ 	.short	(.L_2907 - .L_2906)
.L_2906:
        /*0194*/ 	.word	0x00000008
.L_2907:


//--------------------- .nv.info._Z23gemm_half_q_half_kernelILi2ELi6ELb0ELb0ELi64EEvPK6__halfPKjS4_S2_PS0_iiiiPKtS7_iiiiiibS2_i --------------------------
	.section	.nv.info._Z23gemm_half_q_half_kernelILi2ELi6ELb0ELb0ELi64EEvPK6__halfPKjS4_S2_PS0_iiiiPKtS7_iiiiiibS2_i,"",@"SHT_CUDA_INFO"
	.sectionflags	@""
	.align	4


	//----- nvinfo : EIATTR_CUDA_API_VERSION
	.align		4
        /*0000*/ 	.byte	0x04, 0x37
        /*0002*/ 	.short	(.L_2909 - .L_2908)
.L_2908:
        /*0004*/ 	.word	0x00000082


	//----- nvinfo : EIATTR_KPARAM_INFO
	.align		4
.L_2909:
        /*0008*/ 	.byte	0x04, 0x17
        /*000a*/ 	.short	(.L_2911 - .L_2910)
.L_2910:
        /*000c*/ 	.word	0x00000000
        /*0010*/ 	.short	0x0013
        /*0012*/ 	.short	0x0070
        /*0014*/ 	.byte	0x00, 0xf0, 0x11, 0x00


	//----- nvinfo : EIATTR_KPARAM_INFO
	.align		4
.L_2911:
        /*0018*/ 	.byte	0x04, 0x17
        /*001a*/ 	.short	(.L_2913 - .L_2912)
.L_2912:
        /*001c*/ 	.word	0x00000000
        /*0020*/ 	.short	0x0012
        /*0022*/ 	.short	0x0068
        /*0024*/ 	.byte	0x00, 0xf5, 0x21, 0x00


	//----- nvinfo : EIATTR_KPARAM_INFO
	.align		4
.L_2913:
        /*0028*/ 	.byte	0x04, 0x17
        /*002a*/ 	.short	(.L_2915 - .L_2914)
.L_2914:
        /*002c*/ 	.word	0x00000000
        /*0030*/ 	.short	0x0011
        /*0032*/ 	.short	0x0060
        /*0034*/ 	.byte	0x00, 0xf0, 0x05, 0x00


	//----- nvinfo : EIATTR_KPARAM_INFO
	.align		4
.L_2915:
        /*0038*/ 	.byte	0x04, 0x17
        /*003a*/ 	.short	(.L_2917 - .L_2916)
.L_2916:
        /*003c*/ 	.word	0x00000000
        /*0040*/ 	.short	0x0010
        /*0042*/ 	.short	0x005c
        /*0044*/ 	.byte	0x00, 0xf0, 0x11, 0x00


	//----- nvinfo : EIATTR_KPARAM_INFO
	.align		4
.L_2917:
        /*0048*/ 	.byte	0x04, 0x17
        /*004a*/ 	.short	(.L_2919 - .L_2918)
.L_2918:
        /*004c*/ 	.word	0x00000000
        /*0050*/ 	.short	0x000f
        /*0052*/ 	.short	0x0058
        /*0054*/ 	.byte	0x00, 0xf0, 0x11, 0x00


	//----- nvinfo : EIATTR_KPARAM_INFO
	.align		4
.L_2919:
        /*0058*/ 	.byte	0x04, 0x17
        /*005a*/ 	.short	(.L_2921 - .L_2920)
.L_2920:
        /*005c*/ 	.word	0x00000000
        /*0060*/ 	.short	0x000e
        /*0062*/ 	.short	0x0054
        /*0064*/ 	.byte	0x00, 0xf0, 0x11, 0x00


	//----- nvinfo : EIATTR_KPARAM_INFO
	.align		4
.L_2921:
        /*0068*/ 	.byte	0x04, 0x17
        /*006a*/ 	.short	(.L_2923 - .L_2922)
.L_2922:
        /*006c*/ 	.word	0x00000000
        /*0070*/ 	.short	0x000d
        /*0072*/ 	.short	0x0050
        /*0074*/ 	.byte	0x00, 0xf0, 0x11, 0x00


	//----- nvinfo : EIATTR_KPARAM_INFO
	.align		4
.L_2923:
        /*0078*/ 	.byte	0x04, 0x17
        /*007a*/ 	.short	(.L_2925 - .L_2924)
.L_2924:
        /*007c*/ 	.word	0x00000000
        /*0080*/ 	.short	0x000c
        /*0082*/ 	.short	0x004c
        /*0084*/ 	.byte	0x00, 0xf0, 0x11, 0x00


	//----- nvinfo : EIATTR_KPARAM_INFO
	.align		4
.L_2925:
        /*0088*/ 	.byte	0x04, 0x17
        /*008a*/ 	.short	(.L_2927 - .L_2926)
.L_2926:
        /*008c*/ 	.word	0x00000000
        /*0090*/ 	.short	0x000b
        /*0092*/ 	.short	0x0048
        /*0094*/ 	.byte	0x00, 0xf0, 0x11, 0x00


	//----- nvinfo : EIATTR_KPARAM_INFO
	.align		4
.L_2927:
        /*0098*/ 	.byte	0x04, 0x17
        /*009a*/ 	.short	(.L_2929 - .L_2928)
.L_2928:
        /*009c*/ 	.word	0x00000000
        /*00a0*/ 	.short	0x000a
        /*00a2*/ 	.short	0x0040
        /*00a4*/ 	.byte	0x00, 0xf5, 0x21, 0x00


	//----- nvinfo : EIATTR_KPARAM_INFO
	.align		4
.L_2929:
        /*00a8*/ 	.byte	0x04, 0x17
        /*00aa*/ 	.short	(.L_2931 - .L_2930)
.L_2930:
        /*00ac*/ 	.word	0x00000000
        /*00b0*/ 	.short	0x0009
        /*00b2*/ 	.short	0x0038
        /*00b4*/ 	.byte	0x00, 0xf5, 0x21, 0x00


	//----- nvinfo : EIATTR_KPARAM_INFO
	.align		4
.L_2931:
        /*00b8*/ 	.byte	0x04, 0x17
        /*00ba*/ 	.short	(.L_2933 - .L_2932)
.L_2932:
        /*00bc*/ 	.word	0x00000000
        /*00c0*/ 	.short	0x0008
        /*00c2*/ 	.short	0x0034
        /*00c4*/ 	.byte	0x00, 0xf0, 0x11, 0x00


	//----- nvinfo : EIATTR_KPARAM_INFO
	.align		4
.L_2933:
        /*00c8*/ 	.byte	0x04, 0x17
        /*00ca*/ 	.short	(.L_2935 - .L_2934)
.L_2934:
        /*00cc*/ 	.word	0x00000000
        /*00d0*/ 	.short	0x0007
        /*00d2*/ 	.short	0x0030
        /*00d4*/ 	.byte	0x00, 0xf0, 0x11, 0x00


	//----- nvinfo : EIATTR_KPARAM_INFO
	.align		4
.L_2935:
        /*00d8*/ 	.byte	0x04, 0x17
        /*00da*/ 	.short	(.L_2937 - .L_2936)
.L_2936:
        /*00dc*/ 	.word	0x00000000
        /*00e0*/ 	.short	0x0006
        /*00e2*/ 	.short	0x002c
        /*00e4*/ 	.byte	0x00, 0xf0, 0x11, 0x00


	//----- nvinfo : EIATTR_KPARAM_INFO
	.align		4
.L_2937:
        /*00e8*/ 	.byte	0x04, 0x17
        /*00ea*/ 	.short	(.L_2939 - .L_2938)
.L_2938:
        /*00ec*/ 	.word	0x00000000
        /*00f0*/ 	.short	0x0005
        /*00f2*/ 	.short	0x0028
        /*00f4*/ 	.byte	0x00, 0xf0, 0x11, 0x00


	//----- nvinfo : EIATTR_KPARAM_INFO
	.align		4
.L_2939:
        /*00f8*/ 	.byte	0x04, 0x17
        /*00fa*/ 	.short	(.L_2941 - .L_2940)
.L_2940:
        /*00fc*/ 	.word	0x00000000
        /*0100*/ 	.short	0x0004
        /*0102*/ 	.short	0x0020
        /*0104*/ 	.byte	0x00, 0xf5, 0x21, 0x00


	//----- nvinfo : EIATTR_KPARAM_INFO
	.align		4
.L_2941:
        /*0108*/ 	.byte	0x04, 0x17
        /*010a*/ 	.short	(.L_2943 - .L_2942)
.L_2942:
        /*010c*/ 	.word	0x00000000
        /*0110*/ 	.short	0x0003
        /*0112*/ 	.short	0x0018
        /*0114*/ 	.byte	0x00, 0xf5, 0x21, 0x00


	//----- nvinfo : EIATTR_KPARAM_INFO
	.align		4
.L_2943:
        /*0118*/ 	.byte	0x04, 0x17
        /*011a*/ 	.short	(.L_2945 - .L_2944)
.L_2944:
        /*011c*/ 	.word	0x00000000
        /*0120*/ 	.short	0x0002
        /*0122*/ 	.short	0x0010
        /*0124*/ 	.byte	0x00, 0xf5, 0x21, 0x00


	//----- nvinfo : EIATTR_KPARAM_INFO
	.align		4
.L_2945:
        /*0128*/ 	.byte	0x04, 0x17
        /*012a*/ 	.short	(.L_2947 - .L_2946)
.L_2946:
        /*012c*/ 	.word	0x00000000
        /*0130*/ 	.short	0x0001
        /*0132*/ 	.short	0x0008
        /*0134*/ 	.byte	0x00, 0xf5, 0x21, 0x00


	//----- nvinfo : EIATTR_KPARAM_INFO
	.align		4
.L_2947:
        /*0138*/ 	.byte	0x04, 0x17
        /*013a*/ 	.short	(.L_2949 - .L_2948)
.L_2948:
        /*013c*/ 	.word	0x00000000
        /*0140*/ 	.short	0x0000
        /*0142*/ 	.short	0x0000
        /*0144*/ 	.byte	0x00, 0xf5, 0x21, 0x00


	//----- nvinfo : EIATTR_SPARSE_MMA_MASK
	.align		4
.L_2949:
        /*0148*/ 	.byte	0x03, 0x50
        /*014a*/ 	.short	0x0000


	//----- nvinfo : EIATTR_MAXREG_COUNT
	.align		4
        /*014c*/ 	.byte	0x03, 0x1b
        /*014e*/ 	.short	0x00ff


	//----- nvinfo : EIATTR_NUM_BARRIERS
	.align		4
        /*0150*/ 	.byte	0x02, 0x4c
        /*0152*/ 	.byte	0x01
	.zero		1


	//----- nvinfo : EIATTR_MERCURY_ISA_VERSION
	.align		4
        /*0154*/ 	.byte	0x03, 0x5f
        /*0156*/ 	.short	0x0101


	//----- nvinfo : EIATTR_VRC_CTA_INIT_COUNT
	.align		4
        /*0158*/ 	.byte	0x02, 0x4a
	.zero		1
	.zero		1


	//----- nvinfo : EIATTR_EXIT_INSTR_OFFSETS
	.align		4
        /*015c*/ 	.byte	0x04, 0x1c
        /*015e*/ 	.short	(.L_2951 - .L_2950)


	//   ....[0]....
.L_2950:
        /*0160*/ 	.word	0x00000cc0


	//   ....[1]....
        /*0164*/ 	.word	0x000041d0


	//   ....[2]....
        /*0168*/ 	.word	0x00004470


	//   ....[3]....
        /*016c*/ 	.word	0x000045a0


	//   ....[4]....
        /*0170*/ 	.word	0x00004630


	//   ....[5]....
        /*0174*/ 	.word	0x00004670


	//----- nvinfo : EIATTR_CRS_STACK_SIZE
	.align		4
.L_2951:
        /*0178*/ 	.byte	0x04, 0x1e
        /*017a*/ 	.short	(.L_2953 - .L_2952)
.L_2952:
        /*017c*/ 	.word	0x00000000


	//----- nvinfo : EIATTR_CBANK_PARAM_SIZE
	.align		4
.L_2953:
        /*0180*/ 	.byte	0x03, 0x19
        /*0182*/ 	.short	0x0074


	//----- nvinfo : EIATTR_PARAM_CBANK
	.align		4
        /*0184*/ 	.byte	0x04, 0x0a
        /*0186*/ 	.short	(.L_2955 - .L_2954)
	.align		4
.L_2954:
        /*0188*/ 	.word	index@(.nv.constant0._Z23gemm_half_q_half_kernelILi2ELi6ELb0ELb0ELi64EEvPK6__halfPKjS4_S2_PS0_iiiiPKtS7_iiiiiibS2_i)
        /*018c*/ 	.short	0x0380
        /*018e*/ 	.short	0x0074


	//----- nvinfo : EIATTR_SW_WAR
	.align		4
.L_2955:
        /*0190*/ 	.byte	0x04, 0x36
        /*0192*/ 	.short	(.L_2957 - .L_2956)
.L_2956:
        /*0194*/ 	.word	0x00000008
.L_2957:


//--------------------- .nv.info._Z23gemm_half_q_half_kernelILi2ELi2ELb0ELb0ELi64EEvPK6__halfPKjS4_S2_PS0_iiiiPKtS7_iiiiiibS2_i --------------------------
	.section	.nv.info._Z23gemm_half_q_half_kernelILi2ELi2ELb0ELb0ELi64EEvPK6__halfPKjS4_S2_PS0_iiiiPKtS7_iiiiiibS2_i,"",@"SHT_CUDA_INFO"
	.sectionflags	@""
	.align	4


	//----- nvinfo : EIATTR_CUDA_API_VERSION
	.align		4
        /*0000*/ 	.byte	0x04, 0x37
        /*0002*/ 	.short	(.L_2959 - .L_2958)
.L_2958:
        /*0004*/ 	.word	0x00000082


	//----- nvinfo : EIATTR_KPARAM_INFO
	.align		4
.L_2959:
        /*0008*/ 	.byte	0x04, 0x17
        /*000a*/ 	.short	(.L_2961 - .L_2960)
.L_2960:
        /*000c*/ 	.word	0x00000000
        /*0010*/ 	.short	0x0013
        /*0012*/ 	.short	0x0070
        /*0014*/ 	.byte	0x00, 0xf0, 0x11, 0x00


	//----- nvinfo : EIATTR_KPARAM_INFO
	.align		4
.L_2961:
        /*0018*/ 	.byte	0x04, 0x17
        /*001a*/ 	.short	(.L_2963 - .L_2962)
.L_2962:
        /*001c*/ 	.word	0x00000000
        /*0020*/ 	.short	0x0012
        /*0022*/ 	.short	0x0068
        /*0024*/ 	.byte	0x00, 0xf5, 0x21, 0x00


	//----- nvinfo : EIATTR_KPARAM_INFO
	.align		4
.L_2963:
        /*0028*/ 	.byte	0x04, 0x17
        /*002a*/ 	.short	(.L_2965 - .L_2964)
.L_2964:
        /*002c*/ 	.word	0x00000000
        /*0030*/ 	.short	0x0011
        /*0032*/ 	.short	0x0060
        /*0034*/ 	.byte	0x00, 0xf0, 0x05, 0x00


	//----- nvinfo : EIATTR_KPARAM_INFO
	.align		4
.L_2965:
        /*0038*/ 	.byte	0x04, 0x17
        /*003a*/ 	.short	(.L_2967 - .L_2966)
.L_2966:
        /*003c*/ 	.word	0x00000000
        /*0040*/ 	.short	0x0010
        /*0042*/ 	.short	0x005c
        /*0044*/ 	.byte	0x00, 0xf0, 0x11, 0x00


	//----- nvinfo : EIATTR_KPARAM_INFO
	.align		4
.L_2967:
        /*0048*/ 	.byte	0x04, 0x17
        /*004a*/ 	.short	(.L_2969 - .L_2968)
.L_2968:
        /*004c*/ 	.word	0x00000000
        /*0050*/ 	.short	0x000f
        /*0052*/ 	.short	0x0058
        /*0054*/ 	.byte	0x00, 0xf0, 0x11, 0x00


	//----- nvinfo : EIATTR_KPARAM_INFO
	.align		4
.L_2969:
        /*0058*/ 	.byte	0x04, 0x17
        /*005a*/ 	.short	(.L_2971 - .L_2970)
.L_2970:
        /*005c*/ 	.word	0x00000000
        /*0060*/ 	.short	0x000e
        /*0062*/ 	.short	0x0054
        /*0064*/ 	.byte	0x00, 0xf0, 0x11, 0x00


	//----- nvinfo : EIATTR_KPARAM_INFO
	.align		4
.L_2971:
        /*0068*/ 	.byte	0x04, 0x17
        /*006a*/ 	.short	(.L_2973 - .L_2972)
.L_2972:
        /*006c*/ 	.word	0x00000000
        /*0070*/ 	.short	0x000d
        /*0072*/ 	.short	0x0050
        /*0074*/ 	.byte	0x00, 0xf0, 0x11, 0x00


	//----- nvinfo : EIATTR_KPARAM_INFO
	.align		4
.L_2973:
        /*0078*/ 	.byte	0x04, 0x17
        /*007a*/ 	.short	(.L_2975 - .L_2974)
.L_2974:
        /*007c*/ 	.word	0x00000000
        /*0080*/ 	.short	0x000c
        /*0082*/ 	.short	0x004c
        /*0084*/ 	.byte	0x00, 0xf0, 0x11, 0x00


	//----- nvinfo : EIATTR_KPARAM_INFO
	.align		4
.L_2975:
        /*0088*/ 	.byte	0x04, 0x17
        /*008a*/ 	.short	(.L_2977 - .L_2976)
.L_2976:
        /*008c*/ 	.word	0x00000000
        /*0090*/ 	.short	0x000b
        /*0092*/ 	.short	0x0048
        /*0094*/ 	.byte	0x00, 0xf0, 0x11, 0x00


	//----- nvinfo : EIATTR_KPARAM_INFO
	.align		4
.L_2977:
        /*0098*/ 	.byte	0x04, 0x17
        /*009a*/ 	.short	(.L_2979 - .L_2978)
.L_2978:
        /*009c*/ 	.word	0x00000000
        /*00a0*/ 	.short	0x000a
        /*00a2*/ 	.short	0x0040
        /*00a4*/ 	.byte	0x00, 0xf5, 0x21, 0x00


	//----- nvinfo : EIATTR_KPARAM_INFO
	.align		4
.L_2979:
        /*00a8*/ 	.byte	0x04, 0x17
        /*00aa*/ 	.short	(.L_2981 - .L_2980)
.L_2980:
        /*00ac*/ 	.word	0x00000000
        /*00b0*/ 	.short	0x0009
        /*00b2*/ 	.short	0x0038
        /*00b4*/ 	.byte	0x00, 0xf5, 0x21, 0x00


	//----- nvinfo : EIATTR_KPARAM_INFO
	.align		4
.L_2981:
        /*00b8*/ 	.byte	0x04, 0x17
        /*00ba*/ 	.short	(.L_2983 - .L_2982)
.L_2982:
        /*00bc*/ 	.word	0x00000000
        /*00c0*/ 	.short	0x0008
        /*00c2*/ 	.short	0x0034
        /*00c4*/ 	.byte	0x00, 0xf0, 0x11, 0x00


	//----- nvinfo : EIATTR_KPARAM_INFO
	.align		4
.L_2983:
        /*00c8*/ 	.byte	0x04, 0x17
        /*00ca*/ 	.short	(.L_2985 - .L_2984)
.L_2984:
        /*00cc*/ 	.word	0x00000000
        /*00d0*/ 	.short	0x0007
        /*00d2*/ 	.short	0x0030
        /*00d4*/ 	.byte	0x00, 0xf0, 0x11, 0x00


	//----- nvinfo : EIATTR_KPARAM_INFO
	.align		4
.L_2985:
        /*00d8*/ 	.byte	0x04, 0x17
        /*00da*/ 	.short	(.L_2987 - .L_2986)
.L_2986:
        /*00dc*/ 	.word	0x00000000
        /*00e0*/ 	.short	0x0006
        /*00e2*/ 	.short	0x002c
        /*00e4*/ 	.byte	0x00, 0xf0, 0x11, 0x00


	//----- nvinfo : EIATTR_KPARAM_INFO
	.align		4
.L_2987:
        /*00e8*/ 	.byte	0x04, 0x17
        /*00ea*/ 	.short	(.L_2989 - .L_2988)
.L_2988:
        /*00ec*/ 	.word	0x00000000
        /*00f0*/ 	.short	0x0005
        /*00f2*/ 	.short	0x0028
        /*00f4*/ 	.byte	0x00, 0xf0, 0x11, 0x00


	//----- nvinfo : EIATTR_KPARAM_INFO
	.align		4
.L_2989:
        /*00f8*/ 	.byte	0x04, 0x17
        /*00fa*/ 	.short	(.L_2991 - .L_2990)
.L_2990:
        /*00fc*/ 	.word	0x00000000
        /*0100*/ 	.short	0x0004
        /*0102*/ 	.short	0x0020
        /*0104*/ 	.byte	0x00, 0xf5, 0x21, 0x00


	//----- nvinfo : EIATTR_KPARAM_INFO
	.align		4
.L_2991:
        /*0108*/ 	.byte	0x04, 0x17
        /*010a*/ 	.short	(.L_2993 - .L_2992)
.L_2992:
        /*010c*/ 	.word	0x00000000
        /*0110*/ 	.short	0x0003
        /*0112*/ 	.short	0x0018
        /*0114*/ 	.byte	0x00, 0xf5, 0x21, 0x00


	//----- nvinfo : EIATTR_KPARAM_INFO
	.align		4
.L_2993:
        /*0118*/ 	.byte	0x04, 0x17
        /*011a*/ 	.short	(.L_2995 - .L_2994)
.L_2994:
        /*011c*/ 	.word	0x00000000
        /*0120*/ 	.short	0x0002
        /*0122*/ 	.short	0x0010
        /*0124*/ 	.byte	0x00, 0xf5, 0x21, 0x00


	//----- nvinfo : EIATTR_KPARAM_INFO
	.align		4
.L_2995:
        /*0128*/ 	.byte	0x04, 0x17
        /*012a*/ 	.short	(.L_2997 - .L_2996)
.L_2996:
        /*012c*/ 	.word	0x00000000
        /*0130*/ 	.short	0x0001
        /*0132*/ 	.short	0x0008
        /*0134*/ 	.byte	0x00, 0xf5, 0x21, 0x00


	//----- nvinfo : EIATTR_KPARAM_INFO
	.align		4
.L_2997:
        /*0138*/ 	.byte	0x04, 0x17
        /*013a*/ 	.short	(.L_2999 - .L_2998)
.L_2998:
        /*013c*/ 	.word	0x00000000
        /*0140*/ 	.short	0x0000
        /*0142*/ 	.short	0x0000
        /*0144*/ 	.byte	0x00, 0xf5, 0x21, 0x00


	//----- nvinfo : EIATTR_SPARSE_MMA_MASK
	.align		4
.L_2999:
        /*0148*/ 	.byte	0x03, 0x50
        /*014a*/ 	.short	0x0000


	//----- nvinfo : EIATTR_MAXREG_COUNT
	.align		4
        /*014c*/ 	.byte	0x03, 0x1b
        /*014e*/ 	.short	0x00ff


	//----- nvinfo : EIATTR_NUM_BARRIERS
	.align		4
        /*0150*/ 	.byte	0x02, 0x4c
        /*0152*/ 	.byte	0x01
	.zero		1


	//----- nvinfo : EIATTR_MERCURY_ISA_VERSION
	.align		4
        /*0154*/ 	.byte	0x03, 0x5f
        /*0156*/ 	.short	0x0101


	//----- nvinfo : EIATTR_VRC_CTA_INIT_COUNT
	.align		4
        /*0158*/ 	.byte	0x02, 0x4a
	.zero		1
	.zero		1


	//----- nvinfo : EIATTR_EXIT_INSTR_OFFSETS
	.align		4
        /*015c*/ 	.byte	0x04, 0x1c
        /*015e*/ 	.short	(.L_3001 - .L_3000)


	//   ....[0]....
.L_3000:
        /*0160*/ 	.word	0x00000d00


	//   ....[1]....
        /*0164*/ 	.word	0x00002890


	//   ....[2]....
        /*0168*/ 	.word	0x00002b40


	//   ....[3]....
        /*016c*/ 	.word	0x00002c70


	//   ....[4]....
        /*0170*/ 	.word	0x00002d00


	//   ....[5]....
        /*0174*/ 	.word	0x00002d40


	//----- nvinfo : EIATTR_CRS_STACK_SIZE
	.align		4
.L_3001:
        /*0178*/ 	.byte	0x04, 0x1e
        /*017a*/ 	.short	(.L_3003 - .L_3002)
.L_3002:
        /*017c*/ 	.word	0x00000000


	//----- nvinfo : EIATTR_CBANK_PARAM_SIZE
	.align		4
.L_3003:
        /*0180*/ 	.byte	0x03, 0x19
        /*0182*/ 	.short	0x0074


	//----- nvinfo : EIATTR_PARAM_CBANK
	.align		4
        /*0184*/ 	.byte	0x04, 0x0a
        /*0186*/ 	.short	(.L_3005 - .L_3004)
	.align		4
.L_3004:
        /*0188*/ 	.word	index@(.nv.constant0._Z23gemm_half_q_half_kernelILi2ELi2ELb0ELb0ELi64EEvPK6__halfPKjS4_S2_PS0_iiiiPKtS7_iiiiiibS2_i)
        /*018c*/ 	.short	0x0380
        /*018e*/ 	.short	0x0074


	//----- nvinfo : EIATTR_SW_WAR
	.align		4
.L_3005:
        /*0190*/ 	.byte	0x04, 0x36
        /*0192*/ 	.short	(.L_3007 - .L_3006)
.L_3006:
        /*0194*/ 	.word	0x00000008
.L_3007:


//--------------------- .nv.info._Z23gemm_half_q_half_kernelILi2ELi32ELb0ELb0ELi32EEvPK6__halfPKjS4_S2_PS0_iiiiPKtS7_iiiiiibS2_i --------------------------
	.section	.nv.info._Z23gemm_half_q_half_kernelILi2ELi32ELb0ELb0ELi32EEvPK6__halfPKjS4_S2_PS0_iiiiPKtS7_iiiiiibS2_i,"",@"SHT_CUDA_INFO"
	.sectionflags	@""
	.align	4


	//----- nvinfo : EIATTR_CUDA_API_VERSION
	.align		4
        /*0000*/ 	.byte	0x04, 0x37
        /*0002*/ 	.short	(.L_3009 - .L_3008)
.L_3008:
        /*0004*/ 	.word	0x00000082


	//----- nvinfo : EIATTR_KPARAM_INFO
	.align		4
.L_3009:
        /*0008*/ 	.byte	0x04, 0x17
        /*000a*/ 	.short	(.L_3011 - .L_3010)
.L_3010:
        /*000c*/ 	.word	0x00000000
        /*0010*/ 	.short	0x0013
        /*0012*/ 	.short	0x0070
        /*0014*/ 	.byte	0x00, 0xf0, 0x11, 0x00


	//----- nvinfo : EIATTR_KPARAM_INFO
	.align		4
.L_3011:
        /*0018*/ 	.byte	0x04, 0x17
        /*001a*/ 	.short	(.L_3013 - .L_3012)
.L_3012:
        /*001c*/ 	.word	0x00000000
        /*0020*/ 	.short	0x0012
        /*0022*/ 	.short	0x0068
        /*0024*/ 	.byte	0x00, 0xf5, 0x21, 0x00


	//----- nvinfo : EIATTR_KPARAM_INFO
	.align		4
.L_3013:
        /*0028*/ 	.byte	0x04, 0x17
        /*002a*/ 	.short	(.L_3015 - .L_3014)
.L_3014:
        /*002c*/ 	.word	0x00000000
        /*0030*/ 	.short	0x0011
        /*0032*/ 	.short	0x0060
        /*0034*/ 	.byte	0x00, 0xf0, 0x05, 0x00


	//----- nvinfo : EIATTR_KPARAM_INFO
	.align		4
.L_3015:
        /*0038*/ 	.byte	0x04, 0x17
        /*003a*/ 	.short	(.L_3017 - .L_3016)
.L_3016:
        /*003c*/ 	.word	0x00000000
        /*0040*/ 	.short	0x0010
        /*0042*/ 	.short	0x005c
        /*0044*/ 	.byte	0x00, 0xf0, 0x11, 0x00


	//----- nvinfo : EIATTR_KPARAM_INFO
	.align		4
.L_3017:
        /*0048*/ 	.byte	0x04, 0x17
        /*004a*/ 	.short	(.L_3019 - .L_3018)
.L_3018:
        /*004c*/ 	.word	0x00000000
        /*0050*/ 	.short	0x000f
        /*0052*/ 	.short	0x0058
        /*0054*/ 	.byte	0x00, 0xf0, 0x11, 0x00


	//----- nvinfo : EIATTR_KPARAM_INFO
	.align		4
.L_3019:
        /*0058*/ 	.byte	0x04, 0x17
        /*005a*/ 	.short	(.L_3021 - .L_3020)
.L_3020:
        /*005c*/ 	.word	0x00000000
        /*0060*/ 	.short	0x000e
        /*0062*/ 	.short	0x0054
        /*0064*/ 	.byte	0x00, 0xf0, 0x11, 0x00


	//----- nvinfo : EIATTR_KPARAM_INFO
	.align		4
.L_3021:
        /*0068*/ 	.byte	0x04, 0x17
        /*006a*/ 	.short	(.L_3023 - .L_3022)
.L_3022:
        /*006c*/ 	.word	0x00000000
        /*0070*/ 	.short	0x000d
        /*0072*/ 	.short	0x0050
        /*0074*/ 	.byte	0x00, 0xf0, 0x11, 0x00


	//----- nvinfo : EIATTR_KPARAM_INFO
	.align		4
.L_3023:
        /*0078*/ 	.byte	0x04, 0x17
        /*007a*/ 	.short	(.L_3025 - .L_3024)
.L_3024:
        /*007c*/ 	.word	0x00000000
        /*0080*/ 	.short	0x000c
        /*0082*/ 	.short	0x004c
        /*0084*/ 	.byte	0x00, 0xf0, 0x11, 0x00


	//----- nvinfo : EIATTR_KPARAM_INFO
	.align		4
.L_3025:
        /*0088*/ 	.byte	0x04, 0x17
        /*008a*/ 	.short	(.L_3027 - .L_3026)
.L_3026:
        /*008c*/ 	.word	0x00000000
        /*0090*/ 	.short	0x000b
        /*0092*/ 	.short	0x0048
        /*0094*/ 	.byte	0x00, 0xf0, 0x11, 0x00


	//----- nvinfo : EIATTR_KPARAM_INFO
	.align		4
.L_3027:
        /*0098*/ 	.byte	0x04, 0x17
        /*009a*/ 	.short	(.L_3029 - .L_3028)
.L_3028:
        /*009c*/ 	.word	0x00000000
        /*00a0*/ 	.short	0x000a
        /*00a2*/ 	.short	0x0040
        /*00a4*/ 	.byte	0x00, 0xf5, 0x21, 0x00


	//----- nvinfo : EIATTR_KPARAM_INFO
	.align		4
.L_3029:
        /*00a8*/ 	.byte	0x04, 0x17
        /*00aa*/ 	.short	(.L_3031 - .L_3030)
.L_3030:
        /*00ac*/ 	.word	0x00000000
        /*00b0*/ 	.short	0x0009
        /*00b2*/ 	.short	0x0038
        /*00b4*/ 	.byte	0x00, 0xf5, 0x21, 0x00


	//----- nvinfo : EIATTR_KPARAM_INFO
	.align		4
.L_3031:
        /*00b8*/ 	.byte	0x04, 0x17
        /*00ba*/ 	.short	(.L_3033 - .L_3032)
.L_3032:
        /*00bc*/ 	.word	0x00000000
        /*00c0*/ 	.short	0x0008
        /*00c2*/ 	.short	0x0034
        /*00c4*/ 	.byte	0x00, 0xf0, 0x11, 0x00


	//----- nvinfo : EIATTR_KPARAM_INFO
	.align		4
.L_3033:
        /*00c8*/ 	.byte	0x04, 0x17
        /*00ca*/ 	.short	(.L_3035 - .L_3034)
.L_3034:
        /*00cc*/ 	.word	0x00000000
        /*00d0*/ 	.short	0x0007
        /*00d2*/ 	.short	0x0030
        /*00d4*/ 	.byte	0x00, 0xf0, 0x11, 0x00


	//----- nvinfo : EIATTR_KPARAM_INFO
	.align		4
.L_3035:
        /*00d8*/ 	.byte	0x04, 0x17
        /*00da*/ 	.short	(.L_3037 - .L_3036)
.L_3036:
        /*00dc*/ 	.word	0x00000000
        /*00e0*/ 	.short	0x0006
        /*00e2*/ 	.short	0x002c
        /*00e4*/ 	.byte	0x00, 0xf0, 0x11, 0x00


	//----- nvinfo : EIATTR_KPARAM_INFO
	.align		4
.L_3037:
        /*00e8*/ 	.byte	0x04, 0x17
        /*00ea*/ 	.short	(.L_3039 - .L_3038)
.L_3038:
        /*00ec*/ 	.word	0x00000000
        /*00f0*/ 	.short	0x0005
        /*00f2*/ 	.short	0x0028
        /*00f4*/ 	.byte	0x00, 0xf0, 0x11, 0x00


	//----- nvinfo : EIATTR_KPARAM_INFO
	.align		4
.L_3039:
        /*00f8*/ 	.byte	0x04, 0x17
        /*00fa*/ 	.short	(.L_3041 - .L_3040)
.L_3040:
        /*00fc*/ 	.word	0x00000000
        /*0100*/ 	.short	0x0004
        /*0102*/ 	.short	0x0020
        /*0104*/ 	.byte	0x00, 0xf5, 0x21, 0x00


	//----- nvinfo : EIATTR_KPARAM_INFO
	.align		4
.L_3041:
        /*0108*/ 	.byte	0x04, 0x17
        /*010a*/ 	.short	(.L_3043 - .L_3042)
.L_3042:
        /*010c*/ 	.word	0x00000000
        /*0110*/ 	.short	0x0003
        /*0112*/ 	.short	0x0018
        /*0114*/ 	.byte	0x00, 0xf5, 0x21, 0x00


	//----- nvinfo : EIATTR_KPARAM_INFO
	.align		4
.L_3043:
        /*0118*/ 	.byte	0x04, 0x17
        /*011a*/ 	.short	(.L_3045 - .L_3044)
.L_3044:
        /*011c*/ 	.word	0x00000000
        /*0120*/ 	.short	0x0002
        /*0122*/ 	.short	0x0010
        /*0124*/ 	.byte	0x00, 0xf5, 0x21, 0x00


	//----- nvinfo : EIATTR_KPARAM_INFO
	.align		4
.L_3045:
        /*0128*/ 	.byte	0x04, 0x17
        /*012a*/ 	.short	(.L_3047 - .L_3046)
.L_3046:
        /*012c*/ 	.word	0x00000000
        /*0130*/ 	.short	0x0001
        /*0132*/ 	.short	0x0008
        /*0134*/ 	.byte	0x00, 0xf5, 0x21, 0x00


	//----- nvinfo : EIATTR_KPARAM_INFO
	.align		4
.L_3047:
        /*0138*/ 	.byte	0x04, 0x17
        /*013a*/ 	.short	(.L_3049 - .L_3048)
.L_3048:
        /*013c*/ 	.word	0x00000000
        /*0140*/ 	.short	0x0000
        /*0142*/ 	.short	0x0000
        /*0144*/ 	.byte	0x00, 0xf5, 0x21, 0x00


	//----- nvinfo : EIATTR_SPARSE_MMA_MASK
	.align		4
.L_3049:
        /*0148*/ 	.byte	0x03, 0x50
        /*014a*/ 	.short	0x0000


	//----- nvinfo : EIATTR_MAXREG_COUNT
	.align		4
        /*014c*/ 	.byte	0x03, 0x1b
        /*014e*/ 	.short	0x00ff


	//----- nvinfo : EIATTR_NUM_BARRIERS
	.align		4
        /*0150*/ 	.byte	0x02, 0x4c
        /*0152*/ 	.byte	0x01
	.zero		1


	//----- nvinfo : EIATTR_MERCURY_ISA_VERSION
	.align		4
        /*0154*/ 	.byte	0x03, 0x5f
        /*0156*/ 	.short	0x0101


	//----- nvinfo : EIATTR_VRC_CTA_INIT_COUNT
	.align		4
        /*0158*/ 	.byte	0x02, 0x4a
	.zero		1
	.zero		1


	//----- nvinfo : EIATTR_EXIT_INSTR_OFFSETS
	.align		4
        /*015c*/ 	.byte	0x04, 0x1c
        /*015e*/ 	.short	(.L_3051 - .L_3050)


	//   ....[0]....
.L_3050:
        /*0160*/ 	.word	0x00000c90


	//   ....[1]....
        /*0164*/ 	.word	0x00003540


	//   ....[2]....
        /*0168*/ 	.word	0x000037d0


	//   ....[3]....
        /*016c*/ 	.word	0x00003900


	//   ....[4]....
        /*0170*/ 	.word	0x00003980


	//   ....[5]....
        /*0174*/ 	.word	0x000039c0


	//----- nvinfo : EIATTR_CRS_STACK_SIZE
	.align		4
.L_3051:
        /*0178*/ 	.byte	0x04, 0x1e
        /*017a*/ 	.short	(.L_3053 - .L_3052)
.L_3052:
        /*017c*/ 	.word	0x00000000


	//----- nvinfo : EIATTR_CBANK_PARAM_SIZE
	.align		4
.L_3053:
        /*0180*/ 	.byte	0x03, 0x19
        /*0182*/ 	.short	0x0074


	//----- nvinfo : EIATTR_PARAM_CBANK
	.align		4
        /*0184*/ 	.byte	0x04, 0x0a
        /*0186*/ 	.short	(.L_3055 - .L_3054)
	.align		4
.L_3054:
        /*0188*/ 	.word	index@(.nv.constant0._Z23gemm_half_q_half_kernelILi2ELi32ELb0ELb0ELi32EEvPK6__halfPKjS4_S2_PS0_iiiiPKtS7_iiiiiibS2_i)
        /*018c*/ 	.short	0x0380
        /*018e*/ 	.short	0x0074


	//----- nvinfo : EIATTR_SW_WAR
	.align		4
.L_3055:
        /*0190*/ 	.byte	0x04, 0x36
        /*0192*/ 	.short	(.L_3057 - .L_3056)
.L_3056:
        /*0194*/ 	.word	0x00000008
.L_3057:


//--------------------- .nv.info._Z23gemm_half_q_half_kernelILi2ELi48ELb0ELb0ELi32EEvPK6__halfPKjS4_S2_PS0_iiiiPKtS7_iiiiiibS2_i --------------------------
	.section	.nv.info._Z23gemm_half_q_half_kernelILi2ELi48ELb0ELb0ELi32EEvPK6__halfPKjS4_S2_PS0_iiiiPKtS7_iiiiiibS2_i,"",@"SHT_CUDA_INFO"
	.sectionflags	@""
	.align	4


	//----- nvinfo : EIATTR_CUDA_API_VERSION
	.align		4
        /*0000*/ 	.byte	0x04, 0x37
        /*0002*/ 	.short	(.L_3059 - .L_3058)
.L_3058:
        /*0004*/ 	.word	0x00000082


	//----- nvinfo : EIATTR_KPARAM_INFO
	.align		4
.L_3059:
        /*0008*/ 	.byte	0x04, 0x17
        /*000a*/ 	.short	(.L_3061 - .L_3060)
.L_3060:
        /*000c*/ 	.word	0x00000000
        /*0010*/ 	.short	0x0013
        /*0012*/ 	.short	0x0070
        /*0014*/ 	.byte	0x00, 0xf0, 0x11, 0x00


	//----- nvinfo : EIATTR_KPARAM_INFO
	.align		4
.L_3061:
        /*0018*/ 	.byte	0x04, 0x17
        /*001a*/ 	.short	(.L_3063 - .L_3062)
.L_3062:
        /*001c*/ 	.word	0x00000000
        /*0020*/ 	.short	0x0012
        /*0022*/ 	.short	0x0068
        /*0024*/ 	.byte	0x00, 0xf5, 0x21, 0x00


	//----- nvinfo : EIATTR_KPARAM_INFO
	.align		4
.L_3063:
        /*0028*/ 	.byte	0x04, 0x17
        /*002a*/ 	.short	(.L_3065 - .L_3064)
.L_3064:
        /*002c*/ 	.word	0x00000000
        /*0030*/ 	.short	0x0011
        /*0032*/ 	.short	0x0060
        /*0034*/ 	.byte	0x00, 0xf0, 0x05, 0x00


	//----- nvinfo : EIATTR_KPARAM_INFO
	.align		4
.L_3065:
        /*0038*/ 	.byte	0x04, 0x17
        /*003a*/ 	.short	(.L_3067 - .L_3066)
.L_3066:
        /*003c*/ 	.word	0x00000000
        /*0040*/ 	.short	0x0010
        /*0042*/ 	.short	0x005c
        /*0044*/ 	.byte	0x00, 0xf0, 0x11, 0x00


	//----- nvinfo : EIATTR_KPARAM_INFO
	.align		4
.L_3067:
        /*0048*/ 	.byte	0x04, 0x17
        /*004a*/ 	.short	(.L_3069 - .L_3068)
.L_3068:
        /*004c*/ 	.word	0x00000000
        /*0050*/ 	.short	0x000f
        /*0052*/ 	.short	0x0058
        /*0054*/ 	.byte	0x00, 0xf0, 0x11, 0x00


	//----- nvinfo : EIATTR_KPARAM_INFO
	.align		4
.L_3069:
        /*0058*/ 	.byte	0x04, 0x17
        /*005a*/ 	.short	(.L_3071 - .L_3070)
.L_3070:
        /*005c*/ 	.word	0x00000000
        /*0060*/ 	.short	0x000e
        /*0062*/ 	.short	0x0054
        /*0064*/ 	.byte	0x00, 0xf0, 0x11, 0x00


	//----- nvinfo : EIATTR_KPARAM_INFO
	.align		4
.L_3071:
        /*0068*/ 	.byte	0x04, 0x17
        /*006a*/ 	.short	(.L_3073 - .L_3072)
.L_3072:
        /*006c*/ 	.word	0x00000000
        /*0070*/ 	.short	0x000d
        /*0072*/ 	.short	0x0050
        /*0074*/ 	.byte	0x00, 0xf0, 0x11, 0x00


	//----- nvinfo : EIATTR_KPARAM_INFO
	.align		4
.L_3073:
        /*0078*/ 	.byte	0x04, 0x17
        /*007a*/ 	.short	(.L_3075 - .L_3074)
.L_3074:
        /*007c*/ 	.word	0x00000000
        /*0080*/ 	.short	0x000c
        /*0082*/ 	.short	0x004c
        /*0084*/ 	.byte	0x00, 0xf0, 0x11, 0x00


	//----- nvinfo : EIATTR_KPARAM_INFO
	.align		4
.L_3075:
        /*0088*/ 	.byte	0x04, 0x17
        /*008a*/ 	.short	(.L_3077 - .L_3076)
.L_3076:
        /*008c*/ 	.word	0x00000000
        /*0090*/ 	.short	0x000b
        /*0092*/ 	.short	0x0048
        /*0094*/ 	.byte	0x00, 0xf0, 0x11, 0x00


	//----- nvinfo : EIATTR_KPARAM_INFO
	.align		4
.L_3077:
        /*0098*/ 	.byte	0x04, 0x17
        /*009a*/ 	.short	(.L_3079 - .L_3078)
.L_3078:
        /*009c*/ 	.word	0x00000000
        /*00a0*/ 	.short	0x000a
        /*00a2*/ 	.short	0x0040
        /*00a4*/ 	.byte	0x00, 0xf5, 0x21, 0x00


	//----- nvinfo : EIATTR_KPARAM_INFO
	.align		4
.L_3079:
        /*00a8*/ 	.byte	0x04, 0x17
        /*00aa*/ 	.short	(.L_3081 - .L_3080)
.L_3080:
        /*00ac*/ 	.word	0x00000000
        /*00b0*/ 	.short	0x0009
        /*00b2*/ 	.short	0x0038
        /*00b4*/ 	.byte	0x00, 0xf5, 0x21, 0x00


	//----- nvinfo : EIATTR_KPARAM_INFO
	.align		4
.L_3081:
        /*00b8*/ 	.byte	0x04, 0x17
        /*00ba*/ 	.short	(.L_3083 - .L_3082)
.L_3082:
        /*00bc*/ 	.word	0x00000000
        /*00c0*/ 	.short	0x0008
        /*00c2*/ 	.short	0x0034
        /*00c4*/ 	.byte	0x00, 0xf0, 0x11, 0x00


	//----- nvinfo : EIATTR_KPARAM_INFO
	.align		4
.L_3083:
        /*00c8*/ 	.byte	0x04, 0x17
        /*00ca*/ 	.short	(.L_3085 - .L_3084)
.L_3084:
        /*00cc*/ 	.word	0x00000000
        /*00d0*/ 	.short	0x0007
        /*00d2*/ 	.short	0x0030
        /*00d4*/ 	.byte	0x00, 0xf0, 0x11, 0x00


	//----- nvinfo : EIATTR_KPARAM_INFO
	.align		4
.L_3085:
        /*00d8*/ 	.byte	0x04, 0x17
        /*00da*/ 	.short	(.L_3087 - .L_3086)
.L_3086:
        /*00dc*/ 	.word	0x00000000
        /*00e0*/ 	.short	0x0006
        /*00e2*/ 	.short	0x002c
        /*00e4*/ 	.byte	0x00, 0xf0, 0x11, 0x00


	//----- nvinfo : EIATTR_KPARAM_INFO
	.align		4
.L_3087:
        /*00e8*/ 	.byte	0x04, 0x17
        /*00ea*/ 	.short	(.L_3089 - .L_3088)
.L_3088:
        /*00ec*/ 	.word	0x00000000
        /*00f0*/ 	.short	0x0005
        /*00f2*/ 	.short	0x0028
        /*00f4*/ 	.byte	0x00, 0xf0, 0x11, 0x00


	//----- nvinfo : EIATTR_KPARAM_INFO
	.align		4
.L_3089:
        /*00f8*/ 	.byte	0x04, 0x17
        /*00fa*/ 	.short	(.L_3091 - .L_3090)
.L_3090:
        /*00fc*/ 	.word	0x00000000
        /*0100*/ 	.short	0x0004
        /*0102*/ 	.short	0x0020
        /*0104*/ 	.byte	0x00, 0xf5, 0x21, 0x00


	//----- nvinfo : EIATTR_KPARAM_INFO
	.align		4
.L_3091:
        /*0108*/ 	.byte	0x04, 0x17
        /*010a*/ 	.short	(.L_3093 - .L_3092)
.L_3092:
        /*010c*/ 	.word	0x00000000
        /*0110*/ 	.short	0x0003
        /*0112*/ 	.short	0x0018
        /*0114*/ 	.byte	0x00, 0xf5, 0x21, 0x00


	//----- nvinfo : EIATTR_KPARAM_INFO
	.align		4
.L_3093:
        /*0118*/ 	.byte	0x04, 0x17
        /*011a*/ 	.short	(.L_3095 - .L_3094)
.L_3094:
        /*011c*/ 	.word	0x00000000
        /*0120*/ 	.short	0x0002
        /*0122*/ 	.short	0x0010
        /*0124*/ 	.byte	0x00, 0xf5, 0x21, 0x00


	//----- nvinfo : EIATTR_KPARAM_INFO
	.align		4
.L_3095:
        /*0128*/ 	.byte	0x04, 0x17
        /*012a*/ 	.short	(.L_3097 - .L_3096)
.L_3096:
        /*012c*/ 	.word	0x00000000
        /*0130*/ 	.short	0x0001
        /*0132*/ 	.short	0x0008
        /*0134*/ 	.byte	0x00, 0xf5, 0x21, 0x00


	//----- nvinfo : EIATTR_KPARAM_INFO
	.align		4
.L_3097:
        /*0138*/ 	.byte	0x04, 0x17
        /*013a*/ 	.short	(.L_3099 - .L_3098)
.L_3098:
        /*013c*/ 	.word	0x00000000
        /*0140*/ 	.short	0x0000
        /*0142*/ 	.short	0x0000
        /*0144*/ 	.byte	0x00, 0xf5, 0x21, 0x00


	//----- nvinfo : EIATTR_SPARSE_MMA_MASK
	.align		4
.L_3099:
        /*0148*/ 	.byte	0x03, 0x50
        /*014a*/ 	.short	0x0000


	//----- nvinfo : EIATTR_MAXREG_COUNT
	.align		4
        /*014c*/ 	.byte	0x03, 0x1b
        /*014e*/ 	.short	0x00ff


	//----- nvinfo : EIATTR_NUM_BARRIERS
	.align		4
        /*0150*/ 	.byte	0x02, 0x4c
        /*0152*/ 	.byte	0x01
	.zero		1


	//----- nvinfo : EIATTR_MERCURY_ISA_VERSION
	.align		4
        /*0154*/ 	.byte	0x03, 0x5f
        /*0156*/ 	.short	0x0101


	//----- nvinfo : EIATTR_VRC_CTA_INIT_COUNT
	.align		4
        /*0158*/ 	.byte	0x02, 0x4a
	.zero		1
	.zero		1


	//----- nvinfo : EIATTR_EXIT_INSTR_OFFSETS
	.align		4
        /*015c*/ 	.byte	0x04, 0x1c
        /*015e*/ 	.short	(.L_3101 - .L_3100)


	//   ....[0]....
.L_3100:
        /*0160*/ 	.word	0x00000cc0


	//   ....[1]....
        /*0164*/ 	.word	0x00005080


	//   ....[2]....
        /*0168*/ 	.word	0x00005330


	//   ....[3]....
        /*016c*/ 	.word	0x00005460


	//   ....[4]....
        /*0170*/ 	.word	0x000054f0


	//   ....[5]....
        /*0174*/ 	.word	0x00005530


	//----- nvinfo : EIATTR_CRS_STACK_SIZE
	.align		4
.L_3101:
        /*0178*/ 	.byte	0x04, 0x1e
        /*017a*/ 	.short	(.L_3103 - .L_3102)
.L_3102:
        /*017c*/ 	.word	0x00000000


	//----- nvinfo : EIATTR_CBANK_PARAM_SIZE
	.align		4
.L_3103:
        /*0180*/ 	.byte	0x03, 0x19
        /*0182*/ 	.short	0x0074


	//----- nvinfo : EIATTR_PARAM_CBANK
	.align		4
        /*0184*/ 	.byte	0x04, 0x0a
        /*0186*/ 	.short	(.L_3105 - .L_3104)
	.align		4
.L_3104:
        /*0188*/ 	.word	index@(.nv.constant0._Z23gemm_half_q_half_kernelILi2ELi48ELb0ELb0ELi32EEvPK6__halfPKjS4_S2_PS0_iiiiPKtS7_iiiiiibS2_i)
        /*018c*/ 	.short	0x0380
        /*018e*/ 	.short	0x0074


	//----- nvinfo : EIATTR_SW_WAR
	.align		4
.L_3105:
        /*0190*/ 	.byte	0x04, 0x36
        /*0192*/ 	.short	(.L_3107 - .L_3106)
.L_3106:
        /*0194*/ 	.word	0x00000008
.L_3107:


//--------------------- .nv.info._Z23gemm_half_q_half_kernelILi2ELi16ELb0ELb0ELi32EEvPK6__halfPKjS4_S2_PS0_iiiiPKtS7_iiiiiibS2_i --------------------------
	.section	.nv.info._Z23gemm_half_q_half_kernelILi2ELi16ELb0ELb0ELi32EEvPK6__halfPKjS4_S2_PS0_iiiiPKtS7_iiiiiibS2_i,"",@"SHT_CUDA_INFO"
	.sectionflags	@""
	.align	4


	//----- nvinfo : EIATTR_CUDA_API_VERSION
	.align		4
        /*0000*/ 	.byte	0x04, 0x37
        /*0002*/ 	.short	(.L_3109 - .L_3108)
.L_3108:
        /*0004*/ 	.word	0x00000082


	//----- nvinfo : EIATTR_KPARAM_INFO
	.align		4
.L_3109:
        /*0008*/ 	.byte	0x04, 0x17
        /*000a*/ 	.short	(.L_3111 - .L_3110)
.L_3110:
        /*000c*/ 	.word	0x00000000
        /*0010*/ 	.short	0x0013
        /*0012*/ 	.short	0x0070
        /*0014*/ 	.byte	0x00, 0xf0, 0x11, 0x00


	//----- nvinfo : EIATTR_KPARAM_INFO
	.align		4
.L_3111:
        /*0018*/ 	.byte	0x04, 0x17
        /*001a*/ 	.short	(.L_3113 - .L_3112)
.L_3112:
        /*001c*/ 	.word	0x00000000
        /*0020*/ 	.short	0x0012
        /*0022*/ 	.short	0x0068
        /*0024*/ 	.byte	0x00, 0xf5, 0x21, 0x00


	//----- nvinfo : EIATTR_KPARAM_INFO
	.align		4
.L_3113:
        /*0028*/ 	.byte	0x04, 0x17
        /*002a*/ 	.short	(.L_3115 - .L_3114)
.L_3114:
        /*002c*/ 	.word	0x00000000
        /*0030*/ 	.short	0x0011
        /*0032*/ 	.short	0x0060
        /*0034*/ 	.byte	0x00, 0xf0, 0x05, 0x00


	//----- nvinfo : EIATTR_KPARAM_INFO
	.align		4
.L_3115:
        /*0038*/ 	.byte	0x04, 0x17
        /*003a*/ 	.short	(.L_3117 - .L_3116)
.L_3116:
        /*003c*/ 	.word	0x00000000
        /*0040*/ 	.short	0x0010
        /*0042*/ 	.short	0x005c
        /*0044*/ 	.byte	0x00, 0xf0, 0x11, 0x00


	//----- nvinfo : EIATTR_KPARAM_INFO
	.align		4
.L_3117:
        /*0048*/ 	.byte	0x04, 0x17
        /*004a*/ 	.short	(.L_3119 - .L_3118)
.L_3118:
        /*004c*/ 	.word	0x00000000
        /*0050*/ 	.short	0x000f
        /*0052*/ 	.short	0x0058
        /*0054*/ 	.byte	0x00, 0xf0, 0x11, 0x00


	//----- nvinfo : EIATTR_KPARAM_INFO
	.align		4
.L_3119:
        /*0058*/ 	.byte	0x04, 0x17
        /*005a*/ 	.short	(.L_3121 - .L_3120)
.L_3120:
        /*005c*/ 	.word	0x00000000
        /*0060*/ 	.short	0x000e
        /*0062*/ 	.short	0x0054
        /*0064*/ 	.byte	0x00, 0xf0, 0x11, 0x00


	//----- nvinfo : EIATTR_KPARAM_INFO
	.align		4
.L_3121:
        /*0068*/ 	.byte	0x04, 0x17
        /*006a*/ 	.short	(.L_3123 - .L_3122)
.L_3122:
        /*006c*/ 	.word	0x00000000
        /*0070*/ 	.short	0x000d
        /*0072*/ 	.short	0x0050
        /*0074*/ 	.byte	0x00, 0xf0, 0x11, 0x00


	//----- nvinfo : EIATTR_KPARAM_INFO
	.align		4
.L_3123:
        /*0078*/ 	.byte	0x04, 0x17
        /*007a*/ 	.short	(.L_3125 - .L_3124)
.L_3124:
        /*007c*/ 	.word	0x00000000
        /*0080*/ 	.short	0x000c
        /*0082*/ 	.short	0x004c
        /*0084*/ 	.byte	0x00, 0xf0, 0x11, 0x00


	//----- nvinfo : EIATTR_KPARAM_INFO
	.align		4
.L_3125:
        /*0088*/ 	.byte	0x04, 0x17
        /*008a*/ 	.short	(.L_3127 - .L_3126)
.L_3126:
        /*008c*/ 	.word	0x00000000
        /*0090*/ 	.short	0x000b
        /*0092*/ 	.short	0x0048
        /*0094*/ 	.byte	0x00, 0xf0, 0x11, 0x00


	//----- nvinfo : EIATTR_KPARAM_INFO
	.align		4
.L_3127:
        /*0098*/ 	.byte	0x04, 0x17
        /*009a*/ 	.short	(.L_3129 - .L_3128)
.L_3128:
        /*009c*/ 	.word	0x00000000
        /*00a0*/ 	.short	0x000a
        /*00a2*/ 	.short	0x0040
        /*00a4*/ 	.byte	0x00, 0xf5, 0x21, 0x00


	//----- nvinfo : EIATTR_KPARAM_INFO
	.align		4
.L_3129:
        /*00a8*/ 	.byte	0x04, 0x17
        /*00aa*/ 	.short	(.L_3131 - .L_3130)
.L_3130:
        /*00ac*/ 	.word	0x00000000
        /*00b0*/ 	.short	0x0009
        /*00b2*/ 	.short	0x0038
        /*00b4*/ 	.byte	0x00, 0xf5, 0x21, 0x00


	//----- nvinfo : EIATTR_KPARAM_INFO
	.align		4
.L_3131:
        /*00b8*/ 	.byte	0x04, 0x17
        /*00ba*/ 	.short	(.L_3133 - .L_3132)
.L_3132:
        /*00bc*/ 	.word	0x00000000
        /*00c0*/ 	.short	0x0008
        /*00c2*/ 	.short	0x0034
        /*00c4*/ 	.byte	0x00, 0xf0, 0x11, 0x00


	//----- nvinfo : EIATTR_KPARAM_INFO
	.align		4
.L_3133:
        /*00c8*/ 	.byte	0x04, 0x17
        /*00ca*/ 	.short	(.L_3135 - .L_3134)
.L_3134:
        /*00cc*/ 	.word	0x00000000
        /*00d0*/ 	.short	0x0007
        /*00d2*/ 	.short	0x0030
        /*00d4*/ 	.byte	0x00, 0xf0, 0x11, 0x00


	//----- nvinfo : EIATTR_KPARAM_INFO
	.align		4
.L_3135:
        /*00d8*/ 	.byte	0x04, 0x17
        /*00da*/ 	.short	(.L_3137 - .L_3136)
.L_3136:
        /*00dc*/ 	.word	0x00000000
        /*00e0*/ 	.short	0x0006
        /*00e2*/ 	.short	0x002c
        /*00e4*/ 	.byte	0x00, 0xf0, 0x11, 0x00


	//----- nvinfo : EIATTR_KPARAM_INFO
	.align		4
.L_3137:
        /*00e8*/ 	.byte	0x04, 0x17
        /*00ea*/ 	.short	(.L_3139 - .L_3138)
.L_3138:
        /*00ec*/ 	.word	0x00000000
        /*00f0*/ 	.short	0x0005
        /*00f2*/ 	.short	0x0028
        /*00f4*/ 	.byte	0x00, 0xf0, 0x11, 0x00


	//----- nvinfo : EIATTR_KPARAM_INFO
	.align		4
.L_3139:
        /*00f8*/ 	.byte	0x04, 0x17
        /*00fa*/ 	.short	(.L_3141 - .L_3140)
.L_3140:
        /*00fc*/ 	.word	0x00000000
        /*0100*/ 	.short	0x0004
        /*0102*/ 	.short	0x0020
        /*0104*/ 	.byte	0x00, 0xf5, 0x21, 0x00


	//----- nvinfo : EIATTR_KPARAM_INFO
	.align		4
.L_3141:
        /*0108*/ 	.byte	0x04, 0x17
        /*010a*/ 	.short	(.L_3143 - .L_3142)
.L_3142:
        /*010c*/ 	.word	0x00000000
        /*0110*/ 	.short	0x0003
        /*0112*/ 	.short	0x0018
        /*0114*/ 	.byte	0x00, 0xf5, 0x21, 0x00


	//----- nvinfo : EIATTR_KPARAM_INFO
	.align		4
.L_3143:
        /*0118*/ 	.byte	0x04, 0x17
        /*011a*/ 	.short	(.L_3145 - .L_3144)
.L_3144:
        /*011c*/ 	.word	0x00000000
        /*0120*/ 	.short	0x0002
        /*0122*/ 	.short	0x0010
        /*0124*/ 	.byte	0x00, 0xf5, 0x21, 0x00


	//----- nvinfo : EIATTR_KPARAM_INFO
	.align		4
.L_3145:
        /*0128*/ 	.byte	0x04, 0x17
        /*012a*/ 	.short	(.L_3147 - .L_3146)
.L_3146:
        /*012c*/ 	.word	0x00000000
        /*0130*/ 	.short	0x0001
        /*0132*/ 	.short	0x0008
        /*0134*/ 	.byte	0x00, 0xf5, 0x21, 0x00


	//----- nvinfo : EIATTR_KPARAM_INFO
	.align		4
.L_3147:
        /*0138*/ 	.byte	0x04, 0x17
        /*013a*/ 	.short	(.L_3149 - .L_3148)
.L_3148:
        /*013c*/ 	.word	0x00000000
        /*0140*/ 	.short	0x0000
        /*0142*/ 	.short	0x0000
        /*0144*/ 	.byte	0x00, 0xf5, 0x21, 0x00


	//----- nvinfo : EIATTR_SPARSE_MMA_MASK
	.align		4
.L_3149:
        /*0148*/ 	.byte	0x03, 0x50
        /*014a*/ 	.short	0x0000


	//----- nvinfo : EIATTR_MAXREG_COUNT
	.align		4
        /*014c*/ 	.byte	0x03, 0x1b
        /*014e*/ 	.short	0x00ff


	//----- nvinfo : EIATTR_NUM_BARRIERS
	.align		4
        /*0150*/ 	.byte	0x02, 0x4c
        /*0152*/ 	.byte	0x01
	.zero		1


	//----- nvinfo : EIATTR_MERCURY_ISA_VERSION
	.align		4
        /*0154*/ 	.byte	0x03, 0x5f
        /*0156*/ 	.short	0x0101


	//----- nvinfo : EIATTR_VRC_CTA_INIT_COUNT
	.align		4
        /*0158*/ 	.byte	0x02, 0x4a
	.zero		1
	.zero		1


	//----- nvinfo : EIATTR_EXIT_INSTR_OFFSETS
	.align		4
        /*015c*/ 	.byte	0x04, 0x1c
        /*015e*/ 	.short	(.L_3151 - .L_3150)


	//   ....[0]....
.L_3150:
        /*0160*/ 	.word	0x00000c90


	//   ....[1]....
        /*0164*/ 	.word	0x000032a0


	//   ....[2]....
        /*0168*/ 	.word	0x00003530


	//   ....[3]....
        /*016c*/ 	.word	0x00003660


	//   ....[4]....
        /*0170*/ 	.word	0x000036e0


	//   ....[5]....
        /*0174*/ 	.word	0x00003720


	//----- nvinfo : EIATTR_CRS_STACK_SIZE
	.align		4
.L_3151:
        /*0178*/ 	.byte	0x04, 0x1e
        /*017a*/ 	.short	(.L_3153 - .L_3152)
.L_3152:
        /*017c*/ 	.word	0x00000000


	//----- nvinfo : EIATTR_CBANK_PARAM_SIZE
	.align		4
.L_3153:
        /*0180*/ 	.byte	0x03, 0x19
        /*0182*/ 	.short	0x0074


	//----- nvinfo : EIATTR_PARAM_CBANK
	.align		4
        /*0184*/ 	.byte	0x04, 0x0a
        /*0186*/ 	.short	(.L_3155 - .L_3154)
	.align		4
.L_3154:
        /*0188*/ 	.word	index@(.nv.constant0._Z23gemm_half_q_half_kernelILi2ELi16ELb0ELb0ELi32EEvPK6__halfPKjS4_S2_PS0_iiiiPKtS7_iiiiiibS2_i)
        /*018c*/ 	.short	0x0380
        /*018e*/ 	.short	0x0074


	//----- nvinfo : EIATTR_SW_WAR
	.align		4
.L_3155:
        /*0190*/ 	.byte	0x04, 0x36
        /*0192*/ 	.short	(.L_3157 - .L_3156)
.L_3156:
        /*0194*/ 	.word	0x00000008
.L_3157:


//--------------------- .nv.info._Z23gemm_half_q_half_kernelILi2ELi24ELb0ELb0ELi32EEvPK6__halfPKjS4_S2_PS0_iiiiPKtS7_iiiiiibS2_i --------------------------
	.section	.nv.info._Z23gemm_half_q_half_kernelILi2ELi24ELb0ELb0ELi32EEvPK6__halfPKjS4_S2_PS0_iiiiPKtS7_iiiiiibS2_i,"",@"SHT_CUDA_INFO"
	.sectionflags	@""
	.align	4


	//----- nvinfo : EIATTR_CUDA_API_VERSION
	.align		4
        /*0000*/ 	.byte	0x04, 0x37
        /*0002*/ 	.short	(.L_3159 - .L_3158)
.L_3158:
        /*0004*/ 	.word	0x00000082


	//----- nvinfo : EIATTR_KPARAM_INFO
	.align		4
.L_3159:
        /*0008*/ 	.byte	0x04, 0x17
        /*000a*/ 	.short	(.L_3161 - .L_3160)
.L_3160:
        /*000c*/ 	.word	0x00000000
        /*0010*/ 	.short	0x0013
        /*0012*/ 	.short	0x0070
        /*0014*/ 	.byte	0x00, 0xf0, 0x11, 0x00


	//----- nvinfo : EIATTR_KPARAM_INFO
	.align		4
.L_3161:
        /*0018*/ 	.byte	0x04, 0x17
        /*001a*/ 	.short	(.L_3163 - .L_3162)
.L_3162:
        /*001c*/ 	.word	0x00000000
        /*0020*/ 	.short	0x0012
        /*0022*/ 	.short	0x0068
        /*0024*/ 	.byte	0x00, 0xf5, 0x21, 0x00


	//----- nvinfo : EIATTR_KPARAM_INFO
	.align		4
.L_3163:
        /*0028*/ 	.byte	0x04, 0x17
        /*002a*/ 	.short	(.L_3165 - .L_3164)
.L_3164:
        /*002c*/ 	.word	0x00000000
        /*0030*/ 	.short	0x0011
        /*0032*/ 	.short	0x0060
        /*0034*/ 	.byte	0x00, 0xf0, 0x05, 0x00


	//----- nvinfo : EIATTR_KPARAM_INFO
	.align		4
.L_3165:
        /*0038*/ 	.byte	0x04, 0x17
        /*003a*/ 	.short	(.L_3167 - .L_3166)
.L_3166:
        /*003c*/ 	.word	0x00000000
        /*0040*/ 	.short	0x0010
        /*0042*/ 	.short	0x005c
        /*0044*/ 	.byte	0x00, 0xf0, 0x11, 0x00


	//----- nvinfo : EIATTR_KPARAM_INFO
	.align		4
.L_3167:
        /*0048*/ 	.byte	0x04, 0x17
        /*004a*/ 	.short	(.L_3169 - .L_3168)
.L_3168:
        /*004c*/ 	.word	0x00000000
        /*0050*/ 	.short	0x000f
        /*0052*/ 	.short	0x0058
        /*0054*/ 	.byte	0x00, 0xf0, 0x11, 0x00


	//----- nvinfo : EIATTR_KPARAM_INFO
	.align		4
.L_3169:
        /*0058*/ 	.byte	0x04, 0x17
        /*005a*/ 	.short	(.L_3171 - .L_3170)
.L_3170:
        /*005c*/ 	.word	0x00000000
        /*0060*/ 	.short	0x000e
        /*0062*/ 	.short	0x0054
        /*0064*/ 	.byte	0x00, 0xf0, 0x11, 0x00


	//----- nvinfo : EIATTR_KPARAM_INFO
	.align		4
.L_3171:
        /*0068*/ 	.byte	0x04, 0x17
        /*006a*/ 	.short	(.L_3173 - .L_3172)
.L_3172:
        /*006c*/ 	.word	0x00000000
        /*0070*/ 	.short	0x000d
        /*0072*/ 	.short	0x0050
        /*0074*/ 	.byte	0x00, 0xf0, 0x11, 0x00


	//----- nvinfo : EIATTR_KPARAM_INFO
	.align		4
.L_3173:
        /*0078*/ 	.byte	0x04, 0x17
        /*007a*/ 	.short	(.L_3175 - .L_3174)
.L_3174:
        /*007c*/ 	.word	0x00000000
        /*0080*/ 	.short	0x000c
        /*0082*/ 	.short	0x004c
        /*0084*/ 	.byte	0x00, 0xf0, 0x11, 0x00


	//----- nvinfo : EIATTR_KPARAM_INFO
	.align		4
.L_3175:
        /*0088*/ 	.byte	0x04, 0x17
        /*008a*/ 	.short	(.L_3177 - .L_3176)
.L_3176:
        /*008c*/ 	.word	0x00000000
        /*0090*/ 	.short	0x000b
        /*0092*/ 	.short	0x0048
        /*0094*/ 	.byte	0x00, 0xf0, 0x11, 0x00


	//----- nvinfo : EIATTR_KPARAM_INFO
	.align		4
.L_3177:
        /*0098*/ 	.byte	0x04, 0x17
        /*009a*/ 	.short	(.L_3179 - .L_3178)
.L_3178:
        /*009c*/ 	.word	0x00000000
        /*00a0*/ 	.short	0x000a
        /*00a2*/ 	.short	0x0040
        /*00a4*/ 	.byte	0x00, 0xf5, 0x21, 0x00


	//----- nvinfo : EIATTR_KPARAM_INFO
	.align		4
.L_3179:
        /*00a8*/ 	.byte	0x04, 0x17
        /*00aa*/ 	.short	(.L_3181 - .L_3180)
.L_3180:
        /*00ac*/ 	.word	0x00000000
        /*00b0*/ 	.short	0x0009
        /*00b2*/ 	.short	0x0038
        /*00b4*/ 	.byte	0x00, 0xf5, 0x21, 0x00


	//----- nvinfo : EIATTR_KPARAM_INFO
	.align		4
.L_3181:
        /*00b8*/ 	.byte	0x04, 0x17
        /*00ba*/ 	.short	(.L_3183 - .L_3182)
.L_3182:
        /*00bc*/ 	.word	0x00000000
        /*00c0*/ 	.short	0x0008
        /*00c2*/ 	.short	0x0034
        /*00c4*/ 	.byte	0x00, 0xf0, 0x11, 0x00


	//----- nvinfo : EIATTR_KPARAM_INFO
	.align		4
.L_3183:
        /*00c8*/ 	.byte	0x04, 0x17
        /*00ca*/ 	.short	(.L_3185 - .L_3184)
.L_3184:
        /*00cc*/ 	.word	0x00000000
        /*00d0*/ 	.short	0x0007
        /*00d2*/ 	.short	0x0030
        /*00d4*/ 	.byte	0x00, 0xf0, 0x11, 0x00


	//----- nvinfo : EIATTR_KPARAM_INFO
	.align		4
.L_3185:
        /*00d8*/ 	.byte	0x04, 0x17
        /*00da*/ 	.short	(.L_3187 - .L_3186)
.L_3186:
        /*00dc*/ 	.word	0x00000000
        /*00e0*/ 	.short	0x0006
        /*00e2*/ 	.short	0x002c
        /*00e4*/ 	.byte	0x00, 0xf0, 0x11, 0x00


	//----- nvinfo : EIATTR_KPARAM_INFO
	.align		4
.L_3187:
        /*00e8*/ 	.byte	0x04, 0x17
        /*00ea*/ 	.short	(.L_3189 - .L_3188)
.L_3188:
        /*00ec*/ 	.word	0x00000000
        /*00f0*/ 	.short	0x0005
        /*00f2*/ 	.short	0x0028
        /*00f4*/ 	.byte	0x00, 0xf0, 0x11, 0x00


	//----- nvinfo : EIATTR_KPARAM_INFO
	.align		4
.L_3189:
        /*00f8*/ 	.byte	0x04, 0x17
        /*00fa*/ 	.short	(.L_3191 - .L_3190)
.L_3190:
        /*00fc*/ 	.word	0x00000000
        /*0100*/ 	.short	0x0004
        /*0102*/ 	.short	0x0020
        /*0104*/ 	.byte	0x00, 0xf5, 0x21, 0x00


	//----- nvinfo : EIATTR_KPARAM_INFO
	.align		4
.L_3191:
        /*0108*/ 	.byte	0x04, 0x17
        /*010a*/ 	.short	(.L_3193 - .L_3192)
.L_3192:
        /*010c*/ 	.word	0x00000000
        /*0110*/ 	.short	0x0003
        /*0112*/ 	.short	0x0018
        /*0114*/ 	.byte	0x00, 0xf5, 0x21, 0x00


	//----- nvinfo : EIATTR_KPARAM_INFO
	.align		4
.L_3193:
        /*0118*/ 	.byte	0x04, 0x17
        /*011a*/ 	.short	(.L_3195 - .L_3194)
.L_3194:
        /*011c*/ 	.word	0x00000000
        /*0120*/ 	.short	0x0002
        /*0122*/ 	.short	0x0010
        /*0124*/ 	.byte	0x00, 0xf5, 0x21, 0x00


	//----- nvinfo : EIATTR_KPARAM_INFO
	.align		4
.L_3195:
        /*0128*/ 	.byte	0x04, 0x17
        /*012a*/ 	.short	(.L_3197 - .L_3196)
.L_3196:
        /*012c*/ 	.word	0x00000000
        /*0130*/ 	.short	0x0001
        /*0132*/ 	.short	0x0008
        /*0134*/ 	.byte	0x00, 0xf5, 0x21, 0x00


	//----- nvinfo : EIATTR_KPARAM_INFO
	.align		4
.L_3197:
        /*0138*/ 	.byte	0x04, 0x17
        /*013a*/ 	.short	(.L_3199 - .L_3198)
.L_3198:
        /*013c*/ 	.word	0x00000000
        /*0140*/ 	.short	0x0000
        /*0142*/ 	.short	0x0000
        /*0144*/ 	.byte	0x00, 0xf5, 0x21, 0x00


	//----- nvinfo : EIATTR_SPARSE_MMA_MASK
	.align		4
.L_3199:
        /*0148*/ 	.byte	0x03, 0x50
        /*014a*/ 	.short	0x0000


	//----- nvinfo : EIATTR_MAXREG_COUNT
	.align		4
        /*014c*/ 	.byte	0x03, 0x1b
        /*014e*/ 	.short	0x00ff


	//----- nvinfo : EIATTR_NUM_BARRIERS
	.align		4
        /*0150*/ 	.byte	0x02, 0x4c
        /*0152*/ 	.byte	0x01
	.zero		1


	//----- nvinfo : EIATTR_MERCURY_ISA_VERSION
	.align		4
        /*0154*/ 	.byte	0x03, 0x5f
        /*0156*/ 	.short	0x0101


	//----- nvinfo : EIATTR_VRC_CTA_INIT_COUNT
	.align		4
        /*0158*/ 	.byte	0x02, 0x4a
	.zero		1
	.zero		1


	//----- nvinfo : EIATTR_EXIT_INSTR_OFFSETS
	.align		4
        /*015c*/ 	.byte	0x04, 0x1c
        /*015e*/ 	.short	(.L_3201 - .L_3200)


	//   ....[0]....
.L_3200:
        /*0160*/ 	.word	0x00000ca0


	//   ....[1]....
        /*0164*/ 	.word	0x000066f0


	//   ....[2]....
        /*0168*/ 	.word	0x00006990


	//   ....[3]....
        /*016c*/ 	.word	0x00006ac0


	//   ....[4]....
        /*0170*/ 	.word	0x00006b50


	//   ....[5]....
        /*0174*/ 	.word	0x00006b90


	//----- nvinfo : EIATTR_CRS_STACK_SIZE
	.align		4
.L_3201:
        /*0178*/ 	.byte	0x04, 0x1e
        /*017a*/ 	.short	(.L_3203 - .L_3202)
.L_3202:
        /*017c*/ 	.word	0x00000000


	//----- nvinfo : EIATTR_CBANK_PARAM_SIZE
	.align		4
.L_3203:
        /*0180*/ 	.byte	0x03, 0x19
        /*0182*/ 	.short	0x0074


	//----- nvinfo : EIATTR_PARAM_CBANK
	.align		4
        /*0184*/ 	.byte	0x04, 0x0a
        /*0186*/ 	.short	(.L_3205 - .L_3204)
	.align		4
.L_3204:
        /*0188*/ 	.word	index@(.nv.constant0._Z23gemm_half_q_half_kernelILi2ELi24ELb0ELb0ELi32EEvPK6__halfPKjS4_S2_PS0_iiiiPKtS7_iiiiiibS2_i)
        /*018c*/ 	.short	0x0380
        /*018e*/ 	.short	0x0074


	//----- nvinfo : EIATTR_SW_WAR
	.align		4
.L_3205:
        /*0190*/ 	.byte	0x04, 0x36
        /*0192*/ 	.short	(.L_3207 - .L_3206)
.L_3206:
        /*0194*/ 	.word	0x00000008
.L_3207:


//--------------------- .nv.info._Z23gemm_half_q_half_kernelILi2ELi8ELb0ELb0ELi32EEvPK6__halfPKjS4_S2_PS0_iiiiPKtS7_iiiiiibS2_i --------------------------
	.section	.nv.info._Z23gemm_half_q_half_kernelILi2ELi8ELb0ELb0ELi32EEvPK6__halfPKjS4_S2_PS0_iiiiPKtS7_iiiiiibS2_i,"",@"SHT_CUDA_INFO"
	.sectionflags	@""
	.align	4


	//----- nvinfo : EIATTR_CUDA_API_VERSION
	.align		4
        /*0000*/ 	.byte	0x04, 0x37
        /*0002*/ 	.short	(.L_3209 - .L_3208)
.L_3208:
        /*0004*/ 	.word	0x00000082


	//----- nvinfo : EIATTR_KPARAM_INFO
	.align		4
.L_3209:
        /*0008*/ 	.byte	0x04, 0x17
        /*000a*/ 	.short	(.L_3211 - .L_3210)
.L_3210:
        /*000c*/ 	.word	0x00000000
        /*0010*/ 	.short	0x0013
        /*0012*/ 	.short	0x0070
        /*0014*/ 	.byte	0x00, 0xf0, 0x11, 0x00


	//----- nvinfo : EIATTR_KPARAM_INFO
	.align		4
.L_3211:
        /*0018*/ 	.byte	0x04, 0x17
        /*001a*/ 	.short	(.L_3213 - .L_3212)
.L_3212:
        /*001c*/ 	.word	0x00000000
        /*0020*/ 	.short	0x0012
        /*0022*/ 	.short	0x0068
        /*0024*/ 	.byte	0x00, 0xf5, 0x21, 0x00


	//----- nvinfo : EIATTR_KPARAM_INFO
	.align		4
.L_3213:
        /*0028*/ 	.byte	0x04, 0x17
        /*002a*/ 	.short	(.L_3215 - .L_3214)
.L_3214:
        /*002c*/ 	.word	0x00000000
        /*0030*/ 	.short	0x0011
        /*0032*/ 	.short	0x0060
        /*0034*/ 	.byte	0x00, 0xf0, 0x05, 0x00


	//----- nvinfo : EIATTR_KPARAM_INFO
	.align		4
.L_3215:
        /*0038*/ 	.byte	0x04, 0x17
        /*003a*/ 	.short	(.L_3217 - .L_3216)
.L_3216:
        /*003c*/ 	.word	0x00000000
        /*0040*/ 	.short	0x0010
        /*0042*/ 	.short	0x005c
        /*0044*/ 	.byte	0x00, 0xf0, 0x11, 0x00


	//----- nvinfo : EIATTR_KPARAM_INFO
	.align		4
.L_3217:
        /*0048*/ 	.byte	0x04, 0x17
        /*004a*/ 	.short	(.L_3219 - .L_3218)
.L_3218:
        /*004c*/ 	.word	0x00000000
        /*0050*/ 	.short	0x000f
        /*0052*/ 	.short	0x0058
        /*0054*/ 	.byte	0x00, 0xf0, 0x11, 0x00


	//----- nvinfo : EIATTR_KPARAM_INFO
	.align		4
.L_3219:
        /*0058*/ 	.byte	0x04, 0x17
        /*005a*/ 	.short	(.L_3221 - .L_3220)
.L_3220:
        /*005c*/ 	.word	0x00000000
        /*0060*/ 	.short	0x000e
        /*0062*/ 	.short	0x0054
        /*0064*/ 	.byte	0x00, 0xf0, 0x11, 0x00


	//----- nvinfo : EIATTR_KPARAM_INFO
	.align		4
.L_3221:
        /*0068*/ 	.byte	0x04, 0x17
        /*006a*/ 	.short	(.L_3223 - .L_3222)
.L_3222:
        /*006c*/ 	.word	0x00000000
        /*0070*/ 	.short	0x000d
        /*0072*/ 	.short	0x0050
        /*0074*/ 	.byte	0x00, 0xf0, 0x11, 0x00


	//----- nvinfo : EIATTR_KPARAM_INFO
	.align		4
.L_3223:
        /*0078*/ 	.byte	0x04, 0x17
        /*007a*/ 	.short	(.L_3225 - .L_3224)
.L_3224:
        /*007c*/ 	.word	0x00000000
        /*0080*/ 	.short	0x000c
        /*0082*/ 	.short	0x004c
        /*0084*/ 	.byte	0x00, 0xf0, 0x11, 0x00


	//----- nvinfo : EIATTR_KPARAM_INFO
	.align		4
.L_3225:
        /*0088*/ 	.byte	0x04, 0x17
        /*008a*/ 	.short	(.L_3227 - .L_3226)
.L_3226:
        /*008c*/ 	.word	0x00000000
        /*0090*/ 	.short	0x000b
        /*0092*/ 	.short	0x0048
        /*0094*/ 	.byte	0x00, 0xf0, 0x11, 0x00


	//----- nvinfo : EIATTR_KPARAM_INFO
	.align		4
.L_3227:
        /*0098*/ 	.byte	0x04, 0x17
        /*009a*/ 	.short	(.L_3229 - .L_3228)
.L_3228:
        /*009c*/ 	.word	0x00000000
        /*00a0*/ 	.short	0x000a
        /*00a2*/ 	.short	0x0040
        /*00a4*/ 	.byte	0x00, 0xf5, 0x21, 0x00


	//----- nvinfo : EIATTR_KPARAM_INFO
	.align		4
.L_3229:
        /*00a8*/ 	.byte	0x04, 0x17
        /*00aa*/ 	.short	(.L_3231 - .L_3230)
.L_3230:
        /*00ac*/ 	.word	0x00000000
        /*00b0*/ 	.short	0x0009
        /*00b2*/ 	.short	0x0038
        /*00b4*/ 	.byte	0x00, 0xf5, 0x21, 0x00


	//----- nvinfo : EIATTR_KPARAM_INFO
	.align		4
.L_3231:
        /*00b8*/ 	.byte	0x04, 0x17
        /*00ba*/ 	.short	(.L_3233 - .L_3232)
.L_3232:
        /*00bc*/ 	.word	0x00000000
        /*00c0*/ 	.short	0x0008
        /*00c2*/ 	.short	0x0034
        /*00c4*/ 	.byte	0x00, 0xf0, 0x11, 0x00


	//----- nvinfo : EIATTR_KPARAM_INFO
	.align		4
.L_3233:
        /*00c8*/ 	.byte	0x04, 0x17
        /*00ca*/ 	.short	(.L_3235 - .L_3234)
.L_3234:
        /*00cc*/ 	.word	0x00000000
        /*00d0*/ 	.short	0x0007
        /*00d2*/ 	.short	0x0030
        /*00d4*/ 	.byte	0x00, 0xf0, 0x11, 0x00


	//----- nvinfo : EIATTR_KPARAM_INFO
	.align		4
.L_3235:
        /*00d8*/ 	.byte	0x04, 0x17
        /*00da*/ 	.short	(.L_3237 - .L_3236)
.L_3236:
        /*00dc*/ 	.word	0x00000000
        /*00e0*/ 	.short	0x0006
        /*00e2*/ 	.short	0x002c
        /*00e4*/ 	.byte	0x00, 0xf0, 0x11, 0x00


	//----- nvinfo : EIATTR_KPARAM_INFO
	.align		4
.L_3237:
        /*00e8*/ 	.byte	0x04, 0x17
        /*00ea*/ 	.short	(.L_3239 - .L_3238)
.L_3238:
        /*00ec*/ 	.word	0x00000000
        /*00f0*/ 	.short	0x0005
        /*00f2*/ 	.short	0x0028
        /*00f4*/ 	.byte	0x00, 0xf0, 0x11, 0x00


	//----- nvinfo : EIATTR_KPARAM_INFO
	.align		4
.L_3239:
        /*00f8*/ 	.byte	0x04, 0x17
        /*00fa*/ 	.short	(.L_3241 - .L_3240)
.L_3240:
        /*00fc*/ 	.word	0x00000000
        /*0100*/ 	.short	0x0004
        /*0102*/ 	.short	0x0020
        /*0104*/ 	.byte	0x00, 0xf5, 0x21, 0x00


	//----- nvinfo : EIATTR_KPARAM_INFO
	.align		4
.L_3241:
        /*0108*/ 	.byte	0x04, 0x17
        /*010a*/ 	.short	(.L_3243 - .L_3242)
.L_3242:
        /*010c*/ 	.word	0x00000000
        /*0110*/ 	.short	0x0003
        /*0112*/ 	.short	0x0018
        /*0114*/ 	.byte	0x00, 0xf5, 0x21, 0x00


	//----- nvinfo : EIATTR_KPARAM_INFO
	.align		4
.L_3243:
        /*0118*/ 	.byte	0x04, 0x17
        /*011a*/ 	.short	(.L_3245 - .L_3244)
.L_3244:
        /*011c*/ 	.word	0x00000000
        /*0120*/ 	.short	0x0002
        /*0122*/ 	.short	0x0010
        /*0124*/ 	.byte	0x00, 0xf5, 0x21, 0x00


	//----- nvinfo : EIATTR_KPARAM_INFO
	.align		4
.L_3245:
        /*0128*/ 	.byte	0x04, 0x17
        /*012a*/ 	.short	(.L_3247 - .L_3246)
.L_3246:
        /*012c*/ 	.word	0x00000000
        /*0130*/ 	.short	0x0001
        /*0132*/ 	.short	0x0008
        /*0134*/ 	.byte	0x00, 0xf5, 0x21, 0x00


	//----- nvinfo : EIATTR_KPARAM_INFO
	.align		4
.L_3247:
        /*0138*/ 	.byte	0x04, 0x17
        /*013a*/ 	.short	(.L_3249 - .L_3248)
.L_3248:
        /*013c*/ 	.word	0x00000000
        /*0140*/ 	.short	0x0000
        /*0142*/ 	.short	0x0000
        /*0144*/ 	.byte	0x00, 0xf5, 0x21, 0x00


	//----- nvinfo : EIATTR_SPARSE_MMA_MASK
	.align		4
.L_3249:
        /*0148*/ 	.byte	0x03, 0x50
        /*014a*/ 	.short	0x0000


	//----- nvinfo : EIATTR_MAXREG_COUNT
	.align		4
        /*014c*/ 	.byte	0x03, 0x1b
        /*014e*/ 	.short	0x00ff


	//----- nvinfo : EIATTR_NUM_BARRIERS
	.align		4
        /*0150*/ 	.byte	0x02, 0x4c
        /*0152*/ 	.byte	0x01
	.zero		1


	//----- nvinfo : EIATTR_MERCURY_ISA_VERSION
	.align		4
        /*0154*/ 	.byte	0x03, 0x5f
        /*0156*/ 	.short	0x0101


	//----- nvinfo : EIATTR_VRC_CTA_INIT_COUNT
	.align		4
        /*0158*/ 	.byte	0x02, 0x4a
	.zero		1
	.zero		1


	//----- nvinfo : EIATTR_EXIT_INSTR_OFFSETS
	.align		4
        /*015c*/ 	.byte	0x04, 0x1c
        /*015e*/ 	.short	(.L_3251 - .L_3250)


	//   ....[0]....
.L_3250:
        /*0160*/ 	.word	0x00000cd0


	//   ....[1]....
        /*0164*/ 	.word	0x00004cd0


	//   ....[2]....
        /*0168*/ 	.word	0x00004f80


	//   ....[3]....
        /*016c*/ 	.word	0x000050c0


	//   ....[4]....
        /*0170*/ 	.word	0x00005140


	//   ....[5]....
        /*0174*/ 	.word	0x00005180


	//----- nvinfo : EIATTR_CRS_STACK_SIZE
	.align		4
.L_3251:
        /*0178*/ 	.byte	0x04, 0x1e
        /*017a*/ 	.short	(.L_3253 - .L_3252)
.L_3252:
        /*017c*/ 	.word	0x00000000


	//----- nvinfo : EIATTR_CBANK_PARAM_SIZE
	.align		4
.L_3253:
        /*0180*/ 	.byte	0x03, 0x19
        /*0182*/ 	.short	0x0074


	//----- nvinfo : EIATTR_PARAM_CBANK
	.align		4
        /*0184*/ 	.byte	0x04, 0x0a
        /*0186*/ 	.short	(.L_3255 - .L_3254)
	.align		4
.L_3254:
        /*0188*/ 	.word	index@(.nv.constant0._Z23gemm_half_q_half_kernelILi2ELi8ELb0ELb0ELi32EEvPK6__halfPKjS4_S2_PS0_iiiiPKtS7_iiiiiibS2_i)
        /*018c*/ 	.short	0x0380
        /*018e*/ 	.short	0x0074


	//----- nvinfo : EIATTR_SW_WAR
	.align		4
.L_3255:
        /*0190*/ 	.byte	0x04, 0x36
        /*0192*/ 	.short	(.L_3257 - .L_3256)
.L_3256:
        /*0194*/ 	.word	0x00000008
.L_3257:


//--------------------- .nv.info._Z23gemm_half_q_half_kernelILi2ELi12ELb0ELb0ELi32EEvPK6__halfPKjS4_S2_PS0_iiiiPKtS7_iiiiiibS2_i --------------------------
	.section	.nv.info._Z23gemm_half_q_half_kernelILi2ELi12ELb0ELb0ELi32EEvPK6__halfPKjS4_S2_PS0_iiiiPKtS7_iiiiiibS2_i,"",@"SHT_CUDA_INFO"
	.sectionflags	@""
	.align	4


	//----- nvinfo : EIATTR_CUDA_API_VERSION
	.align		4
        /*0000*/ 	.byte	0x04, 0x37
        /*0002*/ 	.short	(.L_3259 - .L_3258)
.L_3258:
        /*0004*/ 	.word	0x00000082


	//----- nvinfo : EIATTR_KPARAM_INFO
	.align		4
.L_3259:
        /*0008*/ 	.byte	0x04, 0x17
        /*000a*/ 	.short	(.L_3261 - .L_3260)
.L_3260:
        /*000c*/ 	.word	0x00000000
        /*0010*/ 	.short	0x0013
        /*0012*/ 	.short	0x0070
        /*0014*/ 	.byte	0x00, 0xf0, 0x11, 0x00


	//----- nvinfo : EIATTR_KPARAM_INFO
	.align		4
.L_3261:
        /*0018*/ 	.byte	0x04, 0x17
        /*001a*/ 	.short	(.L_3263 - .L_3262)
.L_3262:
        /*001c*/ 	.word	0x00000000
        /*0020*/ 	.short	0x0012
        /*0022*/ 	.short	0x0068
        /*0024*/ 	.byte	0x00, 0xf5, 0x21, 0x00


	//----- nvinfo : EIATTR_KPARAM_INFO
	.align		4
.L_3263:
        /*0028*/ 	.byte	0x04, 0x17
        /*002a*/ 	.short	(.L_3265 - .L_3264)
.L_3264:
        /*002c*/ 	.word	0x00000000
        /*0030*/ 	.short	0x0011
        /*0032*/ 	.short	0x0060
        /*0034*/ 	.byte	0x00, 0xf0, 0x05, 0x00


	//----- nvinfo : EIATTR_KPARAM_INFO
	.align		4
.L_3265:
        /*0038*/ 	.byte	0x04, 0x17
        /*003a*/ 	.short	(.L_3267 - .L_3266)
.L_3266:
        /*003c*/ 	.word	0x00000000
        /*0040*/ 	.short	0x0010
        /*0042*/ 	.short	0x005c
        /*0044*/ 	.byte	0x00, 0xf0, 0x11, 0x00


	//----- nvinfo : EIATTR_KPARAM_INFO
	.align		4
.L_3267:
        /*0048*/ 	.byte	0x04, 0x17
        /*004a*/ 	.short	(.L_3269 - .L_3268)
.L_3268:
        /*004c*/ 	.word	0x00000000
        /*0050*/ 	.short	0x000f
        /*0052*/ 	.short	0x0058
        /*0054*/ 	.byte	0x00, 0xf0, 0x11, 0x00


	//----- nvinfo : EIATTR_KPARAM_INFO
	.align		4
.L_3269:
        /*0058*/ 	.byte	0x04, 0x17
        /*005a*/ 	.short	(.L_3271 - .L_3270)
.L_3270:
        /*005c*/ 	.word	0x00000000
        /*0060*/ 	.short	0x000e
        /*0062*/ 	.short	0x0054
        /*0064*/ 	.byte	0x00, 0xf0, 0x11, 0x00


	//----- nvinfo : EIATTR_KPARAM_INFO
	.align		4
.L_3271:
        /*0068*/ 	.byte	0x04, 0x17
        /*006a*/ 	.short	(.L_3273 - .L_3272)
.L_3272:
        /*006c*/ 	.word	0x00000000
        /*0070*/ 	.short	0x000d
        /*0072*/ 	.short	0x0050
        /*0074*/ 	.byte	0x00, 0xf0, 0x11, 0x00


	//----- nvinfo : EIATTR_KPARAM_INFO
	.align		4
.L_3273:
        /*0078*/ 	.byte	0x04, 0x17
        /*007a*/ 	.short	(.L_3275 - .L_3274)
.L_3274:
        /*007c*/ 	.word	0x00000000
        /*0080*/ 	.short	0x000c
        /*0082*/ 	.short	0x004c
        /*0084*/ 	.byte	0x00, 0xf0, 0x11, 0x00


	//----- nvinfo : EIATTR_KPARAM_INFO
	.align		4
.L_3275:
        /*0088*/ 	.byte	0x04, 0x17
        /*008a*/ 	.short	(.L_3277 - .L_3276)
.L_3276:
        /*008c*/ 	.word	0x00000000
        /*0090*/ 	.short	0x000b
        /*0092*/ 	.short	0x0048
        /*0094*/ 	.byte	0x00, 0xf0, 0x11, 0x00


	//----- nvinfo : EIATTR_KPARAM_INFO
	.align		4
.L_3277:
        /*0098*/ 	.byte	0x04, 0x17
        /*009a*/ 	.short	(.L_3279 - .L_3278)
.L_3278:
        /*009c*/ 	.word	0x00000000
        /*00a0*/ 	.short	0x000a
        /*00a2*/ 	.short	0x0040
        /*00a4*/ 	.byte	0x00, 0xf5, 0x21, 0x00


	//----- nvinfo : EIATTR_KPARAM_INFO
	.align		4
.L_3279:
        /*00a8*/ 	.byte	0x04, 0x17
        /*00aa*/ 	.short	(.L_3281 - .L_3280)
.L_3280:
        /*00ac*/ 	.word	0x00000000
        /*00b0*/ 	.short	0x0009
        /*00b2*/ 	.short	0x0038
        /*00b4*/ 	.byte	0x00, 0xf5, 0x21, 0x00


	//----- nvinfo : EIATTR_KPARAM_INFO
	.align		4
.L_3281:
        /*00b8*/ 	.byte	0x04, 0x17
        /*00ba*/ 	.short	(.L_3283 - .L_3282)
.L_3282:
        /*00bc*/ 	.word	0x00000000
        /*00c0*/ 	.short	0x0008
        /*00c2*/ 	.short	0x0034
        /*00c4*/ 	.byte	0x00, 0xf0, 0x11, 0x00


	//----- nvinfo : EIATTR_KPARAM_INFO
	.align		4
.L_3283:
        /*00c8*/ 	.byte	0x04, 0x17
        /*00ca*/ 	.short	(.L_3285 - .L_3284)
.L_3284:
        /*00cc*/ 	.word	0x00000000
        /*00d0*/ 	.short	0x0007
        /*00d2*/ 	.short	0x0030
        /*00d4*/ 	.byte	0x00, 0xf0, 0x11, 0x00


	//----- nvinfo : EIATTR_KPARAM_INFO
	.align		4
.L_3285:
        /*00d8*/ 	.byte	0x04, 0x17
        /*00da*/ 	.short	(.L_3287 - .L_3286)
.L_3286:
        /*00dc*/ 	.word	0x00000000
        /*00e0*/ 	.short	0x0006
        /*00e2*/ 	.short	0x002c
        /*00e4*/ 	.byte	0x00, 0xf0, 0x11, 0x00


	//----- nvinfo : EIATTR_KPARAM_INFO
	.align		4
.L_3287:
        /*00e8*/ 	.byte	0x04, 0x17
        /*00ea*/ 	.short	(.L_3289 - .L_3288)
.L_3288:
        /*00ec*/ 	.word	0x00000000
        /*00f0*/ 	.short	0x0005
        /*00f2*/ 	.short	0x0028
        /*00f4*/ 	.byte	0x00, 0xf0, 0x11, 0x00


	//----- nvinfo : EIATTR_KPARAM_INFO
	.align		4
.L_3289:
        /*00f8*/ 	.byte	0x04, 0x17
        /*00fa*/ 	.short	(.L_3291 - .L_3290)
.L_3290:
        /*00fc*/ 	.word	0x00000000
        /*0100*/ 	.short	0x0004
        /*0102*/ 	.short	0x0020
        /*0104*/ 	.byte	0x00, 0xf5, 0x21, 0x00


	//----- nvinfo : EIATTR_KPARAM_INFO
	.align		4
.L_3291:
        /*0108*/ 	.byte	0x04, 0x17
        /*010a*/ 	.short	(.L_3293 - .L_3292)
.L_3292:
        /*010c*/ 	.word	0x00000000
        /*0110*/ 	.short	0x0003
        /*0112*/ 	.short	0x0018
        /*0114*/ 	.byte	0x00, 0xf5, 0x21, 0x00


	//----- nvinfo : EIATTR_KPARAM_INFO
	.align		4
.L_3293:
        /*0118*/ 	.byte	0x04, 0x17
        /*011a*/ 	.short	(.L_3295 - .L_3294)
.L_3294:
        /*011c*/ 	.word	0x00000000
        /*0120*/ 	.short	0x0002
        /*0122*/ 	.short	0x0010
        /*0124*/ 	.byte	0x00, 0xf5, 0x21, 0x00


	//----- nvinfo : EIATTR_KPARAM_INFO
	.align		4
.L_3295:
        /*0128*/ 	.byte	0x04, 0x17
        /*012a*/ 	.short	(.L_3297 - .L_3296)
.L_3296:
        /*012c*/ 	.word	0x00000000
        /*0130*/ 	.short	0x0001
        /*0132*/ 	.short	0x0008
        /*0134*/ 	.byte	0x00, 0xf5, 0x21, 0x00


	//----- nvinfo : EIATTR_KPARAM_INFO
	.align		4
.L_3297:
        /*0138*/ 	.byte	0x04, 0x17
        /*013a*/ 	.short	(.L_3299 - .L_3298)
.L_3298:
        /*013c*/ 	.word	0x00000000
        /*0140*/ 	.short	0x0000
        /*0142*/ 	.short	0x0000
        /*0144*/ 	.byte	0x00, 0xf5, 0x21, 0x00


	//----- nvinfo : EIATTR_SPARSE_MMA_MASK
	.align		4
.L_3299:
        /*0148*/ 	.byte	0x03, 0x50
        /*014a*/ 	.short	0x0000


	//----- nvinfo : EIATTR_MAXREG_COUNT
	.align		4
        /*014c*/ 	.byte	0x03, 0x1b
        /*014e*/ 	.short	0x00ff


	//----- nvinfo : EIATTR_NUM_BARRIERS
	.align		4
        /*0150*/ 	.byte	0x02, 0x4c
        /*0152*/ 	.byte	0x01
	.zero		1


	//----- nvinfo : EIATTR_MERCURY_ISA_VERSION
	.align		4
        /*0154*/ 	.byte	0x03, 0x5f
        /*0156*/ 	.short	0x0101


	//----- nvinfo : EIATTR_VRC_CTA_INIT_COUNT
	.align		4
        /*0158*/ 	.byte	0x02, 0x4a
	.zero		1
	.zero		1


	//----- nvinfo : EIATTR_EXIT_INSTR_OFFSETS
	.align		4
        /*015c*/ 	.byte	0x04, 0x1c
        /*015e*/ 	.short	(.L_3301 - .L_3300)


	//   ....[0]....
.L_3300:
        /*0160*/ 	.word	0x00000cc0


	//   ....[1]....
        /*0164*/ 	.word	0x000064c0


	//   ....[2]....
        /*0168*/ 	.word	0x00006770


	//   ....[3]....
        /*016c*/ 	.word	0x000068a0


	//   ....[4]....
        /*0170*/ 	.word	0x00006930


	//   ....[5]....
        /*0174*/ 	.word	0x00006970


	//----- nvinfo : EIATTR_CRS_STACK_SIZE
	.align		4
.L_3301:
        /*0178*/ 	.byte	0x04, 0x1e
        /*017a*/ 	.short	(.L_3303 - .L_3302)
.L_3302:
        /*017c*/ 	.word	0x00000000


	//----- nvinfo : EIATTR_CBANK_PARAM_SIZE
	.align		4
.L_3303:
        /*0180*/ 	.byte	0x03, 0x19
        /*0182*/ 	.short	0x0074


	//----- nvinfo : EIATTR_PARAM_CBANK
	.align		4
        /*0184*/ 	.byte	0x04, 0x0a
        /*0186*/ 	.short	(.L_3305 - .L_3304)
	.align		4
.L_3304:
        /*0188*/ 	.word	index@(.nv.constant0._Z23gemm_half_q_half_kernelILi2ELi12ELb0ELb0ELi32EEvPK6__halfPKjS4_S2_PS0_iiiiPKtS7_iiiiiibS2_i)
        /*018c*/ 	.short	0x0380
        /*018e*/ 	.short	0x0074


	//----- nvinfo : EIATTR_SW_WAR
	.align		4
.L_3305:
        /*0190*/ 	.byte	0x04, 0x36
        /*0192*/ 	.short	(.L_3307 - .L_3306)
.L_3306:
        /*0194*/ 	.word	0x00000008
.L_3307:


//--------------------- .nv.info._Z23gemm_half_q_half_kernelILi2ELi14ELb0ELb0ELi32EEvPK6__halfPKjS4_S2_PS0_iiiiPKtS7_iiiiiibS2_i --------------------------
	.section	.nv.info._Z23gemm_half_q_half_kernelILi2ELi14ELb0ELb0ELi32EEvPK6__halfPKjS4_S2_PS0_iiiiPKtS7_iiiiiibS2_i,"",@"SHT_CUDA_INFO"
	.sectionflags	@""
	.align	4


	//----- nvinfo : EIATTR_CUDA_API_VERSION
	.align		4
        /*0000*/ 	.byte	0x04, 0x37
        /*0002*/ 	.short	(.L_3309 - .L_3308)
.L_3308:
        /*0004*/ 	.word	0x00000082


	//----- nvinfo : EIATTR_KPARAM_INFO
	.align		4
.L_3309:
        /*0008*/ 	.byte	0x04, 0x17
        /*000a*/ 	.short	(.L_3311 - .L_3310)
.L_3310:
        /*000c*/ 	.word	0x00000000
        /*0010*/ 	.short	0x0013
        /*0012*/ 	.short	0x0070
        /*0014*/ 	.byte	0x00, 0xf0, 0x11, 0x00


	//----- nvinfo : EIATTR_KPARAM_INFO
	.align		4
.L_3311:
        /*0018*/ 	.byte	0x04, 0x17
        /*001a*/ 	.short	(.L_3313 - .L_3312)
.L_3312:
        /*001c*/ 	.word	0x00000000
        /*0020*/ 	.short	0x0012
        /*0022*/ 	.short	0x0068
        /*0024*/ 	.byte	0x00, 0xf5, 0x21, 0x00


	//----- nvinfo : EIATTR_KPARAM_INFO
	.align		4
.L_3313:
        /*0028*/ 	.byte	0x04, 0x17
        /*002a*/ 	.short	(.L_3315 - .L_3314)
.L_3314:
        /*002c*/ 	.word	0x00000000
        /*0030*/ 	.short	0x0011
        /*0032*/ 	.short	0x0060
        /*0034*/ 	.byte	0x00, 0xf0, 0x05, 0x00


	//----- nvinfo : EIATTR_KPARAM_INFO
	.align		4
.L_3315:
        /*0038*/ 	.byte	0x04, 0x17
        /*003a*/ 	.short	(.L_3317 - .L_3316)
.L_3316:
        /*003c*/ 	.word	0x00000000
        /*0040*/ 	.short	0x0010
        /*0042*/ 	.short	0x005c
        /*0044*/ 	.byte	0x00, 0xf0, 0x11, 0x00


	//----- nvinfo : EIATTR_KPARAM_INFO
	.align		4
.L_3317:
        /*0048*/ 	.byte	0x04, 0x17
        /*004a*/ 	.short	(.L_3319 - .L_3318)
.L_3318:
        /*004c*/ 	.word	0x00000000
        /*0050*/ 	.short	0x000f
        /*0052*/ 	.short	0x0058
        /*0054*/ 	.byte	0x00, 0xf0, 0x11, 0x00


	//----- nvinfo : EIATTR_KPARAM_INFO
	.align		4
.L_3319:
        /*0058*/ 	.byte	0x04, 0x17
        /*005a*/ 	.short	(.L_3321 - .L_3320)
.L_3320:
        /*005c*/ 	.word	0x00000000
        /*0060*/ 	.short	0x000e
        /*0062*/ 	.short	0x0054
        /*0064*/ 	.byte	0x00, 0xf0, 0x11, 0x00


	//----- nvinfo : EIATTR_KPARAM_INFO
	.align		4
.L_3321:
        /*0068*/ 	.byte	0x04, 0x17
        /*006a*/ 	.short	(.L_3323 - .L_3322)
.L_3322:
        /*006c*/ 	.word	0x00000000
        /*0070*/ 	.short	0x000d
        /*0072*/ 	.short	0x0050
        /*0074*/ 	.byte	0x00, 0xf0, 0x11, 0x00


	//----- nvinfo : EIATTR_KPARAM_INFO
	.align		4
.L_3323:
        /*0078*/ 	.byte	0x04, 0x17
        /*007a*/ 	.short	(.L_3325 - .L_3324)
.L_3324:
        /*007c*/ 	.word	0x00000000
        /*0080*/ 	.short	0x000c
        /*0082*/ 	.short	0x004c
        /*0084*/ 	.byte	0x00, 0xf0, 0x11, 0x00


	//----- nvinfo : EIATTR_KPARAM_INFO
	.align		4
.L_3325:
        /*0088*/ 	.byte	0x04, 0x17
        /*008a*/ 	.short	(.L_3327 - .L_3326)
.L_3326:
        /*008c*/ 	.word	0x00000000
        /*0090*/ 	.short	0x000b
        /*0092*/ 	.short	0x0048
        /*0094*/ 	.byte	0x00, 0xf0, 0x11, 0x00


	//----- nvinfo : EIATTR_KPARAM_INFO
	.align		4
.L_3327:
        /*0098*/ 	.byte	0x04, 0x17
        /*009a*/ 	.short	(.L_3329 - .L_3328)
.L_3328:
        /*009c*/ 	.word	0x00000000
        /*00a0*/ 	.short	0x000a
        /*00a2*/ 	.short	0x0040
        /*00a4*/ 	.byte	0x00, 0xf5, 0x21, 0x00


	//----- nvinfo : EIATTR_KPARAM_INFO
	.align		4
.L_3329:
        /*00a8*/ 	.byte	0x04, 0x17
        /*00aa*/ 	.short	(.L_3331 - .L_3330)
.L_3330:
        /*00ac*/ 	.word	0x00000000
        /*00b0*/ 	.short	0x0009
        /*00b2*/ 	.short	0x0038
        /*00b4*/ 	.byte	0x00, 0xf5, 0x21, 0x00


	//----- nvinfo : EIATTR_KPARAM_INFO
	.align		4
.L_3331:
        /*00b8*/ 	.byte	0x04, 0x17
        /*00ba*/ 	.short	(.L_3333 - .L_3332)
.L_3332:
        /*00bc*/ 	.word	0x00000000
        /*00c0*/ 	.short	0x0008
        /*00c2*/ 	.short	0x0034
        /*00c4*/ 	.byte	0x00, 0xf0, 0x11, 0x00


	//----- nvinfo : EIATTR_KPARAM_INFO
	.align		4
.L_3333:
        /*00c8*/ 	.byte	0x04, 0x17
        /*00ca*/ 	.short	(.L_3335 - .L_3334)
.L_3334:
        /*00cc*/ 	.word	0x00000000
        /*00d0*/ 	.short	0x0007
        /*00d2*/ 	.short	0x0030
        /*00d4*/ 	.byte	0x00, 0xf0, 0x11, 0x00


	//----- nvinfo : EIATTR_KPARAM_INFO
	.align		4
.L_3335:
        /*00d8*/ 	.byte	0x04, 0x17
        /*00da*/ 	.short	(.L_3337 - .L_3336)
.L_3336:
        /*00dc*/ 	.word	0x00000000
        /*00e0*/ 	.short	0x0006
        /*00e2*/ 	.short	0x002c
        /*00e4*/ 	.byte	0x00, 0xf0, 0x11, 0x00


	//----- nvinfo : EIATTR_KPARAM_INFO
	.align		4
.L_3337:
        /*00e8*/ 	.byte	0x04, 0x17
        /*00ea*/ 	.short	(.L_3339 - .L_3338)
.L_3338:
        /*00ec*/ 	.word	0x00000000
        /*00f0*/ 	.short	0x0005
        /*00f2*/ 	.short	0x0028
        /*00f4*/ 	.byte	0x00, 0xf0, 0x11, 0x00


	//----- nvinfo : EIATTR_KPARAM_INFO
	.align		4
.L_3339:
        /*00f8*/ 	.byte	0x04, 0x17
        /*00fa*/ 	.short	(.L_3341 - .L_3340)
.L_3340:
        /*00fc*/ 	.word	0x00000000
        /*0100*/ 	.short	0x0004
        /*0102*/ 	.short	0x0020
        /*0104*/ 	.byte	0x00, 0xf5, 0x21, 0x00


	//----- nvinfo : EIATTR_KPARAM_INFO
	.align		4
.L_3341:
        /*0108*/ 	.byte	0x04, 0x17
        /*010a*/ 	.short	(.L_3343 - .L_3342)
.L_3342:
        /*010c*/ 	.word	0x00000000
        /*0110*/ 	.short	0x0003
        /*0112*/ 	.short	0x0018
        /*0114*/ 	.byte	0x00, 0xf5, 0x21, 0x00


	//----- nvinfo : EIATTR_KPARAM_INFO
	.align		4
.L_3343:
        /*0118*/ 	.byte	0x04, 0x17
        /*011a*/ 	.short	(.L_3345 - .L_3344)
.L_3344:
        /*011c*/ 	.word	0x00000000
        /*0120*/ 	.short	0x0002
        /*0122*/ 	.short	0x0010
        /*0124*/ 	.byte	0x00, 0xf5, 0x21, 0x00


	//----- nvinfo : EIATTR_KPARAM_INFO
	.align		4
.L_3345:
        /*0128*/ 	.byte	0x04, 0x17
        /*012a*/ 	.short	(.L_3347 - .L_3346)
.L_3346:
        /*012c*/ 	.word	0x00000000
        /*0130*/ 	.short	0x0001
        /*0132*/ 	.short	0x0008
        /*0134*/ 	.byte	0x00, 0xf5, 0x21, 0x00


	//----- nvinfo : EIATTR_KPARAM_INFO
	.align		4
.L_3347:
        /*0138*/ 	.byte	0x04, 0x17
        /*013a*/ 	.short	(.L_3349 - .L_3348)
.L_3348:
        /*013c*/ 	.word	0x00000000
        /*0140*/ 	.short	0x0000
        /*0142*/ 	.short	0x0000
        /*0144*/ 	.byte	0x00, 0xf5, 0x21, 0x00


	//----- nvinfo : EIATTR_SPARSE_MMA_MASK
	.align		4
.L_3349:
        /*0148*/ 	.byte	0x03, 0x50
        /*014a*/ 	.short	0x0000


	//----- nvinfo : EIATTR_MAXREG_COUNT
	.align		4
        /*014c*/ 	.byte	0x03, 0x1b
        /*014e*/ 	.short	0x00ff


	//----- nvinfo : EIATTR_NUM_BARRIERS
	.align		4
        /*0150*/ 	.byte	0x02, 0x4c
        /*0152*/ 	.byte	0x01
	.zero		1


	//----- nvinfo : EIATTR_MERCURY_ISA_VERSION
	.align		4
        /*0154*/ 	.byte	0x03, 0x5f
        /*0156*/ 	.short	0x0101


	//----- nvinfo : EIATTR_VRC_CTA_INIT_COUNT
	.align		4
        /*0158*/ 	.byte	0x02, 0x4a
	.zero		1
	.zero		1


	//----- nvinfo : EIATTR_EXIT_INSTR_OFFSETS
	.align		4
        /*015c*/ 	.byte	0x04, 0x1c
        /*015e*/ 	.short	(.L_3351 - .L_3350)


	//   ....[0]....
.L_3350:
        /*0160*/ 	.word	0x00000cc0


	//   ....[1]....
        /*0164*/ 	.word	0x000071d0


	//   ....[2]....
        /*0168*/ 	.word	0x00007470


	//   ....[3]....
        /*016c*/ 	.word	0x000075a0


	//   ....[4]....
        /*0170*/ 	.word	0x00007630


	//   ....[5]....
        /*0174*/ 	.word	0x00007670


	//----- nvinfo : EIATTR_CRS_STACK_SIZE
	.align		4
.L_3351:
        /*0178*/ 	.byte	0x04, 0x1e
        /*017a*/ 	.short	(.L_3353 - .L_3352)
.L_3352:
        /*017c*/ 	.word	0x00000000


	//----- nvinfo : EIATTR_CBANK_PARAM_SIZE
	.align		4
.L_3353:
        /*0180*/ 	.byte	0x03, 0x19
        /*0182*/ 	.short	0x0074


	//----- nvinfo : EIATTR_PARAM_CBANK
	.align		4
        /*0184*/ 	.byte	0x04, 0x0a
        /*0186*/ 	.short	(.L_3355 - .L_3354)
	.align		4
.L_3354:
        /*0188*/ 	.word	index@(.nv.constant0._Z23gemm_half_q_half_kernelILi2ELi14ELb0ELb0ELi32EEvPK6__halfPKjS4_S2_PS0_iiiiPKtS7_iiiiiibS2_i)
        /*018c*/ 	.short	0x0380
        /*018e*/ 	.short	0x0074


	//----- nvinfo : EIATTR_SW_WAR
	.align		4
.L_3355:
        /*0190*/ 	.byte	0x04, 0x36
        /*0192*/ 	.short	(.L_3357 - .L_3356)
.L_3356:
        /*0194*/ 	.word	0x00000008
.L_3357:


//--------------------- .nv.info._Z23gemm_half_q_half_kernelILi2ELi4ELb0ELb0ELi32EEvPK6__halfPKjS4_S2_PS0_iiiiPKtS7_iiiiiibS2_i --------------------------
	.section	.nv.info._Z23gemm_half_q_half_kernelILi2ELi4ELb0ELb0ELi32EEvPK6__halfPKjS4_S2_PS0_iiiiPKtS7_iiiiiibS2_i,"",@"SHT_CUDA_INFO"
	.sectionflags	@""
	.align	4


	//----- nvinfo : EIATTR_CUDA_API_VERSION
	.align		4
        /*0000*/ 	.byte	0x04, 0x37
        /*0002*/ 	.short	(.L_3359 - .L_3358)
.L_3358:
        /*0004*/ 	.word	0x00000082


	//----- nvinfo : EIATTR_KPARAM_INFO
	.align		4
.L_3359:
        /*0008*/ 	.byte	0x04, 0x17
        /*000a*/ 	.short	(.L_3361 - .L_3360)
.L_3360:
        /*000c*/ 	.word	0x00000000
        /*0010*/ 	.short	0x0013
        /*0012*/ 	.short	0x0070
        /*0014*/ 	.byte	0x00, 0xf0, 0x11, 0x00


	//----- nvinfo : EIATTR_KPARAM_INFO
	.align		4
.L_3361:
        /*0018*/ 	.byte	0x04, 0x17
        /*001a*/ 	.short	(.L_3363 - .L_3362)
.L_3362:
        /*001c*/ 	.word	0x00000000
        /*0020*/ 	.short	0x0012
        /*0022*/ 	.short	0x0068
        /*0024*/ 	.byte	0x00, 0xf5, 0x21, 0x00


	//----- nvinfo : EIATTR_KPARAM_INFO
	.align		4
.L_3363:
        /*0028*/ 	.byte	0x04, 0x17
        /*002a*/ 	.short	(.L_3365 - .L_3364)
.L_3364:
        /*002c*/ 	.word	0x00000000
        /*0030*/ 	.short	0x0011
        /*0032*/ 	.short	0x0060
        /*0034*/ 	.byte	0x00, 0xf0, 0x05, 0x00


	//----- nvinfo : EIATTR_KPARAM_INFO
	.align		4
.L_3365:
        /*0038*/ 	.byte	0x04, 0x17
        /*003a*/ 	.short	(.L_3367 - .L_3366)
.L_3366:
        /*003c*/ 	.word	0x00000000
        /*0040*/ 	.short	0x0010
        /*0042*/ 	.short	0x005c
        /*0044*/ 	.byte	0x00, 0xf0, 0x11, 0x00


	//----- nvinfo : EIATTR_KPARAM_INFO
	.align		4
.L_3367:
        /*0048*/ 	.byte	0x04, 0x17
        /*004a*/ 	.short	(.L_3369 - .L_3368)
.L_3368:
        /*004c*/ 	.word	0x00000000
        /*0050*/ 	.short	0x000f
        /*0052*/ 	.short	0x0058
        /*0054*/ 	.byte	0x00, 0xf0, 0x11, 0x00


	//----- nvinfo : EIATTR_KPARAM_INFO
	.align		4
.L_3369:
        /*0058*/ 	.byte	0x04, 0x17
        /*005a*/ 	.short	(.L_3371 - .L_3370)
.L_3370:
        /*005c*/ 	.word	0x00000000
        /*0060*/ 	.short	0x000e
        /*0062*/ 	.short	0x0054
        /*0064*/ 	.byte	0x00, 0xf0, 0x11, 0x00


	//----- nvinfo : EIATTR_KPARAM_INFO
	.align		4
.L_3371:
        /*0068*/ 	.byte	0x04, 0x17
        /*006a*/ 	.short	(.L_3373 - .L_3372)
.L_3372:
        /*006c*/ 	.word	0x00000000
        /*0070*/ 	.short	0x000d
        /*0072*/ 	.short	0x0050
        /*0074*/ 	.byte	0x00, 0xf0, 0x11, 0x00


	//----- nvinfo : EIATTR_KPARAM_INFO
	.align		4
.L_3373:
        /*0078*/ 	.byte	0x04, 0x17
        /*007a*/ 	.short	(.L_3375 - .L_3374)
.L_3374:
        /*007c*/ 	.word	0x00000000
        /*0080*/ 	.short	0x000c
        /*0082*/ 	.short	0x004c
        /*0084*/ 	.byte	0x00, 0xf0, 0x11, 0x00


	//----- nvinfo : EIATTR_KPARAM_INFO
	.align		4
.L_3375:
        /*0088*/ 	.byte	0x04, 0x17
        /*008a*/ 	.short	(.L_3377 - .L_3376)
.L_3376:
        /*008c*/ 	.word	0x00000000
        /*0090*/ 	.short	0x000b
        /*0092*/ 	.short	0x0048
        /*0094*/ 	.byte	0x00, 0xf0, 0x11, 0x00


	//----- nvinfo : EIATTR_KPARAM_INFO
	.align		4
.L_3377:
        /*0098*/ 	.byte	0x04, 0x17
        /*009a*/ 	.short	(.L_3379 - .L_3378)
.L_3378:
        /*009c*/ 	.word	0x00000000
        /*00a0*/ 	.short	0x000a
        /*00a2*/ 	.short	0x0040
        /*00a4*/ 	.byte	0x00, 0xf5, 0x21, 0x00


	//----- nvinfo : EIATTR_KPARAM_INFO
	.align		4
.L_3379:
        /*00a8*/ 	.byte	0x04, 0x17
        /*00aa*/ 	.short	(.L_3381 - .L_3380)
.L_3380:
        /*00ac*/ 	.word	0x00000000
        /*00b0*/ 	.short	0x0009
        /*00b2*/ 	.short	0x0038
        /*00b4*/ 	.byte	0x00, 0xf5, 0x21, 0x00


	//----- nvinfo : EIATTR_KPARAM_INFO
	.align		4
.L_3381:
        /*00b8*/ 	.byte	0x04, 0x17
        /*00ba*/ 	.short	(.L_3383 - .L_3382)
.L_3382:
        /*00bc*/ 	.word	0x00000000
        /*00c0*/ 	.short	0x0008
        /*00c2*/ 	.short	0x0034
        /*00c4*/ 	.byte	0x00, 0xf0, 0x11, 0x00


	//----- nvinfo : EIATTR_KPARAM_INFO
	.align		4
.L_3383:
        /*00c8*/ 	.byte	0x04, 0x17
        /*00ca*/ 	.short	(.L_3385 - .L_3384)
.L_3384:
        /*00cc*/ 	.word	0x00000000
        /*00d0*/ 	.short	0x0007
        /*00d2*/ 	.short	0x0030
        /*00d4*/ 	.byte	0x00, 0xf0, 0x11, 0x00


	//----- nvinfo : EIATTR_KPARAM_INFO
	.align		4
.L_3385:
        /*00d8*/ 	.byte	0x04, 0x17
        /*00da*/ 	.short	(.L_3387 - .L_3386)
.L_3386:
        /*00dc*/ 	.word	0x00000000
        /*00e0*/ 	.short	0x0006
        /*00e2*/ 	.short	0x002c
        /*00e4*/ 	.byte	0x00, 0xf0, 0x11, 0x00


	//----- nvinfo : EIATTR_KPARAM_INFO
	.align		4
.L_3387:
        /*00e8*/ 	.byte	0x04, 0x17
        /*00ea*/ 	.short	(.L_3389 - .L_3388)
.L_3388:
        /*00ec*/ 	.word	0x00000000
        /*00f0*/ 	.short	0x0005
        /*00f2*/ 	.short	0x0028
        /*00f4*/ 	.byte	0x00, 0xf0, 0x11, 0x00


	//----- nvinfo : EIATTR_KPARAM_INFO
	.align		4
.L_3389:
        /*00f8*/ 	.byte	0x04, 0x17
        /*00fa*/ 	.short	(.L_3391 - .L_3390)
.L_3390:
        /*00fc*/ 	.word	0x00000000
        /*0100*/ 	.short	0x0004
        /*0102*/ 	.short	0x0020
        /*0104*/ 	.byte	0x00, 0xf5, 0x21, 0x00


	//----- nvinfo : EIATTR_KPARAM_INFO
	.align		4
.L_3391:
        /*0108*/ 	.byte	0x04, 0x17
        /*010a*/ 	.short	(.L_3393 - .L_3392)
.L_3392:
        /*010c*/ 	.word	0x00000000
        /*0110*/ 	.short	0x0003
        /*0112*/ 	.short	0x0018
        /*0114*/ 	.byte	0x00, 0xf5, 0x21, 0x00


	//----- nvinfo : EIATTR_KPARAM_INFO
	.align		4
.L_3393:
        /*0118*/ 	.byte	0x04, 0x17
        /*011a*/ 	.short	(.L_3395 - .L_3394)
.L_3394:
        /*011c*/ 	.word	0x00000000
        /*0120*/ 	.short	0x0002
        /*0122*/ 	.short	0x0010
        /*0124*/ 	.byte	0x00, 0xf5, 0x21, 0x00


	//----- nvinfo : EIATTR_KPARAM_INFO
	.align		4
.L_3395:
        /*0128*/ 	.byte	0x04, 0x17
        /*012a*/ 	.short	(.L_3397 - .L_3396)
.L_3396:
        /*012c*/ 	.word	0x00000000
        /*0130*/ 	.short	0x0001
        /*0132*/ 	.short	0x0008
        /*0134*/ 	.byte	0x00, 0xf5, 0x21, 0x00


	//----- nvinfo : EIATTR_KPARAM_INFO
	.align		4
.L_3397:
        /*0138*/ 	.byte	0x04, 0x17
        /*013a*/ 	.short	(.L_3399 - .L_3398)
.L_3398:
        /*013c*/ 	.word	0x00000000
        /*0140*/ 	.short	0x0000
        /*0142*/ 	.short	0x0000
        /*0144*/ 	.byte	0x00, 0xf5, 0x21, 0x00


	//----- nvinfo : EIATTR_SPARSE_MMA_MASK
	.align		4
.L_3399:
        /*0148*/ 	.byte	0x03, 0x50
        /*014a*/ 	.short	0x0000


	//----- nvinfo : EIATTR_MAXREG_COUNT
	.align		4
        /*014c*/ 	.byte	0x03, 0x1b
        /*014e*/ 	.short	0x00ff


	//----- nvinfo : EIATTR_NUM_BARRIERS
	.align		4
        /*0150*/ 	.byte	0x02, 0x4c
        /*0152*/ 	.byte	0x01
	.zero		1


	//----- nvinfo : EIATTR_MERCURY_ISA_VERSION
	.align		4
        /*0154*/ 	.byte	0x03, 0x5f
        /*0156*/ 	.short	0x0101


	//----- nvinfo : EIATTR_VRC_CTA_INIT_COUNT
	.align		4
        /*0158*/ 	.byte	0x02, 0x4a
	.zero		1
	.zero		1


	//----- nvinfo : EIATTR_EXIT_INSTR_OFFSETS
	.align		4
        /*015c*/ 	.byte	0x04, 0x1c
        /*015e*/ 	.short	(.L_3401 - .L_3400)


	//   ....[0]....
.L_3400:
        /*0160*/ 	.word	0x00000c90


	//   ....[1]....
        /*0164*/ 	.word	0x000030f0


	//   ....[2]....
        /*0168*/ 	.word	0x00003380


	//   ....[3]....
        /*016c*/ 	.word	0x000034b0


	//   ....[4]....
        /*0170*/ 	.word	0x00003530


	//   ....[5]....
        /*0174*/ 	.word	0x00003570


	//----- nvinfo : EIATTR_CRS_STACK_SIZE
	.align		4
.L_3401:
        /*0178*/ 	.byte	0x04, 0x1e
        /*017a*/ 	.short	(.L_3403 - .L_3402)
.L_3402:
        /*017c*/ 	.word	0x00000000


	//----- nvinfo : EIATTR_CBANK_PARAM_SIZE
	.align		4
.L_3403:
        /*0180*/ 	.byte	0x03, 0x19
        /*0182*/ 	.short	0x0074


	//----- nvinfo : EIATTR_PARAM_CBANK
	.align		4
        /*0184*/ 	.byte	0x04, 0x0a
        /*0186*/ 	.short	(.L_3405 - .L_3404)
	.align		4
.L_3404:
        /*0188*/ 	.word	index@(.nv.constant0._Z23gemm_half_q_half_kernelILi2ELi4ELb0ELb0ELi32EEvPK6__halfPKjS4_S2_PS0_iiiiPKtS7_iiiiiibS2_i)
        /*018c*/ 	.short	0x0380
        /*018e*/ 	.short	0x0074


	//----- nvinfo : EIATTR_SW_WAR
	.align		4
.L_3405:
        /*0190*/ 	.byte	0x04, 0x36
        /*0192*/ 	.short	(.L_3407 - .L_3406)
.L_3406:
        /*0194*/ 	.word	0x00000008
.L_3407:


//--------------------- .nv.info._Z23gemm_half_q_half_kernelILi2ELi6ELb0ELb0ELi32EEvPK6__halfPKjS4_S2_PS0_iiiiPKtS7_iiiiiibS2_i --------------------------
	.section	.nv.info._Z23gemm_half_q_half_kernelILi2ELi6ELb0ELb0ELi32EEvPK6__halfPKjS4_S2_PS0_iiiiPKtS7_iiiiiibS2_i,"",@"SHT_CUDA_INFO"
	.sectionflags	@""
	.align	4


	//----- nvinfo : EIATTR_CUDA_API_VERSION
	.align		4
        /*0000*/ 	.byte	0x04, 0x37
        /*0002*/ 	.short	(.L_3409 - .L_3408)
.L_3408:
        /*0004*/ 	.word	0x00000082


	//----- nvinfo : EIATTR_KPARAM_INFO
	.align		4
.L_3409:
        /*0008*/ 	.byte	0x04, 0x17
        /*000a*/ 	.short	(.L_3411 - .L_3410)
.L_3410:
        /*000c*/ 	.word	0x00000000
        /*0010*/ 	.short	0x0013
        /*0012*/ 	.short	0x0070
        /*0014*/ 	.byte	0x00, 0xf0, 0x11, 0x00


	//----- nvinfo : EIATTR_KPARAM_INFO
	.align		4
.L_3411:
        /*0018*/ 	.byte	0x04, 0x17
        /*001a*/ 	.short	(.L_3413 - .L_3412)
.L_3412:
        /*001c*/ 	.word	0x00000000
        /*0020*/ 	.short	0x0012
        /*0022*/ 	.short	0x0068
        /*0024*/ 	.byte	0x00, 0xf5, 0x21, 0x00


	//----- nvinfo : EIATTR_KPARAM_INFO
	.align		4
.L_3413:
        /*0028*/ 	.byte	0x04, 0x17
        /*002a*/ 	.short	(.L_3415 - .L_3414)
.L_3414:
        /*002c*/ 	.word	0x00000000
        /*0030*/ 	.short	0x0011
        /*0032*/ 	.short	0x0060
        /*0034*/ 	.byte	0x00, 0xf0, 0x05, 0x00


	//----- nvinfo : EIATTR_KPARAM_INFO
	.align		4
.L_3415:
        /*0038*/ 	.byte	0x04, 0x17
        /*003a*/ 	.short	(.L_3417 - .L_3416)
.L_3416:
        /*003c*/ 	.word	0x00000000
        /*0040*/ 	.short	0x0010
        /*0042*/ 	.short	0x005c
        /*0044*/ 	.byte	0x00, 0xf0, 0x11, 0x00


	//----- nvinfo : EIATTR_KPARAM_INFO
	.align		4
.L_3417:
        /*0048*/ 	.byte	0x04, 0x17
        /*004a*/ 	.short	(.L_3419 - .L_3418)
.L_3418:
        /*004c*/ 	.word	0x00000000
        /*0050*/ 	.short	0x000f
        /*0052*/ 	.short	0x0058
        /*0054*/ 	.byte	0x00, 0xf0, 0x11, 0x00


	//----- nvinfo : EIATTR_KPARAM_INFO
	.align		4
.L_3419:
        /*0058*/ 	.byte	0x04, 0x17
        /*005a*/ 	.short	(.L_3421 - .L_3420)
.L_3420:
        /*005c*/ 	.word	0x00000000
        /*0060*/ 	.short	0x000e
        /*0062*/ 	.short	0x0054
        /*0064*/ 	.byte	0x00, 0xf0, 0x11, 0x00


	//----- nvinfo : EIATTR_KPARAM_INFO
	.align		4
.L_3421:
        /*0068*/ 	.byte	0x04, 0x17
        /*006a*/ 	.short	(.L_3423 - .L_3422)
.L_3422:
        /*006c*/ 	.word	0x00000000
        /*0070*/ 	.short	0x000d
        /*0072*/ 	.short	0x0050
        /*0074*/ 	.byte	0x00, 0xf0, 0x11, 0x00


	//----- nvinfo : EIATTR_KPARAM_INFO
	.align		4
.L_3423:
        /*0078*/ 	.byte	0x04, 0x17
        /*007a*/ 	.short	(.L_3425 - .L_3424)
.L_3424:
        /*007c*/ 	.word	0x00000000
        /*0080*/ 	.short	0x000c
        /*0082*/ 	.short	0x004c
        /*0084*/ 	.byte	0x00, 0xf0, 0x11, 0x00


	//----- nvinfo : EIATTR_KPARAM_INFO
	.align		4
.L_3425:
        /*0088*/ 	.byte	0x04, 0x17
        /*008a*/ 	.short	(.L_3427 - .L_3426)
.L_3426:
        /*008c*/ 	.word	0x00000000
        /*0090*/ 	.short	0x000b
        /*0092*/ 	.short	0x0048
        /*0094*/ 	.byte	0x00, 0xf0, 0x11, 0x00


	//----- nvinfo : EIATTR_KPARAM_INFO
	.align		4
.L_3427:
        /*0098*/ 	.byte	0x04, 0x17
        /*009a*/ 	.short	(.L_3429 - .L_3428)
.L_3428:
        /*009c*/ 	.word	0x00000000
        /*00a0*/ 	.short	0x000a
        /*00a2*/ 	.short	0x0040
        /*00a4*/ 	.byte	0x00, 0xf5, 0x21, 0x00


	//----- nvinfo : EIATTR_KPARAM_INFO
	.align		4
.L_3429:
        /*00a8*/ 	.byte	0x04, 0x17
        /*00aa*/ 	.short	(.L_3431 - .L_3430)
.L_3430:
        /*00ac*/ 	.word	0x00000000
        /*00b0*/ 	.short	0x0009
        /*00b2*/ 	.short	0x0038
        /*00b4*/ 	.byte	0x00, 0xf5, 0x21, 0x00


	//----- nvinfo : EIATTR_KPARAM_INFO
	.align		4
.L_3431:
        /*00b8*/ 	.byte	0x04, 0x17
        /*00ba*/ 	.short	(.L_3433 - .L_3432)
.L_3432:
        /*00bc*/ 	.word	0x00000000
        /*00c0*/ 	.short	0x0008
        /*00c2*/ 	.short	0x0034
        /*00c4*/ 	.byte	0x00, 0xf0, 0x11, 0x00


	//----- nvinfo : EIATTR_KPARAM_INFO
	.align		4
.L_3433:
        /*00c8*/ 	.byte	0x04, 0x17
        /*00ca*/ 	.short	(.L_3435 - .L_3434)
.L_3434:
        /*00cc*/ 	.word	0x00000000
        /*00d0*/ 	.short	0x0007
        /*00d2*/ 	.short	0x0030
        /*00d4*/ 	.byte	0x00, 0xf0, 0x11, 0x00


	//----- nvinfo : EIATTR_KPARAM_INFO
	.align		4
.L_3435:
        /*00d8*/ 	.byte	0x04, 0x17
        /*00da*/ 	.short	(.L_3437 - .L_3436)
.L_3436:
        /*00dc*/ 	.word	0x00000000
        /*00e0*/ 	.short	0x0006
        /*00e2*/ 	.short	0x002c
        /*00e4*/ 	.byte	0x00, 0xf0, 0x11, 0x00


	//----- nvinfo : EIATTR_KPARAM_INFO
	.align		4
.L_3437:
        /*00e8*/ 	.byte	0x04, 0x17
        /*00ea*/ 	.short	(.L_3439 - .L_3438)
.L_3438:
        /*00ec*/ 	.word	0x00000000
        /*00f0*/ 	.short	0x0005
        /*00f2*/ 	.short	0x0028
        /*00f4*/ 	.byte	0x00, 0xf0, 0x11, 0x00


	//----- nvinfo : EIATTR_KPARAM_INFO
	.align		4
.L_3439:
        /*00f8*/ 	.byte	0x04, 0x17
        /*00fa*/ 	.short	(.L_3441 - .L_3440)
.L_3440:
        /*00fc*/ 	.word	0x00000000
        /*0100*/ 	.short	0x0004
        /*0102*/ 	.short	0x0020
        /*0104*/ 	.byte	0x00, 0xf5, 0x21, 0x00


	//----- nvinfo : EIATTR_KPARAM_INFO
	.align		4
.L_3441:
        /*0108*/ 	.byte	0x04, 0x17
        /*010a*/ 	.short	(.L_3443 - .L_3442)
.L_3442:
        /*010c*/ 	.word	0x00000000
        /*0110*/ 	.short	0x0003
        /*0112*/ 	.short	0x0018
        /*0114*/ 	.byte	0x00, 0xf5, 0x21, 0x00


	//----- nvinfo : EIATTR_KPARAM_INFO
	.align		4
.L_3443:
        /*0118*/ 	.byte	0x04, 0x17
        /*011a*/ 	.short	(.L_3445 - .L_3444)
.L_3444:
        /*011c*/ 	.word	0x00000000
        /*0120*/ 	.short	0x0002
        /*0122*/ 	.short	0x0010
        /*0124*/ 	.byte	0x00, 0xf5, 0x21, 0x00


	//----- nvinfo : EIATTR_KPARAM_INFO
	.align		4
.L_3445:
        /*0128*/ 	.byte	0x04, 0x17
        /*012a*/ 	.short	(.L_3447 - .L_3446)
.L_3446:
        /*012c*/ 	.word	0x00000000
        /*0130*/ 	.short	0x0001
        /*0132*/ 	.short	0x0008
        /*0134*/ 	.byte	0x00, 0xf5, 0x21, 0x00


	//----- nvinfo : EIATTR_KPARAM_INFO
	.align		4
.L_3447:
        /*0138*/ 	.byte	0x04, 0x17
        /*013a*/ 	.short	(.L_3449 - .L_3448)
.L_3448:
        /*013c*/ 	.word	0x00000000
        /*0140*/ 	.short	0x0000
        /*0142*/ 	.short	0x0000
        /*0144*/ 	.byte	0x00, 0xf5, 0x21, 0x00


	//----- nvinfo : EIATTR_SPARSE_MMA_MASK
	.align		4
.L_3449:
        /*0148*/ 	.byte	0x03, 0x50
        /*014a*/ 	.short	0x0000


	//----- nvinfo : EIATTR_MAXREG_COUNT
	.align		4
        /*014c*/ 	.byte	0x03, 0x1b
        /*014e*/ 	.short	0x00ff


	//----- nvinfo : EIATTR_NUM_BARRIERS
	.align		4
        /*0150*/ 	.byte	0x02, 0x4c
        /*0152*/ 	.byte	0x01
	.zero		1


	//----- nvinfo : EIATTR_MERCURY_ISA_VERSION
	.align		4
        /*0154*/ 	.byte	0x03, 0x5f
        /*0156*/ 	.short	0x0101


	//----- nvinfo : EIATTR_VRC_CTA_INIT_COUNT
	.align		4
        /*0158*/ 	.byte	0x02, 0x4a
	.zero		1
	.zero		1


	//----- nvinfo : EIATTR_EXIT_INSTR_OFFSETS
	.align		4
        /*015c*/ 	.byte	0x04, 0x1c
        /*015e*/ 	.short	(.L_3451 - .L_3450)


	//   ....[0]....
.L_3450:
        /*0160*/ 	.word	0x00000ca0


	//   ....[1]....
        /*0164*/ 	.word	0x00003f00


	//   ....[2]....
        /*0168*/ 	.word	0x000041a0


	//   ....[3]....
        /*016c*/ 	.word	0x000042d0


	//   ....[4]....
        /*0170*/ 	.word	0x00004360


	//   ....[5]....
        /*0174*/ 	.word	0x000043a0


	//----- nvinfo : EIATTR_CRS_STACK_SIZE
	.align		4
.L_3451:
        /*0178*/ 	.byte	0x04, 0x1e
        /*017a*/ 	.short	(.L_3453 - .L_3452)
.L_3452:
        /*017c*/ 	.word	0x00000000


	//----- nvinfo : EIATTR_CBANK_PARAM_SIZE
	.align		4
.L_3453:
        /*0180*/ 	.byte	0x03, 0x19
        /*0182*/ 	.short	0x0074


	//----- nvinfo : EIATTR_PARAM_CBANK
	.align		4
        /*0184*/ 	.byte	0x04, 0x0a
        /*0186*/ 	.short	(.L_3455 - .L_3454)
	.align		4
.L_3454:
        /*0188*/ 	.word	index@(.nv.constant0._Z23gemm_half_q_half_kernelILi2ELi6ELb0ELb0ELi32EEvPK6__halfPKjS4_S2_PS0_iiiiPKtS7_iiiiiibS2_i)
        /*018c*/ 	.short	0x0380
        /*018e*/ 	.short	0x0074


	//----- nvinfo : EIATTR_SW_WAR
	.align		4
.L_3455:
        /*0190*/ 	.byte	0x04, 0x36
        /*0192*/ 	.short	(.L_3457 - .L_3456)
.L_3456:
        /*0194*/ 	.word	0x00000008
.L_3457:


//--------------------- .nv.info._Z23gemm_half_q_half_kernelILi2ELi2ELb0ELb0ELi32EEvPK6__halfPKjS4_S2_PS0_iiiiPKtS7_iiiiiibS2_i --------------------------
	.section	.nv.info._Z23gemm_half_q_half_kernelILi2ELi2ELb0ELb0ELi32EEvPK6__halfPKjS4_S2_PS0_iiiiPKtS7_iiiiiibS2_i,"",@"SHT_CUDA_INFO"
	.sectionflags	@""
	.align	4


	//----- nvinfo : EIATTR_CUDA_API_VERSION
	.align		4
        /*0000*/ 	.byte	0x04, 0x37
        /*0002*/ 	.short	(.L_3459 - .L_3458)
.L_3458:
        /*0004*/ 	.word	0x00000082


	//----- nvinfo : EIATTR_KPARAM_INFO
	.align		4
.L_3459:
        /*0008*/ 	.byte	0x04, 0x17
        /*000a*/ 	.short	(.L_3461 - .L_3460)
.L_3460:
        /*000c*/ 	.word	0x00000000
        /*0010*/ 	.short	0x0013
        /*0012*/ 	.short	0x0070
        /*0014*/ 	.byte	0x00, 0xf0, 0x11, 0x00


	//----- nvinfo : EIATTR_KPARAM_INFO
	.align		4
.L_3461:
        /*0018*/ 	.byte	0x04, 0x17
        /*001a*/ 	.short	(.L_3463 - .L_3462)
.L_3462:
        /*001c*/ 	.word	0x00000000
        /*0020*/ 	.short	0x0012
        /*0022*/ 	.short	0x0068
        /*0024*/ 	.byte	0x00, 0xf5, 0x21, 0x00


	//----- nvinfo : EIATTR_KPARAM_INFO
	.align		4
.L_3463:
        /*0028*/ 	.byte	0x04, 0x17
        /*002a*/ 	.short	(.L_3465 - .L_3464)
.L_3464:
        /*002c*/ 	.word	0x00000000
        /*0030*/ 	.short	0x0011
        /*0032*/ 	.short	0x0060
        /*0034*/ 	.byte	0x00, 0xf0, 0x05, 0x00


	//----- nvinfo : EIATTR_KPARAM_INFO
	.align		4
.L_3465:
        /*0038*/ 	.byte	0x04, 0x17
        /*003a*/ 	.short	(.L_3467 - .L_3466)
.L_3466:
        /*003c*/ 	.word	0x00000000
        /*0040*/ 	.short	0x0010
        /*0042*/ 	.short	0x005c
        /*0044*/ 	.byte	0x00, 0xf0, 0x11, 0x00


	//----- nvinfo : EIATTR_KPARAM_INFO
	.align		4
.L_3467:
        /*0048*/ 	.byte	0x04, 0x17
        /*004a*/ 	.short	(.L_3469 - .L_3468)
.L_3468:
        /*004c*/ 	.word	0x00000000
        /*0050*/ 	.short	0x000f
        /*0052*/ 	.short	0x0058
        /*0054*/ 	.byte	0x00, 0xf0, 0x11, 0x00


	//----- nvinfo : EIATTR_KPARAM_INFO
	.align		4
.L_3469:
        /*0058*/ 	.byte	0x04, 0x17
        /*005a*/ 	.short	(.L_3471 - .L_3470)
.L_3470:
        /*005c*/ 	.word	0x00000000
        /*0060*/ 	.short	0x000e
        /*0062*/ 	.short	0x0054
        /*0064*/ 	.byte	0x00, 0xf0, 0x11, 0x00


	//----- nvinfo : EIATTR_KPARAM_INFO
	.align		4
.L_3471:
        /*0068*/ 	.byte	0x04, 0x17
        /*006a*/ 	.short	(.L_3473 - .L_3472)
.L_3472:
        /*006c*/ 	.word	0x00000000
        /*0070*/ 	.short	0x000d
        /*0072*/ 	.short	0x0050
        /*0074*/ 	.byte	0x00, 0xf0, 0x11, 0x00


	//----- nvinfo : EIATTR_KPARAM_INFO
	.align		4
.L_3473:
        /*0078*/ 	.byte	0x04, 0x17
        /*007a*/ 	.short	(.L_3475 - .L_3474)
.L_3474:
        /*007c*/ 	.word	0x00000000
        /*0080*/ 	.short	0x000c
        /*0082*/ 	.short	0x004c
        /*0084*/ 	.byte	0x00, 0xf0, 0x11, 0x00


	//----- nvinfo : EIATTR_KPARAM_INFO
	.align		4
.L_3475:
        /*0088*/ 	.byte	0x04, 0x17
        /*008a*/ 	.short	(.L_3477 - .L_3476)
.L_3476:
        /*008c*/ 	.word	0x00000000
        /*0090*/ 	.short	0x000b
        /*0092*/ 	.short	0x0048
        /*0094*/ 	.byte	0x00, 0xf0, 0x11, 0x00


	//----- nvinfo : EIATTR_KPARAM_INFO
	.align		4
.L_3477:
        /*0098*/ 	.byte	0x04, 0x17
        /*009a*/ 	.short	(.L_3479 - .L_3478)
.L_3478:
        /*009c*/ 	.word	0x00000000
        /*00a0*/ 	.short	0x000a
        /*00a2*/ 	.short	0x0040
        /*00a4*/ 	.byte	0x00, 0xf5, 0x21, 0x00


	//----- nvinfo : EIATTR_KPARAM_INFO
	.align		4
.L_3479:
        /*00a8*/ 	.byte	0x04, 0x17
        /*00aa*/ 	.short	(.L_3481 - .L_3480)
.L_3480:
        /*00ac*/ 	.word	0x00000000
        /*00b0*/ 	.short	0x0009
        /*00b2*/ 	.short	0x0038
        /*00b4*/ 	.byte	0x00, 0xf5, 0x21, 0x00


	//----- nvinfo : EIATTR_KPARAM_INFO
	.align		4
.L_3481:
        /*00b8*/ 	.byte	0x04, 0x17
        /*00ba*/ 	.short	(.L_3483 - .L_3482)
.L_3482:
        /*00bc*/ 	.word	0x00000000
        /*00c0*/ 	.short	0x0008
        /*00c2*/ 	.short	0x0034
        /*00c4*/ 	.byte	0x00, 0xf0, 0x11, 0x00


	//----- nvinfo : EIATTR_KPARAM_INFO
	.align		4
.L_3483:
        /*00c8*/ 	.byte	0x04, 0x17
        /*00ca*/ 	.short	(.L_3485 - .L_3484)
.L_3484:
        /*00cc*/ 	.word	0x00000000
        /*00d0*/ 	.short	0x0007
        /*00d2*/ 	.short	0x0030
        /*00d4*/ 	.byte	0x00, 0xf0, 0x11, 0x00


	//----- nvinfo : EIATTR_KPARAM_INFO
	.align		4
.L_3485:
        /*00d8*/ 	.byte	0x04, 0x17
        /*00da*/ 	.short	(.L_3487 - .L_3486)
.L_3486:
        /*00dc*/ 	.word	0x00000000
        /*00e0*/ 	.short	0x0006
        /*00e2*/ 	.short	0x002c
        /*00e4*/ 	.byte	0x00, 0xf0, 0x11, 0x00


	//----- nvinfo : EIATTR_KPARAM_INFO
	.align		4
.L_3487:
        /*00e8*/ 	.byte	0x04, 0x17
        /*00ea*/ 	.short	(.L_3489 - .L_3488)
.L_3488:
        /*00ec*/ 	.word	0x00000000
        /*00f0*/ 	.short	0x0005
        /*00f2*/ 	.short	0x0028
        /*00f4*/ 	.byte	0x00, 0xf0, 0x11, 0x00


	//----- nvinfo : EIATTR_KPARAM_INFO
	.align		4
.L_3489:
        /*00f8*/ 	.byte	0x04, 0x17
        /*00fa*/ 	.short	(.L_3491 - .L_3490)
.L_3490:
        /*00fc*/ 	.word	0x00000000
        /*0100*/ 	.short	0x0004
        /*0102*/ 	.short	0x0020
        /*0104*/ 	.byte	0x00, 0xf5, 0x21, 0x00


	//----- nvinfo : EIATTR_KPARAM_INFO
	.align		4
.L_3491:
        /*0108*/ 	.byte	0x04, 0x17
        /*010a*/ 	.short	(.L_3493 - .L_3492)
.L_3492:
        /*010c*/ 	.word	0x00000000
        /*0110*/ 	.short	0x0003
        /*0112*/ 	.short	0x0018
        /*0114*/ 	.byte	0x00, 0xf5, 0x21, 0x00


	//----- nvinfo : EIATTR_KPARAM_INFO
	.align		4
.L_3493:
        /*0118*/ 	.byte	0x04, 0x17
        /*011a*/ 	.short	(.L_3495 - .L_3494)
.L_3494:
        /*011c*/ 	.word	0x00000000
        /*0120*/ 	.short	0x0002
        /*0122*/ 	.short	0x0010
        /*0124*/ 	.byte	0x00, 0xf5, 0x21, 0x00


	//----- nvinfo : EIATTR_KPARAM_INFO
	.align		4
.L_3495:
        /*0128*/ 	.byte	0x04, 0x17
        /*012a*/ 	.short	(.L_3497 - .L_3496)
.L_3496:
        /*012c*/ 	.word	0x00000000
        /*0130*/ 	.short	0x0001
        /*0132*/ 	.short	0x0008
        /*0134*/ 	.byte	0x00, 0xf5, 0x21, 0x00


	//----- nvinfo : EIATTR_KPARAM_INFO
	.align		4
.L_3497:
        /*0138*/ 	.byte	0x04, 0x17
        /*013a*/ 	.short	(.L_3499 - .L_3498)
.L_3498:
        /*013c*/ 	.word	0x00000000
        /*0140*/ 	.short	0x0000
        /*0142*/ 	.short	0x0000
        /*0144*/ 	.byte	0x00, 0xf5, 0x21, 0x00


	//----- nvinfo : EIATTR_SPARSE_MMA_MASK
	.align		4
.L_3499:
        /*0148*/ 	.byte	0x03, 0x50
        /*014a*/ 	.short	0x0000


	//----- nvinfo : EIATTR_MAXREG_COUNT
	.align		4
        /*014c*/ 	.byte	0x03, 0x1b
        /*014e*/ 	.short	0x00ff


	//----- nvinfo : EIATTR_NUM_BARRIERS
	.align		4
        /*0150*/ 	.byte	0x02, 0x4c
        /*0152*/ 	.byte	0x01
	.zero		1


	//----- nvinfo : EIATTR_MERCURY_ISA_VERSION
	.align		4
        /*0154*/ 	.byte	0x03, 0x5f
        /*0156*/ 	.short	0x0101


	//----- nvinfo : EIATTR_VRC_CTA_INIT_COUNT
	.align		4
        /*0158*/ 	.byte	0x02, 0x4a
	.zero		1
	.zero		1


	//----- nvinfo : EIATTR_EXIT_INSTR_OFFSETS
	.align		4
        /*015c*/ 	.byte	0x04, 0x1c
        /*015e*/ 	.short	(.L_3501 - .L_3500)


	//   ....[0]....
.L_3500:
        /*0160*/ 	.word	0x00000ca0


	//   ....[1]....
        /*0164*/ 	.word	0x00002580


	//   ....[2]....
        /*0168*/ 	.word	0x00002820


	//   ....[3]....
        /*016c*/ 	.word	0x00002950


	//   ....[4]....
        /*0170*/ 	.word	0x000029e0


	//   ....[5]....
        /*0174*/ 	.word	0x00002a20


	//----- nvinfo : EIATTR_CRS_STACK_SIZE
	.align		4
.L_3501:
        /*0178*/ 	.byte	0x04, 0x1e
        /*017a*/ 	.short	(.L_3503 - .L_3502)
.L_3502:
        /*017c*/ 	.word	0x00000000


	//----- nvinfo : EIATTR_CBANK_PARAM_SIZE
	.align		4
.L_3503:
        /*0180*/ 	.byte	0x03, 0x19
        /*0182*/ 	.short	0x0074


	//----- nvinfo : EIATTR_PARAM_CBANK
	.align		4
        /*0184*/ 	.byte	0x04, 0x0a
        /*0186*/ 	.short	(.L_3505 - .L_3504)
	.align		4
.L_3504:
        /*0188*/ 	.word	index@(.nv.constant0._Z23gemm_half_q_half_kernelILi2ELi2ELb0ELb0ELi32EEvPK6__halfPKjS4_S2_PS0_iiiiPKtS7_iiiiiibS2_i)
        /*018c*/ 	.short	0x0380
        /*018e*/ 	.short	0x0074


	//----- nvinfo : EIATTR_SW_WAR
	.align		4
.L_3505:
        /*0190*/ 	.byte	0x04, 0x36
        /*0192*/ 	.short	(.L_3507 - .L_3506)
.L_3506:
        /*0194*/ 	.word	0x00000008
.L_3507:


//--------------------- .nv.info._Z23gemm_half_q_half_kernelILi1ELi32ELb0ELb0ELi64EEvPK6__halfPKjS4_S2_PS0_iiiiPKtS7_iiiiiibS2_i --------------------------
	.section	.nv.info._Z23gemm_half_q_half_kernelILi1ELi32ELb0ELb0ELi64EEvPK6__halfPKjS4_S2_PS0_iiiiPKtS7_iiiiiibS2_i,"",@"SHT_CUDA_INFO"
	.sectionflags	@""
	.align	4


	//----- nvinfo : EIATTR_CUDA_API_VERSION
	.align		4
        /*0000*/ 	.byte	0x04, 0x37
        /*0002*/ 	.short	(.L_3509 - .L_3508)
.L_3508:
        /*0004*/ 	.word	0x00000082


	//----- nvinfo : EIATTR_KPARAM_INFO
	.align		4
.L_3509:
        /*0008*/ 	.byte	0x04, 0x17
        /*000a*/ 	.short	(.L_3511 - .L_3510)
.L_3510:
        /*000c*/ 	.word	0x00000000
        /*0010*/ 	.short	0x0013
        /*0012*/ 	.short	0x0070
        /*0014*/ 	.byte	0x00, 0xf0, 0x11, 0x00


	//----- nvinfo : EIATTR_KPARAM_INFO
	.align		4
.L_3511:
        /*0018*/ 	.byte	0x04, 0x17
        /*001a*/ 	.short	(.L_3513 - .L_3512)
.L_3512:
        /*001c*/ 	.word	0x00000000
        /*0020*/ 	.short	0x0012
        /*0022*/ 	.short	0x0068
        /*0024*/ 	.byte	0x00, 0xf5, 0x21, 0x00


	//----- nvinfo : EIATTR_KPARAM_INFO
	.align		4
.L_3513:
        /*0028*/ 	.byte	0x04, 0x17
        /*002a*/ 	.short	(.L_3515 - .L_3514)
.L_3514:
        /*002c*/ 	.word	0x00000000
        /*0030*/ 	.short	0x0011
        /*0032*/ 	.short	0x0060
        /*0034*/ 	.byte	0x00, 0xf0, 0x05, 0x00


	//----- nvinfo : EIATTR_KPARAM_INFO
	.align		4
.L_3515:
        /*0038*/ 	.byte	0x04, 0x17
        /*003a*/ 	.short	(.L_3517 - .L_3516)
.L_3516:
        /*003c*/ 	.word	0x00000000
        /*0040*/ 	.short	0x0010
        /*0042*/ 	.short	0x005c
        /*0044*/ 	.byte	0x00, 0xf0, 0x11, 0x00


	//----- nvinfo : EIATTR_KPARAM_INFO
	.align		4
.L_3517:
        /*0048*/ 	.byte	0x04, 0x17
        /*004a*/ 	.short	(.L_3519 - .L_3518)
.L_3518:
        /*004c*/ 	.word	0x00000000
        /*0050*/ 	.short	0x000f
        /*0052*/ 	.short	0x0058
        /*0054*/ 	.byte	0x00, 0xf0, 0x11, 0x00


	//----- nvinfo : EIATTR_KPARAM_INFO
	.align		4
.L_3519:
        /*0058*/ 	.byte	0x04, 0x17
        /*005a*/ 	.short	(.L_3521 - .L_3520)
.L_3520:
        /*005c*/ 	.word	0x00000000
        /*0060*/ 	.short	0x000e
        /*0062*/ 	.short	0x0054
        /*0064*/ 	.byte	0x00, 0xf0, 0x11, 0x00


	//----- nvinfo : EIATTR_KPARAM_INFO
	.align		4
.L_3521:
        /*0068*/ 	.byte	0x04, 0x17
        /*006a*/ 	.short	(.L_3523 - .L_3522)
.L_3522:
        /*006c*/ 	.word	0x00000000
        /*0070*/ 	.short	0x000d
        /*0072*/ 	.short	0x0050
        /*0074*/ 	.byte	0x00, 0xf0, 0x11, 0x00


	//----- nvinfo : EIATTR_KPARAM_INFO
	.align		4
.L_3523:
        /*0078*/ 	.byte	0x04, 0x17
        /*007a*/ 	.short	(.L_3525 - .L_3524)
.L_3524:
        /*007c*/ 	.word	0x00000000
        /*0080*/ 	.short	0x000c
        /*0082*/ 	.short	0x004c
        /*0084*/ 	.byte	0x00, 0xf0, 0x11, 0x00


	//----- nvinfo : EIATTR_KPARAM_INFO
	.align		4
.L_3525:
        /*0088*/ 	.byte	0x04, 0x17
        /*008a*/ 	.short	(.L_3527 - .L_3526)
.L_3526:
        /*008c*/ 	.word	0x00000000
        /*0090*/ 	.short	0x000b
        /*0092*/ 	.short	0x0048
        /*0094*/ 	.byte	0x00, 0xf0, 0x11, 0x00


	//----- nvinfo : EIATTR_KPARAM_INFO
	.align		4
.L_3527:
        /*0098*/ 	.byte	0x04, 0x17
        /*009a*/ 	.short	(.L_3529 - .L_3528)
.L_3528:
        /*009c*/ 	.word	0x00000000
        /*00a0*/ 	.short	0x000a
        /*00a2*/ 	.short	0x0040
        /*00a4*/ 	.byte	0x00, 0xf5, 0x21, 0x00


	//----- nvinfo : EIATTR_KPARAM_INFO
	.align		4
.L_3529:
        /*00a8*/ 	.byte	0x04, 0x17
        /*00aa*/ 	.short	(.L_3531 - .L_3530)
.L_3530:
        /*00ac*/ 	.word	0x00000000
        /*00b0*/ 	.short	0x0009
        /*00b2*/ 	.short	0x0038
        /*00b4*/ 	.byte	0x00, 0xf5, 0x21, 0x00


	//----- nvinfo : EIATTR_KPARAM_INFO
	.align		4
.L_3531:
        /*00b8*/ 	.byte	0x04, 0x17
        /*00ba*/ 	.short	(.L_3533 - .L_3532)
.L_3532:
        /*00bc*/ 	.word	0x00000000
        /*00c0*/ 	.short	0x0008
        /*00c2*/ 	.short	0x0034
        /*00c4*/ 	.byte	0x00, 0xf0, 0x11, 0x00


	//----- nvinfo : EIATTR_KPARAM_INFO
	.align		4
.L_3533:
        /*00c8*/ 	.byte	0x04, 0x17
        /*00ca*/ 	.short	(.L_3535 - .L_3534)
.L_3534:
        /*00cc*/ 	.word	0x00000000
        /*00d0*/ 	.short	0x0007
        /*00d2*/ 	.short	0x0030
        /*00d4*/ 	.byte	0x00, 0xf0, 0x11, 0x00


	//----- nvinfo : EIATTR_KPARAM_INFO
	.align		4
.L_3535:
        /*00d8*/ 	.byte	0x04, 0x17
        /*00da*/ 	.short	(.L_3537 - .L_3536)
.L_3536:
        /*00dc*/ 	.word	0x00000000
        /*00e0*/ 	.short	0x0006
        /*00e2*/ 	.short	0x002c
        /*00e4*/ 	.byte	0x00, 0xf0, 0x11, 0x00


	//----- nvinfo : EIATTR_KPARAM_INFO
	.align		4
.L_3537:
        /*00e8*/ 	.byte	0x04, 0x17
        /*00ea*/ 	.short	(.L_3539 - .L_3538)
.L_3538:
        /*00ec*/ 	.word	0x00000000
        /*00f0*/ 	.short	0x0005
        /*00f2*/ 	.short	0x0028
        /*00f4*/ 	.byte	0x00, 0xf0, 0x11, 0x00


	//----- nvinfo : EIATTR_KPARAM_INFO
	.align		4
.L_3539:
        /*00f8*/ 	.byte	0x04, 0x17
        /*00fa*/ 	.short	(.L_3541 - .L_3540)
.L_3540:
        /*00fc*/ 	.word	0x00000000
        /*0100*/ 	.short	0x0004
        /*0102*/ 	.short	0x0020
        /*0104*/ 	.byte	0x00, 0xf5, 0x21, 0x00


	//----- nvinfo : EIATTR_KPARAM_INFO
	.align		4
.L_3541:
        /*0108*/ 	.byte	0x04, 0x17
        /*010a*/ 	.short	(.L_3543 - .L_3542)
.L_3542:
        /*010c*/ 	.word	0x00000000
        /*0110*/ 	.short	0x0003
        /*0112*/ 	.short	0x0018
        /*0114*/ 	.byte	0x00, 0xf5, 0x21, 0x00


	//----- nvinfo : EIATTR_KPARAM_INFO
	.align		4
.L_3543:
        /*0118*/ 	.byte	0x04, 0x17
        /*011a*/ 	.short	(.L_3545 - .L_3544)
.L_3544:
        /*011c*/ 	.word	0x00000000
        /*0120*/ 	.short	0x0002
        /*0122*/ 	.short	0x0010
        /*0124*/ 	.byte	0x00, 0xf5, 0x21, 0x00


	//----- nvinfo : EIATTR_KPARAM_INFO
	.align		4
.L_3545:
        /*0128*/ 	.byte	0x04, 0x17
        /*012a*/ 	.short	(.L_3547 - .L_3546)
.L_3546:
        /*012c*/ 	.word	0x00000000
        /*0130*/ 	.short	0x0001
        /*0132*/ 	.short	0x0008
        /*0134*/ 	.byte	0x00, 0xf5, 0x21, 0x00


	//----- nvinfo : EIATTR_KPARAM_INFO
	.align		4
.L_3547:
        /*0138*/ 	.byte	0x04, 0x17
        /*013a*/ 	.short	(.L_3549 - .L_3548)
.L_3548:
        /*013c*/ 	.word	0x00000000
        /*0140*/ 	.short	0x0000
        /*0142*/ 	.short	0x0000
        /*0144*/ 	.byte	0x00, 0xf5, 0x21, 0x00


	//----- nvinfo : EIATTR_SPARSE_MMA_MASK
	.align		4
.L_3549:
        /*0148*/ 	.byte	0x03, 0x50
        /*014a*/ 	.short	0x0000


	//----- nvinfo : EIATTR_MAXREG_COUNT
	.align		4
        /*014c*/ 	.byte	0x03, 0x1b
        /*014e*/ 	.short	0x00ff


	//----- nvinfo : EIATTR_NUM_BARRIERS
	.align		4
        /*0150*/ 	.byte	0x02, 0x4c
        /*0152*/ 	.byte	0x01
	.zero		1


	//----- nvinfo : EIATTR_MERCURY_ISA_VERSION
	.align		4
        /*0154*/ 	.byte	0x03, 0x5f
        /*0156*/ 	.short	0x0101


	//----- nvinfo : EIATTR_VRC_CTA_INIT_COUNT
	.align		4
        /*0158*/ 	.byte	0x02, 0x4a
	.zero		1
	.zero		1


	//----- nvinfo : EIATTR_EXIT_INSTR_OFFSETS
	.align		4
        /*015c*/ 	.byte	0x04, 0x1c
        /*015e*/ 	.short	(.L_3551 - .L_3550)


	//   ....[0]....
.L_3550:
        /*0160*/ 	.word	0x000002b0


	//   ....[1]....
        /*0164*/ 	.word	0x00002710


	//   ....[2]....
        /*0168*/ 	.word	0x000028e0


	//   ....[3]....
        /*016c*/ 	.word	0x00002970


	//   ....[4]....
        /*0170*/ 	.word	0x000029b0


	//----- nvinfo : EIATTR_CRS_STACK_SIZE
	.align		4
.L_3551:
        /*0174*/ 	.byte	0x04, 0x1e
        /*0176*/ 	.short	(.L_3553 - .L_3552)
.L_3552:
        /*0178*/ 	.word	0x00000000


	//----- nvinfo : EIATTR_CBANK_PARAM_SIZE
	.align		4
.L_3553:
        /*017c*/ 	.byte	0x03, 0x19
        /*017e*/ 	.short	0x0074


	//----- nvinfo : EIATTR_PARAM_CBANK
	.align		4
        /*0180*/ 	.byte	0x04, 0x0a
        /*0182*/ 	.short	(.L_3555 - .L_3554)
	.align		4
.L_3554:
        /*0184*/ 	.word	index@(.nv.constant0._Z23gemm_half_q_half_kernelILi1ELi32ELb0ELb0ELi64EEvPK6__halfPKjS4_S2_PS0_iiiiPKtS7_iiiiiibS2_i)
        /*0188*/ 	.short	0x0380
        /*018a*/ 	.short	0x0074


	//----- nvinfo : EIATTR_SW_WAR
	.align		4
.L_3555:
        /*018c*/ 	.byte	0x04, 0x36
        /*018e*/ 	.short	(.L_3557 - .L_3556)
.L_3556:
        /*0190*/ 	.word	0x00000008
.L_3557:


//--------------------- .nv.info._Z23gemm_half_q_half_kernelILi1ELi48ELb0ELb0ELi64EEvPK6__halfPKjS4_S2_PS0_iiiiPKtS7_iiiiiibS2_i --------------------------
	.section	.nv.info._Z23gemm_half_q_half_kernelILi1ELi48ELb0ELb0ELi64EEvPK6__halfPKjS4_S2_PS0_iiiiPKtS7_iiiiiibS2_i,"",@"SHT_CUDA_INFO"
	.sectionflags	@""
	.align	4


	//----- nvinfo : EIATTR_CUDA_API_VERSION
	.align		4
        /*0000*/ 	.byte	0x04, 0x37
        /*0002*/ 	.short	(.L_3559 - .L_3558)
.L_3558:
        /*0004*/ 	.word	0x00000082


	//----- nvinfo : EIATTR_KPARAM_INFO
	.align		4
.L_3559:
        /*0008*/ 	.byte	0x04, 0x17
        /*000a*/ 	.short	(.L_3561 - .L_3560)
.L_3560:
        /*000c*/ 	.word	0x00000000
        /*0010*/ 	.short	0x0013
        /*0012*/ 	.short	0x0070
        /*0014*/ 	.byte	0x00, 0xf0, 0x11, 0x00


	//----- nvinfo : EIATTR_KPARAM_INFO
	.align		4
.L_3561:
        /*0018*/ 	.byte	0x04, 0x17
        /*001a*/ 	.short	(.L_3563 - .L_3562)
.L_3562:
        /*001c*/ 	.word	0x00000000
        /*0020*/ 	.short	0x0012
        /*0022*/ 	.short	0x0068
        /*0024*/ 	.byte	0x00, 0xf5, 0x21, 0x00


	//----- nvinfo : EIATTR_KPARAM_INFO
	.align		4
.L_3563:
        /*0028*/ 	.byte	0x04, 0x17
        /*002a*/ 	.short	(.L_3565 - .L_3564)
.L_3564:
        /*002c*/ 	.word	0x00000000
        /*0030*/ 	.short	0x0011
        /*0032*/ 	.short	0x0060
        /*0034*/ 	.byte	0x00, 0xf0, 0x05, 0x00


	//----- nvinfo : EIATTR_KPARAM_INFO
	.align		4
.L_3565:
        /*0038*/ 	.byte	0x04, 0x17
        /*003a*/ 	.short	(.L_3567 - .L_3566)
.L_3566:
        /*003c*/ 	.word	0x00000000
        /*0040*/ 	.short	0x0010
        /*0042*/ 	.short	0x005c
        /*0044*/ 	.byte	0x00, 0xf0, 0x11, 0x00


	//----- nvinfo : EIATTR_KPARAM_INFO
	.align		4
.L_3567:
        /*0048*/ 	.byte	0x04, 0x17
        /*004a*/ 	.short	(.L_3569 - .L_3568)
.L_3568:
        /*004c*/ 	.word	0x00000000
        /*0050*/ 	.short	0x000f
        /*0052*/ 	.short	0x0058
        /*0054*/ 	.byte	0x00, 0xf0, 0x11, 0x00


	//----- nvinfo : EIATTR_KPARAM_INFO
	.align		4
.L_3569:
        /*0058*/ 	.byte	0x04, 0x17
        /*005a*/ 	.short	(.L_3571 - .L_3570)
.L_3570:
        /*005c*/ 	.word	0x00000000
        /*0060*/ 	.short	0x000e
        /*0062*/ 	.short	0x0054
        /*0064*/ 	.byte	0x00, 0xf0, 0x11, 0x00


	//----- nvinfo : EIATTR_KPARAM_INFO
	.align		4
.L_3571:
        /*0068*/ 	.byte	0x04, 0x17
        /*006a*/ 	.short	(.L_3573 - .L_3572)
.L_3572:
        /*006c*/ 	.word	0x00000000
        /*0070*/ 	.short	0x000d
        /*0072*/ 	.short	0x0050
        /*0074*/ 	.byte	0x00, 0xf0, 0x11, 0x00


	//----- nvinfo : EIATTR_KPARAM_INFO
	.align		4
.L_3573:
        /*0078*/ 	.byte	0x04, 0x17
        /*007a*/ 	.short	(.L_3575 - .L_3574)
.L_3574:
        /*007c*/ 	.word	0x00000000
        /*0080*/ 	.short	0x000c
        /*0082*/ 	.short	0x004c
        /*0084*/ 	.byte	0x00, 0xf0, 0x11, 0x00


	//----- nvinfo : EIATTR_KPARAM_INFO
	.align		4
.L_3575:
        /*0088*/ 	.byte	0x04, 0x17
        /*008a*/ 	.short	(.L_3577 - .L_3576)
.L_3576:
        /*008c*/ 	.word	0x00000000
        /*0090*/ 	.short	0x000b
        /*0092*/ 	.short	0x0048
        /*0094*/ 	.byte	0x00, 0xf0, 0x11, 0x00


	//----- nvinfo : EIATTR_KPARAM_INFO
	.align		4
.L_3577:
        /*0098*/ 	.byte	0x04, 0x17
        /*009a*/ 	.short	(.L_3579 - .L_3578)
.L_3578:
        /*009c*/ 	.word	0x00000000
        /*00a0*/ 	.short	0x000a
        /*00a2*/ 	.short	0x0040
        /*00a4*/ 	.byte	0x00, 0xf5, 0x21, 0x00


	//----- nvinfo : EIATTR_KPARAM_INFO
	.align		4
.L_3579:
        /*00a8*/ 	.byte	0x04, 0x17
        /*00aa*/ 	.short	(.L_3581 - .L_3580)
.L_3580:
        /*00ac*/ 	.word	0x00000000
        /*00b0*/ 	.short	0x0009
        /*00b2*/ 	.short	0x0038
        /*00b4*/ 	.byte	0x00, 0xf5, 0x21, 0x00


	//----- nvinfo : EIATTR_KPARAM_INFO
	.align		4
.L_3581:
        /*00b8*/ 	.byte	0x04, 0x17
        /*00ba*/ 	.short	(.L_3583 - .L_3582)
.L_3582:
        /*00bc*/ 	.word	0x00000000
        /*00c0*/ 	.short	0x0008
        /*00c2*/ 	.short	0x0034
        /*00c4*/ 	.byte	0x00, 0xf0, 0x11, 0x00


	//----- nvinfo : EIATTR_KPARAM_INFO
	.align		4
.L_3583:
        /*00c8*/ 	.byte	0x04, 0x17
        /*00ca*/ 	.short	(.L_3585 - .L_3584)
.L_3584:
        /*00cc*/ 	.word	0x00000000
        /*00d0*/ 	.short	0x0007
        /*00d2*/ 	.short	0x0030
        /*00d4*/ 	.byte	0x00, 0xf0, 0x11, 0x00


	//----- nvinfo : EIATTR_KPARAM_INFO
	.align		4
.L_3585:
        /*00d8*/ 	.byte	0x04, 0x17
        /*00da*/ 	.short	(.L_3587 - .L_3586)
.L_3586:
        /*00dc*/ 	.word	0x00000000
        /*00e0*/ 	.short	0x0006
        /*00e2*/ 	.short	0x002c
        /*00e4*/ 	.byte	0x00, 0xf0, 0x11, 0x00


	//----- nvinfo : EIATTR_KPARAM_INFO
	.align		4
.L_3587:
        /*00e8*/ 	.byte	0x04, 0x17
        /*00ea*/ 	.short	(.L_3589 - .L_3588)
.L_3588:
        /*00ec*/ 	.word	0x00000000
        /*00f0*/ 	.short	0x0005
        /*00f2*/ 	.short	0x0028
        /*00f4*/ 	.byte	0x00, 0xf0, 0x11, 0x00


	//----- nvinfo : EIATTR_KPARAM_INFO
	.align		4
.L_3589:
        /*00f8*/ 	.byte	0x04, 0x17
        /*00fa*/ 	.short	(.L_3591 - .L_3590)
.L_3590:
        /*00fc*/ 	.word	0x00000000
        /*0100*/ 	.short	0x0004
        /*0102*/ 	.short	0x0020
        /*0104*/ 	.byte	0x00, 0xf5, 0x21, 0x00


	//----- nvinfo : EIATTR_KPARAM_INFO
	.align		4
.L_3591:
        /*0108*/ 	.byte	0x04, 0x17
        /*010a*/ 	.short	(.L_3593 - .L_3592)
.L_3592:
        /*010c*/ 	.word	0x00000000
        /*0110*/ 	.short	0x0003
        /*0112*/ 	.short	0x0018
        /*0114*/ 	.byte	0x00, 0xf5, 0x21, 0x00


	//----- nvinfo : EIATTR_KPARAM_INFO
	.align		4
.L_3593:
        /*0118*/ 	.byte	0x04, 0x17
        /*011a*/ 	.short	(.L_3595 - .L_3594)
.L_3594:
        /*011c*/ 	.word	0x00000000
        /*0120*/ 	.short	0x0002
        /*0122*/ 	.short	0x0010
        /*0124*/ 	.byte	0x00, 0xf5, 0x21, 0x00


	//----- nvinfo : EIATTR_KPARAM_INFO
	.align		4
.L_3595:
        /*0128*/ 	.byte	0x04, 0x17
        /*012a*/ 	.short	(.L_3597 - .L_3596)
.L_3596:
        /*012c*/ 	.word	0x00000000
        /*0130*/ 	.short	0x0001
        /*0132*/ 	.short	0x0008
        /*0134*/ 	.byte	0x00, 0xf5, 0x21, 0x00


	//----- nvinfo : EIATTR_KPARAM_INFO
	.align		4
.L_3597:
        /*0138*/ 	.byte	0x04, 0x17
        /*013a*/ 	.short	(.L_3599 - .L_3598)
.L_3598:
        /*013c*/ 	.word	0x00000000
        /*0140*/ 	.short	0x0000
        /*0142*/ 	.short	0x0000
        /*0144*/ 	.byte	0x00, 0xf5, 0x21, 0x00


	//----- nvinfo : EIATTR_SPARSE_MMA_MASK
	.align		4
.L_3599:
        /*0148*/ 	.byte	0x03, 0x50
        /*014a*/ 	.short	0x0000


	//----- nvinfo : EIATTR_MAXREG_COUNT
	.align		4
        /*014c*/ 	.byte	0x03, 0x1b
        /*014e*/ 	.short	0x00ff


	//----- nvinfo : EIATTR_NUM_BARRIERS
	.align		4
        /*0150*/ 	.byte	0x02, 0x4c
        /*0152*/ 	.byte	0x01
	.zero		1


	//----- nvinfo : EIATTR_MERCURY_ISA_VERSION
	.align		4
        /*0154*/ 	.byte	0x03, 0x5f
        /*0156*/ 	.short	0x0101


	//----- nvinfo : EIATTR_VRC_CTA_INIT_COUNT
	.align		4
        /*0158*/ 	.byte	0x02, 0x4a
	.zero		1
	.zero		1


	//----- nvinfo : EIATTR_EXIT_INSTR_OFFSETS
	.align		4
        /*015c*/ 	.byte	0x04, 0x1c
        /*015e*/ 	.short	(.L_3601 - .L_3600)


	//   ....[0]....
.L_3600:
        /*0160*/ 	.word	0x00000290


	//   ....[1]....
        /*0164*/ 	.word	0x00003b90


	//   ....[2]....
        /*0168*/ 	.word	0x00003d20


	//   ....[3]....
        /*016c*/ 	.word	0x00003dc0


	//   ....[4]....
        /*0170*/ 	.word	0x00003e00


	//----- nvinfo : EIATTR_CRS_STACK_SIZE
	.align		4
.L_3601:
        /*0174*/ 	.byte	0x04, 0x1e
        /*0176*/ 	.short	(.L_3603 - .L_3602)
.L_3602:
        /*0178*/ 	.word	0x00000000


	//----- nvinfo : EIATTR_CBANK_PARAM_SIZE
	.align		4
.L_3603:
        /*017c*/ 	.byte	0x03, 0x19
        /*017e*/ 	.short	0x0074


	//----- nvinfo : EIATTR_PARAM_CBANK
	.align		4
        /*0180*/ 	.byte	0x04, 0x0a
        /*0182*/ 	.short	(.L_3605 - .L_3604)
	.align		4
.L_3604:
        /*0184*/ 	.word	index@(.nv.constant0._Z23gemm_half_q_half_kernelILi1ELi48ELb0ELb0ELi64EEvPK6__halfPKjS4_S2_PS0_iiiiPKtS7_iiiiiibS2_i)
        /*0188*/ 	.short	0x0380
        /*018a*/ 	.short	0x0074


	//----- nvinfo : EIATTR_SW_WAR
	.align		4
.L_3605:
        /*018c*/ 	.byte	0x04, 0x36
        /*018e*/ 	.short	(.L_3607 - .L_3606)
.L_3606:
        /*0190*/ 	.word	0x00000008
.L_3607:


//--------------------- .nv.info._Z23gemm_half_q_half_kernelILi1ELi16ELb0ELb0ELi64EEvPK6__halfPKjS4_S2_PS0_iiiiPKtS7_iiiiiibS2_i --------------------------
	.section	.nv.info._Z23gemm_half_q_half_kernelILi1ELi16ELb0ELb0ELi64EEvPK6__halfPKjS4_S2_PS0_iiiiPKtS7_iiiiiibS2_i,"",@"SHT_CUDA_INFO"
	.sectionflags	@""
	.align	4


	//----- nvinfo : EIATTR_CUDA_API_VERSION
	.align		4
        /*0000*/ 	.byte	0x04, 0x37
        /*0002*/ 	.short	(.L_3609 - .L_3608)
.L_3608:
        /*0004*/ 	.word	0x00000082


	//----- nvinfo : EIATTR_KPARAM_INFO
	.align		4
.L_3609:
        /*0008*/ 	.byte	0x04, 0x17
        /*000a*/ 	.short	(.L_3611 - .L_3610)
.L_3610:
        /*000c*/ 	.word	0x00000000
        /*0010*/ 	.short	0x0013
        /*0012*/ 	.short	0x0070
        /*0014*/ 	.byte	0x00, 0xf0, 0x11, 0x00


	//----- nvinfo : EIATTR_KPARAM_INFO
	.align		4
.L_3611:
        /*0018*/ 	.byte	0x04, 0x17
        /*001a*/ 	.short	(.L_3613 - .L_3612)
.L_3612:
        /*001c*/ 	.word	0x00000000
        /*0020*/ 	.short	0x0012
        /*0022*/ 	.short	0x0068
        /*0024*/ 	.byte	0x00, 0xf5, 0x21, 0x00


	//----- nvinfo : EIATTR_KPARAM_INFO
	.align		4
.L_3613:
        /*0028*/ 	.byte	0x04, 0x17
        /*002a*/ 	.short	(.L_3615 - .L_3614)
.L_3614:
        /*002c*/ 	.word	0x00000000
        /*0030*/ 	.short	0x0011
        /*0032*/ 	.short	0x0060
        /*0034*/ 	.byte	0x00, 0xf0, 0x05, 0x00


	//----- nvinfo : EIATTR_KPARAM_INFO
	.align		4
.L_3615:
        /*0038*/ 	.byte	0x04, 0x17
        /*003a*/ 	.short	(.L_3617 - .L_3616)
.L_3616:
        /*003c*/ 	.word	0x00000000
        /*0040*/ 	.short	0x0010
        /*0042*/ 	.short	0x005c
        /*0044*/ 	.byte	0x00, 0xf0, 0x11, 0x00


	//----- nvinfo : EIATTR_KPARAM_INFO
	.align		4
.L_3617:
        /*0048*/ 	.byte	0x04, 0x17
        /*004a*/ 	.short	(.L_3619 - .L_3618)
.L_3618:
        /*004c*/ 	.word	0x00000000
        /*0050*/ 	.short	0x000f
        /*0052*/ 	.short	0x0058
        /*0054*/ 	.byte	0x00, 0xf0, 0x11, 0x00


	//----- nvinfo : EIATTR_KPARAM_INFO
	.align		4
.L_3619:
        /*0058*/ 	.byte	0x04, 0x17
        /*005a*/ 	.short	(.L_3621 - .L_3620)
.L_3620:
        /*005c*/ 	.word	0x00000000
        /*0060*/ 	.short	0x000e
        /*0062*/ 	.short	0x0054
        /*0064*/ 	.byte	0x00, 0xf0, 0x11, 0x00


	//----- nvinfo : EIATTR_KPARAM_INFO
	.align		4
.L_3621:
        /*0068*/ 	.byte	0x04, 0x17
        /*006a*/ 	.short	(.L_3623 - .L_3622)
.L_3622:
        /*006c*/ 	.word	0x00000000
        /*0070*/ 	.short	0x000d
        /*0072*/ 	.short	0x0050
        /*0074*/ 	.byte	0x00, 0xf0, 0x11, 0x00


	//----- nvinfo : EIATTR_KPARAM_INFO
	.align		4
.L_3623:
        /*0078*/ 	.byte	0x04, 0x17
        /*007a*/ 	.short	(.L_3625 - .L_3624)
.L_3624:
        /*007c*/ 	.word	0x00000000
        /*0080*/ 	.short	0x000c
        /*0082*/ 	.short	0x004c
        /*0084*/ 	.byte	0x00, 0xf0, 0x11, 0x00


	//----- nvinfo : EIATTR_KPARAM_INFO
	.align		4
.L_3625:
        /*0088*/ 	.byte	0x04, 0x17
        /*008a*/ 	.short	(.L_3627 - .L_3626)
.L_3626:
        /*008c*/ 	.word	0x00000000
        /*0090*/ 	.short	0x000b
        /*0092*/ 	.short	0x0048
        /*0094*/ 	.byte	0x00, 0xf0, 0x11, 0x00


	//----- nvinfo : EIATTR_KPARAM_INFO
	.align		4
.L_3627:
        /*0098*/ 	.byte	0x04, 0x17
        /*009a*/ 	.short	(.L_3629 - .L_3628)
.L_3628:
        /*009c*/ 	.word	0x00000000
        /*00a0*/ 	.short	0x000a
        /*00a2*/ 	.short	0x0040
        /*00a4*/ 	.byte	0x00, 0xf5, 0x21, 0x00


	//----- nvinfo : EIATTR_KPARAM_INFO
	.align		4
.L_3629:
        /*00a8*/ 	.byte	0x04, 0x17
        /*00aa*/ 	.short	(.L_3631 - .L_3630)
.L_3630:
        /*00ac*/ 	.word	0x00000000
        /*00b0*/ 	.short	0x0009
        /*00b2*/ 	.short	0x0038
        /*00b4*/ 	.byte	0x00, 0xf5, 0x21, 0x00


	//----- nvinfo : EIATTR_KPARAM_INFO
	.align		4
.L_3631:
        /*00b8*/ 	.byte	0x04, 0x17
        /*00ba*/ 	.short	(.L_3633 - .L_3632)
.L_3632:
        /*00bc*/ 	.word	0x00000000
        /*00c0*/ 	.short	0x0008
        /*00c2*/ 	.short	0x0034
        /*00c4*/ 	.byte	0x00, 0xf0, 0x11, 0x00


	//----- nvinfo : EIATTR_KPARAM_INFO
	.align		4
.L_3633:
        /*00c8*/ 	.byte	0x04, 0x17
        /*00ca*/ 	.short	(.L_3635 - .L_3634)
.L_3634:
        /*00cc*/ 	.word	0x00000000
        /*00d0*/ 	.short	0x0007
        /*00d2*/ 	.short	0x0030
        /*00d4*/ 	.byte	0x00, 0xf0, 0x11, 0x00


	//----- nvinfo : EIATTR_KPARAM_INFO
	.align		4
.L_3635:
        /*00d8*/ 	.byte	0x04, 0x17
        /*00da*/ 	.short	(.L_3637 - .L_3636)
.L_3636:
        /*00dc*/ 	.word	0x00000000
        /*00e0*/ 	.short	0x0006
        /*00e2*/ 	.short	0x002c
        /*00e4*/ 	.byte	0x00, 0xf0, 0x11, 0x00


	//----- nvinfo : EIATTR_KPARAM_INFO
	.align		4
.L_3637:
        /*00e8*/ 	.byte	0x04, 0x17
        /*00ea*/ 	.short	(.L_3639 - .L_3638)
.L_3638:
        /*00ec*/ 	.word	0x00000000
        /*00f0*/ 	.short	0x0005
        /*00f2*/ 	.short	0x0028
        /*00f4*/ 	.byte	0x00, 0xf0, 0x11, 0x00


	//----- nvinfo : EIATTR_KPARAM_INFO
	.align		4
.L_3639:
        /*00f8*/ 	.byte	0x04, 0x17
        /*00fa*/ 	.short	(.L_3641 - .L_3640)
.L_3640:
        /*00fc*/ 	.word	0x00000000
        /*0100*/ 	.short	0x0004
        /*0102*/ 	.short	0x0020
        /*0104*/ 	.byte	0x00, 0xf5, 0x21, 0x00


	//----- nvinfo : EIATTR_KPARAM_INFO
	.align		4
.L_3641:
        /*0108*/ 	.byte	0x04, 0x17
        /*010a*/ 	.short	(.L_3643 - .L_3642)
.L_3642:
        /*010c*/ 	.word	0x00000000
        /*0110*/ 	.short	0x0003
        /*0112*/ 	.short	0x0018
        /*0114*/ 	.byte	0x00, 0xf5, 0x21, 0x00


	//----- nvinfo : EIATTR_KPARAM_INFO
	.align		4
.L_3643:
        /*0118*/ 	.byte	0x04, 0x17
        /*011a*/ 	.short	(.L_3645 - .L_3644)
.L_3644:
        /*011c*/ 	.word	0x00000000
        /*0120*/ 	.short	0x0002
        /*0122*/ 	.short	0x0010
        /*0124*/ 	.byte	0x00, 0xf5, 0x21, 0x00


	//----- nvinfo : EIATTR_KPARAM_INFO
	.align		4
.L_3645:
        /*0128*/ 	.byte	0x04, 0x17
        /*012a*/ 	.short	(.L_3647 - .L_3646)
.L_3646:
        /*012c*/ 	.word	0x00000000
        /*0130*/ 	.short	0x0001
        /*0132*/ 	.short	0x0008
        /*0134*/ 	.byte	0x00, 0xf5, 0x21, 0x00


	//----- nvinfo : EIATTR_KPARAM_INFO
	.align		4
.L_3647:
        /*0138*/ 	.byte	0x04, 0x17
        /*013a*/ 	.short	(.L_3649 - .L_3648)
.L_3648:
        /*013c*/ 	.word	0x00000000
        /*0140*/ 	.short	0x0000
        /*0142*/ 	.short	0x0000
        /*0144*/ 	.byte	0x00, 0xf5, 0x21, 0x00


	//----- nvinfo : EIATTR_SPARSE_MMA_MASK
	.align		4
.L_3649:
        /*0148*/ 	.byte	0x03, 0x50
        /*014a*/ 	.short	0x0000


	//----- nvinfo : EIATTR_MAXREG_COUNT
	.align		4
        /*014c*/ 	.byte	0x03, 0x1b
        /*014e*/ 	.short	0x00ff


	//----- nvinfo : EIATTR_NUM_BARRIERS
	.align		4
        /*0150*/ 	.byte	0x02, 0x4c
        /*0152*/ 	.byte	0x01
	.zero		1


	//----- nvinfo : EIATTR_MERCURY_ISA_VERSION
	.align		4
        /*0154*/ 	.byte	0x03, 0x5f
        /*0156*/ 	.short	0x0101


	//----- nvinfo : EIATTR_VRC_CTA_INIT_COUNT
	.align		4
        /*0158*/ 	.byte	0x02, 0x4a
	.zero		1
	.zero		1


	//----- nvinfo : EIATTR_EXIT_INSTR_OFFSETS
	.align		4
        /*015c*/ 	.byte	0x04, 0x1c
        /*015e*/ 	.short	(.L_3651 - .L_3650)


	//   ....[0]....
.L_3650:
        /*0160*/ 	.word	0x000002b0


	//   ....[1]....
        /*0164*/ 	.word	0x00002530


	//   ....[2]....
        /*0168*/ 	.word	0x000026d0


	//   ....[3]....
        /*016c*/ 	.word	0x00002760


	//   ....[4]....
        /*0170*/ 	.word	0x000027a0


	//----- nvinfo : EIATTR_CRS_STACK_SIZE
	.align		4
.L_3651:
        /*0174*/ 	.byte	0x04, 0x1e
        /*0176*/ 	.short	(.L_3653 - .L_3652)
.L_3652:
        /*0178*/ 	.word	0x00000000


	//----- nvinfo : EIATTR_CBANK_PARAM_SIZE
	.align		4
.L_3653:
        /*017c*/ 	.byte	0x03, 0x19
        /*017e*/ 	.short	0x0074


	//----- nvinfo : EIATTR_PARAM_CBANK
	.align		4
        /*0180*/ 	.byte	0x04, 0x0a
        /*0182*/ 	.short	(.L_3655 - .L_3654)
	.align		4
.L_3654:
        /*0184*/ 	.word	index@(.nv.constant0._Z23gemm_half_q_half_kernelILi1ELi16ELb0ELb0ELi64EEvPK6__halfPKjS4_S2_PS0_iiiiPKtS7_iiiiiibS2_i)
        /*0188*/ 	.short	0x0380
        /*018a*/ 	.short	0x0074


	//----- nvinfo : EIATTR_SW_WAR
	.align		4
.L_3655:
        /*018c*/ 	.byte	0x04, 0x36
        /*018e*/ 	.short	(.L_3657 - .L_3656)
.L_3656:
        /*0190*/ 	.word	0x00000008
.L_3657:


//--------------------- .nv.info._Z23gemm_half_q_half_kernelILi1ELi24ELb0ELb0ELi64EEvPK6__halfPKjS4_S2_PS0_iiiiPKtS7_iiiiiibS2_i --------------------------
	.section	.nv.info._Z23gemm_half_q_half_kernelILi1ELi24ELb0ELb0ELi64EEvPK6__halfPKjS4_S2_PS0_iiiiPKtS7_iiiiiibS2_i,"",@"SHT_CUDA_INFO"
	.sectionflags	@""
	.align	4


	//----- nvinfo : EIATTR_CUDA_API_VERSION
	.align		4
        /*0000*/ 	.byte	0x04, 0x37
        /*0002*/ 	.short	(.L_3659 - .L_3658)
.L_3658:
        /*0004*/ 	.word	0x00000082


	//----- nvinfo : EIATTR_KPARAM_INFO
	.align		4
.L_3659:
        /*0008*/ 	.byte	0x04, 0x17
        /*000a*/ 	.short	(.L_3661 - .L_3660)
.L_3660:
        /*000c*/ 	.word	0x00000000
        /*0010*/ 	.short	0x0013
        /*0012*/ 	.short	0x0070
        /*0014*/ 	.byte	0x00, 0xf0, 0x11, 0x00


	//----- nvinfo : EIATTR_KPARAM_INFO
	.align		4
.L_3661:
        /*0018*/ 	.byte	0x04, 0x17
        /*001a*/ 	.short	(.L_3663 - .L_3662)
.L_3662:
        /*001c*/ 	.word	0x00000000
        /*0020*/ 	.short	0x0012
        /*0022*/ 	.short	0x0068
        /*0024*/ 	.byte	0x00, 0xf5, 0x21, 0x00


	//----- nvinfo : EIATTR_KPARAM_INFO
	.align		4
.L_3663:
        /*0028*/ 	.byte	0x04, 0x17
        /*002a*/ 	.short	(.L_3665 - .L_3664)
.L_3664:
        /*002c*/ 	.word	0x00000000
        /*0030*/ 	.short	0x0011
        /*0032*/ 	.short	0x0060
        /*0034*/ 	.byte	0x00, 0xf0, 0x05, 0x00


	//----- nvinfo : EIATTR_KPARAM_INFO
	.align		4
.L_3665:
        /*0038*/ 	.byte	0x04, 0x17
        /*003a*/ 	.short	(.L_3667 - .L_3666)
.L_3666:
        /*003c*/ 	.word	0x00000000
        /*0040*/ 	.short	0x0010
        /*0042*/ 	.short	0x005c
        /*0044*/ 	.byte	0x00, 0xf0, 0x11, 0x00


	//----- nvinfo : EIATTR_KPARAM_INFO
	.align		4
.L_3667:
        /*0048*/ 	.byte	0x04, 0x17
        /*004a*/ 	.short	(.L_3669 - .L_3668)
.L_3668:
        /*004c*/ 	.word	0x00000000
        /*0050*/ 	.short	0x000f
        /*0052*/ 	.short	0x0058
        /*0054*/ 	.byte	0x00, 0xf0, 0x11, 0x00


	//----- nvinfo : EIATTR_KPARAM_INFO
	.align		4
.L_3669:
        /*0058*/ 	.byte	0x04, 0x17
        /*005a*/ 	.short	(.L_3671 - .L_3670)
.L_3670:
        /*005c*/ 	.word	0x00000000
        /*0060*/ 	.short	0x000e
        /*0062*/ 	.short	0x0054
        /*0064*/ 	.byte	0x00, 0xf0, 0x11, 0x00


	//----- nvinfo : EIATTR_KPARAM_INFO
	.align		4
.L_3671:
        /*0068*/ 	.byte	0x04, 0x17
        /*006a*/ 	.short	(.L_3673 - .L_3672)
.L_3672:
        /*006c*/ 	.word	0x00000000
        /*0070*/ 	.short	0x000d
        /*0072*/ 	.short	0x0050
        /*0074*/ 	.byte	0x00, 0xf0, 0x11, 0x00


	//----- nvinfo : EIATTR_KPARAM_INFO
	.align		4
.L_3673:
        /*0078*/ 	.byte	0x04, 0x17
        /*007a*/ 	.short	(.L_3675 - .L_3674)
.L_3674:
        /*007c*/ 	.word	0x00000000
        /*0080*/ 	.short	0x000c
        /*0082*/ 	.short	0x004c
        /*0084*/ 	.byte	0x00, 0xf0, 0x11, 0x00


	//----- nvinfo : EIATTR_KPARAM_INFO
	.align		4
.L_3675:
        /*0088*/ 	.byte	0x04, 0x17
        /*008a*/ 	.short	(.L_3677 - .L_3676)
.L_3676:
        /*008c*/ 	.word	0x00000000
        /*0090*/ 	.short	0x000b
        /*0092*/ 	.short	0x0048
        /*0094*/ 	.byte	0x00, 0xf0, 0x11, 0x00


	//----- nvinfo : EIATTR_KPARAM_INFO
	.align		4
.L_3677:
        /*0098*/ 	.byte	0x04, 0x17
        /*009a*/ 	.short	(.L_3679 - .L_3678)
.L_3678:
        /*009c*/ 	.word	0x00000000
        /*00a0*/ 	.short	0x000a
        /*00a2*/ 	.short	0x0040
        /*00a4*/ 	.byte	0x00, 0xf5, 0x21, 0x00


	//----- nvinfo : EIATTR_KPARAM_INFO
	.align		4
.L_3679:
        /*00a8*/ 	.byte	0x04, 0x17
        /*00aa*/ 	.short	(.L_3681 - .L_3680)
.L_3680:
        /*00ac*/ 	.word	0x00000000
        /*00b0*/ 	.short	0x0009
        /*00b2*/ 	.short	0x0038
        /*00b4*/ 	.byte	0x00, 0xf5, 0x21, 0x00


	//----- nvinfo : EIATTR_KPARAM_INFO
	.align		4
.L_3681:
        /*00b8*/ 	.byte	0x04, 0x17
        /*00ba*/ 	.short	(.L_3683 - .L_3682)
.L_3682:
        /*00bc*/ 	.word	0x00000000
        /*00c0*/ 	.short	0x0008
        /*00c2*/ 	.short	0x0034
        /*00c4*/ 	.byte	0x00, 0xf0, 0x11, 0x00


	//----- nvinfo : EIATTR_KPARAM_INFO
	.align		4
.L_3683:
        /*00c8*/ 	.byte	0x04, 0x17
        /*00ca*/ 	.short	(.L_3685 - .L_3684)
.L_3684:
        /*00cc*/ 	.word	0x00000000
        /*00d0*/ 	.short	0x0007
        /*00d2*/ 	.short	0x0030
        /*00d4*/ 	.byte	0x00, 0xf0, 0x11, 0x00


	//----- nvinfo : EIATTR_KPARAM_INFO
	.align		4
.L_3685:
        /*00d8*/ 	.byte	0x04, 0x17
        /*00da*/ 	.short	(.L_3687 - .L_3686)
.L_3686:
        /*00dc*/ 	.word	0x00000000
        /*00e0*/ 	.short	0x0006
        /*00e2*/ 	.short	0x002c
        /*00e4*/ 	.byte	0x00, 0xf0, 0x11, 0x00


	//----- nvinfo : EIATTR_KPARAM_INFO
	.align		4
.L_3687:
        /*00e8*/ 	.byte	0x04, 0x17
        /*00ea*/ 	.short	(.L_3689 - .L_3688)
.L_3688:
        /*00ec*/ 	.word	0x00000000
        /*00f0*/ 	.short	0x0005
        /*00f2*/ 	.short	0x0028
        /*00f4*/ 	.byte	0x00, 0xf0, 0x11, 0x00


	//----- nvinfo : EIATTR_KPARAM_INFO
	.align		4
.L_3689:
        /*00f8*/ 	.byte	0x04, 0x17
        /*00fa*/ 	.short	(.L_3691 - .L_3690)
.L_3690:
        /*00fc*/ 	.word	0x00000000
        /*0100*/ 	.short	0x0004
        /*0102*/ 	.short	0x0020
        /*0104*/ 	.byte	0x00, 0xf5, 0x21, 0x00


	//----- nvinfo : EIATTR_KPARAM_INFO
	.align		4
.L_3691:
        /*0108*/ 	.byte	0x04, 0x17
        /*010a*/ 	.short	(.L_3693 - .L_3692)
.L_3692:
        /*010c*/ 	.word	0x00000000
        /*0110*/ 	.short	0x0003
        /*0112*/ 	.short	0x0018
        /*0114*/ 	.byte	0x00, 0xf5, 0x21, 0x00


	//----- nvinfo : EIATTR_KPARAM_INFO
	.align		4
.L_3693:
        /*0118*/ 	.byte	0x04, 0x17
        /*011a*/ 	.short	(.L_3695 - .L_3694)
.L_3694:
        /*011c*/ 	.word	0x00000000
        /*0120*/ 	.short	0x0002
        /*0122*/ 	.short	0x0010
        /*0124*/ 	.byte	0x00, 0xf5, 0x21, 0x00


	//----- nvinfo : EIATTR_KPARAM_INFO
	.align		4
.L_3695:
        /*0128*/ 	.byte	0x04, 0x17
        /*012a*/ 	.short	(.L_3697 - .L_3696)
.L_3696:
        /*012c*/ 	.word	0x00000000
        /*0130*/ 	.short	0x0001
        /*0132*/ 	.short	0x0008
        /*0134*/ 	.byte	0x00, 0xf5, 0x21, 0x00


	//----- nvinfo : EIATTR_KPARAM_INFO
	.align		4
.L_3697:
        /*0138*/ 	.byte	0x04, 0x17
        /*013a*/ 	.short	(.L_3699 - .L_3698)
.L_3698:
        /*013c*/ 	.word	0x00000000
        /*0140*/ 	.short	0x0000
        /*0142*/ 	.short	0x0000
        /*0144*/ 	.byte	0x00, 0xf5, 0x21, 0x00


	//----- nvinfo : EIATTR_SPARSE_MMA_MASK
	.align		4
.L_3699:
        /*0148*/ 	.byte	0x03, 0x50
        /*014a*/ 	.short	0x0000


	//----- nvinfo : EIATTR_MAXREG_COUNT
	.align		4
        /*014c*/ 	.byte	0x03, 0x1b
        /*014e*/ 	.short	0x00ff


	//----- nvinfo : EIATTR_NUM_BARRIERS
	.align		4
        /*0150*/ 	.byte	0x02, 0x4c
        /*0152*/ 	.byte	0x01
	.zero		1


	//----- nvinfo : EIATTR_MERCURY_ISA_VERSION
	.align		4
        /*0154*/ 	.byte	0x03, 0x5f
        /*0156*/ 	.short	0x0101


	//----- nvinfo : EIATTR_VRC_CTA_INIT_COUNT
	.align		4
        /*0158*/ 	.byte	0x02, 0x4a
	.zero		1
	.zero		1


	//----- nvinfo : EIATTR_EXIT_INSTR_OFFSETS
	.align		4
        /*015c*/ 	.byte	0x04, 0x1c
        /*015e*/ 	.short	(.L_3701 - .L_3700)


	//   ....[0]....
.L_3700:
        /*0160*/ 	.word	0x00000290


	//   ....[1]....
        /*0164*/ 	.word	0x00004970


	//   ....[2]....
        /*0168*/ 	.word	0x00004b00


	//   ....[3]....
        /*016c*/ 	.word	0x00004b90


	//   ....[4]....
        /*0170*/ 	.word	0x00004bd0


	//----- nvinfo : EIATTR_CRS_STACK_SIZE
	.align		4
.L_3701:
        /*0174*/ 	.byte	0x04, 0x1e
        /*0176*/ 	.short	(.L_3703 - .L_3702)
.L_3702:
        /*0178*/ 	.word	0x00000000


	//----- nvinfo : EIATTR_CBANK_PARAM_SIZE
	.align		4
.L_3703:
        /*017c*/ 	.byte	0x03, 0x19
        /*017e*/ 	.short	0x0074


	//----- nvinfo : EIATTR_PARAM_CBANK
	.align		4
        /*0180*/ 	.byte	0x04, 0x0a
        /*0182*/ 	.short	(.L_3705 - .L_3704)
	.align		4
.L_3704:
        /*0184*/ 	.word	index@(.nv.constant0._Z23gemm_half_q_half_kernelILi1ELi24ELb0ELb0ELi64EEvPK6__halfPKjS4_S2_PS0_iiiiPKtS7_iiiiiibS2_i)
        /*0188*/ 	.short	0x0380
        /*018a*/ 	.short	0x0074


	//----- nvinfo : EIATTR_SW_WAR
	.align		4
.L_3705:
        /*018c*/ 	.byte	0x04, 0x36
        /*018e*/ 	.short	(.L_3707 - .L_3706)
.L_3706:
        /*0190*/ 	.word	0x00000008
.L_3707:


//--------------------- .nv.info._Z23gemm_half_q_half_kernelILi1ELi8ELb0ELb0ELi64EEvPK6__halfPKjS4_S2_PS0_iiiiPKtS7_iiiiiibS2_i --------------------------
	.section	.nv.info._Z23gemm_half_q_half_kernelILi1ELi8ELb0ELb0ELi64EEvPK6__halfPKjS4_S2_PS0_iiiiPKtS7_iiiiiibS2_i,"",@"SHT_CUDA_INFO"
	.sectionflags	@""
	.align	4


	//----- nvinfo : EIATTR_CUDA_API_VERSION
	.align		4
        /*0000*/ 	.byte	0x04, 0x37
        /*0002*/ 	.short	(.L_3709 - .L_3708)
.L_3708:
        /*0004*/ 	.word	0x00000082


	//----- nvinfo : EIATTR_KPARAM_INFO
	.align		4
.L_3709:
        /*0008*/ 	.byte	0x04, 0x17
        /*000a*/ 	.short	(.L_3711 - .L_3710)
.L_3710:
        /*000c*/ 	.word	0x00000000
        /*0010*/ 	.short	0x0013
        /*0012*/ 	.short	0x0070
        /*0014*/ 	.byte	0x00, 0xf0, 0x11, 0x00


	//----- nvinfo : EIATTR_KPARAM_INFO
	.align		4
.L_3711:
        /*0018*/ 	.byte	0x04, 0x17
        /*001a*/ 	.short	(.L_3713 - .L_3712)
.L_3712:
        /*001c*/ 	.word	0x00000000
        /*0020*/ 	.short	0x0012
        /*0022*/ 	.short	0x0068
        /*0024*/ 	.byte	0x00, 0xf5, 0x21, 0x00


	//----- nvinfo : EIATTR_KPARAM_INFO
	.align		4
.L_3713:
        /*0028*/ 	.byte	0x04, 0x17
        /*002a*/ 	.short	(.L_3715 - .L_3714)
.L_3714:
        /*002c*/ 	.word	0x00000000
        /*0030*/ 	.short	0x0011
        /*0032*/ 	.short	0x0060
        /*0034*/ 	.byte	0x00, 0xf0, 0x05, 0x00


	//----- nvinfo : EIATTR_KPARAM_INFO
	.align		4
.L_3715:
        /*0038*/ 	.byte	0x04, 0x17
        /*003a*/ 	.short	(.L_3717 - .L_3716)
.L_3716:
        /*003c*/ 	.word	0x00000000
        /*0040*/ 	.short	0x0010
        /*0042*/ 	.short	0x005c
        /*0044*/ 	.byte	0x00, 0xf0, 0x11, 0x00


	//----- nvinfo : EIATTR_KPARAM_INFO
	.align		4
.L_3717:
        /*0048*/ 	.byte	0x04, 0x17
        /*004a*/ 	.short	(.L_3719 - .L_3718)
.L_3718:
        /*004c*/ 	.word	0x00000000
        /*0050*/ 	.short	0x000f
        /*0052*/ 	.short	0x0058
        /*0054*/ 	.byte	0x00, 0xf0, 0x11, 0x00


	//----- nvinfo : EIATTR_KPARAM_INFO
	.align		4
.L_3719:
        /*0058*/ 	.byte	0x04, 0x17
        /*005a*/ 	.short	(.L_3721 - .L_3720)
.L_3720:
        /*005c*/ 	.word	0x00000000
        /*0060*/ 	.short	0x000e
        /*0062*/ 	.short	0x0054
        /*0064*/ 	.byte	0x00, 0xf0, 0x11, 0x00


	//----- nvinfo : EIATTR_KPARAM_INFO
	.align		4
.L_3721:
        /*0068*/ 	.byte	0x04, 0x17
        /*006a*/ 	.short	(.L_3723 - .L_3722)
.L_3722:
        /*006c*/ 	.word	0x00000000
        /*0070*/ 	.short	0x000d
        /*0072*/ 	.short	0x0050
        /*0074*/ 	.byte	0x00, 0xf0, 0x11, 0x00


	//----- nvinfo : EIATTR_KPARAM_INFO
	.align		4
.L_3723:
        /*0078*/ 	.byte	0x04, 0x17
        /*007a*/ 	.short	(.L_3725 - .L_3724)
.L_3724:
        /*007c*/ 	.word	0x00000000
        /*0080*/ 	.short	0x000c
        /*0082*/ 	.short	0x004c
        /*0084*/ 	.byte	0x00, 0xf0, 0x11, 0x00


	//----- nvinfo : EIATTR_KPARAM_INFO
	.align		4
.L_3725:
        /*0088*/ 	.byte	0x04, 0x17
        /*008a*/ 	.short	(.L_3727 - .L_3726)
.L_3726:
        /*008c*/ 	.word	0x00000000
        /*0090*/ 	.short	0x000b
        /*0092*/ 	.short	0x0048
        /*0094*/ 	.byte	0x00, 0xf0, 0x11, 0x00


	//----- nvinfo : EIATTR_KPARAM_INFO
	.align		4
.L_3727:
        /*0098*/ 	.byte	0x04, 0x17
        /*009a*/ 	.short	(.L_3729 - .L_3728)
.L_3728:
        /*009c*/ 	.word	0x00000000
        /*00a0*/ 	.short	0x000a
        /*00a2*/ 	.short	0x0040
        /*00a4*/ 	.byte	0x00, 0xf5, 0x21, 0x00


	//----- nvinfo : EIATTR_KPARAM_INFO
	.align		4
.L_3729:
        /*00a8*/ 	.byte	0x04, 0x17
        /*00aa*/ 	.short	(.L_3731 - .L_3730)
.L_3730:
        /*00ac*/ 	.word	0x00000000
        /*00b0*/ 	.short	0x0009
        /*00b2*/ 	.short	0x0038
        /*00b4*/ 	.byte	0x00, 0xf5, 0x21, 0x00


	//----- nvinfo : EIATTR_KPARAM_INFO
	.align		4
.L_3731:
        /*00b8*/ 	.byte	0x04, 0x17
        /*00ba*/ 	.short	(.L_3733 - .L_3732)
.L_3732:
        /*00bc*/ 	.word	0x00000000
        /*00c0*/ 	.short	0x0008
        /*00c2*/ 	.short	0x0034
        /*00c4*/ 	.byte	0x00, 0xf0, 0x11, 0x00


	//----- nvinfo : EIATTR_KPARAM_INFO
	.align		4
.L_3733:
        /*00c8*/ 	.byte	0x04, 0x17
        /*00ca*/ 	.short	(.L_3735 - .L_3734)
.L_3734:
        /*00cc*/ 	.word	0x00000000
        /*00d0*/ 	.short	0x0007
        /*00d2*/ 	.short	0x0030
        /*00d4*/ 	.byte	0x00, 0xf0, 0x11, 0x00


	//----- nvinfo : EIATTR_KPARAM_INFO
	.align		4
.L_3735:
        /*00d8*/ 	.byte	0x04, 0x17
        /*00da*/ 	.short	(.L_3737 - .L_3736)
.L_3736:
        /*00dc*/ 	.word	0x00000000
        /*00e0*/ 	.short	0x0006
        /*00e2*/ 	.short	0x002c
        /*00e4*/ 	.byte	0x00, 0xf0, 0x11, 0x00


	//----- nvinfo : EIATTR_KPARAM_INFO
	.align		4
.L_3737:
        /*00e8*/ 	.byte	0x04, 0x17
        /*00ea*/ 	.short	(.L_3739 - .L_3738)
.L_3738:
        /*00ec*/ 	.word	0x00000000
        /*00f0*/ 	.short	0x0005
        /*00f2*/ 	.short	0x0028
        /*00f4*/ 	.byte	0x00, 0xf0, 0x11, 0x00


	//----- nvinfo : EIATTR_KPARAM_INFO
	.align		4
.L_3739:
        /*00f8*/ 	.byte	0x04, 0x17
        /*00fa*/ 	.short	(.L_3741 - .L_3740)
.L_3740:
        /*00fc*/ 	.word	0x00000000
        /*0100*/ 	.short	0x0004
        /*0102*/ 	.short	0x0020
        /*0104*/ 	.byte	0x00, 0xf5, 0x21, 0x00


	//----- nvinfo : EIATTR_KPARAM_INFO
	.align		4
.L_3741:
        /*0108*/ 	.byte	0x04, 0x17
        /*010a*/ 	.short	(.L_3743 - .L_3742)
.L_3742:
        /*010c*/ 	.word	0x00000000
        /*0110*/ 	.short	0x0003
        /*0112*/ 	.short	0x0018
        /*0114*/ 	.byte	0x00, 0xf5, 0x21, 0x00


	//----- nvinfo : EIATTR_KPARAM_INFO
	.align		4
.L_3743:
        /*0118*/ 	.byte	0x04, 0x17
        /*011a*/ 	.short	(.L_3745 - .L_3744)
.L_3744:
        /*011c*/ 	.word	0x00000000
        /*0120*/ 	.short	0x0002
        /*0122*/ 	.short	0x0010
        /*0124*/ 	.byte	0x00, 0xf5, 0x21, 0x00


	//----- nvinfo : EIATTR_KPARAM_INFO
	.align		4
.L_3745:
        /*0128*/ 	.byte	0x04, 0x17
        /*012a*/ 	.short	(.L_3747 - .L_3746)
.L_3746:
        /*012c*/ 	.word	0x00000000
        /*0130*/ 	.short	0x0001
        /*0132*/ 	.short	0x0008
        /*0134*/ 	.byte	0x00, 0xf5, 0x21, 0x00


	//----- nvinfo : EIATTR_KPARAM_INFO
	.align		4
.L_3747:
        /*0138*/ 	.byte	0x04, 0x17
        /*013a*/ 	.short	(.L_3749 - .L_3748)
.L_3748:
        /*013c*/ 	.word	0x00000000
        /*0140*/ 	.short	0x0000
        /*0142*/ 	.short	0x0000
        /*0144*/ 	.byte	0x00, 0xf5, 0x21, 0x00


	//----- nvinfo : EIATTR_SPARSE_MMA_MASK
	.align		4
.L_3749:
        /*0148*/ 	.byte	0x03, 0x50
        /*014a*/ 	.short	0x0000


	//----- nvinfo : EIATTR_MAXREG_COUNT
	.align		4
        /*014c*/ 	.byte	0x03, 0x1b
        /*014e*/ 	.short	0x00ff


	//----- nvinfo : EIATTR_NUM_BARRIERS
	.align		4
        /*0150*/ 	.byte	0x02, 0x4c
        /*0152*/ 	.byte	0x01
	.zero		1


	//----- nvinfo : EIATTR_MERCURY_ISA_VERSION
	.align		4
        /*0154*/ 	.byte	0x03, 0x5f
        /*0156*/ 	.short	0x0101


	//----- nvinfo : EIATTR_VRC_CTA_INIT_COUNT
	.align		4
        /*0158*/ 	.byte	0x02, 0x4a
	.zero		1
	.zero		1


	//----- nvinfo : EIATTR_EXIT_INSTR_OFFSETS
	.align		4
        /*015c*/ 	.byte	0x04, 0x1c
        /*015e*/ 	.short	(.L_3751 - .L_3750)


	//   ....[0]....
.L_3750:
        /*0160*/ 	.word	0x000002b0


	//   ....[1]....
        /*0164*/ 	.word	0x00003450


	//   ....[2]....
        /*0168*/ 	.word	0x000035e0


	//   ....[3]....
        /*016c*/ 	.word	0x00003670


	//   ....[4]....
        /*0170*/ 	.word	0x000036b0


	//----- nvinfo : EIATTR_CRS_STACK_SIZE
	.align		4
.L_3751:
        /*0174*/ 	.byte	0x04, 0x1e
        /*0176*/ 	.short	(.L_3753 - .L_3752)
.L_3752:
        /*0178*/ 	.word	0x00000000


	//----- nvinfo : EIATTR_CBANK_PARAM_SIZE
	.align		4
.L_3753:
        /*017c*/ 	.byte	0x03, 0x19
        /*017e*/ 	.short	0x0074


	//----- nvinfo : EIATTR_PARAM_CBANK
	.align		4
        /*0180*/ 	.byte	0x04, 0x0a
        /*0182*/ 	.short	(.L_3755 - .L_3754)
	.align		4
.L_3754:
        /*0184*/ 	.word	index@(.nv.constant0._Z23gemm_half_q_half_kernelILi1ELi8ELb0ELb0ELi64EEvPK6__halfPKjS4_S2_PS0_iiiiPKtS7_iiiiiibS2_i)
        /*0188*/ 	.short	0x0380
        /*018a*/ 	.short	0x0074


	//----- nvinfo : EIATTR_SW_WAR
	.align		4
.L_3755:
        /*018c*/ 	.byte	0x04, 0x36
        /*018e*/ 	.short	(.L_3757 - .L_3756)
.L_3756:
        /*0190*/ 	.word	0x00000008
.L_3757:


//--------------------- .nv.info._Z23gemm_half_q_half_kernelILi1ELi12ELb0ELb0ELi64EEvPK6__halfPKjS4_S2_PS0_iiiiPKtS7_iiiiiibS2_i --------------------------
	.section	.nv.info._Z23gemm_half_q_half_kernelILi1ELi12ELb0ELb0ELi64EEvPK6__halfPKjS4_S2_PS0_iiiiPKtS7_iiiiiibS2_i,"",@"SHT_CUDA_INFO"
	.sectionflags	@""
	.align	4


	//----- nvinfo : EIATTR_CUDA_API_VERSION
	.align		4
        /*0000*/ 	.byte	0x04, 0x37
        /*0002*/ 	.short	(.L_3759 - .L_3758)
.L_3758:
        /*0004*/ 	.word	0x00000082


	//----- nvinfo : EIATTR_KPARAM_INFO
	.align		4
.L_3759:
        /*0008*/ 	.byte	0x04, 0x17
        /*000a*/ 	.short	(.L_3761 - .L_3760)
.L_3760:
        /*000c*/ 	.word	0x00000000
        /*0010*/ 	.short	0x0013
        /*0012*/ 	.short	0x0070
        /*0014*/ 	.byte	0x00, 0xf0, 0x11, 0x00


	//----- nvinfo : EIATTR_KPARAM_INFO
	.align		4
.L_3761:
        /*0018*/ 	.byte	0x04, 0x17
        /*001a*/ 	.short	(.L_3763 - .L_3762)
.L_3762:
        /*001c*/ 	.word	0x00000000
        /*0020*/ 	.short	0x0012
        /*0022*/ 	.short	0x0068
        /*0024*/ 	.byte	0x00, 0xf5, 0x21, 0x00


	//----- nvinfo : EIATTR_KPARAM_INFO
	.align		4
.L_3763:
        /*0028*/ 	.byte	0x04, 0x17
        /*002a*/ 	.short	(.L_3765 - .L_3764)
.L_3764:
        /*002c*/ 	.word	0x00000000
        /*0030*/ 	.short	0x0011
        /*0032*/ 	.short	0x0060
        /*0034*/ 	.byte	0x00, 0xf0, 0x05, 0x00


	//----- nvinfo : EIATTR_KPARAM_INFO
	.align		4
.L_3765:
        /*0038*/ 	.byte	0x04, 0x17
        /*003a*/ 	.short	(.L_3767 - .L_3766)
.L_3766:
        /*003c*/ 	.word	0x00000000
        /*0040*/ 	.short	0x0010
        /*0042*/ 	.short	0x005c
        /*0044*/ 	.byte	0x00, 0xf0, 0x11, 0x00


	//----- nvinfo : EIATTR_KPARAM_INFO
	.align		4
.L_3767:
        /*0048*/ 	.byte	0x04, 0x17
        /*004a*/ 	.short	(.L_3769 - .L_3768)
.L_3768:
        /*004c*/ 	.word	0x00000000
        /*0050*/ 	.short	0x000f
        /*0052*/ 	.short	0x0058
        /*0054*/ 	.byte	0x00, 0xf0, 0x11, 0x00


	//----- nvinfo : EIATTR_KPARAM_INFO
	.align		4
.L_3769:
        /*0058*/ 	.byte	0x04, 0x17
        /*005a*/ 	.short	(.L_3771 - .L_3770)
.L_3770:
        /*005c*/ 	.word	0x00000000
        /*0060*/ 	.short	0x000e
        /*0062*/ 	.short	0x0054
        /*0064*/ 	.byte	0x00, 0xf0, 0x11, 0x00


	//----- nvinfo : EIATTR_KPARAM_INFO
	.align		4
.L_3771:
        /*0068*/ 	.byte	0x04, 0x17
        /*006a*/ 	.short	(.L_3773 - .L_3772)
.L_3772:
        /*006c*/ 	.word	0x00000000
        /*0070*/ 	.short	0x000d
        /*0072*/ 	.short	0x0050
        /*0074*/ 	.byte	0x00, 0xf0, 0x11, 0x00


	//----- nvinfo : EIATTR_KPARAM_INFO
	.align		4
.L_3773:
        /*0078*/ 	.byte	0x04, 0x17
        /*007a*/ 	.short	(.L_3775 - .L_3774)
.L_3774:
        /*007c*/ 	.word	0x00000000
        /*0080*/ 	.short	0x000c
        /*0082*/ 	.short	0x004c
        /*0084*/ 	.byte	0x00, 0xf0, 0x11, 0x00


	//----- nvinfo : EIATTR_KPARAM_INFO
	.align		4
.L_3775:
        /*0088*/ 	.byte	0x04, 0x17
        /*008a*/ 	.short	(.L_3777 - .L_3776)
.L_3776:
        /*008c*/ 	.word	0x00000000
        /*0090*/ 	.short	0x000b
        /*0092*/ 	.short	0x0048
        /*0094*/ 	.byte	0x00, 0xf0, 0x11, 0x00


	//----- nvinfo : EIATTR_KPARAM_INFO
	.align		4
.L_3777:
        /*0098*/ 	.byte	0x04, 0x17
        /*009a*/ 	.short	(.L_3779 - .L_3778)
.L_3778:
        /*009c*/ 	.word	0x00000000
        /*00a0*/ 	.short	0x000a
        /*00a2*/ 	.short	0x0040
        /*00a4*/ 	.byte	0x00, 0xf5, 0x21, 0x00


	//----- nvinfo : EIATTR_KPARAM_INFO
	.align		4
.L_3779:
        /*00a8*/ 	.byte	0x04, 0x17
        /*00aa*/ 	.short	(.L_3781 - .L_3780)
.L_3780:
        /*00ac*/ 	.word	0x00000000
        /*00b0*/ 	.short	0x0009
        /*00b2*/ 	.short	0x0038
        /*00b4*/ 	.byte	0x00, 0xf5, 0x21, 0x00


	//----- nvinfo : EIATTR_KPARAM_INFO
	.align		4
.L_3781:
        /*00b8*/ 	.byte	0x04, 0x17
        /*00ba*/ 	.short	(.L_3783 - .L_3782)
.L_3782:
        /*00bc*/ 	.word	0x00000000
        /*00c0*/ 	.short	0x0008
        /*00c2*/ 	.short	0x0034
        /*00c4*/ 	.byte	0x00, 0xf0, 0x11, 0x00


	//----- nvinfo : EIATTR_KPARAM_INFO
	.align		4
.L_3783:
        /*00c8*/ 	.byte	0x04, 0x17
        /*00ca*/ 	.short	(.L_3785 - .L_3784)
.L_3784:
        /*00cc*/ 	.word	0x00000000
        /*00d0*/ 	.short	0x0007
        /*00d2*/ 	.short	0x0030
        /*00d4*/ 	.byte	0x00, 0xf0, 0x11, 0x00


	//----- nvinfo : EIATTR_KPARAM_INFO
	.align		4
.L_3785:
        /*00d8*/ 	.byte	0x04, 0x17
        /*00da*/ 	.short	(.L_3787 - .L_3786)
.L_3786:
        /*00dc*/ 	.word	0x00000000
        /*00e0*/ 	.short	0x0006
        /*00e2*/ 	.short	0x002c
        /*00e4*/ 	.byte	0x00, 0xf0, 0x11, 0x00


	//----- nvinfo : EIATTR_KPARAM_INFO
	.align		4
.L_3787:
        /*00e8*/ 	.byte	0x04, 0x17
        /*00ea*/ 	.short	(.L_3789 - .L_3788)
.L_3788:
        /*00ec*/ 	.word	0x00000000
        /*00f0*/ 	.short	0x0005
        /*00f2*/ 	.short	0x0028
        /*00f4*/ 	.byte	0x00, 0xf0, 0x11, 0x00


	//----- nvinfo : EIATTR_KPARAM_INFO
	.align		4
.L_3789:
        /*00f8*/ 	.byte	0x04, 0x17
        /*00fa*/ 	.short	(.L_3791 - .L_3790)
.L_3790:
        /*00fc*/ 	.word	0x00000000
        /*0100*/ 	.short	0x0004
        /*0102*/ 	.short	0x0020
        /*0104*/ 	.byte	0x00, 0xf5, 0x21, 0x00


	//----- nvinfo : EIATTR_KPARAM_INFO
	.align		4
.L_3791:
        /*0108*/ 	.byte	0x04, 0x17
        /*010a*/ 	.short	(.L_3793 - .L_3792)
.L_3792:
        /*010c*/ 	.word	0x00000000
        /*0110*/ 	.short	0x0003
        /*0112*/ 	.short	0x0018
        /*0114*/ 	.byte	0x00, 0xf5, 0x21, 0x00


	//----- nvinfo : EIATTR_KPARAM_INFO
	.align		4
.L_3793:
        /*0118*/ 	.byte	0x04, 0x17
        /*011a*/ 	.short	(.L_3795 - .L_3794)
.L_3794:
        /*011c*/ 	.word	0x00000000
        /*0120*/ 	.short	0x0002
        /*0122*/ 	.short	0x0010
        /*0124*/ 	.byte	0x00, 0xf5, 0x21, 0x00


	//----- nvinfo : EIATTR_KPARAM_INFO
	.align		4
.L_3795:
        /*0128*/ 	.byte	0x04, 0x17
        /*012a*/ 	.short	(.L_3797 - .L_3796)
.L_3796:
        /*012c*/ 	.word	0x00000000
        /*0130*/ 	.short	0x0001
        /*0132*/ 	.short	0x0008
        /*0134*/ 	.byte	0x00, 0xf5, 0x21, 0x00


	//----- nvinfo : EIATTR_KPARAM_INFO
	.align		4
.L_3797:
        /*0138*/ 	.byte	0x04, 0x17
        /*013a*/ 	.short	(.L_3799 - .L_3798)
.L_3798:
        /*013c*/ 	.word	0x00000000
        /*0140*/ 	.short	0x0000
        /*0142*/ 	.short	0x0000
        /*0144*/ 	.byte	0x00, 0xf5, 0x21, 0x00


	//----- nvinfo : EIATTR_SPARSE_MMA_MASK
	.align		4
.L_3799:
        /*0148*/ 	.byte	0x03, 0x50
        /*014a*/ 	.short	0x0000


	//----- nvinfo : EIATTR_MAXREG_COUNT
	.align		4
        /*014c*/ 	.byte	0x03, 0x1b
        /*014e*/ 	.short	0x00ff


	//----- nvinfo : EIATTR_NUM_BARRIERS
	.align		4
        /*0150*/ 	.byte	0x02, 0x4c
        /*0152*/ 	.byte	0x01
	.zero		1


	//----- nvinfo : EIATTR_MERCURY_ISA_VERSION
	.align		4
        /*0154*/ 	.byte	0x03, 0x5f
        /*0156*/ 	.short	0x0101


	//----- nvinfo : EIATTR_VRC_CTA_INIT_COUNT
	.align		4
        /*0158*/ 	.byte	0x02, 0x4a
	.zero		1
	.zero		1


	//----- nvinfo : EIATTR_EXIT_INSTR_OFFSETS
	.align		4
        /*015c*/ 	.byte	0x04, 0x1c
        /*015e*/ 	.short	(.L_3801 - .L_3800)


	//   ....[0]....
.L_3800:
        /*0160*/ 	.word	0x00000290


	//   ....[1]....
        /*0164*/ 	.word	0x000047c0


	//   ....[2]....
        /*0168*/ 	.word	0x00004950


	//   ....[3]....
        /*016c*/ 	.word	0x000049e0


	//   ....[4]....
        /*0170*/ 	.word	0x00004a20


	//----- nvinfo : EIATTR_CRS_STACK_SIZE
	.align		4
.L_3801:
        /*0174*/ 	.byte	0x04, 0x1e
        /*0176*/ 	.short	(.L_3803 - .L_3802)
.L_3802:
        /*0178*/ 	.word	0x00000000


	//----- nvinfo : EIATTR_CBANK_PARAM_SIZE
	.align		4
.L_3803:
        /*017c*/ 	.byte	0x03, 0x19
        /*017e*/ 	.short	0x0074


	//----- nvinfo : EIATTR_PARAM_CBANK
	.align		4
        /*0180*/ 	.byte	0x04, 0x0a
        /*0182*/ 	.short	(.L_3805 - .L_3804)
	.align		4
.L_3804:
        /*0184*/ 	.word	index@(.nv.constant0._Z23gemm_half_q_half_kernelILi1ELi12ELb0ELb0ELi64EEvPK6__halfPKjS4_S2_PS0_iiiiPKtS7_iiiiiibS2_i)
        /*0188*/ 	.short	0x0380
        /*018a*/ 	.short	0x0074


	//----- nvinfo : EIATTR_SW_WAR
	.align		4
.L_3805:
        /*018c*/ 	.byte	0x04, 0x36
        /*018e*/ 	.short	(.L_3807 - .L_3806)
.L_3806:
        /*0190*/ 	.word	0x00000008
.L_3807:


//--------------------- .nv.info._Z23gemm_half_q_half_kernelILi1ELi14ELb0ELb0ELi64EEvPK6__halfPKjS4_S2_PS0_iiiiPKtS7_iiiiiibS2_i --------------------------
	.section	.nv.info._Z23gemm_half_q_half_kernelILi1ELi14ELb0ELb0ELi64EEvPK6__halfPKjS4_S2_PS0_iiiiPKtS7_iiiiiibS2_i,"",@"SHT_CUDA_INFO"
	.sectionflags	@""
	.align	4


	//----- nvinfo : EIATTR_CUDA_API_VERSION
	.align		4
        /*0000*/ 	.byte	0x04, 0x37
        /*0002*/ 	.short	(.L_3809 - .L_3808)
.L_3808:
        /*0004*/ 	.word	0x00000082


	//----- nvinfo : EIATTR_KPARAM_INFO
	.align		4
.L_3809:
        /*0008*/ 	.byte	0x04, 0x17
        /*000a*/ 	.short	(.L_3811 - .L_3810)
.L_3810:
        /*000c*/ 	.word	0x00000000
        /*0010*/ 	.short	0x0013
        /*0012*/ 	.short	0x0070
        /*0014*/ 	.byte	0x00, 0xf0, 0x11, 0x00


	//----- nvinfo : EIATTR_KPARAM_INFO
	.align		4
.L_3811:
        /*0018*/ 	.byte	0x04, 0x17
        /*001a*/ 	.short	(.L_3813 - .L_3812)
.L_3812:
        /*001c*/ 	.word	0x00000000
        /*0020*/ 	.short	0x0012
        /*0022*/ 	.short	0x0068
        /*0024*/ 	.byte	0x00, 0xf5, 0x21, 0x00


	//----- nvinfo : EIATTR_KPARAM_INFO
	.align		4
.L_3813:
        /*0028*/ 	.byte	0x04, 0x17
        /*002a*/ 	.short	(.L_3815 - .L_3814)
.L_3814:
        /*002c*/ 	.word	0x00000000
        /*0030*/ 	.short	0x0011
        /*0032*/ 	.short	0x0060
        /*0034*/ 	.byte	0x00, 0xf0, 0x05, 0x00


	//----- nvinfo : EIATTR_KPARAM_INFO
	.align		4
.L_3815:
        /*0038*/ 	.byte	0x04, 0x17
        /*003a*/ 	.short	(.L_3817 - .L_3816)
.L_3816:
        /*003c*/ 	.word	0x00000000
        /*0040*/ 	.short	0x0010
        /*0042*/ 	.short	0x005c
        /*0044*/ 	.byte	0x00, 0xf0, 0x11, 0x00


	//----- nvinfo : EIATTR_KPARAM_INFO
	.align		4
.L_3817:
        /*0048*/ 	.byte	0x04, 0x17
        /*004a*/ 	.short	(.L_3819 - .L_3818)
.L_3818:
        /*004c*/ 	.word	0x00000000
        /*0050*/ 	.short	0x000f
        /*0052*/ 	.short	0x0058
        /*0054*/ 	.byte	0x00, 0xf0, 0x11, 0x00


	//----- nvinfo : EIATTR_KPARAM_INFO
	.align		4
.L_3819:
        /*0058*/ 	.byte	0x04, 0x17
        /*005a*/ 	.short	(.L_3821 - .L_3820)
.L_3820:
        /*005c*/ 	.word	0x00000000
        /*0060*/ 	.short	0x000e
        /*0062*/ 	.short	0x0054
        /*0064*/ 	.byte	0x00, 0xf0, 0x11, 0x00


	//----- nvinfo : EIATTR_KPARAM_INFO
	.align		4
.L_3821:
        /*0068*/ 	.byte	0x04, 0x17
        /*006a*/ 	.short	(.L_3823 - .L_3822)
.L_3822:
        /*006c*/ 	.word	0x00000000
        /*0070*/ 	.short	0x000d
        /*0072*/ 	.short	0x0050
        /*0074*/ 	.byte	0x00, 0xf0, 0x11, 0x00


	//----- nvinfo : EIATTR_KPARAM_INFO
	.align		4
.L_3823:
        /*0078*/ 	.byte	0x04, 0x17
        /*007a*/ 	.short	(.L_3825 - .L_3824)
.L_3824:
        /*007c*/ 	.word	0x00000000
        /*0080*/ 	.short	0x000c
        /*0082*/ 	.short	0x004c
        /*0084*/ 	.byte	0x00, 0xf0, 0x11, 0x00


	//----- nvinfo : EIATTR_KPARAM_INFO
	.align		4
.L_3825:
        /*0088*/ 	.byte	0x04, 0x17
        /*008a*/ 	.short	(.L_3827 - .L_3826)
.L_3826:
        /*008c*/ 	.word	0x00000000
        /*0090*/ 	.short	0x000b
        /*0092*/ 	.short	0x0048
        /*0094*/ 	.byte	0x00, 0xf0, 0x11, 0x00


	//----- nvinfo : EIATTR_KPARAM_INFO
	.align		4
.L_3827:
        /*0098*/ 	.byte	0x04, 0x17
        /*009a*/ 	.short	(.L_3829 - .L_3828)
.L_3828:
        /*009c*/ 	.word	0x00000000
        /*00a0*/ 	.short	0x000a
        /*00a2*/ 	.short	0x0040
        /*00a4*/ 	.byte	0x00, 0xf5, 0x21, 0x00


	//----- nvinfo : EIATTR_KPARAM_INFO
	.align		4
.L_3829:
        /*00a8*/ 	.byte	0x04, 0x17
        /*00aa*/ 	.short	(.L_3831 - .L_3830)
.L_3830:
        /*00ac*/ 	.word	0x00000000
        /*00b0*/ 	.short	0x0009
        /*00b2*/ 	.short	0x0038
        /*00b4*/ 	.byte	0x00, 0xf5, 0x21, 0x00


	//----- nvinfo : EIATTR_KPARAM_INFO
	.align		4
.L_3831:
        /*00b8*/ 	.byte	0x04, 0x17
        /*00ba*/ 	.short	(.L_3833 - .L_3832)
.L_3832:
        /*00bc*/ 	.word	0x00000000
        /*00c0*/ 	.short	0x0008
        /*00c2*/ 	.short	0x0034
        /*00c4*/ 	.byte	0x00, 0xf0, 0x11, 0x00


	//----- nvinfo : EIATTR_KPARAM_INFO
	.align		4
.L_3833:
        /*00c8*/ 	.byte	0x04, 0x17
        /*00ca*/ 	.short	(.L_3835 - .L_3834)
.L_3834:
        /*00cc*/ 	.word	0x00000000
        /*00d0*/ 	.short	0x0007
        /*00d2*/ 	.short	0x0030
        /*00d4*/ 	.byte	0x00, 0xf0, 0x11, 0x00


	//----- nvinfo : EIATTR_KPARAM_INFO
	.align		4
.L_3835:
        /*00d8*/ 	.byte	0x04, 0x17
        /*00da*/ 	.short	(.L_3837 - .L_3836)
.L_3836:
        /*00dc*/ 	.word	0x00000000
        /*00e0*/ 	.short	0x0006
        /*00e2*/ 	.short	0x002c
        /*00e4*/ 	.byte	0x00, 0xf0, 0x11, 0x00


	//----- nvinfo : EIATTR_KPARAM_INFO
	.align		4
.L_3837:
        /*00e8*/ 	.byte	0x04, 0x17
        /*00ea*/ 	.short	(.L_3839 - .L_3838)
.L_3838:
        /*00ec*/ 	.word	0x00000000
        /*00f0*/ 	.short	0x0005
        /*00f2*/ 	.short	0x0028
        /*00f4*/ 	.byte	0x00, 0xf0, 0x11, 0x00


	//----- nvinfo : EIATTR_KPARAM_INFO
	.align		4
.L_3839:
        /*00f8*/ 	.byte	0x04, 0x17
        /*00fa*/ 	.short	(.L_3841 - .L_3840)
.L_3840:
        /*00fc*/ 	.word	0x00000000
        /*0100*/ 	.short	0x0004
        /*0102*/ 	.short	0x0020
        /*0104*/ 	.byte	0x00, 0xf5, 0x21, 0x00


	//----- nvinfo : EIATTR_KPARAM_INFO
	.align		4
.L_3841:
        /*0108*/ 	.byte	0x04, 0x17
        /*010a*/ 	.short	(.L_3843 - .L_3842)
.L_3842:
        /*010c*/ 	.word	0x00000000
        /*0110*/ 	.short	0x0003
        /*0112*/ 	.short	0x0018
        /*0114*/ 	.byte	0x00, 0xf5, 0x21, 0x00


	//----- nvinfo : EIATTR_KPARAM_INFO
	.align		4
.L_3843:
        /*0118*/ 	.byte	0x04, 0x17
        /*011a*/ 	.short	(.L_3845 - .L_3844)
.L_3844:
        /*011c*/ 	.word	0x00000000
        /*0120*/ 	.short	0x0002
        /*0122*/ 	.short	0x0010
        /*0124*/ 	.byte	0x00, 0xf5, 0x21, 0x00


	//----- nvinfo : EIATTR_KPARAM_INFO
	.align		4
.L_3845:
        /*0128*/ 	.byte	0x04, 0x17
        /*012a*/ 	.short	(.L_3847 - .L_3846)
.L_3846:
        /*012c*/ 	.word	0x00000000
        /*0130*/ 	.short	0x0001
        /*0132*/ 	.short	0x0008
        /*0134*/ 	.byte	0x00, 0xf5, 0x21, 0x00


	//----- nvinfo : EIATTR_KPARAM_INFO
	.align		4
.L_3847:
        /*0138*/ 	.byte	0x04, 0x17
        /*013a*/ 	.short	(.L_3849 - .L_3848)
.L_3848:
        /*013c*/ 	.word	0x00000000
        /*0140*/ 	.short	0x0000
        /*0142*/ 	.short	0x0000
        /*0144*/ 	.byte	0x00, 0xf5, 0x21, 0x00


	//----- nvinfo : EIATTR_SPARSE_MMA_MASK
	.align		4
.L_3849:
        /*0148*/ 	.byte	0x03, 0x50
        /*014a*/ 	.short	0x0000


	//----- nvinfo : EIATTR_MAXREG_COUNT
	.align		4
        /*014c*/ 	.byte	0x03, 0x1b
        /*014e*/ 	.short	0x00ff


	//----- nvinfo : EIATTR_NUM_BARRIERS
	.align		4
        /*0150*/ 	.byte	0x02, 0x4c
        /*0152*/ 	.byte	0x01
	.zero		1


	//----- nvinfo : EIATTR_MERCURY_ISA_VERSION
	.align		4
        /*0154*/ 	.byte	0x03, 0x5f
        /*0156*/ 	.short	0x0101


	//----- nvinfo : EIATTR_VRC_CTA_INIT_COUNT
	.align		4
        /*0158*/ 	.byte	0x02, 0x4a
	.zero		1
	.zero		1


	//----- nvinfo : EIATTR_EXIT_INSTR_OFFSETS
	.align		4
        /*015c*/ 	.byte	0x04, 0x1c
        /*015e*/ 	.short	(.L_3851 - .L_3850)


	//   ....[0]....
.L_3850:
        /*0160*/ 	.word	0x00000290


	//   ....[1]....
        /*0164*/ 	.word	0x00005310


	//   ....[2]....
        /*0168*/ 	.word	0x000054a0


	//   ....[3]....
        /*016c*/ 	.word	0x00005530


	//   ....[4]....
        /*0170*/ 	.word	0x00005570


	//----- nvinfo : EIATTR_CRS_STACK_SIZE
	.align		4
.L_3851:
        /*0174*/ 	.byte	0x04, 0x1e
        /*0176*/ 	.short	(.L_3853 - .L_3852)
.L_3852:
        /*0178*/ 	.word	0x00000000


	//----- nvinfo : EIATTR_CBANK_PARAM_SIZE
	.align		4
.L_3853:
        /*017c*/ 	.byte	0x03, 0x19
        /*017e*/ 	.short	0x0074


	//----- nvinfo : EIATTR_PARAM_CBANK
	.align		4
        /*0180*/ 	.byte	0x04, 0x0a
        /*0182*/ 	.short	(.L_3855 - .L_3854)
	.align		4
.L_3854:
        /*0184*/ 	.word	index@(.nv.constant0._Z23gemm_half_q_half_kernelILi1ELi14ELb0ELb0ELi64EEvPK6__halfPKjS4_S2_PS0_iiiiPKtS7_iiiiiibS2_i)
        /*0188*/ 	.short	0x0380
        /*018a*/ 	.short	0x0074


	//----- nvinfo : EIATTR_SW_WAR
	.align		4
.L_3855:
        /*018c*/ 	.byte	0x04, 0x36
        /*018e*/ 	.short	(.L_3857 - .L_3856)
.L_3856:
        /*0190*/ 	.word	0x00000008
.L_3857:


//--------------------- .nv.info._Z23gemm_half_q_half_kernelILi1ELi4ELb0ELb0ELi64EEvPK6__halfPKjS4_S2_PS0_iiiiPKtS7_iiiiiibS2_i --------------------------
	.section	.nv.info._Z23gemm_half_q_half_kernelILi1ELi4ELb0ELb0ELi64EEvPK6__halfPKjS4_S2_PS0_iiiiPKtS7_iiiiiibS2_i,"",@"SHT_CUDA_INFO"
	.sectionflags	@""
	.align	4


	//----- nvinfo : EIATTR_CUDA_API_VERSION
	.align		4
        /*0000*/ 	.byte	0x04, 0x37
        /*0002*/ 	.short	(.L_3859 - .L_3858)
.L_3858:
        /*0004*/ 	.word	0x00000082


	//----- nvinfo : EIATTR_KPARAM_INFO
	.align		4
.L_3859:
        /*0008*/ 	.byte	0x04, 0x17
        /*000a*/ 	.short	(.L_3861 - .L_3860)
.L_3860:
        /*000c*/ 	.word	0x00000000
        /*0010*/ 	.short	0x0013
        /*0012*/ 	.short	0x0070
        /*0014*/ 	.byte	0x00, 0xf0, 0x11, 0x00


	//----- nvinfo : EIATTR_KPARAM_INFO
	.align		4
.L_3861:
        /*0018*/ 	.byte	0x04, 0x17
        /*001a*/ 	.short	(.L_3863 - .L_3862)
.L_3862:
        /*001c*/ 	.word	0x00000000
        /*0020*/ 	.short	0x0012
        /*0022*/ 	.short	0x0068
        /*0024*/ 	.byte	0x00, 0xf5, 0x21, 0x00


	//----- nvinfo : EIATTR_KPARAM_INFO
	.align		4
.L_3863:
        /*0028*/ 	.byte	0x04, 0x17
        /*002a*/ 	.short	(.L_3865 - .L_3864)
.L_3864:
        /*002c*/ 	.word	0x00000000
        /*0030*/ 	.short	0x0011
        /*0032*/ 	.short	0x0060
        /*0034*/ 	.byte	0x00, 0xf0, 0x05, 0x00


	//----- nvinfo : EIATTR_KPARAM_INFO
	.align		4
.L_3865:
        /*0038*/ 	.byte	0x04, 0x17
        /*003a*/ 	.short	(.L_3867 - .L_3866)
.L_3866:
        /*003c*/ 	.word	0x00000000
        /*0040*/ 	.short	0x0010
        /*0042*/ 	.short	0x005c
        /*0044*/ 	.byte	0x00, 0xf0, 0x11, 0x00


	//----- nvinfo : EIATTR_KPARAM_INFO
	.align		4
.L_3867:
        /*0048*/ 	.byte	0x04, 0x17
        /*004a*/ 	.short	(.L_3869 - .L_3868)
.L_3868:
        /*004c*/ 	.word	0x00000000
        /*0050*/ 	.short	0x000f
        /*0052*/ 	.short	0x0058
        /*0054*/ 	.byte	0x00, 0xf0, 0x11, 0x00


	//----- nvinfo : EIATTR_KPARAM_INFO
	.align		4
.L_3869:
        /*0058*/ 	.byte	0x04, 0x17
        /*005a*/ 	.short	(.L_3871 - .L_3870)
.L_3870:
        /*005c*/ 	.word	0x00000000
        /*0060*/ 	.short	0x000e
        /*0062*/ 	.short	0x0054
        /*0064*/ 	.byte	0x00, 0xf0, 0x11, 0x00


	//----- nvinfo : EIATTR_KPARAM_INFO
	.align		4
.L_3871:
        /*0068*/ 	.byte	0x04, 0x17
        /*006a*/ 	.short	(.L_3873 - .L_3872)
.L_3872:
        /*006c*/ 	.word	0x00000000
        /*0070*/ 	.short	0x000d
        /*0072*/ 	.short	0x0050
        /*0074*/ 	.byte	0x00, 0xf0, 0x11, 0x00


	//----- nvinfo : EIATTR_KPARAM_INFO
	.align		4
.L_3873:
        /*0078*/ 	.byte	0x04, 0x17
        /*007a*/ 	.short	(.L_3875 - .L_3874)
.L_3874:
        /*007c*/ 	.word	0x00000000
        /*0080*/ 	.short	0x000c
        /*0082*/ 	.short	0x004c
        /*0084*/ 	.byte	0x00, 0xf0, 0x11, 0x00


	//----- nvinfo : EIATTR_KPARAM_INFO
	.align		4
.L_3875:
        /*0088*/ 	.byte	0x04, 0x17
        /*008a*/ 	.short	(.L_3877 - .L_3876)
.L_3876:
        /*008c*/ 	.word	0x00000000
        /*0090*/ 	.short	0x000b
        /*0092*/ 	.short	0x0048
        /*0094*/ 	.byte	0x00, 0xf0, 0x11, 0x00


	//----- nvinfo : EIATTR_KPARAM_INFO
	.align		4
.L_3877:
        /*0098*/ 	.byte	0x04, 0x17
        /*009a*/ 	.short	(.L_3879 - .L_3878)
.L_3878:
        /*009c*/ 	.word	0x00000000
        /*00a0*/ 	.short	0x000a
        /*00a2*/ 	.short	0x0040
        /*00a4*/ 	.byte	0x00, 0xf5, 0x21, 0x00


	//----- nvinfo : EIATTR_KPARAM_INFO
	.align		4
.L_3879:
        /*00a8*/ 	.byte	0x04, 0x17
        /*00aa*/ 	.short	(.L_3881 - .L_3880)
.L_3880:
        /*00ac*/ 	.word	0x00000000
        /*00b0*/ 	.short	0x0009
        /*00b2*/ 	.short	0x0038
        /*00b4*/ 	.byte	0x00, 0xf5, 0x21, 0x00


	//----- nvinfo : EIATTR_KPARAM_INFO
	.align		4
.L_3881:
        /*00b8*/ 	.byte	0x04, 0x17
        /*00ba*/ 	.short	(.L_3883 - .L_3882)
.L_3882:
        /*00bc*/ 	.word	0x00000000
        /*00c0*/ 	.short	0x0008
        /*00c2*/ 	.short	0x0034
        /*00c4*/ 	.byte	0x00, 0xf0, 0x11, 0x00


	//----- nvinfo : EIATTR_KPARAM_INFO
	.align		4
.L_3883:
        /*00c8*/ 	.byte	0x04, 0x17
        /*00ca*/ 	.short	(.L_3885 - .L_3884)
.L_3884:
        /*00cc*/ 	.word	0x00000000
        /*00d0*/ 	.short	0x0007
        /*00d2*/ 	.short	0x0030
        /*00d4*/ 	.byte	0x00, 0xf0, 0x11, 0x00


	//----- nvinfo : EIATTR_KPARAM_INFO
	.align		4
.L_3885:
        /*00d8*/ 	.byte	0x04, 0x17
        /*00da*/ 	.short	(.L_3887 - .L_3886)
.L_3886:
        /*00dc*/ 	.word	0x00000000
        /*00e0*/ 	.short	0x0006
        /*00e2*/ 	.short	0x002c
        /*00e4*/ 	.byte	0x00, 0xf0, 0x11, 0x00


	//----- nvinfo : EIATTR_KPARAM_INFO
	.align		4
.L_3887:
        /*00e8*/ 	.byte	0x04, 0x17
        /*00ea*/ 	.short	(.L_3889 - .L_3888)
.L_3888:
        /*00ec*/ 	.word	0x00000000
        /*00f0*/ 	.short	0x0005
        /*00f2*/ 	.short	0x0028
        /*00f4*/ 	.byte	0x00, 0xf0, 0x11, 0x00


	//----- nvinfo : EIATTR_KPARAM_INFO
	.align		4
.L_3889:
        /*00f8*/ 	.byte	0x04, 0x17
        /*00fa*/ 	.short	(.L_3891 - .L_3890)
.L_3890:
        /*00fc*/ 	.word	0x00000000
        /*0100*/ 	.short	0x0004
        /*0102*/ 	.short	0x0020
        /*0104*/ 	.byte	0x00, 0xf5, 0x21, 0x00


	//----- nvinfo : EIATTR_KPARAM_INFO
	.align		4
.L_3891:
        /*0108*/ 	.byte	0x04, 0x17
        /*010a*/ 	.short	(.L_3893 - .L_3892)
.L_3892:
        /*010c*/ 	.word	0x00000000
        /*0110*/ 	.short	0x0003
        /*0112*/ 	.short	0x0018
        /*0114*/ 	.byte	0x00, 0xf5, 0x21, 0x00


	//----- nvinfo : EIATTR_KPARAM_INFO
	.align		4
.L_3893:
        /*0118*/ 	.byte	0x04, 0x17
        /*011a*/ 	.short	(.L_3895 - .L_3894)
.L_3894:
        /*011c*/ 	.word	0x00000000
        /*0120*/ 	.short	0x0002
        /*0122*/ 	.short	0x0010
        /*0124*/ 	.byte	0x00, 0xf5, 0x21, 0x00


	//----- nvinfo : EIATTR_KPARAM_INFO
	.align		4
.L_3895:
        /*0128*/ 	.byte	0x04, 0x17
        /*012a*/ 	.short	(.L_3897 - .L_3896)
.L_3896:
        /*012c*/ 	.word	0x00000000
        /*0130*/ 	.short	0x0001
        /*0132*/ 	.short	0x0008
        /*0134*/ 	.byte	0x00, 0xf5, 0x21, 0x00


	//----- nvinfo : EIATTR_KPARAM_INFO
	.align		4
.L_3897:
        /*0138*/ 	.byte	0x04, 0x17
        /*013a*/ 	.short	(.L_3899 - .L_3898)
.L_3898:
        /*013c*/ 	.word	0x00000000
        /*0140*/ 	.short	0x0000
        /*0142*/ 	.short	0x0000
        /*0144*/ 	.byte	0x00, 0xf5, 0x21, 0x00


	//----- nvinfo : EIATTR_SPARSE_MMA_MASK
	.align		4
.L_3899:
        /*0148*/ 	.byte	0x03, 0x50
        /*014a*/ 	.short	0x0000


	//----- nvinfo : EIATTR_MAXREG_COUNT
	.align		4
        /*014c*/ 	.byte	0x03, 0x1b
        /*014e*/ 	.short	0x00ff


	//----- nvinfo : EIATTR_NUM_BARRIERS
	.align		4
        /*0150*/ 	.byte	0x02, 0x4c
        /*0152*/ 	.byte	0x01
	.zero		1


	//----- nvinfo : EIATTR_MERCURY_ISA_VERSION
	.align		4
        /*0154*/ 	.byte	0x03, 0x5f
        /*0156*/ 	.short	0x0101


	//----- nvinfo : EIATTR_VRC_CTA_INIT_COUNT
	.align		4
        /*0158*/ 	.byte	0x02, 0x4a
	.zero		1
	.zero		1


	//----- nvinfo : EIATTR_EXIT_INSTR_OFFSETS
	.align		4
        /*015c*/ 	.byte	0x04, 0x1c
        /*015e*/ 	.short	(.L_3901 - .L_3900)


	//   ....[0]....
.L_3900:
        /*0160*/ 	.word	0x000002b0


	//   ....[1]....
        /*0164*/ 	.word	0x00002370


	//   ....[2]....
        /*0168*/ 	.word	0x00002510


	//   ....[3]....
        /*016c*/ 	.word	0x000025a0


	//   ....[4]....
        /*0170*/ 	.word	0x000025e0


	//----- nvinfo : EIATTR_CRS_STACK_SIZE
	.align		4
.L_3901:
        /*0174*/ 	.byte	0x04, 0x1e
        /*0176*/ 	.short	(.L_3903 - .L_3902)
.L_3902:
        /*0178*/ 	.word	0x00000000


	//----- nvinfo : EIATTR_CBANK_PARAM_SIZE
	.align		4
.L_3903:
        /*017c*/ 	.byte	0x03, 0x19
        /*017e*/ 	.short	0x0074


	//----- nvinfo : EIATTR_PARAM_CBANK
	.align		4
        /*0180*/ 	.byte	0x04, 0x0a
        /*0182*/ 	.short	(.L_3905 - .L_3904)
	.align		4
.L_3904:
        /*0184*/ 	.word	index@(.nv.constant0._Z23gemm_half_q_half_kernelILi1ELi4ELb0ELb0ELi64EEvPK6__halfPKjS4_S2_PS0_iiiiPKtS7_iiiiiibS2_i)
        /*0188*/ 	.short	0x0380
        /*018a*/ 	.short	0x0074


	//----- nvinfo : EIATTR_SW_WAR
	.align		4
.L_3905:
        /*018c*/ 	.byte	0x04, 0x36
        /*018e*/ 	.short	(.L_3907 - .L_3906)
.L_3906:
        /*0190*/ 	.word	0x00000008
.L_3907:


//--------------------- .nv.info._Z23gemm_half_q_half_kernelILi1ELi6ELb0ELb0ELi64EEvPK6__halfPKjS4_S2_PS0_iiiiPKtS7_iiiiiibS2_i --------------------------
	.section	.nv.info._Z23gemm_half_q_half_kernelILi1ELi6ELb0ELb0ELi64EEvPK6__halfPKjS4_S2_PS0_iiiiPKtS7_iiiiiibS2_i,"",@"SHT_CUDA_INFO"
	.sectionflags	@""
	.align	4


	//----- nvinfo : EIATTR_CUDA_API_VERSION
	.align		4
        /*0000*/ 	.byte	0x04, 0x37
        /*0002*/ 	.short	(.L_3909 - .L_3908)
.L_3908:
        /*0004*/ 	.word	0x00000082


	//----- nvinfo : EIATTR_KPARAM_INFO
	.align		4
.L_3909:
        /*0008*/ 	.byte	0x04, 0x17
        /*000a*/ 	.short	(.L_3911 - .L_3910)
.L_3910:
        /*000c*/ 	.word	0x00000000
        /*0010*/ 	.short	0x0013
        /*0012*/ 	.short	0x0070
        /*0014*/ 	.byte	0x00, 0xf0, 0x11, 0x00


	//----- nvinfo : EIATTR_KPARAM_INFO
	.align		4
.L_3911:
        /*0018*/ 	.byte	0x04, 0x17
        /*001a*/ 	.short	(.L_3913 - .L_3912)
.L_3912:
        /*001c*/ 	.word	0x00000000
        /*0020*/ 	.short	0x0012
        /*0022*/ 	.short	0x0068
        /*0024*/ 	.byte	0x00, 0xf5, 0x21, 0x00


	//----- nvinfo : EIATTR_KPARAM_INFO
	.align		4
.L_3913:
        /*0028*/ 	.byte	0x04, 0x17
        /*002a*/ 	.short	(.L_3915 - .L_3914)
.L_3914:
        /*002c*/ 	.word	0x00000000
        /*0030*/ 	.short	0x0011
        /*0032*/ 	.short	0x0060
        /*0034*/ 	.byte	0x00, 0xf0, 0x05, 0x00


	//----- nvinfo : EIATTR_KPARAM_INFO
	.align		4
.L_3915:
        /*0038*/ 	.byte	0x04, 0x17
        /*003a*/ 	.short	(.L_3917 - .L_3916)
.L_3916:
        /*003c*/ 	.word	0x00000000
        /*0040*/ 	.short	0x0010
        /*0042*/ 	.short	0x005c
        /*0044*/ 	.byte	0x00, 0xf0, 0x11, 0x00


	//----- nvinfo : EIATTR_KPARAM_INFO
	.align		4
.L_3917:
        /*0048*/ 	.byte	0x04, 0x17
        /*004a*/ 	.short	(.L_3919 - .L_3918)
.L_3918:
        /*004c*/ 	.word	0x00000000
        /*0050*/ 	.short	0x000f
        /*0052*/ 	.short	0x0058
        /*0054*/ 	.byte	0x00, 0xf0, 0x11, 0x00


	//----- nvinfo : EIATTR_KPARAM_INFO
	.align		4
.L_3919:
        /*0058*/ 	.byte	0x04, 0x17
        /*005a*/ 	.short	(.L_3921 - .L_3920)
.L_3920:
        /*005c*/ 	.word	0x00000000
        /*0060*/ 	.short	0x000e
        /*0062*/ 	.short	0x0054
        /*0064*/ 	.byte	0x00, 0xf0, 0x11, 0x00


	//----- nvinfo : EIATTR_KPARAM_INFO
	.align		4
.L_3921:
        /*0068*/ 	.byte	0x04, 0x17
        /*006a*/ 	.short	(.L_3923 - .L_3922)
.L_3922:
        /*006c*/ 	.word	0x00000000
        /*0070*/ 	.short	0x000d
        /*0072*/ 	.short	0x0050
        /*0074*/ 	.byte	0x00, 0xf0, 0x11, 0x00


	//----- nvinfo : EIATTR_KPARAM_INFO
	.align		4
.L_3923:
        /*0078*/ 	.byte	0x04, 0x17
        /*007a*/ 	.short	(.L_3925 - .L_3924)
.L_3924:
        /*007c*/ 	.word	0x00000000
        /*0080*/ 	.short	0x000c
        /*0082*/ 	.short	0x004c
        /*0084*/ 	.byte	0x00, 0xf0, 0x11, 0x00


	//----- nvinfo : EIATTR_KPARAM_INFO
	.align		4
.L_3925:
        /*0088*/ 	.byte	0x04, 0x17
        /*008a*/ 	.short	(.L_3927 - .L_3926)
.L_3926:
        /*008c*/ 	.word	0x00000000
        /*0090*/ 	.short	0x000b
        /*0092*/ 	.short	0x0048
        /*0094*/ 	.byte	0x00, 0xf0, 0x11, 0x00


	//----- nvinfo : EIATTR_KPARAM_INFO
	.align		4
.L_3927:
        /*0098*/ 	.byte	0x04, 0x17
        /*009a*/ 	.short	(.L_3929 - .L_3928)
.L_3928:
        /*009c*/ 	.word	0x00000000
        /*00a0*/ 	.short	0x000a
        /*00a2*/ 	.short	0x0040
        /*00a4*/ 	.byte	0x00, 0xf5, 0x21, 0x00


	//----- nvinfo : EIATTR_KPARAM_INFO
	.align		4
.L_3929:
        /*00a8*/ 	.byte	0x04, 0x17
        /*00aa*/ 	.short	(.L_3931 - .L_3930)
.L_3930:
        /*00ac*/ 	.word	0x00000000
        /*00b0*/ 	.short	0x0009
        /*00b2*/ 	.short	0x0038
        /*00b4*/ 	.byte	0x00, 0xf5, 0x21, 0x00


	//----- nvinfo : EIATTR_KPARAM_INFO
	.align		4
.L_3931:
        /*00b8*/ 	.byte	0x04, 0x17
        /*00ba*/ 	.short	(.L_3933 - .L_3932)
.L_3932:
        /*00bc*/ 	.word	0x00000000
        /*00c0*/ 	.short	0x0008
        /*00c2*/ 	.short	0x0034
        /*00c4*/ 	.byte	0x00, 0xf0, 0x11, 0x00


	//----- nvinfo : EIATTR_KPARAM_INFO
	.align		4
.L_3933:
        /*00c8*/ 	.byte	0x04, 0x17
        /*00ca*/ 	.short	(.L_3935 - .L_3934)
.L_3934:
        /*00cc*/ 	.word	0x00000000
        /*00d0*/ 	.short	0x0007
        /*00d2*/ 	.short	0x0030
        /*00d4*/ 	.byte	0x00, 0xf0, 0x11, 0x00


	//----- nvinfo : EIATTR_KPARAM_INFO
	.align		4
.L_3935:
        /*00d8*/ 	.byte	0x04, 0x17
        /*00da*/ 	.short	(.L_3937 - .L_3936)
.L_3936:
        /*00dc*/ 	.word	0x00000000
        /*00e0*/ 	.short	0x0006
        /*00e2*/ 	.short	0x002c
        /*00e4*/ 	.byte	0x00, 0xf0, 0x11, 0x00


	//----- nvinfo : EIATTR_KPARAM_INFO
	.align		4
.L_3937:
        /*00e8*/ 	.byte	0x04, 0x17
        /*00ea*/ 	.short	(.L_3939 - .L_3938)
.L_3938:
        /*00ec*/ 	.word	0x00000000
        /*00f0*/ 	.short	0x0005
        /*00f2*/ 	.short	0x0028
        /*00f4*/ 	.byte	0x00, 0xf0, 0x11, 0x00


	//----- nvinfo : EIATTR_KPARAM_INFO
	.align		4
.L_3939:
        /*00f8*/ 	.byte	0x04, 0x17
        /*00fa*/ 	.short	(.L_3941 - .L_3940)
.L_3940:
        /*00fc*/ 	.word	0x00000000
        /*0100*/ 	.short	0x0004
        /*0102*/ 	.short	0x0020
        /*0104*/ 	.byte	0x00, 0xf5, 0x21, 0x00


	//----- nvinfo : EIATTR_KPARAM_INFO
	.align		4
.L_3941:
        /*0108*/ 	.byte	0x04, 0x17
        /*010a*/ 	.short	(.L_3943 - .L_3942)
.L_3942:
        /*010c*/ 	.word	0x00000000
        /*0110*/ 	.short	0x0003
        /*0112*/ 	.short	0x0018
        /*0114*/ 	.byte	0x00, 0xf5, 0x21, 0x00


	//----- nvinfo : EIATTR_KPARAM_INFO
	.align		4
.L_3943:
        /*0118*/ 	.byte	0x04, 0x17
        /*011a*/ 	.short	(.L_3945 - .L_3944)
.L_3944:
        /*011c*/ 	.word	0x00000000
        /*0120*/ 	.short	0x0002
        /*0122*/ 	.short	0x0010
        /*0124*/ 	.byte	0x00, 0xf5, 0x21, 0x00


	//----- nvinfo : EIATTR_KPARAM_INFO
	.align		4
.L_3945:
        /*0128*/ 	.byte	0x04, 0x17
        /*012a*/ 	.short	(.L_3947 - .L_3946)
.L_3946:
        /*012c*/ 	.word	0x00000000
        /*0130*/ 	.short	0x0001
        /*0132*/ 	.short	0x0008
        /*0134*/ 	.byte	0x00, 0xf5, 0x21, 0x00


	//----- nvinfo : EIATTR_KPARAM_INFO
	.align		4
.L_3947:
        /*0138*/ 	.byte	0x04, 0x17
        /*013a*/ 	.short	(.L_3949 - .L_3948)
.L_3948:
        /*013c*/ 	.word	0x00000000
        /*0140*/ 	.short	0x0000
        /*0142*/ 	.short	0x0000
        /*0144*/ 	.byte	0x00, 0xf5, 0x21, 0x00


	//----- nvinfo : EIATTR_SPARSE_MMA_MASK
	.align		4
.L_3949:
        /*0148*/ 	.byte	0x03, 0x50
        /*014a*/ 	.short	0x0000


	//----- nvinfo : EIATTR_MAXREG_COUNT
	.align		4
        /*014c*/ 	.byte	0x03, 0x1b
        /*014e*/ 	.short	0x00ff


	//----- nvinfo : EIATTR_NUM_BARRIERS
	.align		4
        /*0150*/ 	.byte	0x02, 0x4c
        /*0152*/ 	.byte	0x01
	.zero		1


	//----- nvinfo : EIATTR_MERCURY_ISA_VERSION
	.align		4
        /*0154*/ 	.byte	0x03, 0x5f
        /*0156*/ 	.short	0x0101


	//----- nvinfo : EIATTR_VRC_CTA_INIT_COUNT
	.align		4
        /*0158*/ 	.byte	0x02, 0x4a
	.zero		1
	.zero		1


	//----- nvinfo : EIATTR_EXIT_INSTR_OFFSETS
	.align		4
        /*015c*/ 	.byte	0x04, 0x1c
        /*015e*/ 	.short	(.L_3951 - .L_3950)


	//   ....[0]....
.L_3950:
        /*0160*/ 	.word	0x00000290


	//   ....[1]....
        /*0164*/ 	.word	0x00002cb0


	//   ....[2]....
        /*0168*/ 	.word	0x00002e40


	//   ....[3]....
        /*016c*/ 	.word	0x00002ed0


	//   ....[4]....
        /*0170*/ 	.word	0x00002f10


	//----- nvinfo : EIATTR_CRS_STACK_SIZE
	.align		4
.L_3951:
        /*0174*/ 	.byte	0x04, 0x1e
        /*0176*/ 	.short	(.L_3953 - .L_3952)
.L_3952:
        /*0178*/ 	.word	0x00000000


	//----- nvinfo : EIATTR_CBANK_PARAM_SIZE
	.align		4
.L_3953:
        /*017c*/ 	.byte	0x03, 0x19
        /*017e*/ 	.short	0x0074


	//----- nvinfo : EIATTR_PARAM_CBANK
	.align		4
        /*0180*/ 	.byte	0x04, 0x0a
        /*0182*/ 	.short	(.L_3955 - .L_3954)
	.align		4
.L_3954:
        /*0184*/ 	.word	index@(.nv.constant0._Z23gemm_half_q_half_kernelILi1ELi6ELb0ELb0ELi64EEvPK6__halfPKjS4_S2_PS0_iiiiPKtS7_iiiiiibS2_i)
        /*0188*/ 	.short	0x0380
        /*018a*/ 	.short	0x0074


	//----- nvinfo : EIATTR_SW_WAR
	.align		4
.L_3955:
        /*018c*/ 	.byte	0x04, 0x36
        /*018e*/ 	.short	(.L_3957 - .L_3956)
.L_3956:
        /*0190*/ 	.word	0x00000008
.L_3957:


//--------------------- .nv.info._Z23gemm_half_q_half_kernelILi1ELi2ELb0ELb0ELi64EEvPK6__halfPKjS4_S2_PS0_iiiiPKtS7_iiiiiibS2_i --------------------------
	.section	.nv.info._Z23gemm_half_q_half_kernelILi1ELi2ELb0ELb0ELi64EEvPK6__halfPKjS4_S2_PS0_iiiiPKtS7_iiiiiibS2_i,"",@"SHT_CUDA_INFO"
	.sectionflags	@""
	.align	4


	//----- nvinfo : EIATTR_CUDA_API_VERSION
	.align		4
        /*0000*/ 	.byte	0x04, 0x37
        /*0002*/ 	.short	(.L_3959 - .L_3958)
.L_3958:
        /*0004*/ 	.word	0x00000082


	//----- nvinfo : EIATTR_KPARAM_INFO
	.align		4
.L_3959:
        /*0008*/ 	.byte	0x04, 0x17
        /*000a*/ 	.short	(.L_3961 - .L_3960)
.L_3960:
        /*000c*/ 	.word	0x00000000
        /*0010*/ 	.short	0x0013
        /*0012*/ 	.short	0x0070
        /*0014*/ 	.byte	0x00, 0xf0, 0x11, 0x00


	//----- nvinfo : EIATTR_KPARAM_INFO
	.align		4
.L_3961:
        /*0018*/ 	.byte	0x04, 0x17
        /*001a*/ 	.short	(.L_3963 - .L_3962)
.L_3962:
        /*001c*/ 	.word	0x00000000
        /*0020*/ 	.short	0x0012
        /*0022*/ 	.short	0x0068
        /*0024*/ 	.byte	0x00, 0xf5, 0x21, 0x00


	//----- nvinfo : EIATTR_KPARAM_INFO
	.align		4
.L_3963:
        /*0028*/ 	.byte	0x04, 0x17
        /*002a*/ 	.short	(.L_3965 - .L_3964)
.L_3964:
        /*002c*/ 	.word	0x00000000
        /*0030*/ 	.short	0x0011
        /*0032*/ 	.short	0x0060
        /*0034*/ 	.byte	0x00, 0xf0, 0x05, 0x00


	//----- nvinfo : EIATTR_KPARAM_INFO
	.align		4
.L_3965:
        /*0038*/ 	.byte	0x04, 0x17
        /*003a*/ 	.short	(.L_3967 - .L_3966)
.L_3966:
        /*003c*/ 	.word	0x00000000
        /*0040*/ 	.short	0x0010
        /*0042*/ 	.short	0x005c
        /*0044*/ 	.byte	0x00, 0xf0, 0x11, 0x00


	//----- nvinfo : EIATTR_KPARAM_INFO
	.align		4
.L_3967:
        /*0048*/ 	.byte	0x04, 0x17
        /*004a*/ 	.short	(.L_3969 - .L_3968)
.L_3968:
        /*004c*/ 	.word	0x00000000
        /*0050*/ 	.short	0x000f
        /*0052*/ 	.short	0x0058
        /*0054*/ 	.byte	0x00, 0xf0, 0x11, 0x00


	//----- nvinfo : EIATTR_KPARAM_INFO
	.align		4
.L_3969:
        /*0058*/ 	.byte	0x04, 0x17
        /*005a*/ 	.short	(.L_3971 - .L_3970)
.L_3970:
        /*005c*/ 	.word	0x00000000
        /*0060*/ 	.short	0x000e
        /*0062*/ 	.short	0x0054
        /*0064*/ 	.byte	0x00, 0xf0, 0x11, 0x00


	//----- nvinfo : EIATTR_KPARAM_INFO
	.align		4
.L_3971:
        /*0068*/ 	.byte	0x04, 0x17
        /*006a*/ 	.short	(.L_3973 - .L_3972)
.L_3972:
        /*006c*/ 	.word	0x00000000
        /*0070*/ 	.short	0x000d
        /*0072*/ 	.short	0x0050
        /*0074*/ 	.byte	0x00, 0xf0, 0x11, 0x00


	//----- nvinfo : EIATTR_KPARAM_INFO
	.align		4
.L_3973:
        /*0078*/ 	.byte	0x04, 0x17
        /*007a*/ 	.short	(.L_3975 - .L_3974)
.L_3974:
        /*007c*/ 	.word	0x00000000
        /*0080*/ 	.short	0x000c
        /*0082*/ 	.short	0x004c
        /*0084*/ 	.byte	0x00, 0xf0, 0x11, 0x00


	//----- nvinfo : EIATTR_KPARAM_INFO
	.align		4
.L_3975:
        /*0088*/ 	.byte	0x04, 0x17
        /*008a*/ 	.short	(.L_3977 - .L_3976)
.L_3976:
        /*008c*/ 	.word	0x00000000
        /*0090*/ 	.short	0x000b
        /*0092*/ 	.short	0x0048
        /*0094*/ 	.byte	0x00, 0xf0, 0x11, 0x00


	//----- nvinfo : EIATTR_KPARAM_INFO
	.align		4
.L_3977:
        /*0098*/ 	.byte	0x04, 0x17
        /*009a*/ 	.short	(.L_3979 - .L_3978)
.L_3978:
        /*009c*/ 	.word	0x00000000
        /*00a0*/ 	.short	0x000a
        /*00a2*/ 	.short	0x0040
        /*00a4*/ 	.byte	0x00, 0xf5, 0x21, 0x00


	//----- nvinfo : EIATTR_KPARAM_INFO
	.align		4
.L_3979:
        /*00a8*/ 	.byte	0x04, 0x17
        /*00aa*/ 	.short	(.L_3981 - .L_3980)
.L_3980:
        /*00ac*/ 	.word	0x00000000
        /*00b0*/ 	.short	0x0009
        /*00b2*/ 	.short	0x0038
        /*00b4*/ 	.byte	0x00, 0xf5, 0x21, 0x00


	//----- nvinfo : EIATTR_KPARAM_INFO
	.align		4
.L_3981:
        /*00b8*/ 	.byte	0x04, 0x17
        /*00ba*/ 	.short	(.L_3983 - .L_3982)
.L_3982:
        /*00bc*/ 	.word	0x00000000
        /*00c0*/ 	.short	0x0008
        /*00c2*/ 	.short	0x0034
        /*00c4*/ 	.byte	0x00, 0xf0, 0x11, 0x00


	//----- nvinfo : EIATTR_KPARAM_INFO
	.align		4
.L_3983:
        /*00c8*/ 	.byte	0x04, 0x17
        /*00ca*/ 	.short	(.L_3985 - .L_3984)
.L_3984:
        /*00cc*/ 	.word	0x00000000
        /*00d0*/ 	.short	0x0007
        /*00d2*/ 	.short	0x0030
        /*00d4*/ 	.byte	0x00, 0xf0, 0x11, 0x00


	//----- nvinfo : EIATTR_KPARAM_INFO
	.align		4
.L_3985:
        /*00d8*/ 	.byte	0x04, 0x17
        /*00da*/ 	.short	(.L_3987 - .L_3986)
.L_3986:
        /*00dc*/ 	.word	0x00000000
        /*00e0*/ 	.short	0x0006
        /*00e2*/ 	.short	0x002c
        /*00e4*/ 	.byte	0x00, 0xf0, 0x11, 0x00


	//----- nvinfo : EIATTR_KPARAM_INFO
	.align		4
.L_3987:
        /*00e8*/ 	.byte	0x04, 0x17
        /*00ea*/ 	.short	(.L_3989 - .L_3988)
.L_3988:
        /*00ec*/ 	.word	0x00000000
        /*00f0*/ 	.short	0x0005
        /*00f2*/ 	.short	0x0028
        /*00f4*/ 	.byte	0x00, 0xf0, 0x11, 0x00


	//----- nvinfo : EIATTR_KPARAM_INFO
	.align		4
.L_3989:
        /*00f8*/ 	.byte	0x04, 0x17
        /*00fa*/ 	.short	(.L_3991 - .L_3990)
.L_3990:
        /*00fc*/ 	.word	0x00000000
        /*0100*/ 	.short	0x0004
        /*0102*/ 	.short	0x0020
        /*0104*/ 	.byte	0x00, 0xf5, 0x21, 0x00


	//----- nvinfo : EIATTR_KPARAM_INFO
	.align		4
.L_3991:
        /*0108*/ 	.byte	0x04, 0x17
        /*010a*/ 	.short	(.L_3993 - .L_3992)
.L_3992:
        /*010c*/ 	.word	0x00000000
        /*0110*/ 	.short	0x0003
        /*0112*/ 	.short	0x0018
        /*0114*/ 	.byte	0x00, 0xf5, 0x21, 0x00


	//----- nvinfo : EIATTR_KPARAM_INFO
	.align		4
.L_3993:
        /*0118*/ 	.byte	0x04, 0x17
        /*011a*/ 	.short	(.L_3995 - .L_3994)
.L_3994:
        /*011c*/ 	.word	0x00000000
        /*0120*/ 	.short	0x0002
        /*0122*/ 	.short	0x0010
        /*0124*/ 	.byte	0x00, 0xf5, 0x21, 0x00


	//----- nvinfo : EIATTR_KPARAM_INFO
	.align		4
.L_3995:
        /*0128*/ 	.byte	0x04, 0x17
        /*012a*/ 	.short	(.L_3997 - .L_3996)
.L_3996:
        /*012c*/ 	.word	0x00000000
        /*0130*/ 	.short	0x0001
        /*0132*/ 	.short	0x0008
        /*0134*/ 	.byte	0x00, 0xf5, 0x21, 0x00


	//----- nvinfo : EIATTR_KPARAM_INFO
	.align		4
.L_3997:
        /*0138*/ 	.byte	0x04, 0x17
        /*013a*/ 	.short	(.L_3999 - .L_3998)
.L_3998:
        /*013c*/ 	.word	0x00000000
        /*0140*/ 	.short	0x0000
        /*0142*/ 	.short	0x0000
        /*0144*/ 	.byte	0x00, 0xf5, 0x21, 0x00


	//----- nvinfo : EIATTR_SPARSE_MMA_MASK
	.align		4
.L_3999:
        /*0148*/ 	.byte	0x03, 0x50
        /*014a*/ 	.short	0x0000


	//----- nvinfo : EIATTR_MAXREG_COUNT
	.align		4
        /*014c*/ 	.byte	0x03, 0x1b
        /*014e*/ 	.short	0x00ff


	//----- nvinfo : EIATTR_NUM_BARRIERS
	.align		4
        /*0150*/ 	.byte	0x02, 0x4c
        /*0152*/ 	.byte	0x01
	.zero		1


	//----- nvinfo : EIATTR_MERCURY_ISA_VERSION
	.align		4
        /*0154*/ 	.byte	0x03, 0x5f
        /*0156*/ 	.short	0x0101


	//----- nvinfo : EIATTR_VRC_CTA_INIT_COUNT
	.align		4
        /*0158*/ 	.byte	0x02, 0x4a
	.zero		1
	.zero		1


	//----- nvinfo : EIATTR_EXIT_INSTR_OFFSETS
	.align		4
        /*015c*/ 	.byte	0x04, 0x1c
        /*015e*/ 	.short	(.L_4001 - .L_4000)


	//   ....[0]....
.L_4000:
        /*0160*/ 	.word	0x000002c0


	//   ....[1]....
        /*0164*/ 	.word	0x00001910


	//   ....[2]....
        /*0168*/ 	.word	0x00001aa0


	//   ....[3]....
        /*016c*/ 	.word	0x00001b30


	//   ....[4]....
        /*0170*/ 	.word	0x00001b70


	//----- nvinfo : EIATTR_CRS_STACK_SIZE
	.align		4
.L_4001:
        /*0174*/ 	.byte	0x04, 0x1e
        /*0176*/ 	.short	(.L_4003 - .L_4002)
.L_4002:
        /*0178*/ 	.word	0x00000000


	//----- nvinfo : EIATTR_CBANK_PARAM_SIZE
	.align		4
.L_4003:
        /*017c*/ 	.byte	0x03, 0x19
        /*017e*/ 	.short	0x0074


	//----- nvinfo : EIATTR_PARAM_CBANK
	.align		4
        /*0180*/ 	.byte	0x04, 0x0a
        /*0182*/ 	.short	(.L_4005 - .L_4004)
	.align		4
.L_4004:
        /*0184*/ 	.word	index@(.nv.constant0._Z23gemm_half_q_half_kernelILi1ELi2ELb0ELb0ELi64EEvPK6__halfPKjS4_S2_PS0_iiiiPKtS7_iiiiiibS2_i)
        /*0188*/ 	.short	0x0380
        /*018a*/ 	.short	0x0074


	//----- nvinfo : EIATTR_SW_WAR
	.align		4
.L_4005:
        /*018c*/ 	.byte	0x04, 0x36
        /*018e*/ 	.short	(.L_4007 - .L_4006)
.L_4006:
        /*0190*/ 	.word	0x00000008
.L_4007:


//--------------------- .nv.info._Z23gemm_half_q_half_kernelILi1ELi32ELb0ELb0ELi32EEvPK6__halfPKjS4_S2_PS0_iiiiPKtS7_iiiiiibS2_i --------------------------
	.section	.nv.info._Z23gemm_half_q_half_kernelILi1ELi32ELb0ELb0ELi32EEvPK6__halfPKjS4_S2_PS0_iiiiPKtS7_iiiiiibS2_i,"",@"SHT_CUDA_INFO"
	.sectionflags	@""
	.align	4


	//----- nvinfo : EIATTR_CUDA_API_VERSION
	.align		4
        /*0000*/ 	.byte	0x04, 0x37
        /*0002*/ 	.short	(.L_4009 - .L_4008)
.L_4008:
        /*0004*/ 	.word	0x00000082


	//----- nvinfo : EIATTR_KPARAM_INFO
	.align		4
.L_4009:
        /*0008*/ 	.byte	0x04, 0x17
        /*000a*/ 	.short	(.L_4011 - .L_4010)
.L_4010:
        /*000c*/ 	.word	0x00000000
        /*0010*/ 	.short	0x0013
        /*0012*/ 	.short	0x0070
        /*0014*/ 	.byte	0x00, 0xf0, 0x11, 0x00


	//----- nvinfo : EIATTR_KPARAM_INFO
	.align		4
.L_4011:
        /*0018*/ 	.byte	0x04, 0x17
        /*001a*/ 	.short	(.L_4013 - .L_4012)
.L_4012:
        /*001c*/ 	.word	0x00000000
        /*0020*/ 	.short	0x0012
        /*0022*/ 	.short	0x0068
        /*0024*/ 	.byte	0x00, 0xf5, 0x21, 0x00


	//----- nvinfo : EIATTR_KPARAM_INFO
	.align		4
.L_4013:
        /*0028*/ 	.byte	0x04, 0x17
        /*002a*/ 	.short	(.L_4015 - .L_4014)
.L_4014:
        /*002c*/ 	.word	0x00000000
        /*0030*/ 	.short	0x0011
        /*0032*/ 	.short	0x0060
        /*0034*/ 	.byte	0x00, 0xf0, 0x05, 0x00


	//----- nvinfo : EIATTR_KPARAM_INFO
	.align		4
.L_4015:
        /*0038*/ 	.byte	0x04, 0x17
        /*003a*/ 	.short	(.L_4017 - .L_4016)
.L_4016:
        /*003c*/ 	.word	0x00000000
        /*0040*/ 	.short	0x0010
        /*0042*/ 	.short	0x005c
        /*0044*/ 	.byte	0x00, 0xf0, 0x11, 0x00


	//----- nvinfo : EIATTR_KPARAM_INFO
	.align		4
.L_4017:
        /*0048*/ 	.byte	0x04, 0x17
        /*004a*/ 	.short	(.L_4019 - .L_4018)
.L_4018:
        /*004c*/ 	.word	0x00000000
        /*0050*/ 	.short	0x000f
        /*0052*/ 	.short	0x0058
        /*0054*/ 	.byte	0x00, 0xf0, 0x11, 0x00


	//----- nvinfo : EIATTR_KPARAM_INFO
	.align		4
.L_4019:
        /*0058*/ 	.byte	0x04, 0x17
        /*005a*/ 	.short	(.L_4021 - .L_4020)
.L_4020:
        /*005c*/ 	.word	0x00000000
        /*0060*/ 	.short	0x000e
        /*0062*/ 	.short	0x0054
        /*0064*/ 	.byte	0x00, 0xf0, 0x11, 0x00


	//----- nvinfo : EIATTR_KPARAM_INFO
	.align		4
.L_4021:
        /*0068*/ 	.byte	0x04, 0x17
        /*006a*/ 	.short	(.L_4023 - .L_4022)
.L_4022:
        /*006c*/ 	.word	0x00000000
        /*0070*/ 	.short	0x000d
        /*0072*/ 	.short	0x0050
        /*0074*/ 	.byte	0x00, 0xf0, 0x11, 0x00


	//----- nvinfo : EIATTR_KPARAM_INFO
	.align		4
.L_4023:
        /*0078*/ 	.byte	0x04, 0x17
        /*007a*/ 	.short	(.L_4025 - .L_4024)
.L_4024:
        /*007c*/ 	.word	0x00000000
        /*0080*/ 	.short	0x000c
        /*0082*/ 	.short	0x004c
        /*0084*/ 	.byte	0x00, 0xf0, 0x11, 0x00


	//----- nvinfo : EIATTR_KPARAM_INFO
	.align		4
.L_4025:
        /*0088*/ 	.byte	0x04, 0x17
        /*008a*/ 	.short	(.L_4027 - .L_4026)
.L_4026:
        /*008c*/ 	.word	0x00000000
        /*0090*/ 	.short	0x000b
        /*0092*/ 	.short	0x0048
        /*0094*/ 	.byte	0x00, 0xf0, 0x11, 0x00


	//----- nvinfo : EIATTR_KPARAM_INFO
	.align		4
.L_4027:
        /*0098*/ 	.byte	0x04, 0x17
        /*009a*/ 	.short	(.L_4029 - .L_4028)
.L_4028:
        /*009c*/ 	.word	0x00000000
        /*00a0*/ 	.short	0x000a
        /*00a2*/ 	.short	0x0040
        /*00a4*/ 	.byte	0x00, 0xf5, 0x21, 0x00


	//----- nvinfo : EIATTR_KPARAM_INFO
	.align		4
.L_4029:
        /*00a8*/ 	.byte	0x04, 0x17
        /*00aa*/ 	.short	(.L_4031 - .L_4030)
.L_4030:
        /*00ac*/ 	.word	0x00000000
        /*00b0*/ 	.short	0x0009
        /*00b2*/ 	.short	0x0038
        /*00b4*/ 	.byte	0x00, 0xf5, 0x21, 0x00


	//----- nvinfo : EIATTR_KPARAM_INFO
	.align		4
.L_4031:
        /*00b8*/ 	.byte	0x04, 0x17
        /*00ba*/ 	.short	(.L_4033 - .L_4032)
.L_4032:
        /*00bc*/ 	.word	0x00000000
        /*00c0*/ 	.short	0x0008
        /*00c2*/ 	.short	0x0034
        /*00c4*/ 	.byte	0x00, 0xf0, 0x11, 0x00


	//----- nvinfo : EIATTR_KPARAM_INFO
	.align		4
.L_4033:
        /*00c8*/ 	.byte	0x04, 0x17
        /*00ca*/ 	.short	(.L_4035 - .L_4034)
.L_4034:
        /*00cc*/ 	.word	0x00000000
        /*00d0*/ 	.short	0x0007
        /*00d2*/ 	.short	0x0030
        /*00d4*/ 	.byte	0x00, 0xf0, 0x11, 0x00


	//----- nvinfo : EIATTR_KPARAM_INFO
	.align		4
.L_4035:
        /*00d8*/ 	.byte	0x04, 0x17
        /*00da*/ 	.short	(.L_4037 - .L_4036)
.L_4036:
        /*00dc*/ 	.word	0x00000000
        /*00e0*/ 	.short	0x0006
        /*00e2*/ 	.short	0x002c
        /*00e4*/ 	.byte	0x00, 0xf0, 0x11, 0x00


	//----- nvinfo : EIATTR_KPARAM_INFO
	.align		4
.L_4037:
        /*00e8*/ 	.byte	0x04, 0x17
        /*00ea*/ 	.short	(.L_4039 - .L_4038)
.L_4038:
        /*00ec*/ 	.word	0x00000000
        /*00f0*/ 	.short	0x0005
        /*00f2*/ 	.short	0x0028
        /*00f4*/ 	.byte	0x00, 0xf0, 0x11, 0x00


	//----- nvinfo : EIATTR_KPARAM_INFO
	.align		4
.L_4039:
        /*00f8*/ 	.byte	0x04, 0x17
        /*00fa*/ 	.short	(.L_4041 - .L_4040)
.L_4040:
        /*00fc*/ 	.word	0x00000000
        /*0100*/ 	.short	0x0004
        /*0102*/ 	.short	0x0020
        /*0104*/ 	.byte	0x00, 0xf5, 0x21, 0x00


	//----- nvinfo : EIATTR_KPARAM_INFO
	.align		4
.L_4041:
        /*0108*/ 	.byte	0x04, 0x17
        /*010a*/ 	.short	(.L_4043 - .L_4042)
.L_4042:
        /*010c*/ 	.word	0x00000000
        /*0110*/ 	.short	0x0003
        /*0112*/ 	.short	0x0018
        /*0114*/ 	.byte	0x00, 0xf5, 0x21, 0x00


	//----- nvinfo : EIATTR_KPARAM_INFO
	.align		4
.L_4043:
        /*0118*/ 	.byte	0x04, 0x17
        /*011a*/ 	.short	(.L_4045 - .L_4044)
.L_4044:
        /*011c*/ 	.word	0x00000000
        /*0120*/ 	.short	0x0002
        /*0122*/ 	.short	0x0010
        /*0124*/ 	.byte	0x00, 0xf5, 0x21, 0x00


	//----- nvinfo : EIATTR_KPARAM_INFO
	.align		4
.L_4045:
        /*0128*/ 	.byte	0x04, 0x17
        /*012a*/ 	.short	(.L_4047 - .L_4046)
.L_4046:
        /*012c*/ 	.word	0x00000000
        /*0130*/ 	.short	0x0001
        /*0132*/ 	.short	0x0008
        /*0134*/ 	.byte	0x00, 0xf5, 0x21, 0x00


	//----- nvinfo : EIATTR_KPARAM_INFO
	.align		4
.L_4047:
        /*0138*/ 	.byte	0x04, 0x17
        /*013a*/ 	.short	(.L_4049 - .L_4048)
.L_4048:
        /*013c*/ 	.word	0x00000000
        /*0140*/ 	.short	0x0000
        /*0142*/ 	.short	0x0000
        /*0144*/ 	.byte	0x00, 0xf5, 0x21, 0x00


	//----- nvinfo : EIATTR_SPARSE_MMA_MASK
	.align		4
.L_4049:
        /*0148*/ 	.byte	0x03, 0x50
        /*014a*/ 	.short	0x0000


	//----- nvinfo : EIATTR_MAXREG_COUNT
	.align		4
        /*014c*/ 	.byte	0x03, 0x1b
        /*014e*/ 	.short	0x00ff


	//----- nvinfo : EIATTR_NUM_BARRIERS
	.align		4
        /*0150*/ 	.byte	0x02, 0x4c
        /*0152*/ 	.byte	0x01
	.zero		1


	//----- nvinfo : EIATTR_MERCURY_ISA_VERSION
	.align		4
        /*0154*/ 	.byte	0x03, 0x5f
        /*0156*/ 	.short	0x0101


	//----- nvinfo : EIATTR_VRC_CTA_INIT_COUNT
	.align		4
        /*0158*/ 	.byte	0x02, 0x4a
	.zero		1
	.zero		1


	//----- nvinfo : EIATTR_EXIT_INSTR_OFFSETS
	.align		4
        /*015c*/ 	.byte	0x04, 0x1c
        /*015e*/ 	.short	(.L_4051 - .L_4050)


	//   ....[0]....
.L_4050:
        /*0160*/ 	.word	0x00000260


	//   ....[1]....
        /*0164*/ 	.word	0x00002280


	//   ....[2]....
        /*0168*/ 	.word	0x000023e0


	//   ....[3]....
        /*016c*/ 	.word	0x00002480


	//   ....[4]....
        /*0170*/ 	.word	0x000024c0


	//----- nvinfo : EIATTR_CRS_STACK_SIZE
	.align		4
.L_4051:
        /*0174*/ 	.byte	0x04, 0x1e
        /*0176*/ 	.short	(.L_4053 - .L_4052)
.L_4052:
        /*0178*/ 	.word	0x00000000


	//----- nvinfo : EIATTR_CBANK_PARAM_SIZE
	.align		4
.L_4053:
        /*017c*/ 	.byte	0x03, 0x19
        /*017e*/ 	.short	0x0074


	//----- nvinfo : EIATTR_PARAM_CBANK
	.align		4
        /*0180*/ 	.byte	0x04, 0x0a
        /*0182*/ 	.short	(.L_4055 - .L_4054)
	.align		4
.L_4054:
        /*0184*/ 	.word	index@(.nv.constant0._Z23gemm_half_q_half_kernelILi1ELi32ELb0ELb0ELi32EEvPK6__halfPKjS4_S2_PS0_iiiiPKtS7_iiiiiibS2_i)
        /*0188*/ 	.short	0x0380
        /*018a*/ 	.short	0x0074


	//----- nvinfo : EIATTR_SW_WAR
	.align		4
.L_4055:
        /*018c*/ 	.byte	0x04, 0x36
        /*018e*/ 	.short	(.L_4057 - .L_4056)
.L_4056:
        /*0190*/ 	.word	0x00000008
.L_4057:


//--------------------- .nv.info._Z23gemm_half_q_half_kernelILi1ELi48ELb0ELb0ELi32EEvPK6__halfPKjS4_S2_PS0_iiiiPKtS7_iiiiiibS2_i --------------------------
	.section	.nv.info._Z23gemm_half_q_half_kernelILi1ELi48ELb0ELb0ELi32EEvPK6__halfPKjS4_S2_PS0_iiiiPKtS7_iiiiiibS2_i,"",@"SHT_CUDA_INFO"
	.sectionflags	@""
	.align	4


	//----- nvinfo : EIATTR_CUDA_API_VERSION
	.align		4
        /*0000*/ 	.byte	0x04, 0x37
        /*0002*/ 	.short	(.L_4059 - .L_4058)
.L_4058:
        /*0004*/ 	.word	0x00000082


	//----- nvinfo : EIATTR_KPARAM_INFO
	.align		4
.L_4059:
        /*0008*/ 	.byte	0x04, 0x17
        /*000a*/ 	.short	(.L_4061 - .L_4060)
.L_4060:
        /*000c*/ 	.word	0x00000000
        /*0010*/ 	.short	0x0013
        /*0012*/ 	.short	0x0070
        /*0014*/ 	.byte	0x00, 0xf0, 0x11, 0x00


	//----- nvinfo : EIATTR_KPARAM_INFO
	.align		4
.L_4061:
        /*0018*/ 	.byte	0x04, 0x17
        /*001a*/ 	.short	(.L_4063 - .L_4062)
.L_4062:
        /*001c*/ 	.word	0x00000000
        /*0020*/ 	.short	0x0012
        /*0022*/ 	.short	0x0068
        /*0024*/ 	.byte	0x00, 0xf5, 0x21, 0x00


	//----- nvinfo : EIATTR_KPARAM_INFO
	.align		4
.L_4063:
        /*0028*/ 	.byte	0x04, 0x17
        /*002a*/ 	.short	(.L_4065 - .L_4064)
.L_4064:
        /*002c*/ 	.word	0x00000000
        /*0030*/ 	.short	0x0011
        /*0032*/ 	.short	0x0060
        /*0034*/ 	.byte	0x00, 0xf0, 0x05, 0x00


	//----- nvinfo : EIATTR_KPARAM_INFO
	.align		4
.L_4065:
        /*0038*/ 	.byte	0x04, 0x17
        /*003a*/ 	.short	(.L_4067 - .L_4066)
.L_4066:
        /*003c*/ 	.word	0x00000000
        /*0040*/ 	.short	0x0010
        /*0042*/ 	.short	0x005c
        /*0044*/ 	.byte	0x00, 0xf0, 0x11, 0x00


	//----- nvinfo : EIATTR_KPARAM_INFO
	.align		4
.L_4067:
        /*0048*/ 	.byte	0x04, 0x17
        /*004a*/ 	.short	(.L_4069 - .L_4068)
.L_4068:
        /*004c*/ 	.word	0x00000000
        /*0050*/ 	.short	0x000f
        /*0052*/ 	.short	0x0058
        /*0054*/ 	.byte	0x00, 0xf0, 0x11, 0x00


	//----- nvinfo : EIATTR_KPARAM_INFO
	.align		4
.L_4069:
        /*0058*/ 	.byte	0x04, 0x17
        /*005a*/ 	.short	(.L_4071 - .L_4070)
.L_4070:
        /*005c*/ 	.word	0x00000000
        /*0060*/ 	.short	0x000e
        /*0062*/ 	.short	0x0054
        /*0064*/ 	.byte	0x00, 0xf0, 0x11, 0x00


	//----- nvinfo : EIATTR_KPARAM_INFO
	.align		4
.L_4071:
        /*0068*/ 	.byte	0x04, 0x17
        /*006a*/ 	.short	(.L_4073 - .L_4072)
.L_4072:
        /*006c*/ 	.word	0x00000000
        /*0070*/ 	.short	0x000d
        /*0072*/ 	.short	0x0050
        /*0074*/ 	.byte	0x00, 0xf0, 0x11, 0x00


	//----- nvinfo : EIATTR_KPARAM_INFO
	.align		4
.L_4073:
        /*0078*/ 	.byte	0x04, 0x17
        /*007a*/ 	.short	(.L_4075 - .L_4074)
.L_4074:
        /*007c*/ 	.word	0x00000000
        /*0080*/ 	.short	0x000c
        /*0082*/ 	.short	0x004c
        /*0084*/ 	.byte	0x00, 0xf0, 0x11, 0x00


	//----- nvinfo : EIATTR_KPARAM_INFO
	.align		4
.L_4075:
        /*0088*/ 	.byte	0x04, 0x17
        /*008a*/ 	.short	(.L_4077 - .L_4076)
.L_4076:
        /*008c*/ 	.word	0x00000000
        /*0090*/ 	.short	0x000b
        /*0092*/ 	.short	0x0048
        /*0094*/ 	.byte	0x00, 0xf0, 0x11, 0x00


	//----- nvinfo : EIATTR_KPARAM_INFO
	.align		4
.L_4077:
        /*0098*/ 	.byte	0x04, 0x17
        /*009a*/ 	.short	(.L_4079 - .L_4078)
.L_4078:
        /*009c*/ 	.word	0x00000000
        /*00a0*/ 	.short	0x000a
        /*00a2*/ 	.short	0x0040
        /*00a4*/ 	.byte	0x00, 0xf5, 0x21, 0x00


	//----- nvinfo : EIATTR_KPARAM_INFO
	.align		4
.L_4079:
        /*00a8*/ 	.byte	0x04, 0x17
        /*00aa*/ 	.short	(.L_4081 - .L_4080)
.L_4080:
        /*00ac*/ 	.word	0x00000000
        /*00b0*/ 	.short	0x0009
        /*00b2*/ 	.short	0x0038
        /*00b4*/ 	.byte	0x00, 0xf5, 0x21, 0x00


	//----- nvinfo : EIATTR_KPARAM_INFO
	.align		4
.L_4081:
        /*00b8*/ 	.byte	0x04, 0x17
        /*00ba*/ 	.short	(.L_4083 - .L_4082)
.L_4082:
        /*00bc*/ 	.word	0x00000000
        /*00c0*/ 	.short	0x0008
        /*00c2*/ 	.short	0x0034
        /*00c4*/ 	.byte	0x00, 0xf0, 0x11, 0x00


	//----- nvinfo : EIATTR_KPARAM_INFO
	.align		4
.L_4083:
        /*00c8*/ 	.byte	0x04, 0x17
        /*00ca*/ 	.short	(.L_4085 - .L_4084)
.L_4084:
        /*00cc*/ 	.word	0x00000000
        /*00d0*/ 	.short	0x0007
        /*00d2*/ 	.short	0x0030
        /*00d4*/ 	.byte	0x00, 0xf0, 0x11, 0x00


	//----- nvinfo : EIATTR_KPARAM_INFO
	.align		4
.L_4085:
        /*00d8*/ 	.byte	0x04, 0x17
        /*00da*/ 	.short	(.L_4087 - .L_4086)
.L_4086:
        /*00dc*/ 	.word	0x00000000
        /*00e0*/ 	.short	0x0006
        /*00e2*/ 	.short	0x002c
        /*00e4*/ 	.byte	0x00, 0xf0, 0x11, 0x00


	//----- nvinfo : EIATTR_KPARAM_INFO
	.align		4
.L_4087:
        /*00e8*/ 	.byte	0x04, 0x17
        /*00ea*/ 	.short	(.L_4089 - .L_4088)
.L_4088:
        /*00ec*/ 	.word	0x00000000
        /*00f0*/ 	.short	0x0005
        /*00f2*/ 	.short	0x0028
        /*00f4*/ 	.byte	0x00, 0xf0, 0x11, 0x00


	//----- nvinfo : EIATTR_KPARAM_INFO
	.align		4
.L_4089:
        /*00f8*/ 	.byte	0x04, 0x17
        /*00fa*/ 	.short	(.L_4091 - .L_4090)
.L_4090:
        /*00fc*/ 	.word	0x00000000
        /*0100*/ 	.short	0x0004
        /*0102*/ 	.short	0x0020
        /*0104*/ 	.byte	0x00, 0xf5, 0x21, 0x00


	//----- nvinfo : EIATTR_KPARAM_INFO
	.align		4
.L_4091:
        /*0108*/ 	.byte	0x04, 0x17
        /*010a*/ 	.short	(.L_4093 - .L_4092)
.L_4092:
        /*010c*/ 	.word	0x00000000
        /*0110*/ 	.short	0x0003
        /*0112*/ 	.short	0x0018
        /*0114*/ 	.byte	0x00, 0xf5, 0x21, 0x00


	//----- nvinfo : EIATTR_KPARAM_INFO
	.align		4
.L_4093:
        /*0118*/ 	.byte	0x04, 0x17
        /*011a*/ 	.short	(.L_4095 - .L_4094)
.L_4094:
        /*011c*/ 	.word	0x00000000
        /*0120*/ 	.short	0x0002
        /*0122*/ 	.short	0x0010
        /*0124*/ 	.byte	0x00, 0xf5, 0x21, 0x00


	//----- nvinfo : EIATTR_KPARAM_INFO
	.align		4
.L_4095:
        /*0128*/ 	.byte	0x04, 0x17
        /*012a*/ 	.short	(.L_4097 - .L_4096)
.L_4096:
        /*012c*/ 	.word	0x00000000
        /*0130*/ 	.short	0x0001
        /*0132*/ 	.short	0x0008
        /*0134*/ 	.byte	0x00, 0xf5, 0x21, 0x00


	//----- nvinfo : EIATTR_KPARAM_INFO
	.align		4
.L_4097:
        /*0138*/ 	.byte	0x04, 0x17
        /*013a*/ 	.short	(.L_4099 - .L_4098)
.L_4098:
        /*013c*/ 	.word	0x00000000
        /*0140*/ 	.short	0x0000
        /*0142*/ 	.short	0x0000
        /*0144*/ 	.byte	0x00, 0xf5, 0x21, 0x00


	//----- nvinfo : EIATTR_SPARSE_MMA_MASK
	.align		4
.L_4099:
        /*0148*/ 	.byte	0x03, 0x50
        /*014a*/ 	.short	0x0000


	//----- nvinfo : EIATTR_MAXREG_COUNT
	.align		4
        /*014c*/ 	.byte	0x03, 0x1b
        /*014e*/ 	.short	0x00ff


	//----- nvinfo : EIATTR_NUM_BARRIERS
	.align		4
        /*0150*/ 	.byte	0x02, 0x4c
        /*0152*/ 	.byte	0x01
	.zero		1


	//----- nvinfo : EIATTR_MERCURY_ISA_VERSION
	.align		4
        /*0154*/ 	.byte	0x03, 0x5f
        /*0156*/ 	.short	0x0101


	//----- nvinfo : EIATTR_VRC_CTA_INIT_COUNT
	.align		4
        /*0158*/ 	.byte	0x02, 0x4a
	.zero		1
	.zero		1


	//----- nvinfo : EIATTR_EXIT_INSTR_OFFSETS
	.align		4
        /*015c*/ 	.byte	0x04, 0x1c
        /*015e*/ 	.short	(.L_4101 - .L_4100)


	//   ....[0]....
.L_4100:
        /*0160*/ 	.word	0x00000290


	//   ....[1]....
        /*0164*/ 	.word	0x000038b0


	//   ....[2]....
        /*0168*/ 	.word	0x00003a50


	//   ....[3]....
        /*016c*/ 	.word	0x00003ae0


	//   ....[4]....
        /*0170*/ 	.word	0x00003b20


	//----- nvinfo : EIATTR_CRS_STACK_SIZE
	.align		4
.L_4101:
        /*0174*/ 	.byte	0x04, 0x1e
        /*0176*/ 	.short	(.L_4103 - .L_4102)
.L_4102:
        /*0178*/ 	.word	0x00000000


	//----- nvinfo : EIATTR_CBANK_PARAM_SIZE
	.align		4
.L_4103:
        /*017c*/ 	.byte	0x03, 0x19
        /*017e*/ 	.short	0x0074


	//----- nvinfo : EIATTR_PARAM_CBANK
	.align		4
        /*0180*/ 	.byte	0x04, 0x0a
        /*0182*/ 	.short	(.L_4105 - .L_4104)
	.align		4
.L_4104:
        /*0184*/ 	.word	index@(.nv.constant0._Z23gemm_half_q_half_kernelILi1ELi48ELb0ELb0ELi32EEvPK6__halfPKjS4_S2_PS0_iiiiPKtS7_iiiiiibS2_i)
        /*0188*/ 	.short	0x0380
        /*018a*/ 	.short	0x0074


	//----- nvinfo : EIATTR_SW_WAR
	.align		4
.L_4105:
        /*018c*/ 	.byte	0x04, 0x36
        /*018e*/ 	.short	(.L_4107 - .L_4106)
.L_4106:
        /*0190*/ 	.word	0x00000008
.L_4107:


//--------------------- .nv.info._Z23gemm_half_q_half_kernelILi1ELi16ELb0ELb0ELi32EEvPK6__halfPKjS4_S2_PS0_iiiiPKtS7_iiiiiibS2_i --------------------------
	.section	.nv.info._Z23gemm_half_q_half_kernelILi1ELi16ELb0ELb0ELi32EEvPK6__halfPKjS4_S2_PS0_iiiiPKtS7_iiiiiibS2_i,"",@"SHT_CUDA_INFO"
	.sectionflags	@""
	.align	4


	//----- nvinfo : EIATTR_CUDA_API_VERSION
	.align		4
        /*0000*/ 	.byte	0x04, 0x37
        /*0002*/ 	.short	(.L_4109 - .L_4108)
.L_4108:
        /*0004*/ 	.word	0x00000082


	//----- nvinfo : EIATTR_KPARAM_INFO
	.align		4
.L_4109:
        /*0008*/ 	.byte	0x04, 0x17
        /*000a*/ 	.short	(.L_4111 - .L_4110)
.L_4110:
        /*000c*/ 	.word	0x00000000
        /*0010*/ 	.short	0x0013
        /*0012*/ 	.short	0x0070
        /*0014*/ 	.byte	0x00, 0xf0, 0x11, 0x00


	//----- nvinfo : EIATTR_KPARAM_INFO
	.align		4
.L_4111:
        /*0018*/ 	.byte	0x04, 0x17
        /*001a*/ 	.short	(.L_4113 - .L_4112)
.L_4112:
        /*001c*/ 	.word	0x00000000
        /*0020*/ 	.short	0x0012
        /*0022*/ 	.short	0x0068
        /*0024*/ 	.byte	0x00, 0xf5, 0x21, 0x00


	//----- nvinfo : EIATTR_KPARAM_INFO
	.align		4
.L_4113:
        /*0028*/ 	.byte	0x04, 0x17
        /*002a*/ 	.short	(.L_4115 - .L_4114)
.L_4114:
        /*002c*/ 	.word	0x00000000
        /*0030*/ 	.short	0x0011
        /*0032*/ 	.short	0x0060
        /*0034*/ 	.byte	0x00, 0xf0, 0x05, 0x00


	//----- nvinfo : EIATTR_KPARAM_INFO
	.align		4
.L_4115:
        /*0038*/ 	.byte	0x04, 0x17
        /*003a*/ 	.short	(.L_4117 - .L_4116)
.L_4116:
        /*003c*/ 	.word	0x00000000
        /*0040*/ 	.short	0x0010
        /*0042*/ 	.short	0x005c
        /*0044*/ 	.byte	0x00, 0xf0, 0x11, 0x00


	//----- nvinfo : EIATTR_KPARAM_INFO
	.align		4
.L_4117:
        /*0048*/ 	.byte	0x04, 0x17
        /*004a*/ 	.short	(.L_4119 - .L_4118)
.L_4118:
        /*004c*/ 	.word	0x00000000
        /*0050*/ 	.short	0x000f
        /*0052*/ 	.short	0x0058
        /*0054*/ 	.byte	0x00, 0xf0, 0x11, 0x00


	//----- nvinfo : EIATTR_KPARAM_INFO
	.align		4
.L_4119:
        /*0058*/ 	.byte	0x04, 0x17
        /*005a*/ 	.short	(.L_4121 - .L_4120)
.L_4120:
        /*005c*/ 	.word	0x00000000
        /*0060*/ 	.short	0x000e
        /*0062*/ 	.short	0x0054
        /*0064*/ 	.byte	0x00, 0xf0, 0x11, 0x00


	//----- nvinfo : EIATTR_KPARAM_INFO
	.align		4
.L_4121:
        /*0068*/ 	.byte	0x04, 0x17
        /*006a*/ 	.short	(.L_4123 - .L_4122)
.L_4122:
        /*006c*/ 	.word	0x00000000
        /*0070*/ 	.short	0x000d
        /*0072*/ 	.short	0x0050
        /*0074*/ 	.byte	0x00, 0xf0, 0x11, 0x00


	//----- nvinfo : EIATTR_KPARAM_INFO
	.align		4
.L_4123:
        /*0078*/ 	.byte	0x04, 0x17
        /*007a*/ 	.short	(.L_4125 - .L_4124)
.L_4124:
        /*007c*/ 	.word	0x00000000
        /*0080*/ 	.short	0x000c
        /*0082*/ 	.short	0x004c
        /*0084*/ 	.byte	0x00, 0xf0, 0x11, 0x00


	//----- nvinfo : EIATTR_KPARAM_INFO
	.align		4
.L_4125:
        /*0088*/ 	.byte	0x04, 0x17
        /*008a*/ 	.short	(.L_4127 - .L_4126)
.L_4126:
        /*008c*/ 	.word	0x00000000
        /*0090*/ 	.short	0x000b
        /*0092*/ 	.short	0x0048
        /*0094*/ 	.byte	0x00, 0xf0, 0x11, 0x00


	//----- nvinfo : EIATTR_KPARAM_INFO
	.align		4
.L_4127:
        /*0098*/ 	.byte	0x04, 0x17
        /*009a*/ 	.short	(.L_4129 - .L_4128)
.L_4128:
        /*009c*/ 	.word	0x00000000
        /*00a0*/ 	.short	0x000a
        /*00a2*/ 	.short	0x0040
        /*00a4*/ 	.byte	0x00, 0xf5, 0x21, 0x00


	//----- nvinfo : EIATTR_KPARAM_INFO
	.align		4
.L_4129:
        /*00a8*/ 	.byte	0x04, 0x17
        /*00aa*/ 	.short	(.L_4131 - .L_4130)
.L_4130:
        /*00ac*/ 	.word	0x00000000
        /*00b0*/ 	.short	0x0009
        /*00b2*/ 	.short	0x0038
        /*00b4*/ 	.byte	0x00, 0xf5, 0x21, 0x00


	//----- nvinfo : EIATTR_KPARAM_INFO
	.align		4
.L_4131:
        /*00b8*/ 	.byte	0x04, 0x17
        /*00ba*/ 	.short	(.L_4133 - .L_4132)
.L_4132:
        /*00bc*/ 	.word	0x00000000
        /*00c0*/ 	.short	0x0008
        /*00c2*/ 	.short	0x0034
        /*00c4*/ 	.byte	0x00, 0xf0, 0x11, 0x00


	//----- nvinfo : EIATTR_KPARAM_INFO
	.align		4
.L_4133:
        /*00c8*/ 	.byte	0x04, 0x17
        /*00ca*/ 	.short	(.L_4135 - .L_4134)
.L_4134:
        /*00cc*/ 	.word	0x00000000
        /*00d0*/ 	.short	0x0007
        /*00d2*/ 	.short	0x0030
        /*00d4*/ 	.byte	0x00, 0xf0, 0x11, 0x00


	//----- nvinfo : EIATTR_KPARAM_INFO
	.align		4
.L_4135:
        /*00d8*/ 	.byte	0x04, 0x17
        /*00da*/ 	.short	(.L_4137 - .L_4136)
.L_4136:
        /*00dc*/ 	.word	0x00000000
        /*00e0*/ 	.short	0x0006
        /*00e2*/ 	.short	0x002c
        /*00e4*/ 	.byte	0x00, 0xf0, 0x11, 0x00


	//----- nvinfo : EIATTR_KPARAM_INFO
	.align		4
.L_4137:
        /*00e8*/ 	.byte	0x04, 0x17
        /*00ea*/ 	.short	(.L_4139 - .L_4138)
.L_4138:
        /*00ec*/ 	.word	0x00000000
        /*00f0*/ 	.short	0x0005
        /*00f2*/ 	.short	0x0028
        /*00f4*/ 	.byte	0x00, 0xf0, 0x11, 0x00


	//----- nvinfo : EIATTR_KPARAM_INFO
	.align		4
.L_4139:
        /*00f8*/ 	.byte	0x04, 0x17
        /*00fa*/ 	.short	(.L_4141 - .L_4140)
.L_4140:
        /*00fc*/ 	.word	0x00000000
        /*0100*/ 	.short	0x0004
        /*0102*/ 	.short	0x0020
        /*0104*/ 	.byte	0x00, 0xf5, 0x21, 0x00


	//----- nvinfo : EIATTR_KPARAM_INFO
	.align		4
.L_4141:
        /*0108*/ 	.byte	0x04, 0x17
        /*010a*/ 	.short	(.L_4143 - .L_4142)
.L_4142:
        /*010c*/ 	.word	0x00000000
        /*0110*/ 	.short	0x0003
        /*0112*/ 	.short	0x0018
        /*0114*/ 	.byte	0x00, 0xf5, 0x21, 0x00


	//----- nvinfo : EIATTR_KPARAM_INFO
	.align		4
.L_4143:
        /*0118*/ 	.byte	0x04, 0x17
        /*011a*/ 	.short	(.L_4145 - .L_4144)
.L_4144:
        /*011c*/ 	.word	0x00000000
        /*0120*/ 	.short	0x0002
        /*0122*/ 	.short	0x0010
        /*0124*/ 	.byte	0x00, 0xf5, 0x21, 0x00


	//----- nvinfo : EIATTR_KPARAM_INFO
	.align		4
.L_4145:
        /*0128*/ 	.byte	0x04, 0x17
        /*012a*/ 	.short	(.L_4147 - .L_4146)
.L_4146:
        /*012c*/ 	.word	0x00000000
        /*0130*/ 	.short	0x0001
        /*0132*/ 	.short	0x0008
        /*0134*/ 	.byte	0x00, 0xf5, 0x21, 0x00


	//----- nvinfo : EIATTR_KPARAM_INFO
	.align		4
.L_4147:
        /*0138*/ 	.byte	0x04, 0x17
        /*013a*/ 	.short	(.L_4149 - .L_4148)
.L_4148:
        /*013c*/ 	.word	0x00000000
        /*0140*/ 	.short	0x0000
        /*0142*/ 	.short	0x0000
        /*0144*/ 	.byte	0x00, 0xf5, 0x21, 0x00


	//----- nvinfo : EIATTR_SPARSE_MMA_MASK
	.align		4
.L_4149:
        /*0148*/ 	.byte	0x03, 0x50
        /*014a*/ 	.short	0x0000


	//----- nvinfo : EIATTR_MAXREG_COUNT
	.align		4
        /*014c*/ 	.byte	0x03, 0x1b
        /*014e*/ 	.short	0x00ff


	//----- nvinfo : EIATTR_NUM_BARRIERS
	.align		4
        /*0150*/ 	.byte	0x02, 0x4c
        /*0152*/ 	.byte	0x01
	.zero		1


	//----- nvinfo : EIATTR_MERCURY_ISA_VERSION
	.align		4
        /*0154*/ 	.byte	0x03, 0x5f
        /*0156*/ 	.short	0x0101


	//----- nvinfo : EIATTR_VRC_CTA_INIT_COUNT
	.align		4
        /*0158*/ 	.byte	0x02, 0x4a
	.zero		1
	.zero		1


	//----- nvinfo : EIATTR_EXIT_INSTR_OFFSETS
	.align		4
        /*015c*/ 	.byte	0x04, 0x1c
        /*015e*/ 	.short	(.L_4151 - .L_4150)


	//   ....[0]....
.L_4150:
        /*0160*/ 	.word	0x00000260


	//   ....[1]....
        /*0164*/ 	.word	0x00002090


	//   ....[2]....
        /*0168*/ 	.word	0x000021e0


	//   ....[3]....
        /*016c*/ 	.word	0x00002270


	//   ....[4]....
        /*0170*/ 	.word	0x000022b0


	//----- nvinfo : EIATTR_CRS_STACK_SIZE
	.align		4
.L_4151:
        /*0174*/ 	.byte	0x04, 0x1e
        /*0176*/ 	.short	(.L_4153 - .L_4152)
.L_4152:
        /*0178*/ 	.word	0x00000000


	//----- nvinfo : EIATTR_CBANK_PARAM_SIZE
	.align		4
.L_4153:
        /*017c*/ 	.byte	0x03, 0x19
        /*017e*/ 	.short	0x0074


	//----- nvinfo : EIATTR_PARAM_CBANK
	.align		4
        /*0180*/ 	.byte	0x04, 0x0a
        /*0182*/ 	.short	(.L_4155 - .L_4154)
	.align		4
.L_4154:
        /*0184*/ 	.word	index@(.nv.constant0._Z23gemm_half_q_half_kernelILi1ELi16ELb0ELb0ELi32EEvPK6__halfPKjS4_S2_PS0_iiiiPKtS7_iiiiiibS2_i)
        /*0188*/ 	.short	0x0380
        /*018a*/ 	.short	0x0074


	//----- nvinfo : EIATTR_SW_WAR
	.align		4
.L_4155:
        /*018c*/ 	.byte	0x04, 0x36
        /*018e*/ 	.short	(.L_4157 - .L_4156)
.L_4156:
        /*0190*/ 	.word	0x00000008
.L_4157:


//--------------------- .nv.info._Z23gemm_half_q_half_kernelILi1ELi24ELb0ELb0ELi32EEvPK6__halfPKjS4_S2_PS0_iiiiPKtS7_iiiiiibS2_i --------------------------
	.section	.nv.info._Z23gemm_half_q_half_kernelILi1ELi24ELb0ELb0ELi32EEvPK6__halfPKjS4_S2_PS0_iiiiPKtS7_iiiiiibS2_i,"",@"SHT_CUDA_INFO"
	.sectionflags	@""
	.align	4


	//----- nvinfo : EIATTR_CUDA_API_VERSION
	.align		4
        /*0000*/ 	.byte	0x04, 0x37
        /*0002*/ 	.short	(.L_4159 - .L_4158)
.L_4158:
        /*0004*/ 	.word	0x00000082


	//----- nvinfo : EIATTR_KPARAM_INFO
	.align		4
.L_4159:
        /*0008*/ 	.byte	0x04, 0x17
        /*000a*/ 	.short	(.L_4161 - .L_4160)
.L_4160:
        /*000c*/ 	.word	0x00000000
        /*0010*/ 	.short	0x0013
        /*0012*/ 	.short	0x0070
        /*0014*/ 	.byte	0x00, 0xf0, 0x11, 0x00


	//----- nvinfo : EIATTR_KPARAM_INFO
	.align		4
.L_4161:
        /*0018*/ 	.byte	0x04, 0x17
        /*001a*/ 	.short	(.L_4163 - .L_4162)
.L_4162:
        /*001c*/ 	.word	0x00000000
        /*0020*/ 	.short	0x0012
        /*0022*/ 	.short	0x0068
        /*0024*/ 	.byte	0x00, 0xf5, 0x21, 0x00


	//----- nvinfo : EIATTR_KPARAM_INFO
	.align		4
.L_4163:
        /*0028*/ 	.byte	0x04, 0x17
        /*002a*/ 	.short	(.L_4165 - .L_4164)
.L_4164:
        /*002c*/ 	.word	0x00000000
        /*0030*/ 	.short	0x0011
        /*0032*/ 	.short	0x0060
        /*0034*/ 	.byte	0x00, 0xf0, 0x05, 0x00


	//----- nvinfo : EIATTR_KPARAM_INFO
	.align		4
.L_4165:
        /*0038*/ 	.byte	0x04, 0x17
        /*003a*/ 	.short	(.L_4167 - .L_4166)
.L_4166:
        /*003c*/ 	.word	0x00000000
        /*0040*/ 	.short	0x0010
        /*0042*/ 	.short	0x005c
        /*0044*/ 	.byte	0x00, 0xf0, 0x11, 0x00


	//----- nvinfo : EIATTR_KPARAM_INFO
	.align		4
.L_4167:
        /*0048*/ 	.byte	0x04, 0x17
        /*004a*/ 	.short	(.L_4169 - .L_4168)
.L_4168:
        /*004c*/ 	.word	0x00000000
        /*0050*/ 	.short	0x000f
        /*0052*/ 	.short	0x0058
        /*0054*/ 	.byte	0x00, 0xf0, 0x11, 0x00


	//----- nvinfo : EIATTR_KPARAM_INFO
	.align		4
.L_4169:
        /*0058*/ 	.byte	0x04, 0x17
        /*005a*/ 	.short	(.L_4171 - .L_4170)
.L_4170:
        /*005c*/ 	.word	0x00000000
        /*0060*/ 	.short	0x000e
        /*0062*/ 	.short	0x0054
        /*0064*/ 	.byte	0x00, 0xf0, 0x11, 0x00


	//----- nvinfo : EIATTR_KPARAM_INFO
	.align		4
.L_4171:
        /*0068*/ 	.byte	0x04, 0x17
        /*006a*/ 	.short	(.L_4173 - .L_4172)
.L_4172:
        /*006c*/ 	.word	0x00000000
        /*0070*/ 	.short	0x000d
        /*0072*/ 	.short	0x0050
        /*0074*/ 	.byte	0x00, 0xf0, 0x11, 0x00


	//----- nvinfo : EIATTR_KPARAM_INFO
	.align		4
.L_4173:
        /*0078*/ 	.byte	0x04, 0x17
        /*007a*/ 	.short	(.L_4175 - .L_4174)
.L_4174:
        /*007c*/ 	.word	0x00000000
        /*0080*/ 	.short	0x000c
        /*0082*/ 	.short	0x004c
        /*0084*/ 	.byte	0x00, 0xf0, 0x11, 0x00


	//----- nvinfo : EIATTR_KPARAM_INFO
	.align		4
.L_4175:
        /*0088*/ 	.byte	0x04, 0x17
        /*008a*/ 	.short	(.L_4177 - .L_4176)
.L_4176:
        /*008c*/ 	.word	0x00000000
        /*0090*/ 	.short	0x000b
        /*0092*/ 	.short	0x0048
        /*0094*/ 	.byte	0x00, 0xf0, 0x11, 0x00


	//----- nvinfo : EIATTR_KPARAM_INFO
	.align		4
.L_4177:
        /*0098*/ 	.byte	0x04, 0x17
        /*009a*/ 	.short	(.L_4179 - .L_4178)
.L_4178:
        /*009c*/ 	.word	0x00000000
        /*00a0*/ 	.short	0x000a
        /*00a2*/ 	.short	0x0040
        /*00a4*/ 	.byte	0x00, 0xf5, 0x21, 0x00


	//----- nvinfo : EIATTR_KPARAM_INFO
	.align		4
.L_4179:
        /*00a8*/ 	.byte	0x04, 0x17
        /*00aa*/ 	.short	(.L_4181 - .L_4180)
.L_4180:
        /*00ac*/ 	.word	0x00000000
        /*00b0*/ 	.short	0x0009
        /*00b2*/ 	.short	0x0038
        /*00b4*/ 	.byte	0x00, 0xf5, 0x21, 0x00


	//----- nvinfo : EIATTR_KPARAM_INFO
	.align		4
.L_4181:
        /*00b8*/ 	.byte	0x04, 0x17
        /*00ba*/ 	.short	(.L_4183 - .L_4182)
.L_4182:
        /*00bc*/ 	.word	0x00000000
        /*00c0*/ 	.short	0x0008
        /*00c2*/ 	.short	0x0034
        /*00c4*/ 	.byte	0x00, 0xf0, 0x11, 0x00


	//----- nvinfo : EIATTR_KPARAM_INFO
	.align		4
.L_4183:
        /*00c8*/ 	.byte	0x04, 0x17
        /*00ca*/ 	.short	(.L_4185 - .L_4184)
.L_4184:
        /*00cc*/ 	.word	0x00000000
        /*00d0*/ 	.short	0x0007
        /*00d2*/ 	.short	0x0030
        /*00d4*/ 	.byte	0x00, 0xf0, 0x11, 0x00


	//----- nvinfo : EIATTR_KPARAM_INFO
	.align		4
.L_4185:
        /*00d8*/ 	.byte	0x04, 0x17
        /*00da*/ 	.short	(.L_4187 - .L_4186)
.L_4186:
        /*00dc*/ 	.word	0x00000000
        /*00e0*/ 	.short	0x0006
        /*00e2*/ 	.short	0x002c
        /*00e4*/ 	.byte	0x00, 0xf0, 0x11, 0x00


	//----- nvinfo : EIATTR_KPARAM_INFO
	.align		4
.L_4187:
        /*00e8*/ 	.byte	0x04, 0x17
        /*00ea*/ 	.short	(.L_4189 - .L_4188)
.L_4188:
        /*00ec*/ 	.word	0x00000000
        /*00f0*/ 	.short	0x0005
        /*00f2*/ 	.short	0x0028
        /*00f4*/ 	.byte	0x00, 0xf0, 0x11, 0x00


	//----- nvinfo : EIATTR_KPARAM_INFO
	.align		4
.L_4189:
        /*00f8*/ 	.byte	0x04, 0x17
        /*00fa*/ 	.short	(.L_4191 - .L_4190)
.L_4190:
        /*00fc*/ 	.word	0x00000000
        /*0100*/ 	.short	0x0004
        /*0102*/ 	.short	0x0020
        /*0104*/ 	.byte	0x00, 0xf5, 0x21, 0x00


	//----- nvinfo : EIATTR_KPARAM_INFO
	.align		4
.L_4191:
        /*0108*/ 	.byte	0x04, 0x17
        /*010a*/ 	.short	(.L_4193 - .L_4192)
.L_4192:
        /*010c*/ 	.word	0x00000000
        /*0110*/ 	.short	0x0003
        /*0112*/ 	.short	0x0018
        /*0114*/ 	.byte	0x00, 0xf5, 0x21, 0x00


	//----- nvinfo : EIATTR_KPARAM_INFO
	.align		4
.L_4193:
        /*0118*/ 	.byte	0x04, 0x17
        /*011a*/ 	.short	(.L_4195 - .L_4194)
.L_4194:
        /*011c*/ 	.word	0x00000000
        /*0120*/ 	.short	0x0002
        /*0122*/ 	.short	0x0010
        /*0124*/ 	.byte	0x00, 0xf5, 0x21, 0x00


	//----- nvinfo : EIATTR_KPARAM_INFO
	.align		4
.L_4195:
        /*0128*/ 	.byte	0x04, 0x17
        /*012a*/ 	.short	(.L_4197 - .L_4196)
.L_4196:
        /*012c*/ 	.word	0x00000000
        /*0130*/ 	.short	0x0001
        /*0132*/ 	.short	0x0008
        /*0134*/ 	.byte	0x00, 0xf5, 0x21, 0x00


	//----- nvinfo : EIATTR_KPARAM_INFO
	.align		4
.L_4197:
        /*0138*/ 	.byte	0x04, 0x17
        /*013a*/ 	.short	(.L_4199 - .L_4198)
.L_4198:
        /*013c*/ 	.word	0x00000000
        /*0140*/ 	.short	0x0000
        /*0142*/ 	.short	0x0000
        /*0144*/ 	.byte	0x00, 0xf5, 0x21, 0x00


	//----- nvinfo : EIATTR_SPARSE_MMA_MASK
	.align		4
.L_4199:
        /*0148*/ 	.byte	0x03, 0x50
        /*014a*/ 	.short	0x0000


	//----- nvinfo : EIATTR_MAXREG_COUNT
	.align		4
        /*014c*/ 	.byte	0x03, 0x1b
        /*014e*/ 	.short	0x00ff


	//----- nvinfo : EIATTR_NUM_BARRIERS
	.align		4
        /*0150*/ 	.byte	0x02, 0x4c
        /*0152*/ 	.byte	0x01
	.zero		1


	//----- nvinfo : EIATTR_MERCURY_ISA_VERSION
	.align		4
        /*0154*/ 	.byte	0x03, 0x5f
        /*0156*/ 	.short	0x0101


	//----- nvinfo : EIATTR_VRC_CTA_INIT_COUNT
	.align		4
        /*0158*/ 	.byte	0x02, 0x4a
	.zero		1
	.zero		1


	//----- nvinfo : EIATTR_EXIT_INSTR_OFFSETS
	.align		4
        /*015c*/ 	.byte	0x04, 0x1c
        /*015e*/ 	.short	(.L_4201 - .L_4200)


	//   ....[0]....
.L_4200:
        /*0160*/ 	.word	0x00000290


	//   ....[1]....
        /*0164*/ 	.word	0x00004640


	//   ....[2]....
        /*0168*/ 	.word	0x00004790


	//   ....[3]....
        /*016c*/ 	.word	0x00004820


	//   ....[4]....
        /*0170*/ 	.word	0x00004860


	//----- nvinfo : EIATTR_CRS_STACK_SIZE
	.align		4
.L_4201:
        /*0174*/ 	.byte	0x04, 0x1e
        /*0176*/ 	.short	(.L_4203 - .L_4202)
.L_4202:
        /*0178*/ 	.word	0x00000000


	//----- nvinfo : EIATTR_CBANK_PARAM_SIZE
	.align		4
.L_4203:
        /*017c*/ 	.byte	0x03, 0x19
        /*017e*/ 	.short	0x0074


	//----- nvinfo : EIATTR_PARAM_CBANK
	.align		4
        /*0180*/ 	.byte	0x04, 0x0a
        /*0182*/ 	.short	(.L_4205 - .L_4204)
	.align		4
.L_4204:
        /*0184*/ 	.word	index@(.nv.constant0._Z23gemm_half_q_half_kernelILi1ELi24ELb0ELb0ELi32EEvPK6__halfPKjS4_S2_PS0_iiiiPKtS7_iiiiiibS2_i)
        /*0188*/ 	.short	0x0380
        /*018a*/ 	.short	0x0074


	//----- nvinfo : EIATTR_SW_WAR
	.align		4
.L_4205:
        /*018c*/ 	.byte	0x04, 0x36
        /*018e*/ 	.short	(.L_4207 - .L_4206)
.L_4206:
        /*0190*/ 	.word	0x00000008
.L_4207:


//--------------------- .nv.info._Z23gemm_half_q_half_kernelILi1ELi8ELb0ELb0ELi32EEvPK6__halfPKjS4_S2_PS0_iiiiPKtS7_iiiiiibS2_i --------------------------
	.section	.nv.info._Z23gemm_half_q_half_kernelILi1ELi8ELb0ELb0ELi32EEvPK6__halfPKjS4_S2_PS0_iiiiPKtS7_iiiiiibS2_i,"",@"SHT_CUDA_INFO"
	.sectionflags	@""
	.align	4


	//----- nvinfo : EIATTR_CUDA_API_VERSION
	.align		4
        /*0000*/ 	.byte	0x04, 0x37
        /*0002*/ 	.short	(.L_4209 - .L_4208)
.L_4208:
        /*0004*/ 	.word	0x00000082


	//----- nvinfo : EIATTR_KPARAM_INFO
	.align		4
.L_4209:
        /*0008*/ 	.byte	0x04, 0x17
        /*000a*/ 	.short	(.L_4211 - .L_4210)
.L_4210:
        /*000c*/ 	.word	0x00000000
        /*0010*/ 	.short	0x0013
        /*0012*/ 	.short	0x0070
        /*0014*/ 	.byte	0x00, 0xf0, 0x11, 0x00


	//----- nvinfo : EIATTR_KPARAM_INFO
	.align		4
.L_4211:
        /*0018*/ 	.byte	0x04, 0x17
        /*001a*/ 	.short	(.L_4213 - .L_4212)
.L_4212:
        /*001c*/ 	.word	0x00000000
        /*0020*/ 	.short	0x0012
        /*0022*/ 	.short	0x0068
        /*0024*/ 	.byte	0x00, 0xf5, 0x21, 0x00


	//----- nvinfo : EIATTR_KPARAM_INFO
	.align		4
.L_4213:
        /*0028*/ 	.byte	0x04, 0x17
        /*002a*/ 	.short	(.L_4215 - .L_4214)
.L_4214:
        /*002c*/ 	.word	0x00000000
        /*0030*/ 	.short	0x0011
        /*0032*/ 	.short	0x0060
        /*0034*/ 	.byte	0x00, 0xf0, 0x05, 0x00


	//----- nvinfo : EIATTR_KPARAM_INFO
	.align		4
.L_4215:
        /*0038*/ 	.byte	0x04, 0x17
        /*003a*/ 	.short	(.L_4217 - .L_4216)
.L_4216:
        /*003c*/ 	.word	0x00000000
        /*0040*/ 	.short	0x0010
        /*0042*/ 	.short	0x005c
        /*0044*/ 	.byte	0x00, 0xf0, 0x11, 0x00


	//----- nvinfo : EIATTR_KPARAM_INFO
	.align		4
.L_4217:
        /*0048*/ 	.byte	0x04, 0x17
        /*004a*/ 	.short	(.L_4219 - .L_4218)
.L_4218:
        /*004c*/ 	.word	0x00000000
        /*0050*/ 	.short	0x000f
        /*0052*/ 	.short	0x0058
        /*0054*/ 	.byte	0x00, 0xf0, 0x11, 0x00


	//----- nvinfo : EIATTR_KPARAM_INFO
	.align		4
.L_4219:
        /*0058*/ 	.byte	0x04, 0x17
        /*005a*/ 	.short	(.L_4221 - .L_4220)
.L_4220:
        /*005c*/ 	.word	0x00000000
        /*0060*/ 	.short	0x000e
        /*0062*/ 	.short	0x0054
        /*0064*/ 	.byte	0x00, 0xf0, 0x11, 0x00


	//----- nvinfo : EIATTR_KPARAM_INFO
	.align		4
.L_4221:
        /*0068*/ 	.byte	0x04, 0x17
        /*006a*/ 	.short	(.L_4223 - .L_4222)
.L_4222:
        /*006c*/ 	.word	0x00000000
        /*0070*/ 	.short	0x000d
        /*0072*/ 	.short	0x0050
        /*0074*/ 	.byte	0x00, 0xf0, 0x11, 0x00


	//----- nvinfo : EIATTR_KPARAM_INFO
	.align		4
.L_4223:
        /*0078*/ 	.byte	0x04, 0x17
        /*007a*/ 	.short	(.L_4225 - .L_4224)
.L_4224:
        /*007c*/ 	.word	0x00000000
        /*0080*/ 	.short	0x000c
        /*0082*/ 	.short	0x004c
        /*0084*/ 	.byte	0x00, 0xf0, 0x11, 0x00


	//----- nvinfo : EIATTR_KPARAM_INFO
	.align		4
.L_4225:
        /*0088*/ 	.byte	0x04, 0x17
        /*008a*/ 	.short	(.L_4227 - .L_4226)
.L_4226:
        /*008c*/ 	.word	0x00000000
        /*0090*/ 	.short	0x000b
        /*0092*/ 	.short	0x0048
        /*0094*/ 	.byte	0x00, 0xf0, 0x11, 0x00


	//----- nvinfo : EIATTR_KPARAM_INFO
	.align		4
.L_4227:
        /*0098*/ 	.byte	0x04, 0x17
        /*009a*/ 	.short	(.L_4229 - .L_4228)
.L_4228:
        /*009c*/ 	.word	0x00000000
        /*00a0*/ 	.short	0x000a
        /*00a2*/ 	.short	0x0040
        /*00a4*/ 	.byte	0x00, 0xf5, 0x21, 0x00


	//----- nvinfo : EIATTR_KPARAM_INFO
	.align		4
.L_4229:
        /*00a8*/ 	.byte	0x04, 0x17
        /*00aa*/ 	.short	(.L_4231 - .L_4230)
.L_4230:
        /*00ac*/ 	.word	0x00000000
        /*00b0*/ 	.short	0x0009
        /*00b2*/ 	.short	0x0038
        /*00b4*/ 	.byte	0x00, 0xf5, 0x21, 0x00


	//----- nvinfo : EIATTR_KPARAM_INFO
	.align		4
.L_4231:
        /*00b8*/ 	.byte	0x04, 0x17
        /*00ba*/ 	.short	(.L_4233 - .L_4232)
.L_4232:
        /*00bc*/ 	.word	0x00000000
        /*00c0*/ 	.short	0x0008
        /*00c2*/ 	.short	0x0034
        /*00c4*/ 	.byte	0x00, 0xf0, 0x11, 0x00


	//----- nvinfo : EIATTR_KPARAM_INFO
	.align		4
.L_4233:
        /*00c8*/ 	.byte	0x04, 0x17
        /*00ca*/ 	.short	(.L_4235 - .L_4234)
.L_4234:
        /*00cc*/ 	.word	0x00000000
        /*00d0*/ 	.short	0x0007
        /*00d2*/ 	.short	0x0030
        /*00d4*/ 	.byte	0x00, 0xf0, 0x11, 0x00


	//----- nvinfo : EIATTR_KPARAM_INFO
	.align		4
.L_4235:
        /*00d8*/ 	.byte	0x04, 0x17
        /*00da*/ 	.short	(.L_4237 - .L_4236)
.L_4236:
        /*00dc*/ 	.word	0x00000000
        /*00e0*/ 	.short	0x0006
        /*00e2*/ 	.short	0x002c
        /*00e4*/ 	.byte	0x00, 0xf0, 0x11, 0x00


	//----- nvinfo : EIATTR_KPARAM_INFO
	.align		4
.L_4237:
        /*00e8*/ 	.byte	0x04, 0x17
        /*00ea*/ 	.short	(.L_4239 - .L_4238)
.L_4238:
        /*00ec*/ 	.word	0x00000000
        /*00f0*/ 	.short	0x0005
        /*00f2*/ 	.short	0x0028
        /*00f4*/ 	.byte	0x00, 0xf0, 0x11, 0x00


	//----- nvinfo : EIATTR_KPARAM_INFO
	.align		4
.L_4239:
        /*00f8*/ 	.byte	0x04, 0x17
        /*00fa*/ 	.short	(.L_4241 - .L_4240)
.L_4240:
        /*00fc*/ 	.word	0x00000000
        /*0100*/ 	.short	0x0004
        /*0102*/ 	.short	0x0020
        /*0104*/ 	.byte	0x00, 0xf5, 0x21, 0x00


	//----- nvinfo : EIATTR_KPARAM_INFO
	.align		4
.L_4241:
        /*0108*/ 	.byte	0x04, 0x17
        /*010a*/ 	.short	(.L_4243 - .L_4242)
.L_4242:
        /*010c*/ 	.word	0x00000000
        /*0110*/ 	.short	0x0003
        /*0112*/ 	.short	0x0018
        /*0114*/ 	.byte	0x00, 0xf5, 0x21, 0x00


	//----- nvinfo : EIATTR_KPARAM_INFO
	.align		4
.L_4243:
        /*0118*/ 	.byte	0x04, 0x17
        /*011a*/ 	.short	(.L_4245 - .L_4244)
.L_4244:
        /*011c*/ 	.word	0x00000000
        /*0120*/ 	.short	0x0002
        /*0122*/ 	.short	0x0010
        /*0124*/ 	.byte	0x00, 0xf5, 0x21, 0x00


	//----- nvinfo : EIATTR_KPARAM_INFO
	.align		4
.L_4245:
        /*0128*/ 	.byte	0x04, 0x17
        /*012a*/ 	.short	(.L_4247 - .L_4246)
.L_4246:
        /*012c*/ 	.word	0x00000000
        /*0130*/ 	.short	0x0001
        /*0132*/ 	.short	0x0008
        /*0134*/ 	.byte	0x00, 0xf5, 0x21, 0x00


	//----- nvinfo : EIATTR_KPARAM_INFO
	.align		4
.L_4247:
        /*0138*/ 	.byte	0x04, 0x17
        /*013a*/ 	.short	(.L_4249 - .L_4248)
.L_4248:
        /*013c*/ 	.word	0x00000000
        /*0140*/ 	.short	0x0000
        /*0142*/ 	.short	0x0000
        /*0144*/ 	.byte	0x00, 0xf5, 0x21, 0x00


	//----- nvinfo : EIATTR_SPARSE_MMA_MASK
	.align		4
.L_4249:
        /*0148*/ 	.byte	0x03, 0x50
        /*014a*/ 	.short	0x0000


	//----- nvinfo : EIATTR_MAXREG_COUNT
	.align		4
        /*014c*/ 	.byte	0x03, 0x1b
        /*014e*/ 	.short	0x00ff


	//----- nvinfo : EIATTR_NUM_BARRIERS
	.align		4
        /*0150*/ 	.byte	0x02, 0x4c
        /*0152*/ 	.byte	0x01
	.zero		1


	//----- nvinfo : EIATTR_MERCURY_ISA_VERSION
	.align		4
        /*0154*/ 	.byte	0x03, 0x5f
        /*0156*/ 	.short	0x0101


	//----- nvinfo : EIATTR_VRC_CTA_INIT_COUNT
	.align		4
        /*0158*/ 	.byte	0x02, 0x4a
	.zero		1
	.zero		1


	//----- nvinfo : EIATTR_EXIT_INSTR_OFFSETS
	.align		4
        /*015c*/ 	.byte	0x04, 0x1c
        /*015e*/ 	.short	(.L_4251 - .L_4250)


	//   ....[0]....
.L_4250:
        /*0160*/ 	.word	0x00000260


	//   ....[1]....
        /*0164*/ 	.word	0x000030c0


	//   ....[2]....
        /*0168*/ 	.word	0x00003240


	//   ....[3]....
        /*016c*/ 	.word	0x000032d0


	//   ....[4]....
        /*0170*/ 	.word	0x00003310


	//----- nvinfo : EIATTR_CRS_STACK_SIZE
	.align		4
.L_4251:
        /*0174*/ 	.byte	0x04, 0x1e
        /*0176*/ 	.short	(.L_4253 - .L_4252)
.L_4252:
        /*0178*/ 	.word	0x00000000


	//----- nvinfo : EIATTR_CBANK_PARAM_SIZE
	.align		4
.L_4253:
        /*017c*/ 	.byte	0x03, 0x19
        /*017e*/ 	.short	0x0074


	//----- nvinfo : EIATTR_PARAM_CBANK
	.align		4
        /*0180*/ 	.byte	0x04, 0x0a
        /*0182*/ 	.short	(.L_4255 - .L_4254)
	.align		4
.L_4254:
        /*0184*/ 	.word	index@(.nv.constant0._Z23gemm_half_q_half_kernelILi1ELi8ELb0ELb0ELi32EEvPK6__halfPKjS4_S2_PS0_iiiiPKtS7_iiiiiibS2_i)
        /*0188*/ 	.short	0x0380
        /*018a*/ 	.short	0x0074


	//----- nvinfo : EIATTR_SW_WAR
	.align		4
.L_4255:
        /*018c*/ 	.byte	0x04, 0x36
        /*018e*/ 	.short	(.L_4257 - .L_4256)
.L_4256:
        /*0190*/ 	.word	0x00000008
.L_4257:


//--------------------- .nv.info._Z23gemm_half_q_half_kernelILi1ELi12ELb0ELb0ELi32EEvPK6__halfPKjS4_S2_PS0_iiiiPKtS7_iiiiiibS2_i --------------------------
	.section	.nv.info._Z23gemm_half_q_half_kernelILi1ELi12ELb0ELb0ELi32EEvPK6__halfPKjS4_S2_PS0_iiiiPKtS7_iiiiiibS2_i,"",@"SHT_CUDA_INFO"
	.sectionflags	@""
	.align	4


	//----- nvinfo : EIATTR_CUDA_API_VERSION
	.align		4
        /*0000*/ 	.byte	0x04, 0x37
        /*0002*/ 	.short	(.L_4259 - .L_4258)
.L_4258:
        /*0004*/ 	.word	0x00000082


	//----- nvinfo : EIATTR_KPARAM_INFO
	.align		4
.L_4259:
        /*0008*/ 	.byte	0x04, 0x17
        /*000a*/ 	.short	(.L_4261 - .L_4260)
.L_4260:
        /*000c*/ 	.word	0x00000000
        /*0010*/ 	.short	0x0013
        /*0012*/ 	.short	0x0070
        /*0014*/ 	.byte	0x00, 0xf0, 0x11, 0x00


	//----- nvinfo : EIATTR_KPARAM_INFO
	.align		4
.L_4261:
        /*0018*/ 	.byte	0x04, 0x17
        /*001a*/ 	.short	(.L_4263 - .L_4262)
.L_4262:
        /*001c*/ 	.word	0x00000000
        /*0020*/ 	.short	0x0012
        /*0022*/ 	.short	0x0068
        /*0024*/ 	.byte	0x00, 0xf5, 0x21, 0x00


	//----- nvinfo : EIATTR_KPARAM_INFO
	.align		4
.L_4263:
        /*0028*/ 	.byte	0x04, 0x17
        /*002a*/ 	.short	(.L_4265 - .L_4264)
.L_4264:
        /*002c*/ 	.word	0x00000000
        /*0030*/ 	.short	0x0011
        /*0032*/ 	.short	0x0060
        /*0034*/ 	.byte	0x00, 0xf0, 0x05, 0x00


	//----- nvinfo : EIATTR_KPARAM_INFO
	.align		4
.L_4265:
        /*0038*/ 	.byte	0x04, 0x17
        /*003a*/ 	.short	(.L_4267 - .L_4266)
.L_4266:
        /*003c*/ 	.word	0x00000000
        /*0040*/ 	.short	0x0010
        /*0042*/ 	.short	0x005c
        /*0044*/ 	.byte	0x00, 0xf0, 0x11, 0x00


	//----- nvinfo : EIATTR_KPARAM_INFO
	.align		4
.L_4267:
        /*0048*/ 	.byte	0x04, 0x17
        /*004a*/ 	.short	(.L_4269 - .L_4268)
.L_4268:
        /*004c*/ 	.word	0x00000000
        /*0050*/ 	.short	0x000f
        /*0052*/ 	.short	0x0058
        /*0054*/ 	.byte	0x00, 0xf0, 0x11, 0x00


	//----- nvinfo : EIATTR_KPARAM_INFO
	.align		4
.L_4269:
        /*0058*/ 	.byte	0x04, 0x17
        /*005a*/ 	.short	(.L_4271 - .L_4270)
.L_4270:
        /*005c*/ 	.word	0x00000000
        /*0060*/ 	.short	0x000e
        /*0062*/ 	.short	0x0054
        /*0064*/ 	.byte	0x00, 0xf0, 0x11, 0x00


	//----- nvinfo : EIATTR_KPARAM_INFO
	.align		4
.L_4271:
        /*0068*/ 	.byte	0x04, 0x17
        /*006a*/ 	.short	(.L_4273 - .L_4272)
.L_4272:
        /*006c*/ 	.word	0x00000000
        /*0070*/ 	.short	0x000d
        /*0072*/ 	.short	0x0050
        /*0074*/ 	.byte	0x00, 0xf0, 0x11, 0x00


	//----- nvinfo : EIATTR_KPARAM_INFO
	.align		4
.L_4273:
        /*0078*/ 	.byte	0x04, 0x17
        /*007a*/ 	.short	(.L_4275 - .L_4274)
.L_4274:
        /*007c*/ 	.word	0x00000000
        /*0080*/ 	.short	0x000c
        /*0082*/ 	.short	0x004c
        /*0084*/ 	.byte	0x00, 0xf0, 0x11, 0x00


	//----- nvinfo : EIATTR_KPARAM_INFO
	.align		4
.L_4275:
        /*0088*/ 	.byte	0x04, 0x17
        /*008a*/ 	.short	(.L_4277 - .L_4276)
.L_4276:
        /*008c*/ 	.word	0x00000000
        /*0090*/ 	.short	0x000b
        /*0092*/ 	.short	0x0048
        /*0094*/ 	.byte	0x00, 0xf0, 0x11, 0x00


	//----- nvinfo : EIATTR_KPARAM_INFO
	.align		4
.L_4277:
        /*0098*/ 	.byte	0x04, 0x17
        /*009a*/ 	.short	(.L_4279 - .L_4278)
.L_4278:
        /*009c*/ 	.word	0x00000000
        /*00a0*/ 	.short	0x000a
        /*00a2*/ 	.short	0x0040
        /*00a4*/ 	.byte	0x00, 0xf5, 0x21, 0x00


	//----- nvinfo : EIATTR_KPARAM_INFO
	.align		4
.L_4279:
        /*00a8*/ 	.byte	0x04, 0x17
        /*00aa*/ 	.short	(.L_4281 - .L_4280)
.L_4280:
        /*00ac*/ 	.word	0x00000000
        /*00b0*/ 	.short	0x0009
        /*00b2*/ 	.short	0x0038
        /*00b4*/ 	.byte	0x00, 0xf5, 0x21, 0x00


	//----- nvinfo : EIATTR_KPARAM_INFO
	.align		4
.L_4281:
        /*00b8*/ 	.byte	0x04, 0x17
        /*00ba*/ 	.short	(.L_4283 - .L_4282)
.L_4282:
        /*00bc*/ 	.word	0x00000000
        /*00c0*/ 	.short	0x0008
        /*00c2*/ 	.short	0x0034
        /*00c4*/ 	.byte	0x00, 0xf0, 0x11, 0x00


	//----- nvinfo : EIATTR_KPARAM_INFO
	.align		4
.L_4283:
        /*00c8*/ 	.byte	0x04, 0x17
        /*00ca*/ 	.short	(.L_4285 - .L_4284)
.L_4284:
        /*00cc*/ 	.word	0x00000000
        /*00d0*/ 	.short	0x0007
        /*00d2*/ 	.short	0x0030
        /*00d4*/ 	.byte	0x00, 0xf0, 0x11, 0x00


	//----- nvinfo : EIATTR_KPARAM_INFO
	.align		4
.L_4285:
        /*00d8*/ 	.byte	0x04, 0x17
        /*00da*/ 	.short	(.L_4287 - .L_4286)
.L_4286:
        /*00dc*/ 	.word	0x00000000
        /*00e0*/ 	.short	0x0006
        /*00e2*/ 	.short	0x002c
        /*00e4*/ 	.byte	0x00, 0xf0, 0x11, 0x00


	//----- nvinfo : EIATTR_KPARAM_INFO
	.align		4
.L_4287:
        /*00e8*/ 	.byte	0x04, 0x17
        /*00ea*/ 	.short	(.L_4289 - .L_4288)
.L_4288:
        /*00ec*/ 	.word	0x00000000
        /*00f0*/ 	.short	0x0005
        /*00f2*/ 	.short	0x0028
        /*00f4*/ 	.byte	0x00, 0xf0, 0x11, 0x00


	//----- nvinfo : EIATTR_KPARAM_INFO
	.align		4
.L_4289:
        /*00f8*/ 	.byte	0x04, 0x17
        /*00fa*/ 	.short	(.L_4291 - .L_4290)
.L_4290:
        /*00fc*/ 	.word	0x00000000
        /*0100*/ 	.short	0x0004
        /*0102*/ 	.short	0x0020
        /*0104*/ 	.byte	0x00, 0xf5, 0x21, 0x00


	//----- nvinfo : EIATTR_KPARAM_INFO
	.align		4
.L_4291:
        /*0108*/ 	.byte	0x04, 0x17
        /*010a*/ 	.short	(.L_4293 - .L_4292)
.L_4292:
        /*010c*/ 	.word	0x00000000
        /*0110*/ 	.short	0x0003
        /*0112*/ 	.short	0x0018
        /*0114*/ 	.byte	0x00, 0xf5, 0x21, 0x00


	//----- nvinfo : EIATTR_KPARAM_INFO
	.align		4
.L_4293:
        /*0118*/ 	.byte	0x04, 0x17
        /*011a*/ 	.short	(.L_4295 - .L_4294)
.L_4294:
        /*011c*/ 	.word	0x00000000
        /*0120*/ 	.short	0x0002
        /*0122*/ 	.short	0x0010
        /*0124*/ 	.byte	0x00, 0xf5, 0x21, 0x00


	//----- nvinfo : EIATTR_KPARAM_INFO
	.align		4
.L_4295:
        /*0128*/ 	.byte	0x04, 0x17
        /*012a*/ 	.short	(.L_4297 - .L_4296)
.L_4296:
        /*012c*/ 	.word	0x00000000
        /*0130*/ 	.short	0x0001
        /*0132*/ 	.short	0x0008
        /*0134*/ 	.byte	0x00, 0xf5, 0x21, 0x00


	//----- nvinfo : EIATTR_KPARAM_INFO
	.align		4
.L_4297:
        /*0138*/ 	.byte	0x04, 0x17
        /*013a*/ 	.short	(.L_4299 - .L_4298)
.L_4298:
        /*013c*/ 	.word	0x00000000
        /*0140*/ 	.short	0x0000
        /*0142*/ 	.short	0x0000
        /*0144*/ 	.byte	0x00, 0xf5, 0x21, 0x00


	//----- nvinfo : EIATTR_SPARSE_MMA_MASK
	.align		4
.L_4299:
        /*0148*/ 	.byte	0x03, 0x50
        /*014a*/ 	.short	0x0000


	//----- nvinfo : EIATTR_MAXREG_COUNT
	.align		4
        /*014c*/ 	.byte	0x03, 0x1b
        /*014e*/ 	.short	0x00ff


	//----- nvinfo : EIATTR_NUM_BARRIERS
	.align		4
        /*0150*/ 	.byte	0x02, 0x4c
        /*0152*/ 	.byte	0x01
	.zero		1


	//----- nvinfo : EIATTR_MERCURY_ISA_VERSION
	.align		4
        /*0154*/ 	.byte	0x03, 0x5f
        /*0156*/ 	.short	0x0101


	//----- nvinfo : EIATTR_VRC_CTA_INIT_COUNT
	.align		4
        /*0158*/ 	.byte	0x02, 0x4a
	.zero		1
	.zero		1


	//----- nvinfo : EIATTR_EXIT_INSTR_OFFSETS
	.align		4
        /*015c*/ 	.byte	0x04, 0x1c
        /*015e*/ 	.short	(.L_4301 - .L_4300)


	//   ....[0]....
.L_4300:
        /*0160*/ 	.word	0x00000290


	//   ....[1]....
        /*0164*/ 	.word	0x00004490


	//   ....[2]....
        /*0168*/ 	.word	0x00004620


	//   ....[3]....
        /*016c*/ 	.word	0x000046b0


	//   ....[4]....
        /*0170*/ 	.word	0x000046f0


	//----- nvinfo : EIATTR_CRS_STACK_SIZE
	.align		4
.L_4301:
        /*0174*/ 	.byte	0x04, 0x1e
        /*0176*/ 	.short	(.L_4303 - .L_4302)
.L_4302:
        /*0178*/ 	.word	0x00000000


	//----- nvinfo : EIATTR_CBANK_PARAM_SIZE
	.align		4
.L_4303:
        /*017c*/ 	.byte	0x03, 0x19
        /*017e*/ 	.short	0x0074


	//----- nvinfo : EIATTR_PARAM_CBANK
	.align		4
        /*0180*/ 	.byte	0x04, 0x0a
        /*0182*/ 	.short	(.L_4305 - .L_4304)
	.align		4
.L_4304:
        /*0184*/ 	.word	index@(.nv.constant0._Z23gemm_half_q_half_kernelILi1ELi12ELb0ELb0ELi32EEvPK6__halfPKjS4_S2_PS0_iiiiPKtS7_iiiiiibS2_i)
        /*0188*/ 	.short	0x0380
        /*018a*/ 	.short	0x0074


	//----- nvinfo : EIATTR_SW_WAR
	.align		4
.L_4305:
        /*018c*/ 	.byte	0x04, 0x36
        /*018e*/ 	.short	(.L_4307 - .L_4306)
.L_4306:
        /*0190*/ 	.word	0x00000008
.L_4307:


//--------------------- .nv.info._Z23gemm_half_q_half_kernelILi1ELi14ELb0ELb0ELi32EEvPK6__halfPKjS4_S2_PS0_iiiiPKtS7_iiiiiibS2_i --------------------------
	.section	.nv.info._Z23gemm_half_q_half_kernelILi1ELi14ELb0ELb0ELi32EEvPK6__halfPKjS4_S2_PS0_iiiiPKtS7_iiiiiibS2_i,"",@"SHT_CUDA_INFO"
	.sectionflags	@""
	.align	4


	//----- nvinfo : EIATTR_CUDA_API_VERSION
	.align		4
        /*0000*/ 	.byte	0x04, 0x37
        /*0002*/ 	.short	(.L_4309 - .L_4308)
.L_4308:
        /*0004*/ 	.word	0x00000082


	//----- nvinfo : EIATTR_KPARAM_INFO
	.align		4
.L_4309:
        /*0008*/ 	.byte	0x04, 0x17
        /*000a*/ 	.short	(.L_4311 - .L_4310)
.L_4310:
        /*000c*/ 	.word	0x00000000
        /*0010*/ 	.short	0x0013
        /*0012*/ 	.short	0x0070
        /*0014*/ 	.byte	0x00, 0xf0, 0x11, 0x00


	//----- nvinfo : EIATTR_KPARAM_INFO
	.align		4
.L_4311:
        /*0018*/ 	.byte	0x04, 0x17
        /*001a*/ 	.short	(.L_4313 - .L_4312)
.L_4312:
        /*001c*/ 	.word	0x00000000
        /*0020*/ 	.short	0x0012
        /*0022*/ 	.short	0x0068
        /*0024*/ 	.byte	0x00, 0xf5, 0x21, 0x00


	//----- nvinfo : EIATTR_KPARAM_INFO
	.align		4
.L_4313:
        /*0028*/ 	.byte	0x04, 0x17
        /*002a*/ 	.short	(.L_4315 - .L_4314)
.L_4314:
        /*002c*/ 	.word	0x00000000
        /*0030*/ 	.short	0x0011
        /*0032*/ 	.short	0x0060
        /*0034*/ 	.byte	0x00, 0xf0, 0x05, 0x00


	//----- nvinfo : EIATTR_KPARAM_INFO
	.align		4
.L_4315:
        /*0038*/ 	.byte	0x04, 0x17
        /*003a*/ 	.short	(.L_4317 - .L_4316)
.L_4316:
        /*003c*/ 	.word	0x00000000
        /*0040*/ 	.short	0x0010
        /*0042*/ 	.short	0x005c
        /*0044*/ 	.byte	0x00, 0xf0, 0x11, 0x00


	//----- nvinfo : EIATTR_KPARAM_INFO
	.align		4
.L_4317:
        /*0048*/ 	.byte	0x04, 0x17
        /*004a*/ 	.short	(.L_4319 - .L_4318)
.L_4318:
        /*004c*/ 	.word	0x00000000
        /*0050*/ 	.short	0x000f
        /*0052*/ 	.short	0x0058
        /*0054*/ 	.byte	0x00, 0xf0, 0x11, 0x00


	//----- nvinfo : EIATTR_KPARAM_INFO
	.align		4
.L_4319:
        /*0058*/ 	.byte	0x04, 0x17
        /*005a*/ 	.short	(.L_4321 - .L_4320)
.L_4320:
        /*005c*/ 	.word	0x00000000
        /*0060*/ 	.short	0x000e
        /*0062*/ 	.short	0x0054
        /*0064*/ 	.byte	0x00, 0xf0, 0x11, 0x00


	//----- nvinfo : EIATTR_KPARAM_INFO
	.align		4
.L_4321:
        /*0068*/ 	.byte	0x04, 0x17
        /*006a*/ 	.short	(.L_4323 - .L_4322)
.L_4322:
        /*006c*/ 	.word	0x00000000
        /*0070*/ 	.short	0x000d
        /*0072*/ 	.short	0x0050
        /*0074*/ 	.byte	0x00, 0xf0, 0x11, 0x00


	//----- nvinfo : EIATTR_KPARAM_INFO
	.align		4
.L_4323:
        /*0078*/ 	.byte	0x04, 0x17
        /*007a*/ 	.short	(.L_4325 - .L_4324)
.L_4324:
        /*007c*/ 	.word	0x00000000
        /*0080*/ 	.short	0x000c
        /*0082*/ 	.short	0x004c
        /*0084*/ 	.byte	0x00, 0xf0, 0x11, 0x00


	//----- nvinfo : EIATTR_KPARAM_INFO
	.align		4
.L_4325:
        /*0088*/ 	.byte	0x04, 0x17
        /*008a*/ 	.short	(.L_4327 - .L_4326)
.L_4326:
        /*008c*/ 	.word	0x00000000
        /*0090*/ 	.short	0x000b
        /*0092*/ 	.short	0x0048
        /*0094*/ 	.byte	0x00, 0xf0, 0x11, 0x00


	//----- nvinfo : EIATTR_KPARAM_INFO
	.align		4
.L_4327:
        /*0098*/ 	.byte	0x04, 0x17
        /*009a*/ 	.short	(.L_4329 - .L_4328)
.L_4328:
        /*009c*/ 	.word	0x00000000
        /*00a0*/ 	.short	0x000a
        /*00a2*/ 	.short	0x0040
        /*00a4*/ 	.byte	0x00, 0xf5, 0x21, 0x00


	//----- nvinfo : EIATTR_KPARAM_INFO
	.align		4
.L_4329:
        /*00a8*/ 	.byte	0x04, 0x17
        /*00aa*/ 	.short	(.L_4331 - .L_4330)
.L_4330:
        /*00ac*/ 	.word	0x00000000
        /*00b0*/ 	.short	0x0009
        /*00b2*/ 	.short	0x0038
        /*00b4*/ 	.byte	0x00, 0xf5, 0x21, 0x00


	//----- nvinfo : EIATTR_KPARAM_INFO
	.align		4
.L_4331:
        /*00b8*/ 	.byte	0x04, 0x17
        /*00ba*/ 	.short	(.L_4333 - .L_4332)
.L_4332:
        /*00bc*/ 	.word	0x00000000
        /*00c0*/ 	.short	0x0008
        /*00c2*/ 	.short	0x0034
        /*00c4*/ 	.byte	0x00, 0xf0, 0x11, 0x00


	//----- nvinfo : EIATTR_KPARAM_INFO
	.align		4
.L_4333:
        /*00c8*/ 	.byte	0x04, 0x17
        /*00ca*/ 	.short	(.L_4335 - .L_4334)
.L_4334:
        /*00cc*/ 	.word	0x00000000
        /*00d0*/ 	.short	0x0007
        /*00d2*/ 	.short	0x0030
        /*00d4*/ 	.byte	0x00, 0xf0, 0x11, 0x00


	//----- nvinfo : EIATTR_KPARAM_INFO
	.align		4
.L_4335:
        /*00d8*/ 	.byte	0x04, 0x17
        /*00da*/ 	.short	(.L_4337 - .L_4336)
.L_4336:
        /*00dc*/ 	.word	0x00000000
        /*00e0*/ 	.short	0x0006
        /*00e2*/ 	.short	0x002c
        /*00e4*/ 	.byte	0x00, 0xf0, 0x11, 0x00


	//----- nvinfo : EIATTR_KPARAM_INFO
	.align		4
.L_4337:
        /*00e8*/ 	.byte	0x04, 0x17
        /*00ea*/ 	.short	(.L_4339 - .L_4338)
.L_4338:
        /*00ec*/ 	.word	0x00000000
        /*00f0*/ 	.short	0x0005
        /*00f2*/ 	.short	0x0028
        /*00f4*/ 	.byte	0x00, 0xf0, 0x11, 0x00


	//----- nvinfo : EIATTR_KPARAM_INFO
	.align		4
.L_4339:
        /*00f8*/ 	.byte	0x04, 0x17
        /*00fa*/ 	.short	(.L_4341 - .L_4340)
.L_4340:
        /*00fc*/ 	.word	0x00000000
        /*0100*/ 	.short	0x0004
        /*0102*/ 	.short	0x0020
        /*0104*/ 	.byte	0x00, 0xf5, 0x21, 0x00


	//----- nvinfo : EIATTR_KPARAM_INFO
	.align		4
.L_4341:
        /*0108*/ 	.byte	0x04, 0x17
        /*010a*/ 	.short	(.L_4343 - .L_4342)
.L_4342:
        /*010c*/ 	.word	0x00000000
        /*0110*/ 	.short	0x0003
        /*0112*/ 	.short	0x0018
        /*0114*/ 	.byte	0x00, 0xf5, 0x21, 0x00


	//----- nvinfo : EIATTR_KPARAM_INFO
	.align		4
.L_4343:
        /*0118*/ 	.byte	0x04, 0x17
        /*011a*/ 	.short	(.L_4345 - .L_4344)
.L_4344:
        /*011c*/ 	.word	0x00000000
        /*0120*/ 	.short	0x0002
        /*0122*/ 	.short	0x0010
        /*0124*/ 	.byte	0x00, 0xf5, 0x21, 0x00


	//----- nvinfo : EIATTR_KPARAM_INFO
	.align		4
.L_4345:
        /*0128*/ 	.byte	0x04, 0x17
        /*012a*/ 	.short	(.L_4347 - .L_4346)
.L_4346:
        /*012c*/ 	.word	0x00000000
        /*0130*/ 	.short	0x0001
        /*0132*/ 	.short	0x0008
        /*0134*/ 	.byte	0x00, 0xf5, 0x21, 0x00


	//----- nvinfo : EIATTR_KPARAM_INFO
	.align		4
.L_4347:
        /*0138*/ 	.byte	0x04, 0x17
        /*013a*/ 	.short	(.L_4349 - .L_4348)
.L_4348:
        /*013c*/ 	.word	0x00000000
        /*0140*/ 	.short	0x0000
        /*0142*/ 	.short	0x0000
        /*0144*/ 	.byte	0x00, 0xf5, 0x21, 0x00


	//----- nvinfo : EIATTR_SPARSE_MMA_MASK
	.align		4
.L_4349:
        /*0148*/ 	.byte	0x03, 0x50
        /*014a*/ 	.short	0x0000


	//----- nvinfo : EIATTR_MAXREG_COUNT
	.align		4
        /*014c*/ 	.byte	0x03, 0x1b
        /*014e*/ 	.short	0x00ff


	//----- nvinfo : EIATTR_NUM_BARRIERS
	.align		4
        /*0150*/ 	.byte	0x02, 0x4c
        /*0152*/ 	.byte	0x01
	.zero		1


	//----- nvinfo : EIATTR_MERCURY_ISA_VERSION
	.align		4
        /*0154*/ 	.byte	0x03, 0x5f
        /*0156*/ 	.short	0x0101


	//----- nvinfo : EIATTR_VRC_CTA_INIT_COUNT
	.align		4
        /*0158*/ 	.byte	0x02, 0x4a
	.zero		1
	.zero		1


	//----- nvinfo : EIATTR_EXIT_INSTR_OFFSETS
	.align		4
        /*015c*/ 	.byte	0x04, 0x1c
        /*015e*/ 	.short	(.L_4351 - .L_4350)


	//   ....[0]....
.L_4350:
        /*0160*/ 	.word	0x00000290


	//   ....[1]....
        /*0164*/ 	.word	0x00004ed0


	//   ....[2]....
        /*0168*/ 	.word	0x00005060


	//   ....[3]....
        /*016c*/ 	.word	0x000050f0


	//   ....[4]....
        /*0170*/ 	.word	0x00005130


	//----- nvinfo : EIATTR_CRS_STACK_SIZE
	.align		4
.L_4351:
        /*0174*/ 	.byte	0x04, 0x1e
        /*0176*/ 	.short	(.L_4353 - .L_4352)
.L_4352:
        /*0178*/ 	.word	0x00000000


	//----- nvinfo : EIATTR_CBANK_PARAM_SIZE
	.align		4
.L_4353:
        /*017c*/ 	.byte	0x03, 0x19
        /*017e*/ 	.short	0x0074


	//----- nvinfo : EIATTR_PARAM_CBANK
	.align		4
        /*0180*/ 	.byte	0x04, 0x0a
        /*0182*/ 	.short	(.L_4355 - .L_4354)
	.align		4
.L_4354:
        /*0184*/ 	.word	index@(.nv.constant0._Z23gemm_half_q_half_kernelILi1ELi14ELb0ELb0ELi32EEvPK6__halfPKjS4_S2_PS0_iiiiPKtS7_iiiiiibS2_i)
        /*0188*/ 	.short	0x0380
        /*018a*/ 	.short	0x0074


	//----- nvinfo : EIATTR_SW_WAR
	.align		4
.L_4355:
        /*018c*/ 	.byte	0x04, 0x36
        /*018e*/ 	.short	(.L_4357 - .L_4356)
.L_4356:
        /*0190*/ 	.word	0x00000008
.L_4357:


//--------------------- .nv.info._Z23gemm_half_q_half_kernelILi1ELi4ELb0ELb0ELi32EEvPK6__halfPKjS4_S2_PS0_iiiiPKtS7_iiiiiibS2_i --------------------------
	.section	.nv.info._Z23gemm_half_q_half_kernelILi1ELi4ELb0ELb0ELi32EEvPK6__halfPKjS4_S2_PS0_iiiiPKtS7_iiiiiibS2_i,"",@"SHT_CUDA_INFO"
	.sectionflags	@""
	.align	4


	//----- nvinfo : EIATTR_CUDA_API_VERSION
	.align		4
        /*0000*/ 	.byte	0x04, 0x37
        /*0002*/ 	.short	(.L_4359 - .L_4358)
.L_4358:
        /*0004*/ 	.word	0x00000082


	//----- nvinfo : EIATTR_KPARAM_INFO
	.align		4
.L_4359:
        /*0008*/ 	.byte	0x04, 0x17
        /*000a*/ 	.short	(.L_4361 - .L_4360)
.L_4360:
        /*000c*/ 	.word	0x00000000
        /*0010*/ 	.short	0x0013
        /*0012*/ 	.short	0x0070
        /*0014*/ 	.byte	0x00, 0xf0, 0x11, 0x00


	//----- nvinfo : EIATTR_KPARAM_INFO
	.align		4
.L_4361:
        /*0018*/ 	.byte	0x04, 0x17
        /*001a*/ 	.short	(.L_4363 - .L_4362)
.L_4362:
        /*001c*/ 	.word	0x00000000
        /*0020*/ 	.short	0x0012
        /*0022*/ 	.short	0x0068
        /*0024*/ 	.byte	0x00, 0xf5, 0x21, 0x00


	//----- nvinfo : EIATTR_KPARAM_INFO
	.align		4
.L_4363:
        /*0028*/ 	.byte	0x04, 0x17
        /*002a*/ 	.short	(.L_4365 - .L_4364)
.L_4364:
        /*002c*/ 	.word	0x00000000
        /*0030*/ 	.short	0x0011
        /*0032*/ 	.short	0x0060
        /*0034*/ 	.byte	0x00, 0xf0, 0x05, 0x00


	//----- nvinfo : EIATTR_KPARAM_INFO
	.align		4
.L_4365:
        /*0038*/ 	.byte	0x04, 0x17
        /*003a*/ 	.short	(.L_4367 - .L_4366)
.L_4366:
        /*003c*/ 	.word	0x00000000
        /*0040*/ 	.short	0x0010
        /*0042*/ 	.short	0x005c
        /*0044*/ 	.byte	0x00, 0xf0, 0x11, 0x00


	//----- nvinfo : EIATTR_KPARAM_INFO
	.align		4
.L_4367:
        /*0048*/ 	.byte	0x04, 0x17
        /*004a*/ 	.short	(.L_4369 - .L_4368)
.L_4368:
        /*004c*/ 	.word	0x00000000
        /*0050*/ 	.short	0x000f
        /*0052*/ 	.short	0x0058
        /*0054*/ 	.byte	0x00, 0xf0, 0x11, 0x00


	//----- nvinfo : EIATTR_KPARAM_INFO
	.align		4
.L_4369:
        /*0058*/ 	.byte	0x04, 0x17
        /*005a*/ 	.short	(.L_4371 - .L_4370)
.L_4370:
        /*005c*/ 	.word	0x00000000
        /*0060*/ 	.short	0x000e
        /*0062*/ 	.short	0x0054
        /*0064*/ 	.byte	0x00, 0xf0, 0x11, 0x00


	//----- nvinfo : EIATTR_KPARAM_INFO
	.align		4
.L_4371:
        /*0068*/ 	.byte	0x04, 0x17
        /*006a*/ 	.short	(.L_4373 - .L_4372)
.L_4372:
        /*006c*/ 	.word	0x00000000
        /*0070*/ 	.short	0x000d
        /*0072*/ 	.short	0x0050
        /*0074*/ 	.byte	0x00, 0xf0, 0x11, 0x00


	//----- nvinfo : EIATTR_KPARAM_INFO
	.align		4
.L_4373:
        /*0078*/ 	.byte	0x04, 0x17
        /*007a*/ 	.short	(.L_4375 - .L_4374)
.L_4374:
        /*007c*/ 	.word	0x00000000
        /*0080*/ 	.short	0x000c
        /*0082*/ 	.short	0x004c
        /*0084*/ 	.byte	0x00, 0xf0, 0x11, 0x00


	//----- nvinfo : EIATTR_KPARAM_INFO
	.align		4
.L_4375:
        /*0088*/ 	.byte	0x04, 0x17
        /*008a*/ 	.short	(.L_4377 - .L_4376)
.L_4376:
        /*008c*/ 	.word	0x00000000
        /*0090*/ 	.short	0x000b
        /*0092*/ 	.short	0x0048
        /*0094*/ 	.byte	0x00, 0xf0, 0x11, 0x00


	//----- nvinfo : EIATTR_KPARAM_INFO
	.align		4
.L_4377:
        /*0098*/ 	.byte	0x04, 0x17
        /*009a*/ 	.short	(.L_4379 - .L_4378)
.L_4378:
        /*009c*/ 	.word	0x00000000
        /*00a0*/ 	.short	0x000a
        /*00a2*/ 	.short	0x0040
        /*00a4*/ 	.byte	0x00, 0xf5, 0x21, 0x00


	//----- nvinfo : EIATTR_KPARAM_INFO
	.align		4
.L_4379:
        /*00a8*/ 	.byte	0x04, 0x17
        /*00aa*/ 	.short	(.L_4381 - .L_4380)
.L_4380:
        /*00ac*/ 	.word	0x00000000
        /*00b0*/ 	.short	0x0009
        /*00b2*/ 	.short	0x0038
        /*00b4*/ 	.byte	0x00, 0xf5, 0x21, 0x00


	//----- nvinfo : EIATTR_KPARAM_INFO
	.align		4
.L_4381:
        /*00b8*/ 	.byte	0x04, 0x17
        /*00ba*/ 	.short	(.L_4383 - .L_4382)
.L_4382:
        /*00bc*/ 	.word	0x00000000
        /*00c0*/ 	.short	0x0008
        /*00c2*/ 	.short	0x0034
        /*00c4*/ 	.byte	0x00, 0xf0, 0x11, 0x00


	//----- nvinfo : EIATTR_KPARAM_INFO
	.align		4
.L_4383:
        /*00c8*/ 	.byte	0x04, 0x17
        /*00ca*/ 	.short	(.L_4385 - .L_4384)
.L_4384:
        /*00cc*/ 	.word	0x00000000
        /*00d0*/ 	.short	0x0007
        /*00d2*/ 	.short	0x0030
        /*00d4*/ 	.byte	0x00, 0xf0, 0x11, 0x00


	//----- nvinfo : EIATTR_KPARAM_INFO
	.align		4
.L_4385:
        /*00d8*/ 	.byte	0x04, 0x17
        /*00da*/ 	.short	(.L_4387 - .L_4386)
.L_4386:
        /*00dc*/ 	.word	0x00000000
        /*00e0*/ 	.short	0x0006
        /*00e2*/ 	.short	0x002c
        /*00e4*/ 	.byte	0x00, 0xf0, 0x11, 0x00


	//----- nvinfo : EIATTR_KPARAM_INFO
	.align		4
.L_4387:
        /*00e8*/ 	.byte	0x04, 0x17
        /*00ea*/ 	.short	(.L_4389 - .L_4388)
.L_4388:
        /*00ec*/ 	.word	0x00000000
        /*00f0*/ 	.short	0x0005
        /*00f2*/ 	.short	0x0028
        /*00f4*/ 	.byte	0x00, 0xf0, 0x11, 0x00


	//----- nvinfo : EIATTR_KPARAM_INFO
	.align		4
.L_4389:
        /*00f8*/ 	.byte	0x04, 0x17
        /*00fa*/ 	.short	(.L_4391 - .L_4390)
.L_4390:
        /*00fc*/ 	.word	0x00000000
        /*0100*/ 	.short	0x0004
        /*0102*/ 	.short	0x0020
        /*0104*/ 	.byte	0x00, 0xf5, 0x21, 0x00


	//----- nvinfo : EIATTR_KPARAM_INFO
	.align		4
.L_4391:
        /*0108*/ 	.byte	0x04, 0x17
        /*010a*/ 	.short	(.L_4393 - .L_4392)
.L_4392:
        /*010c*/ 	.word	0x00000000
        /*0110*/ 	.short	0x0003
        /*0112*/ 	.short	0x0018
        /*0114*/ 	.byte	0x00, 0xf5, 0x21, 0x00


	//----- nvinfo : EIATTR_KPARAM_INFO
	.align		4
.L_4393:
        /*0118*/ 	.byte	0x04, 0x17
        /*011a*/ 	.short	(.L_4395 - .L_4394)
.L_4394:
        /*011c*/ 	.word	0x00000000
        /*0120*/ 	.short	0x0002
        /*0122*/ 	.short	0x0010
        /*0124*/ 	.byte	0x00, 0xf5, 0x21, 0x00


	//----- nvinfo : EIATTR_KPARAM_INFO
	.align		4
.L_4395:
        /*0128*/ 	.byte	0x04, 0x17
        /*012a*/ 	.short	(.L_4397 - .L_4396)
.L_4396:
        /*012c*/ 	.word	0x00000000
        /*0130*/ 	.short	0x0001
        /*0132*/ 	.short	0x0008
        /*0134*/ 	.byte	0x00, 0xf5, 0x21, 0x00


	//----- nvinfo : EIATTR_KPARAM_INFO
	.align		4
.L_4397:
        /*0138*/ 	.byte	0x04, 0x17
        /*013a*/ 	.short	(.L_4399 - .L_4398)
.L_4398:
        /*013c*/ 	.word	0x00000000
        /*0140*/ 	.short	0x0000
        /*0142*/ 	.short	0x0000
        /*0144*/ 	.byte	0x00, 0xf5, 0x21, 0x00


	//----- nvinfo : EIATTR_SPARSE_MMA_MASK
	.align		4
.L_4399:
        /*0148*/ 	.byte	0x03, 0x50
        /*014a*/ 	.short	0x0000


	//----- nvinfo : EIATTR_MAXREG_COUNT
	.align		4
        /*014c*/ 	.byte	0x03, 0x1b
        /*014e*/ 	.short	0x00ff


	//----- nvinfo : EIATTR_NUM_BARRIERS
	.align		4
        /*0150*/ 	.byte	0x02, 0x4c
        /*0152*/ 	.byte	0x01
	.zero		1


	//----- nvinfo : EIATTR_MERCURY_ISA_VERSION
	.align		4
        /*0154*/ 	.byte	0x03, 0x5f
        /*0156*/ 	.short	0x0101


	//----- nvinfo : EIATTR_VRC_CTA_INIT_COUNT
	.align		4
        /*0158*/ 	.byte	0x02, 0x4a
	.zero		1
	.zero		1


	//----- nvinfo : EIATTR_EXIT_INSTR_OFFSETS
	.align		4
        /*015c*/ 	.byte	0x04, 0x1c
        /*015e*/ 	.short	(.L_4401 - .L_4400)


	//   ....[0]....
.L_4400:
        /*0160*/ 	.word	0x00000260


	//   ....[1]....
        /*0164*/ 	.word	0x00001ef0


	//   ....[2]....
        /*0168*/ 	.word	0x00002040


	//   ....[3]....
        /*016c*/ 	.word	0x000020d0


	//   ....[4]....
        /*0170*/ 	.word	0x00002110


	//----- nvinfo : EIATTR_CRS_STACK_SIZE
	.align		4
.L_4401:
        /*0174*/ 	.byte	0x04, 0x1e
        /*0176*/ 	.short	(.L_4403 - .L_4402)
.L_4402:
        /*0178*/ 	.word	0x00000000


	//----- nvinfo : EIATTR_CBANK_PARAM_SIZE
	.align		4
.L_4403:
        /*017c*/ 	.byte	0x03, 0x19
        /*017e*/ 	.short	0x0074


	//----- nvinfo : EIATTR_PARAM_CBANK
	.align		4
        /*0180*/ 	.byte	0x04, 0x0a
        /*0182*/ 	.short	(.L_4405 - .L_4404)
	.align		4
.L_4404:
        /*0184*/ 	.word	index@(.nv.constant0._Z23gemm_half_q_half_kernelILi1ELi4ELb0ELb0ELi32EEvPK6__halfPKjS4_S2_PS0_iiiiPKtS7_iiiiiibS2_i)
        /*0188*/ 	.short	0x0380
        /*018a*/ 	.short	0x0074


	//----- nvinfo : EIATTR_SW_WAR
	.align		4
.L_4405:
        /*018c*/ 	.byte	0x04, 0x36
        /*018e*/ 	.short	(.L_4407 - .L_4406)
.L_4406:
        /*0190*/ 	.word	0x00000008
.L_4407:


//--------------------- .nv.info._Z23gemm_half_q_half_kernelILi1ELi6ELb0ELb0ELi32EEvPK6__halfPKjS4_S2_PS0_iiiiPKtS7_iiiiiibS2_i --------------------------
	.section	.nv.info._Z23gemm_half_q_half_kernelILi1ELi6ELb0ELb0ELi32EEvPK6__halfPKjS4_S2_PS0_iiiiPKtS7_iiiiiibS2_i,"",@"SHT_CUDA_INFO"
	.sectionflags	@""
	.align	4


	//----- nvinfo : EIATTR_CUDA_API_VERSION
	.align		4
        /*0000*/ 	.byte	0x04, 0x37
        /*0002*/ 	.short	(.L_4409 - .L_4408)
.L_4408:
        /*0004*/ 	.word	0x00000082


	//----- nvinfo : EIATTR_KPARAM_INFO
	.align		4
.L_4409:
        /*0008*/ 	.byte	0x04, 0x17
        /*000a*/ 	.short	(.L_4411 - .L_4410)
.L_4410:
        /*000c*/ 	.word	0x00000000
        /*0010*/ 	.short	0x0013
        /*0012*/ 	.short	0x0070
        /*0014*/ 	.byte	0x00, 0xf0, 0x11, 0x00


	//----- nvinfo : EIATTR_KPARAM_INFO
	.align		4
.L_4411:
        /*0018*/ 	.byte	0x04, 0x17
        /*001a*/ 	.short	(.L_4413 - .L_4412)
.L_4412:
        /*001c*/ 	.word	0x00000000
        /*0020*/ 	.short	0x0012
        /*0022*/ 	.short	0x0068
        /*0024*/ 	.byte	0x00, 0xf5, 0x21, 0x00


	//----- nvinfo : EIATTR_KPARAM_INFO
	.align		4
.L_4413:
        /*0028*/ 	.byte	0x04, 0x17
        /*002a*/ 	.short	(.L_4415 - .L_4414)
.L_4414:
        /*002c*/ 	.word	0x00000000
        /*0030*/ 	.short	0x0011
        /*0032*/ 	.short	0x0060
        /*0034*/ 	.byte	0x00, 0xf0, 0x05, 0x00


	//----- nvinfo : EIATTR_KPARAM_INFO
	.align		4
.L_4415:
        /*0038*/ 	.byte	0x04, 0x17
        /*003a*/ 	.short	(.L_4417 - .L_4416)
.L_4416:
        /*003c*/ 	.word	0x00000000
        /*0040*/ 	.short	0x0010
        /*0042*/ 	.short	0x005c
        /*0044*/ 	.byte	0x00, 0xf0, 0x11, 0x00


	//----- nvinfo : EIATTR_KPARAM_INFO
	.align		4
.L_4417:
        /*0048*/ 	.byte	0x04, 0x17
        /*004a*/ 	.short	(.L_4419 - .L_4418)
.L_4418:
        /*004c*/ 	.word	0x00000000
        /*0050*/ 	.short	0x000f
        /*0052*/ 	.short	0x0058
        /*0054*/ 	.byte	0x00, 0xf0, 0x11, 0x00


	//----- nvinfo : EIATTR_KPARAM_INFO
	.align		4
.L_4419:
        /*0058*/ 	.byte	0x04, 0x17
        /*005a*/ 	.short	(.L_4421 - .L_4420)
.L_4420:
        /*005c*/ 	.word	0x00000000
        /*0060*/ 	.short	0x000e
        /*0062*/ 	.short	0x0054
        /*0064*/ 	.byte	0x00, 0xf0, 0x11, 0x00


	//----- nvinfo : EIATTR_KPARAM_INFO
	.align		4
.L_4421:
        /*0068*/ 	.byte	0x04, 0x17
        /*006a*/ 	.short	(.L_4423 - .L_4422)
.L_4422:
        /*006c*/ 	.word	0x00000000
        /*0070*/ 	.short	0x000d
        /*0072*/ 	.short	0x0050
        /*0074*/ 	.byte	0x00, 0xf0, 0x11, 0x00


	//----- nvinfo : EIATTR_KPARAM_INFO
	.align		4
.L_4423:
        /*0078*/ 	.byte	0x04, 0x17
        /*007a*/ 	.short	(.L_4425 - .L_4424)
.L_4424:
        /*007c*/ 	.word	0x00000000
        /*0080*/ 	.short	0x000c
        /*0082*/ 	.short	0x004c
        /*0084*/ 	.byte	0x00, 0xf0, 0x11, 0x00


	//----- nvinfo : EIATTR_KPARAM_INFO
	.align		4
.L_4425:
        /*0088*/ 	.byte	0x04, 0x17
        /*008a*/ 	.short	(.L_4427 - .L_4426)
.L_4426:
        /*008c*/ 	.word	0x00000000
        /*0090*/ 	.short	0x000b
        /*0092*/ 	.short	0x0048
        /*0094*/ 	.byte	0x00, 0xf0, 0x11, 0x00


	//----- nvinfo : EIATTR_KPARAM_INFO
	.align		4
.L_4427:
        /*0098*/ 	.byte	0x04, 0x17
        /*009a*/ 	.short	(.L_4429 - .L_4428)
.L_4428:
        /*009c*/ 	.word	0x00000000
        /*00a0*/ 	.short	0x000a
        /*00a2*/ 	.short	0x0040
        /*00a4*/ 	.byte	0x00, 0xf5, 0x21, 0x00


	//----- nvinfo : EIATTR_KPARAM_INFO
	.align		4
.L_4429:
        /*00a8*/ 	.byte	0x04, 0x17
        /*00aa*/ 	.short	(.L_4431 - .L_4430)
.L_4430:
        /*00ac*/ 	.word	0x00000000
        /*00b0*/ 	.short	0x0009
        /*00b2*/ 	.short	0x0038
        /*00b4*/ 	.byte	0x00, 0xf5, 0x21, 0x00


	//----- nvinfo : EIATTR_KPARAM_INFO
	.align		4
.L_4431:
        /*00b8*/ 	.byte	0x04, 0x17
        /*00ba*/ 	.short	(.L_4433 - .L_4432)
.L_4432:
        /*00bc*/ 	.word	0x00000000
        /*00c0*/ 	.short	0x0008
        /*00c2*/ 	.short	0x0034
        /*00c4*/ 	.byte	0x00, 0xf0, 0x11, 0x00


	//----- nvinfo : EIATTR_KPARAM_INFO
	.align		4
.L_4433:
        /*00c8*/ 	.byte	0x04, 0x17
        /*00ca*/ 	.short	(.L_4435 - .L_4434)
.L_4434:
        /*00cc*/ 	.word	0x00000000
        /*00d0*/ 	.short	0x0007
        /*00d2*/ 	.short	0x0030
        /*00d4*/ 	.byte	0x00, 0xf0, 0x11, 0x00


	//----- nvinfo : EIATTR_KPARAM_INFO
	.align		4
.L_4435:
        /*00d8*/ 	.byte	0x04, 0x17
        /*00da*/ 	.short	(.L_4437 - .L_4436)
.L_4436:
        /*00dc*/ 	.word	0x00000000
        /*00e0*/ 	.short	0x0006
        /*00e2*/ 	.short	0x002c
        /*00e4*/ 	.byte	0x00, 0xf0, 0x11, 0x00


	//----- nvinfo : EIATTR_KPARAM_INFO
	.align		4
.L_4437:
        /*00e8*/ 	.byte	0x04, 0x17
        /*00ea*/ 	.short	(.L_4439 - .L_4438)
.L_4438:
        /*00ec*/ 	.word	0x00000000
        /*00f0*/ 	.short	0x0005
        /*00f2*/ 	.short	0x0028
        /*00f4*/ 	.byte	0x00, 0xf0, 0x11, 0x00


	//----- nvinfo : EIATTR_KPARAM_INFO
	.align		4
.L_4439:
        /*00f8*/ 	.byte	0x04, 0x17
        /*00fa*/ 	.short	(.L_4441 - .L_4440)
.L_4440:
        /*00fc*/ 	.word	0x00000000
        /*0100*/ 	.short	0x0004
        /*0102*/ 	.short	0x0020
        /*0104*/ 	.byte	0x00, 0xf5, 0x21, 0x00


	//----- nvinfo : EIATTR_KPARAM_INFO
	.align		4
.L_4441:
        /*0108*/ 	.byte	0x04, 0x17
        /*010a*/ 	.short	(.L_4443 - .L_4442)
.L_4442:
        /*010c*/ 	.word	0x00000000
        /*0110*/ 	.short	0x0003
        /*0112*/ 	.short	0x0018
        /*0114*/ 	.byte	0x00, 0xf5, 0x21, 0x00


	//----- nvinfo : EIATTR_KPARAM_INFO
	.align		4
.L_4443:
        /*0118*/ 	.byte	0x04, 0x17
        /*011a*/ 	.short	(.L_4445 - .L_4444)
.L_4444:
        /*011c*/ 	.word	0x00000000
        /*0120*/ 	.short	0x0002
        /*0122*/ 	.short	0x0010
        /*0124*/ 	.byte	0x00, 0xf5, 0x21, 0x00


	//----- nvinfo : EIATTR_KPARAM_INFO
	.align		4
.L_4445:
        /*0128*/ 	.byte	0x04, 0x17
        /*012a*/ 	.short	(.L_4447 - .L_4446)
.L_4446:
        /*012c*/ 	.word	0x00000000
        /*0130*/ 	.short	0x0001
        /*0132*/ 	.short	0x0008
        /*0134*/ 	.byte	0x00, 0xf5, 0x21, 0x00


	//----- nvinfo : EIATTR_KPARAM_INFO
	.align		4
.L_4447:
        /*0138*/ 	.byte	0x04, 0x17
        /*013a*/ 	.short	(.L_4449 - .L_4448)
.L_4448:
        /*013c*/ 	.word	0x00000000
        /*0140*/ 	.short	0x0000
        /*0142*/ 	.short	0x0000
        /*0144*/ 	.byte	0x00, 0xf5, 0x21, 0x00


	//----- nvinfo : EIATTR_SPARSE_MMA_MASK
	.align		4
.L_4449:
        /*0148*/ 	.byte	0x03, 0x50
        /*014a*/ 	.short	0x0000


	//----- nvinfo : EIATTR_MAXREG_COUNT
	.align		4
        /*014c*/ 	.byte	0x03, 0x1b
        /*014e*/ 	.short	0x00ff


	//----- nvinfo : EIATTR_NUM_BARRIERS
	.align		4
        /*0150*/ 	.byte	0x02, 0x4c
        /*0152*/ 	.byte	0x01
	.zero		1


	//----- nvinfo : EIATTR_MERCURY_ISA_VERSION
	.align		4
        /*0154*/ 	.byte	0x03, 0x5f
        /*0156*/ 	.short	0x0101


	//----- nvinfo : EIATTR_VRC_CTA_INIT_COUNT
	.align		4
        /*0158*/ 	.byte	0x02, 0x4a
	.zero		1
	.zero		1


	//----- nvinfo : EIATTR_EXIT_INSTR_OFFSETS
	.align		4
        /*015c*/ 	.byte	0x04, 0x1c
        /*015e*/ 	.short	(.L_4451 - .L_4450)


	//   ....[0]....
.L_4450:
        /*0160*/ 	.word	0x00000290


	//   ....[1]....
        /*0164*/ 	.word	0x000029f0


	//   ....[2]....
        /*0168*/ 	.word	0x00002b40


	//   ....[3]....
        /*016c*/ 	.word	0x00002bd0


	//   ....[4]....
        /*0170*/ 	.word	0x00002c10


	//----- nvinfo : EIATTR_CRS_STACK_SIZE
	.align		4
.L_4451:
        /*0174*/ 	.byte	0x04, 0x1e
        /*0176*/ 	.short	(.L_4453 - .L_4452)
.L_4452:
        /*0178*/ 	.word	0x00000000


	//----- nvinfo : EIATTR_CBANK_PARAM_SIZE
	.align		4
.L_4453:
        /*017c*/ 	.byte	0x03, 0x19
        /*017e*/ 	.short	0x0074


	//----- nvinfo : EIATTR_PARAM_CBANK
	.align		4
        /*0180*/ 	.byte	0x04, 0x0a
        /*0182*/ 	.short	(.L_4455 - .L_4454)
	.align		4
.L_4454:
        /*0184*/ 	.word	index@(.nv.constant0._Z23gemm_half_q_half_kernelILi1ELi6ELb0ELb0ELi32EEvPK6__halfPKjS4_S2_PS0_iiiiPKtS7_iiiiiibS2_i)
        /*0188*/ 	.short	0x0380
        /*018a*/ 	.short	0x0074


	//----- nvinfo : EIATTR_SW_WAR
	.align		4
.L_4455:
        /*018c*/ 	.byte	0x04, 0x36
        /*018e*/ 	.short	(.L_4457 - .L_4456)
.L_4456:
        /*0190*/ 	.word	0x00000008
.L_4457:


//--------------------- .nv.info._Z23gemm_half_q_half_kernelILi1ELi2ELb0ELb0ELi32EEvPK6__halfPKjS4_S2_PS0_iiiiPKtS7_iiiiiibS2_i --------------------------
	.section	.nv.info._Z23gemm_half_q_half_kernelILi1ELi2ELb0ELb0ELi32EEvPK6__halfPKjS4_S2_PS0_iiiiPKtS7_iiiiiibS2_i,"",@"SHT_CUDA_INFO"
	.sectionflags	@""
	.align	4


	//----- nvinfo : EIATTR_CUDA_API_VERSION
	.align		4
        /*0000*/ 	.byte	0x04, 0x37
        /*0002*/ 	.short	(.L_4459 - .L_4458)
.L_4458:
        /*0004*/ 	.word	0x00000082


	//----- nvinfo : EIATTR_KPARAM_INFO
	.align		4
.L_4459:
        /*0008*/ 	.byte	0x04, 0x17
        /*000a*/ 	.short	(.L_4461 - .L_4460)
.L_4460:
        /*000c*/ 	.word	0x00000000
        /*0010*/ 	.short	0x0013
        /*0012*/ 	.short	0x0070
        /*0014*/ 	.byte	0x00, 0xf0, 0x11, 0x00


	//----- nvinfo : EIATTR_KPARAM_INFO
	.align		4
.L_4461:
        /*0018*/ 	.byte	0x04, 0x17
        /*001a*/ 	.short	(.L_4463 - .L_4462)
.L_4462:
        /*001c*/ 	.word	0x00000000
        /*0020*/ 	.short	0x0012
        /*0022*/ 	.short	0x0068
        /*0024*/ 	.byte	0x00, 0xf5, 0x21, 0x00


	//----- nvinfo : EIATTR_KPARAM_INFO
	.align		4
.L_4463:
        /*0028*/ 	.byte	0x04, 0x17
        /*002a*/ 	.short	(.L_4465 - .L_4464)
.L_4464:
        /*002c*/ 	.word	0x00000000
        /*0030*/ 	.short	0x0011
        /*0032*/ 	.short	0x0060
        /*0034*/ 	.byte	0x00, 0xf0, 0x05, 0x00


	//----- nvinfo : EIATTR_KPARAM_INFO
	.align		4
.L_4465:
        /*0038*/ 	.byte	0x04, 0x17
        /*003a*/ 	.short	(.L_4467 - .L_4466)
.L_4466:
        /*003c*/ 	.word	0x00000000
        /*0040*/ 	.short	0x0010
        /*0042*/ 	.short	0x005c
        /*0044*/ 	.byte	0x00, 0xf0, 0x11, 0x00


	//----- nvinfo : EIATTR_KPARAM_INFO
	.align		4
.L_4467:
        /*0048*/ 	.byte	0x04, 0x17
        /*004a*/ 	.short	(.L_4469 - .L_4468)
.L_4468:
        /*004c*/ 	.word	0x00000000
        /*0050*/ 	.short	0x000f
        /*0052*/ 	.short	0x0058
        /*0054*/ 	.byte	0x00, 0xf0, 0x11, 0x00


	//----- nvinfo : EIATTR_KPARAM_INFO
	.align		4
.L_4469:
        /*0058*/ 	.byte	0x04, 0x17
        /*005a*/ 	.short	(.L_4471 - .L_4470)
.L_4470:
        /*005c*/ 	.word	0x00000000
        /*0060*/ 	.short	0x000e
        /*0062*/ 	.short	0x0054
        /*0064*/ 	.byte	0x00, 0xf0, 0x11, 0x00


	//----- nvinfo : EIATTR_KPARAM_INFO
	.align		4
.L_4471:
        /*0068*/ 	.byte	0x04, 0x17
        /*006a*/ 	.short	(.L_4473 - .L_4472)
.L_4472:
        /*006c*/ 	.word	0x00000000
        /*0070*/ 	.short	0x000d
        /*0072*/ 	.short	0x0050
        /*0074*/ 	.byte	0x00, 0xf0, 0x11, 0x00


	//----- nvinfo : EIATTR_KPARAM_INFO
	.align		4
.L_4473:
        /*0078*/ 	.byte	0x04, 0x17
        /*007a*/ 	.short	(.L_4475 - .L_4474)
.L_4474:
        /*007c*/ 	.word	0x00000000
        /*0080*/ 	.short	0x000c
        /*0082*/ 	.short	0x004c
        /*0084*/ 	.byte	0x00, 0xf0, 0x11, 0x00


	//----- nvinfo : EIATTR_KPARAM_INFO
	.align		4
.L_4475:
        /*0088*/ 	.byte	0x04, 0x17
        /*008a*/ 	.short	(.L_4477 - .L_4476)
.L_4476:
        /*008c*/ 	.word	0x00000000
        /*0090*/ 	.short	0x000b
        /*0092*/ 	.short	0x0048
        /*0094*/ 	.byte	0x00, 0xf0, 0x11, 0x00


	//----- nvinfo : EIATTR_KPARAM_INFO
	.align		4
.L_4477:
        /*0098*/ 	.byte	0x04, 0x17
        /*009a*/ 	.short	(.L_4479 - .L_4478)
.L_4478:
        /*009c*/ 	.word	0x00000000
        /*00a0*/ 	.short	0x000a
        /*00a2*/ 	.short	0x0040
        /*00a4*/ 	.byte	0x00, 0xf5, 0x21, 0x00


	//----- nvinfo : EIATTR_KPARAM_INFO
	.align		4
.L_4479:
        /*00a8*/ 	.byte	0x04, 0x17
        /*00aa*/ 	.short	(.L_4481 - .L_4480)
.L_4480:
        /*00ac*/ 	.word	0x00000000
        /*00b0*/ 	.short	0x0009
        /*00b2*/ 	.short	0x0038
        /*00b4*/ 	.byte	0x00, 0xf5, 0x21, 0x00


	//----- nvinfo : EIATTR_KPARAM_INFO
	.align		4
.L_4481:
        /*00b8*/ 	.byte	0x04, 0x17
        /*00ba*/ 	.short	(.L_4483 - .L_4482)
.L_4482:
        /*00bc*/ 	.word	0x00000000
        /*00c0*/ 	.short	0x0008
        /*00c2*/ 	.short	0x0034
        /*00c4*/ 	.byte	0x00, 0xf0, 0x11, 0x00


	//----- nvinfo : EIATTR_KPARAM_INFO
	.align		4
.L_4483:
        /*00c8*/ 	.byte	0x04, 0x17
        /*00ca*/ 	.short	(.L_4485 - .L_4484)
.L_4484:
        /*00cc*/ 	.word	0x00000000
        /*00d0*/ 	.short	0x0007
        /*00d2*/ 	.short	0x0030
        /*00d4*/ 	.byte	0x00, 0xf0, 0x11, 0x00


	//----- nvinfo : EIATTR_KPARAM_INFO
	.align		4
.L_4485:
        /*00d8*/ 	.byte	0x04, 0x17
        /*00da*/ 	.short	(.L_4487 - .L_4486)
.L_4486:
        /*00dc*/ 	.word	0x00000000
        /*00e0*/ 	.short	0x0006
        /*00e2*/ 	.short	0x002c
        /*00e4*/ 	.byte	0x00, 0xf0, 0x11, 0x00


	//----- nvinfo : EIATTR_KPARAM_INFO
	.align		4
.L_4487:
        /*00e8*/ 	.byte	0x04, 0x17
        /*00ea*/ 	.short	(.L_4489 - .L_4488)
.L_4488:
        /*00ec*/ 	.word	0x00000000
        /*00f0*/ 	.short	0x0005
        /*00f2*/ 	.short	0x0028
        /*00f4*/ 	.byte	0x00, 0xf0, 0x11, 0x00


	//----- nvinfo : EIATTR_KPARAM_INFO
	.align		4
.L_4489:
        /*00f8*/ 	.byte	0x04, 0x17
        /*00fa*/ 	.short	(.L_4491 - .L_4490)
.L_4490:
        /*00fc*/ 	.word	0x00000000
        /*0100*/ 	.short	0x0004
        /*0102*/ 	.short	0x0020
        /*0104*/ 	.byte	0x00, 0xf5, 0x21, 0x00


	//----- nvinfo : EIATTR_KPARAM_INFO
	.align		4
.L_4491:
        /*0108*/ 	.byte	0x04, 0x17
        /*010a*/ 	.short	(.L_4493 - .L_4492)
.L_4492:
        /*010c*/ 	.word	0x00000000
        /*0110*/ 	.short	0x0003
        /*0112*/ 	.short	0x0018
        /*0114*/ 	.byte	0x00, 0xf5, 0x21, 0x00


	//----- nvinfo : EIATTR_KPARAM_INFO
	.align		4
.L_4493:
        /*0118*/ 	.byte	0x04, 0x17
        /*011a*/ 	.short	(.L_4495 - .L_4494)
.L_4494:
        /*011c*/ 	.word	0x00000000
        /*0120*/ 	.short	0x0002
        /*0122*/ 	.short	0x0010
        /*0124*/ 	.byte	0x00, 0xf5, 0x21, 0x00


	//----- nvinfo : EIATTR_KPARAM_INFO
	.align		4
.L_4495:
        /*0128*/ 	.byte	0x04, 0x17
        /*012a*/ 	.short	(.L_4497 - .L_4496)
.L_4496:
        /*012c*/ 	.word	0x00000000
        /*0130*/ 	.short	0x0001
        /*0132*/ 	.short	0x0008
        /*0134*/ 	.byte	0x00, 0xf5, 0x21, 0x00


	//----- nvinfo : EIATTR_KPARAM_INFO
	.align		4
.L_4497:
        /*0138*/ 	.byte	0x04, 0x17
        /*013a*/ 	.short	(.L_4499 - .L_4498)
.L_4498:
        /*013c*/ 	.word	0x00000000
        /*0140*/ 	.short	0x0000
        /*0142*/ 	.short	0x0000
        /*0144*/ 	.byte	0x00, 0xf5, 0x21, 0x00


	//----- nvinfo : EIATTR_SPARSE_MMA_MASK
	.align		4
.L_4499:
        /*0148*/ 	.byte	0x03, 0x50
        /*014a*/ 	.short	0x0000


	//----- nvinfo : EIATTR_MAXREG_COUNT
	.align		4
        /*014c*/ 	.byte	0x03, 0x1b
        /*014e*/ 	.short	0x00ff


	//----- nvinfo : EIATTR_NUM_BARRIERS
	.align		4
        /*0150*/ 	.byte	0x02, 0x4c
        /*0152*/ 	.byte	0x01
	.zero		1


	//----- nvinfo : EIATTR_MERCURY_ISA_VERSION
	.align		4
        /*0154*/ 	.byte	0x03, 0x5f
        /*0156*/ 	.short	0x0101


	//----- nvinfo : EIATTR_VRC_CTA_INIT_COUNT
	.align		4
        /*0158*/ 	.byte	0x02, 0x4a
	.zero		1
	.zero		1


	//----- nvinfo : EIATTR_EXIT_INSTR_OFFSETS
	.align		4
        /*015c*/ 	.byte	0x04, 0x1c
        /*015e*/ 	.short	(.L_4501 - .L_4500)


	//   ....[0]....
.L_4500:
        /*0160*/ 	.word	0x00000280


	//   ....[1]....
        /*0164*/ 	.word	0x000015e0


	//   ....[2]....
        /*0168*/ 	.word	0x00001770


	//   ....[3]....
        /*016c*/ 	.word	0x00001800


	//   ....[4]....
        /*0170*/ 	.word	0x00001840


	//----- nvinfo : EIATTR_CRS_STACK_SIZE
	.align		4
.L_4501:
        /*0174*/ 	.byte	0x04, 0x1e
        /*0176*/ 	.short	(.L_4503 - .L_4502)
.L_4502:
        /*0178*/ 	.word	0x00000000


	//----- nvinfo : EIATTR_CBANK_PARAM_SIZE
	.align		4
.L_4503:
        /*017c*/ 	.byte	0x03, 0x19
        /*017e*/ 	.short	0x0074


	//----- nvinfo : EIATTR_PARAM_CBANK
	.align		4
        /*0180*/ 	.byte	0x04, 0x0a
        /*0182*/ 	.short	(.L_4505 - .L_4504)
	.align		4
.L_4504:
        /*0184*/ 	.word	index@(.nv.constant0._Z23gemm_half_q_half_kernelILi1ELi2ELb0ELb0ELi32EEvPK6__halfPKjS4_S2_PS0_iiiiPKtS7_iiiiiibS2_i)
        /*0188*/ 	.short	0x0380
        /*018a*/ 	.short	0x0074


	//----- nvinfo : EIATTR_SW_WAR
	.align		4
.L_4505:
        /*018c*/ 	.byte	0x04, 0x36
        /*018e*/ 	.short	(.L_4507 - .L_4506)
.L_4506:
        /*0190*/ 	.word	0x00000008
.L_4507:


//--------------------- .nv.callgraph             --------------------------
	.section	.nv.callgraph,"",@"SHT_CUDA_CALLGRAPH"
	.align	4
	.sectionentsize	8
	.align		4
        /*0000*/ 	.word	0x00000000
	.align		4
        /*0004*/ 	.word	0xffffffff
	.align		4
        /*0008*/ 	.word	0x00000000
	.align		4
        /*000c*/ 	.word	0xfffffffe
	.align		4
        /*0010*/ 	.word	0x00000000
	.align		4
        /*0014*/ 	.word	0xfffffffd
	.align		4
        /*0018*/ 	.word	0x00000000
	.align		4
        /*001c*/ 	.word	0xfffffffc


//--------------------- .nv.constant4             --------------------------
	.section	.nv.constant4,"a",@progbits
	.align	8
	.align		8
.nv.constant4:
        /*0000*/ 	.dword	_ZN46_INTERNAL_1821ad81_15_unit_exl2_1a_cu_4c06ba6e4cuda3std3__45__cpo5beginE
	.align		8
        /*0008*/ 	.dword	_ZN46_INTERNAL_1821ad81_15_unit_exl2_1a_cu_4c06ba6e4cuda3std3__45__cpo3endE
	.align		8
        /*0010*/ 	.dword	_ZN46_INTERNAL_1821ad81_15_unit_exl2_1a_cu_4c06ba6e4cuda3std3__45__cpo6cbeginE
	.align		8
        /*0018*/ 	.dword	_ZN46_INTERNAL_1821ad81_15_unit_exl2_1a_cu_4c06ba6e4cuda3std3__45__cpo4cendE
	.align		8
        /*0020*/ 	.dword	_ZN46_INTERNAL_1821ad81_15_unit_exl2_1a_cu_4c06ba6e4cuda3std3__45__cpo6rbeginE
	.align		8
        /*0028*/ 	.dword	_ZN46_INTERNAL_1821ad81_15_unit_exl2_1a_cu_4c06ba6e4cuda3std3__45__cpo4rendE
	.align		8
        /*0030*/ 	.dword	_ZN46_INTERNAL_1821ad81_15_unit_exl2_1a_cu_4c06ba6e4cuda3std3__45__cpo7crbeginE
	.align		8
        /*0038*/ 	.dword	_ZN46_INTERNAL_1821ad81_15_unit_exl2_1a_cu_4c06ba6e4cuda3std3__45__cpo5crendE
	.align		8
        /*0040*/ 	.dword	_ZN46_INTERNAL_1821ad81_15_unit_exl2_1a_cu_4c06ba6e4cuda3std3__448_GLOBAL__N__1821ad81_15_unit_exl2_1a_cu_4c06ba6e6ignoreE
	.align		8
        /*0048*/ 	.dword	_ZN46_INTERNAL_1821ad81_15_unit_exl2_1a_cu_4c06ba6e4cuda3std3__419piecewise_constructE
	.align		8
        /*0050*/ 	.dword	_ZN46_INTERNAL_1821ad81_15_unit_exl2_1a_cu_4c06ba6e4cuda3std3__48in_placeE
	.align		8
        /*0058*/ 	.dword	_ZN46_INTERNAL_1821ad81_15_unit_exl2_1a_cu_4c06ba6e4cuda3std3__420unreachable_sentinelE
	.align		8
        /*0060*/ 	.dword	_ZN46_INTERNAL_1821ad81_15_unit_exl2_1a_cu_4c06ba6e4cuda3std6ranges3__45__cpo4swapE
	.align		8
        /*0068*/ 	.dword	_ZN46_INTERNAL_1821ad81_15_unit_exl2_1a_cu_4c06ba6e4cuda3std6ranges3__45__cpo9iter_moveE
	.align		8
        /*0070*/ 	.dword	_ZN46_INTERNAL_1821ad81_15_unit_exl2_1a_cu_4c06ba6e4cuda3std6ranges3__45__cpo5beginE
	.align		8
        /*0078*/ 	.dword	_ZN46_INTERNAL_1821ad81_15_unit_exl2_1a_cu_4c06ba6e4cuda3std6ranges3__45__cpo3endE
	.align		8
        /*0080*/ 	.dword	_ZN46_INTERNAL_1821ad81_15_unit_exl2_1a_cu_4c06ba6e4cuda3std6ranges3__45__cpo6cbeginE
	.align		8
        /*0088*/ 	.dword	_ZN46_INTERNAL_1821ad81_15_unit_exl2_1a_cu_4c06ba6e4cuda3std6ranges3__45__cpo4cendE
	.align		8
        /*0090*/ 	.dword	_ZN46_INTERNAL_1821ad81_15_unit_exl2_1a_cu_4c06ba6e4cuda3std6ranges3__45__cpo7advanceE
	.align		8
        /*0098*/ 	.dword	_ZN46_INTERNAL_1821ad81_15_unit_exl2_1a_cu_4c06ba6e4cuda3std6ranges3__45__cpo9iter_swapE
	.align		8
        /*00a0*/ 	.dword	_ZN46_INTERNAL_1821ad81_15_unit_exl2_1a_cu_4c06ba6e4cuda3std6ranges3__45__cpo4nextE
	.align		8
        /*00a8*/ 	.dword	_ZN46_INTERNAL_1821ad81_15_unit_exl2_1a_cu_4c06ba6e4cuda3std6ranges3__45__cpo4prevE
	.align		8
        /*00b0*/ 	.dword	_ZN46_INTERNAL_1821ad81_15_unit_exl2_1a_cu_4c06ba6e4cuda3std6ranges3__45__cpo4dataE
	.align		8
        /*00b8*/ 	.dword	_ZN46_INTERNAL_1821ad81_15_unit_exl2_1a_cu_4c06ba6e4cuda3std6ranges3__45__cpo5cdataE
	.align		8
        /*00c0*/ 	.dword	_ZN46_INTERNAL_1821ad81_15_unit_exl2_1a_cu_4c06ba6e4cuda3std6ranges3__45__cpo4sizeE
	.align		8
        /*00c8*/ 	.dword	_ZN46_INTERNAL_1821ad81_15_unit_exl2_1a_cu_4c06ba6e4cuda3std6ranges3__45__cpo5ssizeE
	.align		8
        /*00d0*/ 	.dword	_ZN46_INTERNAL_1821ad81_15_unit_exl2_1a_cu_4c06ba6e4cuda3std6ranges3__45__cpo8distanceE
	.align		8
        /*00d8*/ 	.dword	_ZN46_INTERNAL_1821ad81_15_unit_exl2_1a_cu_4c06ba6e6thrust24THRUST_300001_SM_1000_NS6system6detail10sequential3seqE


//--------------------- .text._Z23gemm_half_q_half_kernelILi4ELi32ELb0ELb0ELi64EEvPK6__halfPKjS4_S2_PS0_iiiiPKtS7_iiiiiibS2_i --------------------------
	.section	.text._Z23gemm_half_q_half_kernelILi4ELi32ELb0ELb0ELi64EEvPK6__halfPKjS4_S2_PS0_iiiiPKtS7_iiiiiibS2_i,"ax",@progbits
	.align	128
        .global         _Z23gemm_half_q_half_kernelILi4ELi32ELb0ELb0ELi64EEvPK6__halfPKjS4_S2_PS0_iiiiPKtS7_iiiiiibS2_i
        .type           _Z23gemm_half_q_half_kernelILi4ELi32ELb0ELb0ELi64EEvPK6__halfPKjS4_S2_PS0_iiiiPKtS7_iiiiiibS2_i,@function
        .size           _Z23gemm_half_q_half_kernelILi4ELi32ELb0ELb0ELi64EEvPK6__halfPKjS4_S2_PS0_iiiiPKtS7_iiiiiibS2_i,(.L_x_3564 - _Z23gemm_half_q_half_kernelILi4ELi32ELb0ELb0ELi64EEvPK6__halfPKjS4_S2_PS0_iiiiPKtS7_iiiiiibS2_i)
        .other          _Z23gemm_half_q_half_kernelILi4ELi32ELb0ELb0ELi64EEvPK6__halfPKjS4_S2_PS0_iiiiPKtS7_iiiiiibS2_i,@"STO_CUDA_ENTRY STV_DEFAULT"
_Z23gemm_half_q_half_kernelILi4ELi32ELb0ELb0ELi64EEvPK6__halfPKjS4_S2_PS0_iiiiPKtS7_iiiiiibS2_i:
.text._Z23gemm_half_q_half_kernelILi4ELi32ELb0ELb0ELi64EEvPK6__halfPKjS4_S2_PS0_iiiiPKtS7_iiiiiibS2_i:
[----:B------:R-:W0:Y:S08]  /*0000*/  LDC R1, c[0x0][0x37c] ;  /* 0x0000df00ff017b82 */ /* 0x000e300000000800 */
[----:B------:R-:W1:Y:S01]  /*0010*/  S2UR UR23, SR_CTAID.Z ;  /* 0x00000000001779c3 */ /* 0x000e620000002700 */
[----:B------:R-:W2:Y:S01]  /*0020*/  S2R R0, SR_TID.X ;  /* 0x0000000000007919 */ /* 0x000ea20000002100 */
[----:B------:R-:W3:Y:S01]  /*0030*/  LDCU UR14, c[0x0][0x3a8] ;  /* 0x00007500ff0e77ac */ /* 0x000ee20008000800 */
[----:B0-----:R-:W-:Y:S01]  /*0040*/  IADD3 R1, PT, PT, R1, -0x10, RZ ;  /* 0xfffffff001017810 */ /* 0x001fe20007ffe0ff */
[----:B------:R-:W-:Y:S01]  /*0050*/  BSSY.RECONVERGENT B0, `(.L_x_0) ;  /* 0x00000c9000007945 */ /* 0x000fe20003800200 */
[----:B------:R-:W0:Y:S02]  /*0060*/  LDCU.64 UR20, c[0x0][0x358] ;  /* 0x00006b00ff1477ac */ /* 0x000e240008000a00 */
[----:B------:R-:W-:Y:S01]  /*0070*/  R2UR UR26, R1 ;  /* 0x00000000011a72ca */ /* 0x000fe200000e0000 */
[----:B------:R-:W4:Y:S08]  /*0080*/  S2UR UR8, SR_CTAID.Y ;  /* 0x00000000000879c3 */ /* 0x000f300000002600 */
[----:B------:R-:W5:Y:S01]  /*0090*/  LDC R2, c[0x0][0x3b0] ;  /* 0x0000ec00ff027b82 */ /* 0x000f620000000800 */
[----:B-1----:R-:W-:-:S07]  /*00a0*/  USHF.L.U32 UR9, UR23, 0x6, URZ ;  /* 0x0000000617097899 */ /* 0x002fce00080006ff */
[----:B------:R-:W1:Y:S01]  /*00b0*/  S2UR UR4, SR_CTAID.X ;  /* 0x00000000000479c3 */ /* 0x000e620000002500 */
[----:B------:R-:W-:Y:S01]  /*00c0*/  MOV R3, UR9 ;  /* 0x0000000900037c02 */ /* 0x000fe20008000f00 */
[----:B----4-:R-:W-:Y:S01]  /*00d0*/  USHF.L.U32 UR24, UR8, 0x2, URZ ;  /* 0x0000000208187899 */ /* 0x010fe200080006ff */
[----:B--2---:R-:W-:-:S03]  /*00e0*/  IADD3 R12, PT, PT, R0, UR9, RZ ;  /* 0x00000009000c7c10 */ /* 0x004fc6000fffe0ff */
[----:B---3--:R-:W-:Y:S01]  /*00f0*/  UIADD3 UR14, UPT, UPT, -UR24, UR14, URZ ;  /* 0x0000000e180e7290 */ /* 0x008fe2000fffe1ff */
[----:B-----5:R-:W-:-:S03]  /*0100*/  VIADDMNMX R3, R3, 0x40, R2, PT ;  /* 0x0000004003037846 */ /* 0x020fc60003800102 */
[----:B------:R-:W-:Y:S01]  /*0110*/  UISETP.GE.AND UP0, UPT, UR14, 0x1, UPT ;  /* 0x000000010e00788c */ /* 0x000fe2000bf06270 */
[----:B------:R-:W-:-:S05]  /*0120*/  R2UR UR25, R3 ;  /* 0x00000000031972ca */ /* 0x000fca00000e0000 */
[----:B------:R-:W-:Y:S01]  /*0130*/  PLOP3.LUT P0, PT, PT, PT, UP0, 0x80, 0x8 ;  /* 0x000000000008781c */ /* 0x000fe20003f0f008 */
[----:B------:R-:W-:Y:S02]  /*0140*/  UISETP.LT.AND UP0, UPT, UR14, 0x4, UPT ;  /* 0x000000040e00788c */ /* 0x000fe4000bf01270 */
[----:B-1----:R-:W-:Y:S02]  /*0150*/  USHF.L.U32 UR4, UR4, 0x8, URZ ;  /* 0x0000000804047899 */ /* 0x002fe400080006ff */
[----:B------:R-:W-:-:S04]  /*0160*/  USEL UR5, UR14, 0x4, UP0 ;  /* 0x000000040e057887 */ /* 0x000fc80008000000 */
[----:B------:R-:W-:Y:S02]  /*0170*/  LEA R3, R0, UR4, 0x2 ;  /* 0x0000000400037c11 */ /* 0x000fe4000f8e10ff */
[----:B------:R-:W-:-:S13]  /*0180*/  ISETP.GE.OR P0, PT, R12, UR25, !P0 ;  /* 0x000000190c007c0c */ /* 0x000fda000c706670 */
[----:B0-----:R-:W-:Y:S05]  /*0190*/  @P0 BRA `(.L_x_1) ;  /* 0x0000000800d00947 */ /* 0x001fea0003800000 */
[----:B------:R-:W0:Y:S01]  /*01a0*/  LDCU.64 UR10, c[0x0][0x3c0] ;  /* 0x00007800ff0a77ac */ /* 0x000e220008000a00 */
[----:B------:R-:W1:Y:S01]  /*01b0*/  S2UR UR7, SR_CgaCtaId ;  /* 0x00000000000779c3 */ /* 0x000e620000008800 */
[----:B------:R-:W-:Y:S01]  /*01c0*/  UMOV UR6, 0x400 ;  /* 0x0000040000067882 */ /* 0x000fe20000000000 */
[----:B0-----:R-:W-:-:S04]  /*01d0*/  UISETP.NE.U32.AND UP0, UPT, UR10, URZ, UPT ;  /* 0x000000ff0a00728c */ /* 0x001fc8000bf05070 */
[----:B------:R-:W-:Y:S02]  /*01e0*/  UISETP.NE.AND.EX UP0, UPT, UR11, URZ, UPT, UP0 ;  /* 0x000000ff0b00728c */ /* 0x000fe4000bf05300 */
[----:B-1----:R-:W-:-:S06]  /*01f0*/  ULEA UR6, UR7, UR6, 0x18 ;  /* 0x0000000607067291 */ /* 0x002fcc000f8ec0ff */
[----:B------:R-:W-:Y:S01]  /*0200*/  LEA R13, R0, UR6, 0x1 ;  /* 0x00000006000d7c11 */ /* 0x000fe2000f8e08ff */
[----:B------:R-:W-:Y:S06]  /*0210*/  BRA.U UP0, `(.L_x_2) ;  /* 0x0000000500647547 */ /* 0x000fec000b800000 */
[----:B------:R-:W0:Y:S01]  /*0220*/  LDCU.64 UR10, c[0x0][0x380] ;  /* 0x00007000ff0a77ac */ /* 0x000e220008000a00 */
[----:B------:R-:W-:-:S05]  /*0230*/  IMAD R4, R2, UR8, RZ ;  /* 0x0000000802047c24 */ /* 0x000fca000f8e02ff */
[----:B------:R-:W-:-:S04]  /*0240*/  SHF.L.U32 R7, R4, 0x2, RZ ;  /* 0x0000000204077819 */ /* 0x000fc800000006ff */
[----:B------:R-:W-:-:S04]  /*0250*/  IADD3 R5, P0, PT, R12, R7, RZ ;  /* 0x000000070c057210 */ /* 0x000fc80007f1e0ff */
[----:B------:R-:W-:Y:S02]  /*0260*/  LEA.HI.X.SX32 R6, R7, RZ, 0x1, P0 ;  /* 0x000000ff07067211 */ /* 0x000fe400000f0eff */
[----:B0-----:R-:W-:-:S04]  /*0270*/  LEA R4, P0, R5, UR10, 0x1 ;  /* 0x0000000a05047c11 */ /* 0x001fc8000f8008ff */
[----:B------:R-:W-:-:S05]  /*0280*/  LEA.HI.X R5, R5, UR11, R6, 0x1, P0 ;  /* 0x0000000b05057c11 */ /* 0x000fca00080f0c06 */
[----:B------:R-:W2:Y:S01]  /*0290*/  LDG.E.U16.CONSTANT R4, desc[UR20][R4.64] ;  /* 0x0000001404047981 */ /* 0x000ea2000c1e9500 */
[----:B------:R-:W-:-:S04]  /*02a0*/  UISETP.LT.AND UP0, UPT, UR5, 0x1, UPT ;  /* 0x000000010500788c */ /* 0x000fc8000bf01270 */
[----:B------:R-:W-:-:S04]  /*02b0*/  USEL UR6, UR5, 0x1, !UP0 ;  /* 0x0000000105067887 */ /* 0x000fc8000c000000 */
[----:B------:R-:W-:-:S04]  /*02c0*/  UIADD3 UR6, UPT, UPT, -UR6, 0x1, URZ ;  /* 0x0000000106067890 */ /* 0x000fc8000fffe1ff */
[----:B------:R-:W-:Y:S01]  /*02d0*/  UISETP.NE.AND UP0, UPT, UR6, URZ, UPT ;  /* 0x000000ff0600728c */ /* 0x000fe2000bf05270 */
[----:B--2---:R0:W-:Y:S08]  /*02e0*/  STS.U16 [R13], R4 ;  /* 0x000000040d007388 */ /* 0x0041f00000000400 */
[----:B------:R-:W-:Y:S05]  /*02f0*/  BRA.U !UP0, `(.L_x_1) ;  /* 0x0000000908787547 */ /* 0x000fea000b800000 */
[----:B------:R-:W-:Y:S01]  /*0300*/  UISETP.GE.AND UP0, UPT, UR6, URZ, UPT ;  /* 0x000000ff0600728c */ /* 0x000fe2000bf06270 */
[----:B------:R-:W-:Y:S02]  /*0310*/  IADD3 R14, PT, PT, R13, 0x80, RZ ;  /* 0x000000800d0e7810 */ /* 0x000fe40007ffe0ff */
[----:B0-----:R-:W-:-:S06]  /*0320*/  IADD3 R13, PT, PT, R7, R2, RZ ;  /* 0x00000002070d7210 */ /* 0x001fcc0007ffe0ff */
[----:B------:R-:W-:Y:S05]  /*0330*/  BRA.U UP0, `(.L_x_3) ;  /* 0x0000000100ec7547 */ /* 0x000fea000b800000 */
[----:B------:R-:W-:Y:S01]  /*0340*/  UIADD3 UR7, UPT, UPT, URZ, -UR6, URZ ;  /* 0x80000006ff077290 */ /* 0x000fe2000fffe0ff */
[----:B------:R-:W-:-:S03]  /*0350*/  PLOP3.LUT P0, PT, PT, PT, PT, 0x80, 0x8 ;  /* 0x000000000008781c */ /* 0x000fc60003f0f070 */
[----:B------:R-:W-:-:S09]  /*0360*/  UISETP.GT.AND UP0, UPT, UR7, 0x3, UPT ;  /* 0x000000030700788c */ /* 0x000fd2000bf04270 */
[----:B------:R-:W-:Y:S05]  /*0370*/  BRA.U !UP0, `(.L_x_4) ;  /* 0x0000000108847547 */ /* 0x000fea000b800000 */
[----:B------:R-:W-:-:S13]  /*0380*/  PLOP3.LUT P0, PT, PT, PT, PT, 0x8, 0x80 ;  /* 0x000000000080781c */ /* 0x000fda0003f0e170 */
.L_x_5:
[----:B------:R-:W-:Y:S01]  /*0390*/  IMAD.IADD R7, R13, 0x1, R2 ;  /* 0x000000010d077824 */ /* 0x000fe200078e0202 */
[----:B------:R-:W-:-:S04]  /*03a0*/  IADD3 R5, P1, PT, R12, R13, RZ ;  /* 0x0000000d0c057210 */ /* 0x000fc80007f3e0ff */
[-C--:B------:R-:W-:Y:S02]  /*03b0*/  IADD3 R9, PT, PT, R7, R2.reuse, RZ ;  /* 0x0000000207097210 */ /* 0x080fe40007ffe0ff */
[----:B------:R-:W-:Y:S02]  /*03c0*/  LEA.HI.X.SX32 R6, R13, RZ, 0x1, P1 ;  /* 0x000000ff0d067211 */ /* 0x000fe400008f0eff */
[----:B------:R-:W-:Y:S02]  /*03d0*/  LEA R4, P1, R5, UR10, 0x1 ;  /* 0x0000000a05047c11 */ /* 0x000fe4000f8208ff */
[----:B------:R-:W-:Y:S02]  /*03e0*/  IADD3 R10, P2, PT, R12, R7, RZ ;  /* 0x000000070c0a7210 */ /* 0x000fe40007f5e0ff */
[----:B------:R-:W-:Y:S02]  /*03f0*/  IADD3 R13, PT, PT, R9, R2, RZ ;  /* 0x00000002090d7210 */ /* 0x000fe40007ffe0ff */
[----:B------:R-:W-:-:S02]  /*0400*/  LEA.HI.X R5, R5, UR11, R6, 0x1, P1 ;  /* 0x0000000b05057c11 */ /* 0x000fc400088f0c06 */
[----:B------:R-:W-:Y:S02]  /*0410*/  LEA.HI.X.SX32 R7, R7, RZ, 0x1, P2 ;  /* 0x000000ff07077211 */ /* 0x000fe400010f0eff */
[----:B------:R-:W-:Y:S02]  /*0420*/  IADD3 R15, P3, PT, R12, R9, RZ ;  /* 0x000000090c0f7210 */ /* 0x000fe40007f7e0ff */
[----:B------:R-:W-:Y:S01]  /*0430*/  LEA R6, P2, R10, UR10, 0x1 ;  /* 0x0000000a0a067c11 */ /* 0x000fe2000f8408ff */
[----:B------:R-:W2:Y:S01]  /*0440*/  LDG.E.U16.CONSTANT R5, desc[UR20][R4.64] ;  /* 0x0000001404057981 */ /* 0x000ea2000c1e9500 */
[----:B------:R-:W-:Y:S02]  /*0450*/  IADD3 R11, P1, PT, R12, R13, RZ ;  /* 0x0000000d0c0b7210 */ /* 0x000fe40007f3e0ff */
[----:B------:R-:W-:Y:S02]  /*0460*/  LEA.HI.X.SX32 R18, R9, RZ, 0x1, P3 ;  /* 0x000000ff09127211 */ /* 0x000fe400018f0eff */
[----:B------:R-:W-:-:S02]  /*0470*/  LEA.HI.X R7, R10, UR11, R7, 0x1, P2 ;  /* 0x0000000b0a077c11 */ /* 0x000fc400090f0c07 */
[----:B------:R-:W-:Y:S02]  /*0480*/  LEA.HI.X.SX32 R16, R13, RZ, 0x1, P1 ;  /* 0x000000ff0d107211 */ /* 0x000fe400008f0eff */
[----:B------:R-:W-:Y:S02]  /*0490*/  LEA R8, P3, R15, UR10, 0x1 ;  /* 0x0000000a0f087c11 */ /* 0x000fe4000f8608ff */
[----:B------:R-:W-:Y:S01]  /*04a0*/  LEA R10, P1, R11, UR10, 0x1 ;  /* 0x0000000a0b0a7c11 */ /* 0x000fe2000f8208ff */
[----:B------:R-:W3:Y:S01]  /*04b0*/  LDG.E.U16.CONSTANT R7, desc[UR20][R6.64] ;  /* 0x0000001406077981 */ /* 0x000ee2000c1e9500 */
[----:B------:R-:W-:Y:S02]  /*04c0*/  LEA.HI.X R9, R15, UR11, R18, 0x1, P3 ;  /* 0x0000000b0f097c11 */ /* 0x000fe400098f0c12 */
[----:B------:R-:W-:-:S04]  /*04d0*/  LEA.HI.X R11, R11, UR11, R16, 0x1, P1 ;  /* 0x0000000b0b0b7c11 */ /* 0x000fc800088f0c10 */
[----:B------:R-:W4:Y:S04]  /*04e0*/  LDG.E.U16.CONSTANT R9, desc[UR20][R8.64] ;  /* 0x0000001408097981 */ /* 0x000f28000c1e9500 */
[----:B------:R-:W5:Y:S01]  /*04f0*/  LDG.E.U16.CONSTANT R11, desc[UR20][R10.64] ;  /* 0x000000140a0b7981 */ /* 0x000f62000c1e9500 */
[----:B------:R-:W-:-:S04]  /*0500*/  UIADD3 UR6, UPT, UPT, UR6, 0x4, URZ ;  /* 0x0000000406067890 */ /* 0x000fc8000fffe0ff */
[----:B------:R-:W-:Y:S01]  /*0510*/  UISETP.GE.AND UP0, UPT, UR6, -0x3, UPT ;  /* 0xfffffffd0600788c */ /* 0x000fe2000bf06270 */
[----:B------:R-:W-:Y:S01]  /*0520*/  IADD3 R13, PT, PT, R13, R2, RZ ;  /* 0x000000020d0d7210 */ /* 0x000fe20007ffe0ff */
[----:B--2---:R-:W-:Y:S04]  /*0530*/  STS.U16 [R14], R5 ;  /* 0x000000050e007388 */ /* 0x004fe80000000400 */
[----:B---3--:R-:W-:Y:S04]  /*0540*/  STS.U16 [R14+0x80], R7 ;  /* 0x000080070e007388 */ /* 0x008fe80000000400 */
[----:B----4-:R-:W-:Y:S04]  /*0550*/  STS.U16 [R14+0x100], R9 ;  /* 0x000100090e007388 */ /* 0x010fe80000000400 */
[----:B-----5:R0:W-:Y:S02]  /*0560*/  STS.U16 [R14+0x180], R11 ;  /* 0x0001800b0e007388 */ /* 0x0201e40000000400 */
[----:B0-----:R-:W-:Y:S01]  /*0570*/  IADD3 R14, PT, PT, R14, 0x200, RZ ;  /* 0x000002000e0e7810 */ /* 0x001fe20007ffe0ff */
[----:B------:R-:W-:Y:S06]  /*0580*/  BRA.U !UP0, `(.L_x_5) ;  /* 0xfffffffd08807547 */ /* 0x000fec000b83ffff */
.L_x_4:
[----:B------:R-:W-:-:S04]  /*0590*/  UIADD3 UR7, UPT, UPT, URZ, -UR6, URZ ;  /* 0x80000006ff077290 */ /* 0x000fc8000fffe0ff */
[----:B------:R-:W-:-:S09]  /*05a0*/  UISETP.GT.AND UP0, UPT, UR7, 0x1, UPT ;  /* 0x000000010700788c */ /* 0x000fd2000bf04270 */
[----:B------:R-:W-:Y:S05]  /*05b0*/  BRA.U !UP0, `(.L_x_6) ;  /* 0x0000000108447547 */ /* 0x000fea000b800000 */
[C---:B------:R-:W-:Y:S02]  /*05c0*/  IADD3 R9, PT, PT, R13.reuse, R2, RZ ;  /* 0x000000020d097210 */ /* 0x040fe40007ffe0ff */
[C---:B------:R-:W-:Y:S02]  /*05d0*/  IADD3 R5, P0, PT, R12.reuse, R13, RZ ;  /* 0x0000000d0c057210 */ /* 0x040fe40007f1e0ff */
[----:B------:R-:W-:Y:S02]  /*05e0*/  IADD3 R7, P1, PT, R12, R9, RZ ;  /* 0x000000090c077210 */ /* 0x000fe40007f3e0ff */
[----:B------:R-:W-:Y:S02]  /*05f0*/  LEA.HI.X.SX32 R10, R13, RZ, 0x1, P0 ;  /* 0x000000ff0d0a7211 */ /* 0x000fe400000f0eff */
[----:B------:R-:W-:Y:S02]  /*0600*/  LEA.HI.X.SX32 R8, R9, RZ, 0x1, P1 ;  /* 0x000000ff09087211 */ /* 0x000fe400008f0eff */
[----:B------:R-:W-:-:S02]  /*0610*/  LEA R4, P0, R5, UR10, 0x1 ;  /* 0x0000000a05047c11 */ /* 0x000fc4000f8008ff */
[----:B------:R-:W-:Y:S02]  /*0620*/  LEA R6, P1, R7, UR10, 0x1 ;  /* 0x0000000a07067c11 */ /* 0x000fe4000f8208ff */
[----:B------:R-:W-:Y:S02]  /*0630*/  LEA.HI.X R5, R5, UR11, R10, 0x1, P0 ;  /* 0x0000000b05057c11 */ /* 0x000fe400080f0c0a */
[----:B------:R-:W-:-:S04]  /*0640*/  LEA.HI.X R7, R7, UR11, R8, 0x1, P1 ;  /* 0x0000000b07077c11 */ /* 0x000fc800088f0c08 */
[----:B------:R-:W2:Y:S04]  /*0650*/  LDG.E.U16.CONSTANT R5, desc[UR20][R4.64] ;  /* 0x0000001404057981 */ /* 0x000ea8000c1e9500 */
[----:B------:R-:W3:Y:S01]  /*0660*/  LDG.E.U16.CONSTANT R7, desc[UR20][R6.64] ;  /* 0x0000001406077981 */ /* 0x000ee2000c1e9500 */
[----:B------:R-:W-:Y:S01]  /*0670*/  PLOP3.LUT P0, PT, PT, PT, PT, 0x8, 0x80 ;  /* 0x000000000080781c */ /* 0x000fe20003f0e170 */
[----:B------:R-:W-:Y:S01]  /*0680*/  IMAD.IADD R13, R9, 0x1, R2 ;  /* 0x00000001090d7824 */ /* 0x000fe200078e0202 */
[----:B------:R-:W-:Y:S01]  /*0690*/  UIADD3 UR6, UPT, UPT, UR6, 0x2, URZ ;  /* 0x0000000206067890 */ /* 0x000fe2000fffe0ff */
[----:B--2---:R-:W-:Y:S04]  /*06a0*/  STS.U16 [R14], R5 ;  /* 0x000000050e007388 */ /* 0x004fe80000000400 */
[----:B---3--:R0:W-:Y:S02]  /*06b0*/  STS.U16 [R14+0x80], R7 ;  /* 0x000080070e007388 */ /* 0x0081e40000000400 */
[----:B0-----:R-:W-:-:S07]  /*06c0*/  IADD3 R14, PT, PT, R14, 0x100, RZ ;  /* 0x000001000e0e7810 */ /* 0x001fce0007ffe0ff */
.L_x_6:
[----:B------:R-:W-:-:S13]  /*06d0*/  ISETP.EQ.AND P1, PT, RZ, UR6, PT ;  /* 0x00000006ff007c0c */ /* 0x000fda000bf22270 */
[----:B------:R-:W-:Y:S05]  /*06e0*/  @!P0 BRA P1, `(.L_x_1) ;  /* 0x00000004007c8947 */ /* 0x000fea0000800000 */
.L_x_3:
[----:B------:R-:W-:-:S04]  /*06f0*/  IADD3 R5, P0, PT, R12, R13, RZ ;  /* 0x0000000d0c057210 */ /* 0x000fc80007f1e0ff */
[----:B------:R-:W-:Y:S02]  /*0700*/  LEA.HI.X.SX32 R6, R13, RZ, 0x1, P0 ;  /* 0x000000ff0d067211 */ /* 0x000fe400000f0eff */
[----:B------:R-:W-:-:S04]  /*0710*/  LEA R4, P0, R5, UR10, 0x1 ;  /* 0x0000000a05047c11 */ /* 0x000fc8000f8008ff */
[----:B------:R-:W-:-:S06]  /*0720*/  LEA.HI.X R5, R5, UR11, R6, 0x1, P0 ;  /* 0x0000000b05057c11 */ /* 0x000fcc00080f0c06 */
[----:B------:R-:W2:Y:S01]  /*0730*/  LDG.E.U16.CONSTANT R5, desc[UR20][R4.64] ;  /* 0x0000001404057981 */ /* 0x000ea2000c1e9500 */
[----:B------:R-:W-:Y:S01]  /*0740*/  UIADD3 UR6, UPT, UPT, UR6, 0x1, URZ ;  /* 0x0000000106067890 */ /* 0x000fe2000fffe0ff */
[----:B------:R-:W-:-:S03]  /*0750*/  IADD3 R13, PT, PT, R13, R2, RZ ;  /* 0x000000020d0d7210 */ /* 0x000fc60007ffe0ff */
[----:B------:R-:W-:Y:S01]  /*0760*/  UISETP.NE.AND UP0, UPT, UR6, URZ, UPT ;  /* 0x000000ff0600728c */ /* 0x000fe2000bf05270 */
[----:B--2---:R0:W-:Y:S02]  /*0770*/  STS.U16 [R14], R5 ;  /* 0x000000050e007388 */ /* 0x0041e40000000400 */
[----:B0-----:R-:W-:-:S06]  /*0780*/  IADD3 R14, PT, PT, R14, 0x80, RZ ;  /* 0x000000800e0e7810 */ /* 0x001fcc0007ffe0ff */
[----:B------:R-:W-:Y:S05]  /*0790*/  BRA.U UP0, `(.L_x_3) ;  /* 0xfffffffd00d47547 */ /* 0x000fea000b83ffff */
[----:B------:R-:W-:Y:S05]  /*07a0*/  BRA `(.L_x_1) ;  /* 0x00000004004c7947 */ /* 0x000fea0003800000 */
.L_x_2:
[C---:B------:R-:W-:Y:S01]  /*07b0*/  LEA R4, P0, R12.reuse, UR10, 0x1 ;  /* 0x0000000a0c047c11 */ /* 0x040fe2000f8008ff */
[----:B------:R-:W-:Y:S01]  /*07c0*/  UISETP.LT.AND UP0, UPT, UR5, 0x1, UPT ;  /* 0x000000010500788c */ /* 0x000fe2000bf01270 */
[----:B------:R-:W0:Y:S02]  /*07d0*/  LDCU.64 UR12, c[0x0][0x380] ;  /* 0x00007000ff0c77ac */ /* 0x000e240008000a00 */
[----:B------:R-:W-:-:S05]  /*07e0*/  LEA.HI.X R5, R12, UR11, RZ, 0x1, P0 ;  /* 0x0000000b0c057c11 */ /* 0x000fca00080f0cff */
[----:B------:R1:W5:Y:S01]  /*07f0*/  LDG.E.U16.CONSTANT R12, desc[UR20][R4.64] ;  /* 0x00000014040c7981 */ /* 0x000362000c1e9500 */
[----:B------:R-:W-:Y:S01]  /*0800*/  USEL UR6, UR5, 0x1, !UP0 ;  /* 0x0000000105067887 */ /* 0x000fe2000c000000 */
[----:B------:R-:W-:-:S03]  /*0810*/  IMAD R15, R2, UR8, RZ ;  /* 0x00000008020f7c24 */ /* 0x000fc6000f8e02ff */
[----:B------:R-:W-:Y:S02]  /*0820*/  UIADD3 UR6, UPT, UPT, URZ, -UR6, URZ ;  /* 0x80000006ff067290 */ /* 0x000fe4000fffe0ff */
[----:B------:R-:W-:Y:S02]  /*0830*/  SHF.L.U32 R15, R15, 0x2, RZ ;  /* 0x000000020f0f7819 */ /* 0x000fe400000006ff */
[----:B------:R-:W-:-:S09]  /*0840*/  UISETP.GE.AND UP0, UPT, UR6, URZ, UPT ;  /* 0x000000ff0600728c */ /* 0x000fd2000bf06270 */
[----:B01----:R-:W-:Y:S05]  /*0850*/  BRA.U UP0, `(.L_x_7) ;  /* 0x0000000100f47547 */ /* 0x003fea000b800000 */
[----:B------:R-:W-:Y:S02]  /*0860*/  UIADD3 UR7, UPT, UPT, URZ, -UR6, URZ ;  /* 0x80000006ff077290 */ /* 0x000fe4000fffe0ff */
[----:B------:R-:W-:Y:S02]  /*0870*/  UPLOP3.LUT UP0, UPT, UPT, UPT, UPT, 0x80, 0x8 ;  /* 0x000000000008789c */ /* 0x000fe40003f0f070 */
[----:B------:R-:W-:-:S09]  /*0880*/  UISETP.GT.AND UP1, UPT, UR7, 0x3, UPT ;  /* 0x000000030700788c */ /* 0x000fd2000bf24270 */
[----:B------:R-:W-:Y:S05]  /*0890*/  BRA.U !UP1, `(.L_x_8) ;  /* 0x0000000109887547 */ /* 0x000fea000b800000 */
[----:B------:R-:W0:Y:S01]  /*08a0*/  LDCU.64 UR10, c[0x0][0x380] ;  /* 0x00007000ff0a77ac */ /* 0x000e220008000a00 */
[----:B------:R-:W-:-:S11]  /*08b0*/  UPLOP3.LUT UP0, UPT, UPT, UPT, UPT, 0x40, 0x4 ;  /* 0x000000000004789c */ /* 0x000fd60003f0e870 */
.L_x_9:
[-C--:B------:R-:W-:Y:S02]  /*08c0*/  IADD3 R7, PT, PT, R15, R2.reuse, RZ ;  /* 0x000000020f077210 */ /* 0x080fe40007ffe0ff */
[C---:B-----5:R-:W-:Y:S02]  /*08d0*/  IADD3 R5, P0, PT, R12.reuse, R15, RZ ;  /* 0x0000000f0c057210 */ /* 0x060fe40007f1e0ff */
[----:B------:R-:W-:Y:S01]  /*08e0*/  IADD3 R10, P1, PT, R12, R7, RZ ;  /* 0x000000070c0a7210 */ /* 0x000fe20007f3e0ff */
[----:B------:R-:W-:Y:S01]  /*08f0*/  IMAD.IADD R9, R7, 0x1, R2 ;  /* 0x0000000107097824 */ /* 0x000fe200078e0202 */
[----:B------:R-:W-:Y:S02]  /*0900*/  LEA.HI.X.SX32 R6, R15, RZ, 0x1, P0 ;  /* 0x000000ff0f067211 */ /* 0x000fe400000f0eff */
[----:B0-----:R-:W-:Y:S02]  /*0910*/  LEA R4, P0, R5, UR10, 0x1 ;  /* 0x0000000a05047c11 */ /* 0x001fe4000f8008ff */
[----:B------:R-:W-:-:S02]  /*0920*/  IADD3 R15, PT, PT, R9, R2, RZ ;  /* 0x00000002090f7210 */ /* 0x000fc40007ffe0ff */
[----:B------:R-:W-:Y:S02]  /*0930*/  LEA.HI.X R5, R5, UR11, R6, 0x1, P0 ;  /* 0x0000000b05057c11 */ /* 0x000fe400080f0c06 */
[----:B------:R-:W-:Y:S02]  /*0940*/  LEA.HI.X.SX32 R7, R7, RZ, 0x1, P1 ;  /* 0x000000ff07077211 */ /* 0x000fe400008f0eff */
[----:B------:R-:W-:Y:S01]  /*0950*/  LEA R6, P0, R10, UR10, 0x1 ;  /* 0x0000000a0a067c11 */ /* 0x000fe2000f8008ff */
[----:B------:R-:W2:Y:S01]  /*0960*/  LDG.E.U16.CONSTANT R4, desc[UR20][R4.64] ;  /* 0x0000001404047981 */ /* 0x000ea2000c1e9500 */
[C---:B------:R-:W-:Y:S02]  /*0970*/  IADD3 R16, P2, PT, R12.reuse, R9, RZ ;  /* 0x000000090c107210 */ /* 0x040fe40007f5e0ff */
[----:B------:R-:W-:Y:S02]  /*0980*/  IADD3 R11, P3, PT, R12, R15, RZ ;  /* 0x0000000f0c0b7210 */ /* 0x000fe40007f7e0ff */
[----:B------:R-:W-:-:S02]  /*0990*/  LEA.HI.X R7, R10, UR11, R7, 0x1, P0 ;  /* 0x0000000b0a077c11 */ /* 0x000fc400080f0c07 */
[----:B------:R-:W-:Y:S02]  /*09a0*/  LEA.HI.X.SX32 R9, R9, RZ, 0x1, P2 ;  /* 0x000000ff09097211 */ /* 0x000fe400010f0eff */
[C---:B------:R-:W-:Y:S01]  /*09b0*/  LEA R8, P1, R16.reuse, UR10, 0x1 ;  /* 0x0000000a10087c11 */ /* 0x040fe2000f8208ff */
[----:B------:R-:W3:Y:S01]  /*09c0*/  LDG.E.U16.CONSTANT R6, desc[UR20][R6.64] ;  /* 0x0000001406067981 */ /* 0x000ee2000c1e9500 */
[----:B------:R-:W-:Y:S02]  /*09d0*/  LEA.HI.X.SX32 R14, R15, RZ, 0x1, P3 ;  /* 0x000000ff0f0e7211 */ /* 0x000fe400018f0eff */
[C---:B------:R-:W-:Y:S02]  /*09e0*/  LEA R10, P0, R11.reuse, UR10, 0x1 ;  /* 0x0000000a0b0a7c11 */ /* 0x040fe4000f8008ff */
[----:B------:R-:W-:Y:S02]  /*09f0*/  LEA.HI.X R9, R16, UR11, R9, 0x1, P1 ;  /* 0x0000000b10097c11 */ /* 0x000fe400088f0c09 */
[----:B------:R-:W-:-:S03]  /*0a00*/  LEA.HI.X R11, R11, UR11, R14, 0x1, P0 ;  /* 0x0000000b0b0b7c11 */ /* 0x000fc600080f0c0e */
[----:B------:R-:W4:Y:S04]  /*0a10*/  LDG.E.U16.CONSTANT R8, desc[UR20][R8.64] ;  /* 0x0000001408087981 */ /* 0x000f28000c1e9500 */
[----:B------:R-:W4:Y:S01]  /*0a20*/  LDG.E.U16.CONSTANT R10, desc[UR20][R10.64] ;  /* 0x000000140a0a7981 */ /* 0x000f22000c1e9500 */
[----:B------:R-:W-:-:S04]  /*0a30*/  UIADD3 UR6, UPT, UPT, UR6, 0x4, URZ ;  /* 0x0000000406067890 */ /* 0x000fc8000fffe0ff */
[----:B------:R-:W-:Y:S01]  /*0a40*/  UISETP.GE.AND UP1, UPT, UR6, -0x3, UPT ;  /* 0xfffffffd0600788c */ /* 0x000fe2000bf26270 */
[----:B------:R-:W-:Y:S01]  /*0a50*/  IADD3 R15, PT, PT, R15, R2, RZ ;  /* 0x000000020f0f7210 */ /* 0x000fe20007ffe0ff */
[----:B--2---:R-:W-:Y:S04]  /*0a60*/  STS.U16 [R13], R4 ;  /* 0x000000040d007388 */ /* 0x004fe80000000400 */
[----:B---3--:R-:W-:Y:S04]  /*0a70*/  STS.U16 [R13+0x80], R6 ;  /* 0x000080060d007388 */ /* 0x008fe80000000400 */
[----:B----4-:R-:W-:Y:S04]  /*0a80*/  STS.U16 [R13+0x100], R8 ;  /* 0x000100080d007388 */ /* 0x010fe80000000400 */
[----:B------:R0:W-:Y:S02]  /*0a90*/  STS.U16 [R13+0x180], R10 ;  /* 0x0001800a0d007388 */ /* 0x0001e40000000400 */
[----:B0-----:R-:W-:Y:S01]  /*0aa0*/  IADD3 R13, PT, PT, R13, 0x200, RZ ;  /* 0x000002000d0d7810 */ /* 0x001fe20007ffe0ff */
[----:B------:R-:W-:Y:S06]  /*0ab0*/  BRA.U !UP1, `(.L_x_9) ;  /* 0xfffffffd09807547 */ /* 0x000fec000b83ffff */
.L_x_8:
[----:B------:R-:W-:-:S04]  /*0ac0*/  UIADD3 UR7, UPT, UPT, URZ, -UR6, URZ ;  /* 0x80000006ff077290 */ /* 0x000fc8000fffe0ff */
[----:B------:R-:W-:-:S09]  /*0ad0*/  UISETP.GT.AND UP1, UPT, UR7, 0x1, UPT ;  /* 0x000000010700788c */ /* 0x000fd2000bf24270 */
[----:B------:R-:W-:Y:S05]  /*0ae0*/  BRA.U !UP1, `(.L_x_10) ;  /* 0x0000000109487547 */ /* 0x000fea000b800000 */
[----:B------:R-:W0:Y:S01]  /*0af0*/  LDCU.64 UR10, c[0x0][0x380] ;  /* 0x00007000ff0a77ac */ /* 0x000e220008000a00 */
[C---:B------:R-:W-:Y:S02]  /*0b00*/  IADD3 R9, PT, PT, R15.reuse, R2, RZ ;  /* 0x000000020f097210 */ /* 0x040fe40007ffe0ff */
[C---:B-----5:R-:W-:Y:S02]  /*0b10*/  IADD3 R5, P0, PT, R12.reuse, R15, RZ ;  /* 0x0000000f0c057210 */ /* 0x060fe40007f1e0ff */
[----:B------:R-:W-:Y:S02]  /*0b20*/  IADD3 R7, P1, PT, R12, R9, RZ ;  /* 0x000000090c077210 */ /* 0x000fe40007f3e0ff */
[----:B------:R-:W-:Y:S02]  /*0b30*/  LEA.HI.X.SX32 R10, R15, RZ, 0x1, P0 ;  /* 0x000000ff0f0a7211 */ /* 0x000fe400000f0eff */
[----:B------:R-:W-:Y:S02]  /*0b40*/  LEA.HI.X.SX32 R8, R9, RZ, 0x1, P1 ;  /* 0x000000ff09087211 */ /* 0x000fe400008f0eff */
[----:B0-----:R-:W-:-:S02]  /*0b50*/  LEA R4, P0, R5, UR10, 0x1 ;  /* 0x0000000a05047c11 */ /* 0x001fc4000f8008ff */
[----:B------:R-:W-:Y:S02]  /*0b60*/  LEA R6, P1, R7, UR10, 0x1 ;  /* 0x0000000a07067c11 */ /* 0x000fe4000f8208ff */
[----:B------:R-:W-:Y:S02]  /*0b70*/  LEA.HI.X R5, R5, UR11, R10, 0x1, P0 ;  /* 0x0000000b05057c11 */ /* 0x000fe400080f0c0a */
[----:B------:R-:W-:-:S03]  /*0b80*/  LEA.HI.X R7, R7, UR11, R8, 0x1, P1 ;  /* 0x0000000b07077c11 */ /* 0x000fc600088f0c08 */
[----:B------:R-:W2:Y:S04]  /*0b90*/  LDG.E.U16.CONSTANT R4, desc[UR20][R4.64] ;  /* 0x0000001404047981 */ /* 0x000ea8000c1e9500 */
[----:B------:R-:W3:Y:S01]  /*0ba0*/  LDG.E.U16.CONSTANT R6, desc[UR20][R6.64] ;  /* 0x0000001406067981 */ /* 0x000ee2000c1e9500 */
[----:B------:R-:W-:Y:S01]  /*0bb0*/  IADD3 R15, PT, PT, R9, R2, RZ ;  /* 0x00000002090f7210 */ /* 0x000fe20007ffe0ff */
[----:B------:R-:W-:Y:S02]  /*0bc0*/  UIADD3 UR6, UPT, UPT, UR6, 0x2, URZ ;  /* 0x0000000206067890 */ /* 0x000fe4000fffe0ff */
[----:B------:R-:W-:Y:S01]  /*0bd0*/  UPLOP3.LUT UP0, UPT, UPT, UPT, UPT, 0x40, 0x4 ;  /* 0x000000000004789c */ /* 0x000fe20003f0e870 */
[----:B--2---:R-:W-:Y:S04]  /*0be0*/  STS.U16 [R13], R4 ;  /* 0x000000040d007388 */ /* 0x004fe80000000400 */
[----:B---3--:R0:W-:Y:S02]  /*0bf0*/  STS.U16 [R13+0x80], R6 ;  /* 0x000080060d007388 */ /* 0x0081e40000000400 */
[----:B0-----:R-:W-:-:S07]  /*0c00*/  VIADD R13, R13, 0x100 ;  /* 0x000001000d0d7836 */ /* 0x001fce0000000000 */
.L_x_10:
[----:B------:R-:W-:-:S09]  /*0c10*/  UISETP.NE.OR UP0, UPT, UR6, URZ, UP0 ;  /* 0x000000ff0600728c */ /* 0x000fd20008705670 */
[----:B------:R-:W-:Y:S05]  /*0c20*/  BRA.U !UP0, `(.L_x_1) ;  /* 0x00000001082c7547 */ /* 0x000fea000b800000 */
.L_x_7:
[----:B-----5:R-:W-:-:S04]  /*0c30*/  IADD3 R5, P0, PT, R12, R15, RZ ;  /* 0x0000000f0c057210 */ /* 0x020fc80007f1e0ff */
[----:B------:R-:W-:Y:S02]  /*0c40*/  LEA.HI.X.SX32 R6, R15, RZ, 0x1, P0 ;  /* 0x000000ff0f067211 */ /* 0x000fe400000f0eff */
[----:B------:R-:W-:-:S04]  /*0c50*/  LEA R4, P0, R5, UR12, 0x1 ;  /* 0x0000000c05047c11 */ /* 0x000fc8000f8008ff */
[----:B------:R-:W-:-:S05]  /*0c60*/  LEA.HI.X R5, R5, UR13, R6, 0x1, P0 ;  /* 0x0000000d05057c11 */ /* 0x000fca00080f0c06 */
[----:B------:R-:W2:Y:S01]  /*0c70*/  LDG.E.U16.CONSTANT R4, desc[UR20][R4.64] ;  /* 0x0000001404047981 */ /* 0x000ea2000c1e9500 */
[----:B------:R-:W-:Y:S01]  /*0c80*/  UIADD3 UR6, UPT, UPT, UR6, 0x1, URZ ;  /* 0x0000000106067890 */ /* 0x000fe2000fffe0ff */
[----:B------:R-:W-:-:S03]  /*0c90*/  IADD3 R15, PT, PT, R15, R2, RZ ;  /* 0x000000020f0f7210 */ /* 0x000fc60007ffe0ff */
[----:B------:R-:W-:Y:S01]  /*0ca0*/  UISETP.NE.AND UP0, UPT, UR6, URZ, UPT ;  /* 0x000000ff0600728c */ /* 0x000fe2000bf05270 */
[----:B--2---:R0:W-:Y:S02]  /*0cb0*/  STS.U16 [R13], R4 ;  /* 0x000000040d007388 */ /* 0x0041e40000000400 */
[----:B0-----:R-:W-:-:S06]  /*0cc0*/  IADD3 R13, PT, PT, R13, 0x80, RZ ;  /* 0x000000800d0d7810 */ /* 0x001fcc0007ffe0ff */
[----:B------:R-:W-:Y:S05]  /*0cd0*/  BRA.U UP0, `(.L_x_7) ;  /* 0xfffffffd00d47547 */ /* 0x000fea000b83ffff */
.L_x_1:
[----:B------:R-:W-:Y:S05]  /*0ce0*/  BSYNC.RECONVERGENT B0 ;  /* 0x0000000000007941 */ /* 0x000fea0003800200 */
.L_x_0:
[----:B------:R-:W1:Y:S02]  /*0cf0*/  LDCU UR15, c[0x0][0x3ac] ;  /* 0x00007580ff0f77ac */ /* 0x000e640008000800 */
[----:B-1----:R-:W-:-:S13]  /*0d00*/  ISETP.GE.AND P0, PT, R3, UR15, PT ;  /* 0x0000000f03007c0c */ /* 0x002fda000bf06270 */
[----:B------:R-:W-:Y:S05]  /*0d10*/  @P0 EXIT ;  /* 0x000000000000094d */ /* 0x000fea0003800000 */
[----:B------:R-:W1:Y:S02]  /*0d20*/  LDCU.U8 UR6, c[0x0][0x3e0] ;  /* 0x00007c00ff0677ac */ /* 0x000e640008000000 */
[----:B-1----:R-:W-:-:S04]  /*0d30*/  UPRMT UR6, UR6, 0x8880, URZ ;  /* 0x0000888006067896 */ /* 0x002fc800080000ff */
[----:B------:R-:W-:-:S04]  /*0d40*/  UISETP.NE.AND UP0, UPT, UR6, URZ, UPT ;  /* 0x000000ff0600728c */ /* 0x000fc8000bf05270 */
[----:B------:R-:W-:-:S04]  /*0d50*/  UISETP.NE.OR UP0, UPT, UR23, URZ, !UP0 ;  /* 0x000000ff1700728c */ /* 0x000fc8000c705670 */
[----:B------:R-:W-:-:S09]  /*0d60*/  UISETP.LT.OR UP0, UPT, UR14, 0x1, UP0 ;  /* 0x000000010e00788c */ /* 0x000fd20008701670 */
[----:B------:R-:W-:Y:S05]  /*0d70*/  BRA.U UP0, `(.L_x_11) ;  /* 0x0000000100c87547 */ /* 0x000fea000b800000 */
[----:B------:R-:W-:-:S04]  /*0d80*/  UISETP.LT.AND UP0, UPT, UR5, 0x1, UPT ;  /* 0x000000010500788c */ /* 0x000fc8000bf01270 */
[----:B------:R-:W-:Y:S02]  /*0d90*/  USEL UR6, UR5, 0x1, !UP0 ;  /* 0x0000000105067887 */ /* 0x000fe4000c000000 */
[----:B------:R-:W-:Y:S02]  /*0da0*/  UIMAD UR5, UR8, UR15, URZ ;  /* 0x0000000f080572a4 */ /* 0x000fe4000f8e02ff */
[----:B------:R-:W-:Y:S02]  /*0db0*/  UIADD3 UR6, UPT, UPT, URZ, -UR6, URZ ;  /* 0x80000006ff067290 */ /* 0x000fe4000fffe0ff */
[----:B------:R-:W-:Y:S02]  /*0dc0*/  ULEA UR5, UR5, UR4, 0x2 ;  /* 0x0000000405057291 */ /* 0x000fe4000f8e10ff */
[----:B------:R-:W-:-:S04]  /*0dd0*/  UISETP.GE.AND UP0, UPT, UR6, URZ, UPT ;  /* 0x000000ff0600728c */ /* 0x000fc8000bf06270 */
[----:B------:R-:W-:-:S05]  /*0de0*/  LEA R15, R0, UR5, 0x2 ;  /* 0x00000005000f7c11 */ /* 0x000fca000f8e10ff */
[----:B------:R-:W-:Y:S05]  /*0df0*/  BRA.U UP0, `(.L_x_12) ;  /* 0x00000001008c7547 */ /* 0x000fea000b800000 */
[----:B------:R-:W-:Y:S02]  /*0e00*/  UIADD3 UR4, UPT, UPT, URZ, -UR6, URZ ;  /* 0x80000006ff047290 */ /* 0x000fe4000fffe0ff */
[----:B------:R-:W-:Y:S02]  /*0e10*/  UPLOP3.LUT UP0, UPT, UPT, UPT, UPT, 0x80, 0x8 ;  /* 0x000000000008789c */ /* 0x000fe40003f0f070 */
[----:B------:R-:W-:-:S09]  /*0e20*/  UISETP.GT.AND UP1, UPT, UR4, 0x3, UPT ;  /* 0x000000030400788c */ /* 0x000fd2000bf24270 */
[----:B------:R-:W-:Y:S05]  /*0e30*/  BRA.U !UP1, `(.L_x_13) ;  /* 0x0000000109447547 */ /* 0x000fea000b800000 */
[----:B0----5:R-:W0:Y:S01]  /*0e40*/  LDC.64 R12, c[0x0][0x3a0] ;  /* 0x0000e800ff0c7b82 */ /* 0x021e220000000a00 */
[----:B------:R-:W-:-:S11]  /*0e50*/  UPLOP3.LUT UP0, UPT, UPT, UPT, UPT, 0x40, 0x4 ;  /* 0x000000000004789c */ /* 0x000fd60003f0e870 */
.L_x_14:
[C---:B-1----:R-:W-:Y:S01]  /*0e60*/  IADD3 R7, PT, PT, R15.reuse, UR15, RZ ;  /* 0x0000000f0f077c10 */ /* 0x042fe2000fffe0ff */
[--C-:B0-----:R-:W-:Y:S01]  /*0e70*/  IMAD.WIDE R4, R15, 0x2, R12.reuse ;  /* 0x000000020f047825 */ /* 0x101fe200078e020c */
[----:B------:R-:W-:Y:S02]  /*0e80*/  UIADD3 UR6, UPT, UPT, UR6, 0x4, URZ ;  /* 0x0000000406067890 */ /* 0x000fe4000fffe0ff */
[C---:B------:R-:W-:Y:S01]  /*0e90*/  IADD3 R9, PT, PT, R7.reuse, UR15, RZ ;  /* 0x0000000f07097c10 */ /* 0x040fe2000fffe0ff */
[--C-:B------:R-:W-:Y:S01]  /*0ea0*/  IMAD.WIDE R6, R7, 0x2, R12.reuse ;  /* 0x0000000207067825 */ /* 0x100fe200078e020c */
[----:B------:R1:W-:Y:S01]  /*0eb0*/  STG.E.64 desc[UR20][R4.64], RZ ;  /* 0x000000ff04007986 */ /* 0x0003e2000c101b14 */
[----:B------:R-:W-:Y:S01]  /*0ec0*/  UISETP.GE.AND UP1, UPT, UR6, -0x3, UPT ;  /* 0xfffffffd0600788c */ /* 0x000fe2000bf26270 */
[C---:B------:R-:W-:Y:S01]  /*0ed0*/  IADD3 R17, PT, PT, R9.reuse, UR15, RZ ;  /* 0x0000000f09117c10 */ /* 0x040fe2000fffe0ff */
[--C-:B------:R-:W-:Y:S01]  /*0ee0*/  IMAD.WIDE R8, R9, 0x2, R12.reuse ;  /* 0x0000000209087825 */ /* 0x100fe200078e020c */
[----:B------:R1:W-:Y:S03]  /*0ef0*/  STG.E.64 desc[UR20][R6.64], RZ ;  /* 0x000000ff06007986 */ /* 0x0003e6000c101b14 */
[C---:B------:R-:W-:Y:S01]  /*0f00*/  IMAD.WIDE R10, R17.reuse, 0x2, R12 ;  /* 0x00000002110a7825 */ /* 0x040fe200078e020c */
[----:B------:R1:W-:Y:S03]  /*0f10*/  STG.E.64 desc[UR20][R8.64], RZ ;  /* 0x000000ff08007986 */ /* 0x0003e6000c101b14 */
[----:B------:R-:W-:Y:S01]  /*0f20*/  VIADD R15, R17, UR15 ;  /* 0x0000000f110f7c36 */ /* 0x000fe20008000000 */
[----:B------:R1:W-:Y:S01]  /*0f30*/  STG.E.64 desc[UR20][R10.64], RZ ;  /* 0x000000ff0a007986 */ /* 0x0003e2000c101b14 */
[----:B------:R-:W-:Y:S05]  /*0f40*/  BRA.U !UP1, `(.L_x_14) ;  /* 0xfffffffd09c47547 */ /* 0x000fea000b83ffff */
.L_x_13:
[----:B------:R-:W-:-:S04]  /*0f50*/  UIADD3 UR4, UPT, UPT, URZ, -UR6, URZ ;  /* 0x80000006ff047290 */ /* 0x000fc8000fffe0ff */
[----:B------:R-:W-:-:S09]  /*0f60*/  UISETP.GT.AND UP1, UPT, UR4, 0x1, UPT ;  /* 0x000000010400788c */ /* 0x000fd2000bf24270 */
[----:B------:R-:W-:Y:S05]  /*0f70*/  BRA.U !UP1, `(.L_x_15) ;  /* 0x0000000109247547 */ /* 0x000fea000b800000 */
[----:B-1----:R-:W0:Y:S01]  /*0f80*/  LDC.64 R6, c[0x0][0x3a0] ;  /* 0x0000e800ff067b82 */ /* 0x002e220000000a00 */
[C---:B------:R-:W-:Y:S01]  /*0f90*/  IADD3 R9, PT, PT, R15.reuse, UR15, RZ ;  /* 0x0000000f0f097c10 */ /* 0x040fe2000fffe0ff */
[----:B------:R-:W-:Y:S02]  /*0fa0*/  UIADD3 UR6, UPT, UPT, UR6, 0x2, URZ ;  /* 0x0000000206067890 */ /* 0x000fe4000fffe0ff */
[----:B------:R-:W-:Y:S01]  /*0fb0*/  UPLOP3.LUT UP0, UPT, UPT, UPT, UPT, 0x40, 0x4 ;  /* 0x000000000004789c */ /* 0x000fe20003f0e870 */
[----:B0-----:R-:W-:Y:S01]  /*0fc0*/  IMAD.WIDE R4, R15, 0x2, R6 ;  /* 0x000000020f047825 */ /* 0x001fe200078e0206 */
[----:B------:R-:W-:-:S03]  /*0fd0*/  IADD3 R15, PT, PT, R9, UR15, RZ ;  /* 0x0000000f090f7c10 */ /* 0x000fc6000fffe0ff */
[----:B------:R-:W-:Y:S01]  /*0fe0*/  IMAD.WIDE R6, R9, 0x2, R6 ;  /* 0x0000000209067825 */ /* 0x000fe200078e0206 */
[----:B------:R2:W-:Y:S04]  /*0ff0*/  STG.E.64 desc[UR20][R4.64], RZ ;  /* 0x000000ff04007986 */ /* 0x0005e8000c101b14 */
[----:B------:R2:W-:Y:S02]  /*1000*/  STG.E.64 desc[UR20][R6.64], RZ ;  /* 0x000000ff06007986 */ /* 0x0005e4000c101b14 */
.L_x_15:
[----:B------:R-:W-:-:S09]  /*1010*/  UISETP.NE.OR UP0, UPT, UR6, URZ, UP0 ;  /* 0x000000ff0600728c */ /* 0x000fd20008705670 */
[----:B------:R-:W-:Y:S05]  /*1020*/  BRA.U !UP0, `(.L_x_11) ;  /* 0x00000001081c7547 */ /* 0x000fea000b800000 */
.L_x_12:
[----:B012---:R-:W0:Y:S02]  /*1030*/  LDC.64 R4, c[0x0][0x3a0] ;  /* 0x0000e800ff047b82 */ /* 0x007e240000000a00 */
.L_x_16:
[C---:B0-----:R-:W-:Y:S01]  /*1040*/  IMAD.WIDE R6, R15.reuse, 0x2, R4 ;  /* 0x000000020f067825 */ /* 0x041fe200078e0204 */
[----:B------:R-:W-:Y:S01]  /*1050*/  UIADD3 UR6, UPT, UPT, UR6, 0x1, URZ ;  /* 0x0000000106067890 */ /* 0x000fe2000fffe0ff */
[----:B------:R-:W-:-:S03]  /*1060*/  IADD3 R15, PT, PT, R15, UR15, RZ ;  /* 0x0000000f0f0f7c10 */ /* 0x000fc6000fffe0ff */
[----:B------:R3:W-:Y:S01]  /*1070*/  STG.E.64 desc[UR20][R6.64], RZ ;  /* 0x000000ff06007986 */ /* 0x0007e2000c101b14 */
[----:B------:R-:W-:-:S09]  /*1080*/  UISETP.NE.AND UP0, UPT, UR6, URZ, UPT ;  /* 0x000000ff0600728c */ /* 0x000fd2000bf05270 */
[----:B---3--:R-:W-:Y:S05]  /*1090*/  BRA.U UP0, `(.L_x_16) ;  /* 0xfffffffd00e87547 */ /* 0x008fea000b83ffff */
.L_x_11:
[----:B------:R-:W3:Y:S01]  /*10a0*/  LDCU UR27, c[0x0][0x3c8] ;  /* 0x00007900ff1b77ac */ /* 0x000ee20008000800 */
[C---:B------:R-:W-:Y:S01]  /*10b0*/  ISETP.LE.AND P0, PT, R2.reuse, UR9, PT ;  /* 0x0000000902007c0c */ /* 0x040fe2000bf03270 */
[----:B------:R-:W0:Y:S01]  /*10c0*/  LDCU UR16, c[0x0][0x3cc] ;  /* 0x00007980ff1077ac */ /* 0x000e220008000800 */
[----:B------:R-:W4:Y:S01]  /*10d0*/  LDCU UR28, c[0x0][0x3d0] ;  /* 0x00007a00ff1c77ac */ /* 0x000f220008000800 */
[----:B------:R-:W4:Y:S01]  /*10e0*/  LDCU UR29, c[0x0][0x3d4] ;  /* 0x00007a80ff1d77ac */ /* 0x000f220008000800 */
[----:B------:R-:W4:Y:S01]  /*10f0*/  LDCU UR30, c[0x0][0x3d8] ;  /* 0x00007b00ff1e77ac */ /* 0x000f220008000800 */
[----:B---3--:R-:W-:Y:S01]  /*1100*/  UISETP.LT.AND UP0, UPT, UR9, UR27, UPT ;  /* 0x0000001b0900728c */ /* 0x008fe2000bf01270 */
[----:B------:R-:W3:Y:S01]  /*1110*/  LDCU.64 UR10, c[0x0][0x3b8] ;  /* 0x00007700ff0a77ac */ /* 0x000ee20008000a00 */
[----:B012---:R-:W-:Y:S02]  /*1120*/  VIMNMX R4, PT, PT, R2, UR16, PT ;  /* 0x0000001002047c48 */ /* 0x007fe4000bfe0100 */
[----:B------:R-:W-:-:S02]  /*1130*/  USEL UR4, UR9, UR27, UP0 ;  /* 0x0000001b09047287 */ /* 0x000fc40008000000 */
[----:B------:R-:W-:Y:S01]  /*1140*/  ISETP.GT.AND P1, PT, R4, UR9, PT ;  /* 0x0000000904007c0c */ /* 0x000fe2000bf24270 */
[----:B------:R-:W-:Y:S02]  /*1150*/  USHF.L.U32 UR12, UR23, 0x7, URZ ;  /* 0x00000007170c7899 */ /* 0x000fe400080006ff */
[----:B------:R-:W-:Y:S02]  /*1160*/  USHF.R.S32.HI UR5, URZ, 0x1f, UR4 ;  /* 0x0000001fff057899 */ /* 0x000fe40008011404 */
[----:B------:R-:W-:Y:S02]  /*1170*/  UISETP.GT.AND UP0, UPT, UR9, UR16, UPT ;  /* 0x000000100900728c */ /* 0x000fe4000bf04270 */
[----:B------:R-:W-:Y:S02]  /*1180*/  ULEA.HI UR5, UR5, UR4, URZ, 0x5 ;  /* 0x0000000405057291 */ /* 0x000fe4000f8f28ff */
[----:B----4-:R-:W-:Y:S02]  /*1190*/  UISETP.GT.AND UP1, UPT, UR9, UR28, UPT ;  /* 0x0000001c0900728c */ /* 0x010fe4000bf24270 */
[----:B------:R-:W-:-:S02]  /*11a0*/  USHF.R.S32.HI UR22, URZ, 0x5, UR5 ;  /* 0x00000005ff167899 */ /* 0x000fc40008011405 */
[----:B------:R-:W-:Y:S02]  /*11b0*/  UISETP.GT.AND UP2, UPT, UR9, UR29, UPT ;  /* 0x0000001d0900728c */ /* 0x000fe4000bf44270 */
[----:B------:R-:W-:Y:S01]  /*11c0*/  UISETP.GT.AND UP3, UPT, UR9, UR30, UPT ;  /* 0x0000001e0900728c */ /* 0x000fe2000bf64270 */
[----:B------:R-:W-:Y:S01]  /*11d0*/  UMOV UR5, URZ ;  /* 0x000000ff00057c82 */ /* 0x000fe20008000000 */
[----:B------:R-:W-:Y:S01]  /*11e0*/  UMOV UR6, URZ ;  /* 0x000000ff00067c82 */ /* 0x000fe20008000000 */
[----:B------:R-:W-:Y:S01]  /*11f0*/  UMOV UR7, URZ ;  /* 0x000000ff00077c82 */ /* 0x000fe20008000000 */
[----:B---3--:R-:W-:Y:S01]  /*1200*/  UIMAD.WIDE.U32 UR12, UR12, 0x2, UR10 ;  /* 0x000000020c0c78a5 */ /* 0x008fe2000f8e000a */
[----:B------:R-:W-:Y:S06]  /*1210*/  BAR.SYNC.DEFER_BLOCKING 0x0 ;  /* 0x0000000000007b1d */ /* 0x000fec0000010000 */
[----:B------:R-:W-:Y:S05]  /*1220*/  @P0 BRA `(.L_x_17) ;  /* 0x0000000000e40947 */ /* 0x000fea0003800000 */
[----:B------:R-:W-:Y:S01]  /*1230*/  MOV R8, UR12 ;  /* 0x0000000c00087c02 */ /* 0x000fe20008000f00 */
[----:B------:R-:W0:Y:S01]  /*1240*/  LDC.64 R4, c[0x0][0x390] ;  /* 0x0000e400ff047b82 */ /* 0x000e220000000a00 */
[----:B------:R-:W-:-:S05]  /*1250*/  MOV R9, UR13 ;  /* 0x0000000d00097c02 */ /* 0x000fca0008000f00 */
[----:B------:R1:W5:Y:S01]  /*1260*/  LDG.E.U16.CONSTANT R2, desc[UR20][R8.64] ;  /* 0x0000001408027981 */ /* 0x000362000c1e9500 */
[----:B------:R-:W-:Y:S01]  /*1270*/  SHF.R.S32.HI R10, RZ, 0x1f, R3 ;  /* 0x0000001fff0a7819 */ /* 0x000fe20000011403 */
[----:B------:R-:W2:Y:S01]  /*1280*/  LDC.64 R6, c[0x0][0x398] ;  /* 0x0000e600ff067b82 */ /* 0x000ea20000000a00 */
[----:B------:R-:W-:Y:S01]  /*1290*/  SHF.L.U32 R0, R0, 0x4, RZ ;  /* 0x0000000400007819 */ /* 0x000fe200000006ff */
[----:B------:R-:W-:Y:S01]  /*12a0*/  UMOV UR4, URZ ;  /* 0x000000ff00047c82 */ /* 0x000fe20008000000 */
[----:B------:R-:W-:Y:S01]  /*12b0*/  LEA.HI R10, R10, R3, RZ, 0x3 ;  /* 0x000000030a0a7211 */ /* 0x000fe200078f18ff */
[----:B------:R-:W-:Y:S01]  /*12c0*/  UMOV UR8, UR9 ;  /* 0x0000000900087c82 */ /* 0x000fe20008000000 */
[----:B------:R-:W-:Y:S02]  /*12d0*/  LOP3.LUT R0, R0, 0x10, RZ, 0xc0, !PT ;  /* 0x0000001000007812 */ /* 0x000fe400078ec0ff */
[----:B------:R-:W-:-:S07]  /*12e0*/  SHF.R.S32.HI R14, RZ, 0x3, R10 ;  /* 0x00000003ff0e7819 */ /* 0x000fce000001140a */
.L_x_18:
[----:B-----5:R-:W-:-:S04]  /*12f0*/  VIADD R11, R2, UR4 ;  /* 0x00000004020b7c36 */ /* 0x020fc80008000000 */
[----:B-1----:R-:W-:-:S05]  /*1300*/  IMAD R8, R11, UR15, RZ ;  /* 0x0000000f0b087c24 */ /* 0x002fca000f8e02ff */
[----:B------:R-:W-:-:S04]  /*1310*/  SHF.R.S32.HI R9, RZ, 0x1f, R8 ;  /* 0x0000001fff097819 */ /* 0x000fc80000011408 */
[----:B------:R-:W-:-:S04]  /*1320*/  LEA.HI R9, R9, R8, RZ, 0x3 ;  /* 0x0000000809097211 */ /* 0x000fc800078f18ff */
[----:B------:R-:W-:-:S05]  /*1330*/  LEA.HI.SX32 R9, R9, R14, 0x1d ;  /* 0x0000000e09097211 */ /* 0x000fca00078feaff */
[----:B0-----:R-:W-:-:S06]  /*1340*/  IMAD.WIDE R8, R9, 0x4, R4 ;  /* 0x0000000409087825 */ /* 0x001fcc00078e0204 */
[----:B------:R-:W3:Y:S01]  /*1350*/  LDG.E.CONSTANT R9, desc[UR20][R8.64] ;  /* 0x0000001408097981 */ /* 0x000ee2000c1e9900 */
[----:B------:R-:W-:Y:S01]  /*1360*/  USHF.L.U32 UR18, UR8, 0x1, URZ ;  /* 0x0000000108127899 */ /* 0x000fe200080006ff */
[----:B--2---:R-:W-:-:S03]  /*1370*/  IMAD.WIDE.U32 R10, R11, 0x2, R6 ;  /* 0x000000020b0a7825 */ /* 0x004fc600078e0006 */
[----:B------:R-:W-:-:S03]  /*1380*/  UIMAD.WIDE.U32 UR18, UR18, 0x2, UR10 ;  /* 0x00000002121278a5 */ /* 0x000fc6000f8e000a */
[----:B------:R-:W2:Y:S03]  /*1390*/  LDG.E.U16.CONSTANT R10, desc[UR20][R10.64] ;  /* 0x000000140a0a7981 */ /* 0x000ea6000c1e9500 */
[----:B------:R-:W-:Y:S02]  /*13a0*/  MOV R12, UR18 ;  /* 0x00000012000c7c02 */ /* 0x000fe40008000f00 */
[----:B------:R-:W-:-:S05]  /*13b0*/  MOV R13, UR19 ;  /* 0x00000013000d7c02 */ /* 0x000fca0008000f00 */
[----:B------:R-:W4:Y:S01]  /*13c0*/  LDG.E.U16.CONSTANT R18, desc[UR20][R12.64+0x2] ;  /* 0x000002140c127981 */ /* 0x000f22000c1e9500 */
[----:B------:R-:W-:Y:S02]  /*13d0*/  ULEA UR18, UR4, UR26, 0x3 ;  /* 0x0000001a04127291 */ /* 0x000fe4000f8e18ff */
[----:B------:R-:W-:Y:S01]  /*13e0*/  UIADD3 UR4, UPT, UPT, UR4, 0x1, URZ ;  /* 0x0000000104047890 */ /* 0x000fe2000fffe0ff */
[----:B---3--:R-:W-:-:S04]  /*13f0*/  SHF.R.U32.HI R15, RZ, R0, R9 ;  /* 0x00000000ff0f7219 */ /* 0x008fc80000011609 */
[--C-:B------:R-:W-:Y:S02]  /*1400*/  SHF.R.U32.HI R8, RZ, 0x8, R15.reuse ;  /* 0x00000008ff087819 */ /* 0x100fe4000001160f */
[----:B------:R-:W-:Y:S02]  /*1410*/  LOP3.LUT R16, R15, 0xf, RZ, 0xc0, !PT ;  /* 0x0000000f0f107812 */ /* 0x000fe400078ec0ff */
[----:B------:R-:W-:Y:S02]  /*1420*/  LOP3.LUT R8, R8, 0xf, RZ, 0xc0, !PT ;  /* 0x0000000f08087812 */ /* 0x000fe400078ec0ff */
[--C-:B------:R-:W-:Y:S02]  /*1430*/  SHF.R.U32.HI R17, RZ, 0x4, R15.reuse ;  /* 0x00000004ff117819 */ /* 0x100fe4000001160f */
[----:B------:R-:W-:Y:S01]  /*1440*/  SHF.R.U32.HI R15, RZ, 0xc, R15 ;  /* 0x0000000cff0f7819 */ /* 0x000fe2000001160f */
[----:B------:R-:W-:Y:S01]  /*1450*/  IMAD R19, R16, R16, R16 ;  /* 0x0000001010137224 */ /* 0x000fe200078e0210 */
[----:B------:R-:W-:Y:S01]  /*1460*/  LOP3.LUT R17, R17, 0xf, RZ, 0xc0, !PT ;  /* 0x0000000f11117812 */ /* 0x000fe200078ec0ff */
[----:B------:R-:W-:Y:S01]  /*1470*/  IMAD R9, R8, R8, R8 ;  /* 0x0000000808097224 */ /* 0x000fe200078e0208 */
[----:B------:R-:W-:-:S02]  /*1480*/  LOP3.LUT R15, R15, 0xf, RZ, 0xc0, !PT ;  /* 0x0000000f0f0f7812 */ /* 0x000fc400078ec0ff */
[----:B------:R-:W-:Y:S01]  /*1490*/  IADD3 R19, PT, PT, R16, 0x1, R19 ;  /* 0x0000000110137810 */ /* 0x000fe20007ffe013 */
[----:B------:R-:W-:Y:S01]  /*14a0*/  IMAD R16, R17, R17, R17 ;  /* 0x0000001111107224 */ /* 0x000fe200078e0211 */
[----:B------:R-:W-:Y:S01]  /*14b0*/  IADD3 R9, PT, PT, R8, 0x1, R9 ;  /* 0x0000000108097810 */ /* 0x000fe20007ffe009 */
[----:B------:R-:W-:-:S03]  /*14c0*/  IMAD R8, R15, R15, R15 ;  /* 0x0000000f0f087224 */ /* 0x000fc600078e020f */
[----:B------:R-:W-:Y:S02]  /*14d0*/  IADD3 R16, PT, PT, R17, 0x1, R16 ;  /* 0x0000000111107810 */ /* 0x000fe40007ffe010 */
[----:B------:R-:W-:Y:S01]  /*14e0*/  IADD3 R8, PT, PT, R15, 0x1, R8 ;  /* 0x000000010f087810 */ /* 0x000fe20007ffe008 */
[----:B------:R-:W-:Y:S08]  /*14f0*/  I2F.F16 R19, R19 ;  /* 0x0000001300137306 */ /* 0x000ff00000200c00 */
[----:B------:R-:W0:Y:S08]  /*1500*/  I2F.F16 R16, R16 ;  /* 0x0000001000107306 */ /* 0x000e300000200c00 */
[----:B------:R-:W-:Y:S08]  /*1510*/  I2F.F16 R9, R9 ;  /* 0x0000000900097306 */ /* 0x000ff00000200c00 */
[----:B------:R-:W1:Y:S01]  /*1520*/  I2F.F16 R8, R8 ;  /* 0x0000000800087306 */ /* 0x000e620000200c00 */
[----:B0-----:R-:W-:-:S02]  /*1530*/  PRMT R19, R19, 0x5410, R16 ;  /* 0x0000541013137816 */ /* 0x001fc40000000010 */
[----:B----4-:R-:W-:-:S03]  /*1540*/  R2UR UR17, R18 ;  /* 0x00000000121172ca */ /* 0x010fc600000e0000 */
[----:B--2---:R-:W-:Y:S01]  /*1550*/  HMUL2 R12, R19, R10.H0_H0 ;  /* 0x2000000a130c7232 */ /* 0x004fe20000000000 */
[----:B-1----:R-:W-:-:S05]  /*1560*/  PRMT R9, R9, 0x5410, R8 ;  /* 0x0000541009097816 */ /* 0x002fca0000000008 */
[----:B------:R-:W-:-:S05]  /*1570*/  HMUL2 R13, R9, R10.H0_H0 ;  /* 0x2000000a090d7232 */ /* 0x000fca0000000000 */
[----:B------:R3:W-:Y:S01]  /*1580*/  STL.64 [UR18], R12 ;  /* 0x0000000cff007987 */ /* 0x0007e20008100a12 */
[----:B------:R-:W-:-:S04]  /*1590*/  UIADD3 UR8, UPT, UPT, UR17, UR8, URZ ;  /* 0x0000000811087290 */ /* 0x000fc8000fffe0ff */
[----:B------:R-:W-:-:S09]  /*15a0*/  UISETP.GE.AND UP4, UPT, UR8, UR25, UPT ;  /* 0x000000190800728c */ /* 0x000fd2000bf86270 */
[----:B---3--:R-:W-:Y:S05]  /*15b0*/  BRA.U !UP4, `(.L_x_18) ;  /* 0xfffffffd0c4c7547 */ /* 0x008fea000b83ffff */
.L_x_17:
[----:B------:R-:W-:Y:S01]  /*15c0*/  UISETP.GT.AND UP4, UPT, UR9, UR27, UPT ;  /* 0x0000001b0900728c */ /* 0x000fe2000bf84270 */
[----:B------:R-:W-:Y:S01]  /*15d0*/  PRMT R16, RZ, 0x5410, RZ ;  /* 0x00005410ff107816 */ /* 0x000fe200000000ff */
[----:B------:R-:W-:Y:S01]  /*15e0*/  UMOV UR4, URZ ;  /* 0x000000ff00047c82 */ /* 0x000fe20008000000 */
[----:B------:R-:W-:-:S06]  /*15f0*/  UMOV UR8, URZ ;  /* 0x000000ff00087c82 */ /* 0x000fcc0008000000 */
[----:B------:R-:W-:Y:S05]  /*1600*/  BRA.U !UP4, `(.L_x_19) ;  /* 0x000000010c207547 */ /* 0x000fea000b800000 */
[----:B------:R-:W0:Y:S02]  /*1610*/  LDCU UR5, c[0x0][0x3cc] ;  /* 0x00007980ff0577ac */ /* 0x000e240008000800 */
[----:B0-----:R-:W-:-:S04]  /*1620*/  UISETP.LT.AND UP4, UPT, UR9, UR5, UPT ;  /* 0x000000050900728c */ /* 0x001fc8000bf81270 */
[----:B------:R-:W-:-:S04]  /*1630*/  USEL UR5, UR9, UR5, UP4 ;  /* 0x0000000509057287 */ /* 0x000fc8000a000000 */
[----:B------:R-:W-:-:S04]  /*1640*/  UIADD3 UR5, UPT, UPT, UR5, -UR27, URZ ;  /* 0x8000001b05057290 */ /* 0x000fc8000fffe0ff */
[----:B------:R-:W-:-:S04]  /*1650*/  USHF.R.S32.HI UR17, URZ, 0x1f, UR5 ;  /* 0x0000001fff117899 */ /* 0x000fc80008011405 */
[----:B------:R-:W-:-:S04]  /*1660*/  ULEA.HI UR17, UR17, UR5, URZ, 0x5 ;  /* 0x0000000511117291 */ /* 0x000fc8000f8f28ff */
[----:B------:R-:W-:-:S04]  /*1670*/  USHF.R.S32.HI UR17, URZ, 0x5, UR17 ;  /* 0x00000005ff117899 */ /* 0x000fc80008011411 */
[----:B------:R-:W-:-:S12]  /*1680*/  UIMAD UR5, UR17, 0x6, URZ ;  /* 0x00000006110578a4 */ /* 0x000fd8000f8e02ff */
.L_x_19:
        /* <DEDUP_REMOVED lines=9> */
.L_x_20:
        /* <DEDUP_REMOVED lines=8> */
[----:B------:R-:W-:-:S12]  /*17a0*/  USHF.L.U32 UR7, UR17, 0x2, URZ ;  /* 0x0000000211077899 */ /* 0x000fd800080006ff */
.L_x_21:
        /* <DEDUP_REMOVED lines=9> */
.L_x_22:
        /* <DEDUP_REMOVED lines=9> */
.L_x_23:
[----:B------:R-:W-:Y:S01]  /*18d0*/  ULEA UR5, UR22, UR5, 0x3 ;  /* 0x0000000516057291 */ /* 0x000fe2000f8e18ff */
[----:B------:R-:W-:Y:S02]  /*18e0*/  PRMT R17, RZ, 0x5410, RZ ;  /* 0x00005410ff117816 */ /* 0x000fe400000000ff */
[----:B------:R-:W-:Y:S01]  /*18f0*/  PRMT R23, RZ, 0x5410, RZ ;  /* 0x00005410ff177816 */ /* 0x000fe200000000ff */
[----:B------:R-:W-:Y:S01]  /*1900*/  UIADD3 UR5, UPT, UPT, UR7, UR5, UR6 ;  /* 0x0000000507057290 */ /* 0x000fe2000fffe006 */
[----:B------:R-:W-:Y:S02]  /*1910*/  PRMT R22, RZ, 0x5410, RZ ;  /* 0x00005410ff167816 */ /* 0x000fe400000000ff */
[----:B------:R-:W-:Y:S01]  /*1920*/  PRMT R18, RZ, 0x5410, RZ ;  /* 0x00005410ff127816 */ /* 0x000fe200000000ff */
[----:B------:R-:W-:Y:S01]  /*1930*/  UIADD3 UR4, UPT, UPT, UR8, UR5, UR4 ;  /* 0x0000000508047290 */ /* 0x000fe2000fffe004 */
[----:B------:R-:W-:Y:S02]  /*1940*/  PRMT R19, RZ, 0x5410, RZ ;  /* 0x00005410ff137816 */ /* 0x000fe400000000ff */
[----:B------:R-:W-:Y:S01]  /*1950*/  PRMT R20, RZ, 0x5410, RZ ;  /* 0x00005410ff147816 */ /* 0x000fe200000000ff */
[----:B------:R-:W-:Y:S01]  /*1960*/  UIMAD UR5, UR4, UR15, URZ ;  /* 0x0000000f040572a4 */ /* 0x000fe2000f8e02ff */
[----:B------:R-:W-:Y:S01]  /*1970*/  PRMT R21, RZ, 0x5410, RZ ;  /* 0x00005410ff157816 */ /* 0x000fe200000000ff */
[----:B------:R-:W-:Y:S10]  /*1980*/  @!P1 BRA `(.L_x_24) ;  /* 0x0000002800c09947 */ /* 0x000ff40003800000 */
[----:B------:R-:W-:Y:S01]  /*1990*/  MOV R4, UR12 ;  /* 0x0000000c00047c02 */ /* 0x000fe20008000f00 */
[----:B------:R-:W2:Y:S01]  /*19a0*/  LDL.64 R6, [R1] ;  /* 0x0000000001067983 */ /* 0x000ea20000100a00 */
[----:B------:R-:W-:Y:S01]  /*19b0*/  MOV R5, UR13 ;  /* 0x0000000d00057c02 */ /* 0x000fe20008000f00 */
[----:B------:R-:W0:Y:S01]  /*19c0*/  S2UR UR7, SR_CgaCtaId ;  /* 0x00000000000779c3 */ /* 0x000e220000008800 */
[----:B------:R-:W1:Y:S03]  /*19d0*/  LDCU.64 UR12, c[0x0][0x388] ;  /* 0x00007100ff0c77ac */ /* 0x000e660008000a00 */
[----:B------:R-:W3:Y:S01]  /*19e0*/  LDG.E.U16.CONSTANT R4, desc[UR20][R4.64+0x2] ;  /* 0x0000021404047981 */ /* 0x000ee2000c1e9500 */
[----:B------:R-:W-:Y:S02]  /*19f0*/  USHF.R.S32.HI UR8, URZ, 0x1f, UR5 ;  /* 0x0000001fff087899 */ /* 0x000fe40008011405 */
[----:B------:R-:W-:Y:S01]  /*1a00*/  IADD3 R0, P0, PT, R3, UR5, RZ ;  /* 0x0000000503007c10 */ /* 0x000fe2000ff1e0ff */
[----:B------:R-:W-:-:S02]  /*1a10*/  UISETP.LT.AND UP0, UPT, UR25, UR16, UPT ;  /* 0x000000101900728c */ /* 0x000fc4000bf01270 */
[----:B------:R-:W-:Y:S01]  /*1a20*/  UIMAD.WIDE.U32 UR10, UR23, 0x100, UR10 ;  /* 0x00000100170a78a5 */ /* 0x000fe2000f8e000a */
[----:B------:R-:W-:Y:S01]  /*1a30*/  LEA.HI.X.SX32 R9, R3, UR8, 0x1, P0 ;  /* 0x0000000803097c11 */ /* 0x000fe200080f0eff */
[----:B------:R-:W-:Y:S01]  /*1a40*/  UMOV UR6, 0x400 ;  /* 0x0000040000067882 */ /* 0x000fe20000000000 */
[----:B------:R-:W-:Y:S01]  /*1a50*/  USEL UR16, UR25, UR16, UP0 ;  /* 0x0000001019107287 */ /* 0x000fe20008000000 */
[----:B------:R-:W-:Y:S01]  /*1a60*/  PRMT R16, R16, 0x5410, RZ ;  /* 0x0000541010107816 */ /* 0x000fe200000000ff */
[----:B------:R-:W-:Y:S01]  /*1a70*/  UIADD3 UR10, UP0, UPT, UR10, 0x2, URZ ;  /* 0x000000020a0a7890 */ /* 0x000fe2000ff1e0ff */
[----:B------:R-:W4:Y:S01]  /*1a80*/  LDCU UR15, c[0x0][0x3ac] ;  /* 0x00007580ff0f77ac */ /* 0x000f220008000800 */
[----:B-1----:R-:W-:-:S04]  /*1a90*/  LEA R8, P0, R0, UR12, 0x2 ;  /* 0x0000000c00087c11 */ /* 0x002fc8000f8010ff */
[----:B------:R-:W-:Y:S01]  /*1aa0*/  LEA.HI.X R9, R0, UR13, R9, 0x2, P0 ;  /* 0x0000000d00097c11 */ /* 0x000fe200080f1409 */
[----:B0-----:R-:W-:Y:S02]  /*1ab0*/  ULEA UR6, UR7, UR6, 0x18 ;  /* 0x0000000607067291 */ /* 0x001fe4000f8ec0ff */
[----:B------:R-:W-:Y:S02]  /*1ac0*/  UIADD3.X UR11, UPT, UPT, URZ, UR11, URZ, UP0, !UPT ;  /* 0x0000000bff0b7290 */ /* 0x000fe400087fe4ff */
[----:B------:R-:W-:Y:S01]  /*1ad0*/  UIADD3 UR8, UPT, UPT, UR6, 0x100, URZ ;  /* 0x0000010006087890 */ /* 0x000fe2000fffe0ff */
[----:B---3--:R-:W-:Y:S02]  /*1ae0*/  R2UR UR4, R4 ;  /* 0x00000000040472ca */ /* 0x008fe400000e0000 */
[----:B--2---:R-:W-:Y:S02]  /*1af0*/  PRMT R2, R6, 0x7610, R7 ;  /* 0x0000761006027816 */ /* 0x004fe40000000007 */
[----:B------:R-:W-:-:S09]  /*1b00*/  PRMT R0, R7, 0x7610, R6 ;  /* 0x0000761007007816 */ /* 0x000fd20000000006 */
[----:B------:R-:W-:-:S03]  /*1b10*/  UIADD3 UR5, UPT, UPT, UR9, UR4, URZ ;  /* 0x0000000409057290 */ /* 0x000fc6000fffe0ff */
[----:B----4-:R-:W-:-:S09]  /*1b20*/  UMOV UR4, URZ ;  /* 0x000000ff00047c82 */ /* 0x010fd20008000000 */
.L_x_27:
[----:B------:R-:W-:-:S06]  /*1b30*/  UISETP.NE.AND UP0, UPT, UR9, UR5, UPT ;  /* 0x000000050900728c */ /* 0x000fcc000bf05270 */
[----:B------:R-:W-:-:S05]  /*1b40*/  PLOP3.LUT P0, PT, PT, PT, UP0, 0x80, 0x8 ;  /* 0x000000000008781c */ /* 0x000fca0003f0f008 */
[----:B------:R-:W-:Y:S01]  /*1b50*/  @!UP0 UMOV UR6, UR10 ;  /* 0x0000000a00068c82 */ /* 0x000fe20008000000 */
[----:B------:R-:W-:Y:S01]  /*1b60*/  @!UP0 UMOV UR7, UR11 ;  /* 0x0000000b00078c82 */ /* 0x000fe20008000000 */
[----:B------:R-:W-:Y:S02]  /*1b70*/  MOV R6, UR6 ;  /* 0x0000000600067c02 */ /* 0x000fe40008000f00 */
[----:B------:R-:W-:Y:S01]  /*1b80*/  MOV R7, UR7 ;  /* 0x0000000700077c02 */ /* 0x000fe20008000f00 */
[----:B------:R-:W-:-:S04]  /*1b90*/  @!UP0 ULEA UR6, UR4, UR26, 0x3 ;  /* 0x0000001a04068291 */ /* 0x000fc8000f8e18ff */
[----:B------:R-:W2:Y:S01]  /*1ba0*/  @!P0 LDG.E.U16.CONSTANT R6, desc[UR20][R6.64] ;  /* 0x0000001406068981 */ /* 0x000ea2000c1e9500 */
[----:B------:R-:W-:-:S04]  /*1bb0*/  IMAD.U32 R5, RZ, RZ, UR15 ;  /* 0x0000000fff057e24 */ /* 0x000fc8000f8e00ff */
[----:B------:R-:W3:Y:S01]  /*1bc0*/  @!P0 LDL.64 R24, [UR6+0x8] ;  /* 0x00000806ff188983 */ /* 0x000ee20008100a00 */
[----:B------:R-:W-:-:S03]  /*1bd0*/  IMAD.WIDE R4, R5, 0x4, R8 ;  /* 0x0000000405047825 */ /* 0x000fc600078e0208 */
[----:B-----5:R-:W5:Y:S04]  /*1be0*/  LDG.E.128.CONSTANT R8, desc[UR20][R8.64] ;  /* 0x0000001408087981 */ /* 0x020f68000c1e9d00 */
[----:B------:R0:W5:Y:S01]  /*1bf0*/  LDG.E.128.CONSTANT R12, desc[UR20][R4.64] ;  /* 0x00000014040c7981 */ /* 0x000162000c1e9d00 */
[----:B------:R-:W-:Y:S01]  /*1c00*/  UISETP.GE.AND UP1, UPT, UR14, 0x1, UPT ;  /* 0x000000010e00788c */ /* 0x000fe2000bf26270 */
[----:B------:R-:W-:Y:S01]  /*1c10*/  MOV R55, UR15 ;  /* 0x0000000f00377c02 */ /* 0x000fe20008000f00 */
[----:B------:R-:W-:-:S04]  /*1c20*/  @!UP0 UIADD3 UR6, UPT, UPT, UR4, 0x1, URZ ;  /* 0x0000000104068890 */ /* 0x000fc8000fffe0ff */
[----:B------:R-:W-:-:S03]  /*1c30*/  IMAD.WIDE R54, R55, 0x4, R4 ;  /* 0x0000000437367825 */ /* 0x000fc600078e0204 */
[----:B------:R-:W-:Y:S01]  /*1c40*/  @!UP0 UMOV UR4, UR6 ;  /* 0x0000000600048c82 */ /* 0x000fe20008000000 */
[----:B--2---:R-:W-:Y:S02]  /*1c50*/  @!P0 R2UR UR7, R6 ;  /* 0x00000000060782ca */ /* 0x004fe400000e0000 */
[----:B---3--:R-:W-:Y:S02]  /*1c60*/  @!P0 PRMT R2, R24, 0x7610, R2 ;  /* 0x0000761018028816 */ /* 0x008fe40000000002 */
[----:B------:R-:W-:Y:S02]  /*1c70*/  @!P0 PRMT R0, R0, 0x7610, R24 ;  /* 0x0000761000008816 */ /* 0x000fe40000000018 */
[----:B------:R-:W-:Y:S02]  /*1c80*/  @!P0 PRMT R2, R2, 0x7610, R25 ;  /* 0x0000761002028816 */ /* 0x000fe40000000019 */
[----:B------:R-:W-:-:S05]  /*1c90*/  @!P0 PRMT R0, R25, 0x7610, R0 ;  /* 0x0000761019008816 */ /* 0x000fca0000000000 */
[----:B------:R-:W-:Y:S01]  /*1ca0*/  @!UP0 UIADD3 UR5, UPT, UPT, UR7, UR9, URZ ;  /* 0x0000000907058290 */ /* 0x000fe2000fffe0ff */
[----:B0-----:R-:W-:Y:S11]  /*1cb0*/  BRA.U !UP1, `(.L_x_25) ;  /* 0x0000001109d47547 */ /* 0x001ff6000b800000 */
[----:B------:R-:W2:Y:S01]  /*1cc0*/  LDG.E.128.CONSTANT R4, desc[UR20][R54.64] ;  /* 0x0000001436047981 */ /* 0x000ea2000c1e9d00 */
[--C-:B-----5:R-:W-:Y:S01]  /*1cd0*/  SHF.R.U32.HI R38, RZ, 0xc, R8.reuse ;  /* 0x0000000cff267819 */ /* 0x120fe20000011608 */
[----:B------:R-:W-:Y:S01]  /*1ce0*/  UISETP.NE.AND UP0, UPT, UR14, 0x1, UPT ;  /* 0x000000010e00788c */ /* 0x000fe2000bf05270 */
[----:B------:R-:W-:Y:S02]  /*1cf0*/  LOP3.LUT R28, R8, 0x3f003f, RZ, 0xc0, !PT ;  /* 0x003f003f081c7812 */ /* 0x000fe400078ec0ff */
[----:B------:R-:W-:Y:S02]  /*1d00*/  SHF.R.U32.HI R26, RZ, 0x6, R8 ;  /* 0x00000006ff1a7819 */ /* 0x000fe40000011608 */
[--C-:B------:R-:W-:Y:S02]  /*1d10*/  SHF.R.U32.HI R41, RZ, 0xc, R9.reuse ;  /* 0x0000000cff297819 */ /* 0x100fe40000011609 */
[----:B------:R-:W-:Y:S02]  /*1d20*/  LOP3.LUT R24, R9, 0x3f003f, RZ, 0xc0, !PT ;  /* 0x003f003f09187812 */ /* 0x000fe400078ec0ff */
[----:B------:R-:W-:-:S02]  /*1d30*/  SHF.R.U32.HI R27, RZ, 0x6, R9 ;  /* 0x00000006ff1b7819 */ /* 0x000fc40000011609 */
[--C-:B------:R-:W-:Y:S02]  /*1d40*/  SHF.R.U32.HI R37, RZ, 0xc, R10.reuse ;  /* 0x0000000cff257819 */ /* 0x100fe4000001160a */
[----:B------:R-:W-:Y:S02]  /*1d50*/  LOP3.LUT R25, R10, 0x3f003f, RZ, 0xc0, !PT ;  /* 0x003f003f0a197812 */ /* 0x000fe400078ec0ff */
[----:B------:R-:W-:Y:S02]  /*1d60*/  SHF.R.U32.HI R30, RZ, 0x6, R10 ;  /* 0x00000006ff1e7819 */ /* 0x000fe4000001160a */
[----:B------:R-:W-:Y:S02]  /*1d70*/  SHF.R.U32.HI R8, RZ, 0xc, R12 ;  /* 0x0000000cff087819 */ /* 0x000fe4000001160c */
[----:B------:R-:W-:Y:S02]  /*1d80*/  SHF.R.U32.HI R10, RZ, 0xc, R13 ;  /* 0x0000000cff0a7819 */ /* 0x000fe4000001160d */
[----:B------:R-:W-:-:S02]  /*1d90*/  LOP3.LUT R9, R38, 0xf000f, RZ, 0xc0, !PT ;  /* 0x000f000f26097812 */ /* 0x000fc400078ec0ff */
[----:B------:R-:W-:Y:S02]  /*1da0*/  LOP3.LUT R31, R12, 0x3f003f, RZ, 0xc0, !PT ;  /* 0x003f003f0c1f7812 */ /* 0x000fe400078ec0ff */
[----:B------:R-:W-:Y:S02]  /*1db0*/  SHF.R.U32.HI R32, RZ, 0x6, R12 ;  /* 0x00000006ff207819 */ /* 0x000fe4000001160c */
[----:B------:R-:W-:Y:S02]  /*1dc0*/  LOP3.LUT R35, R13, 0x3f003f, RZ, 0xc0, !PT ;  /* 0x003f003f0d237812 */ /* 0x000fe400078ec0ff */
[----:B------:R-:W-:Y:S02]  /*1dd0*/  SHF.R.U32.HI R34, RZ, 0x6, R13 ;  /* 0x00000006ff227819 */ /* 0x000fe4000001160d */
[----:B------:R-:W-:Y:S02]  /*1de0*/  SHF.R.U32.HI R40, RZ, 0xc, R14 ;  /* 0x0000000cff287819 */ /* 0x000fe4000001160e */
[----:B------:R-:W-:-:S02]  /*1df0*/  LOP3.LUT R12, R14, 0x3f003f, RZ, 0xc0, !PT ;  /* 0x003f003f0e0c7812 */ /* 0x000fc400078ec0ff */
[----:B------:R-:W-:Y:S02]  /*1e00*/  SHF.R.U32.HI R36, RZ, 0x6, R14 ;  /* 0x00000006ff247819 */ /* 0x000fe4000001160e */
[----:B------:R-:W-:Y:S02]  /*1e10*/  LOP3.LUT R13, R15, 0x3f003f, RZ, 0xc0, !PT ;  /* 0x003f003f0f0d7812 */ /* 0x000fe400078ec0ff */
[--C-:B------:R-:W-:Y:S02]  /*1e20*/  SHF.R.U32.HI R14, RZ, 0xc, R15.reuse ;  /* 0x0000000cff0e7819 */ /* 0x100fe4000001160f */
[----:B------:R-:W-:Y:S02]  /*1e30*/  SHF.R.U32.HI R38, RZ, 0x6, R15 ;  /* 0x00000006ff267819 */ /* 0x000fe4000001160f */
[----:B------:R-:W-:Y:S02]  /*1e40*/  LOP3.LUT R29, R11, 0x3f003f, RZ, 0xc0, !PT ;  /* 0x003f003f0b1d7812 */ /* 0x000fe400078ec0ff */
[----:B------:R-:W-:-:S02]  /*1e50*/  SHF.R.U32.HI R39, RZ, 0xc, R11 ;  /* 0x0000000cff277819 */ /* 0x000fc4000001160b */
[----:B------:R-:W-:Y:S02]  /*1e60*/  SHF.R.U32.HI R33, RZ, 0x6, R11 ;  /* 0x00000006ff217819 */ /* 0x000fe4000001160b */
[----:B------:R-:W-:Y:S02]  /*1e70*/  LOP3.LUT R42, R8, 0xf000f, RZ, 0xc0, !PT ;  /* 0x000f000f082a7812 */ /* 0x000fe400078ec0ff */
[----:B------:R-:W-:Y:S02]  /*1e80*/  LOP3.LUT R15, R10, 0xf000f, RZ, 0xc0, !PT ;  /* 0x000f000f0a0f7812 */ /* 0x000fe400078ec0ff */
[----:B------:R-:W-:Y:S02]  /*1e90*/  LOP3.LUT R39, R39, 0xf000f, RZ, 0xc0, !PT ;  /* 0x000f000f27277812 */ /* 0x000fe400078ec0ff */
[----:B------:R-:W-:Y:S02]  /*1ea0*/  LOP3.LUT R28, R28, 0x64006400, RZ, 0xfc, !PT ;  /* 0x640064001c1c7812 */ /* 0x000fe400078efcff */
[----:B------:R-:W-:-:S02]  /*1eb0*/  LOP3.LUT R26, R26, 0x3f003f, RZ, 0xc0, !PT ;  /* 0x003f003f1a1a7812 */ /* 0x000fc400078ec0ff */
[----:B------:R-:W-:Y:S02]  /*1ec0*/  LOP3.LUT R24, R24, 0x64006400, RZ, 0xfc, !PT ;  /* 0x6400640018187812 */ /* 0x000fe400078efcff */
        /* <DEDUP_REMOVED lines=16> */
[----:B------:R-:W-:Y:S01]  /*1fd0*/  LOP3.LUT R45, R36, 0x64006400, RZ, 0xfc, !PT ;  /* 0x64006400242d7812 */ /* 0x000fe200078efcff */
[----:B------:R-:W-:Y:S01]  /*1fe0*/  HADD2 R36, R34, -1056, -1056 ;  /* 0xe420e42022247430 */ /* 0x000fe20000000000 */
[----:B------:R-:W-:Y:S01]  /*1ff0*/  LOP3.LUT R47, R38, 0x64006400, RZ, 0xfc, !PT ;  /* 0x64006400262f7812 */ /* 0x000fe200078efcff */
[----:B------:R-:W-:-:S02]  /*2000*/  HADD2 R38, R32, -1056, -1056 ;  /* 0xe420e42020267430 */ /* 0x000fc40000000000 */
[----:B------:R-:W-:Y:S02]  /*2010*/  HADD2 R34, R45, -1056, -1056 ;  /* 0xe420e4202d227430 */ /* 0x000fe40000000000 */
[----:B------:R-:W-:Y:S01]  /*2020*/  HADD2 R32, R47, -1056, -1056 ;  /* 0xe420e4202f207430 */ /* 0x000fe20000000000 */
[----:B--2---:R-:W-:Y:S02]  /*2030*/  SHF.R.U32.HI R56, RZ, 0x8, R4 ;  /* 0x00000008ff387819 */ /* 0x004fe40000011604 */
[----:B------:R-:W-:Y:S02]  /*2040*/  SHF.R.U32.HI R48, RZ, 0xa, R5 ;  /* 0x0000000aff307819 */ /* 0x000fe40000011605 */
[----:B------:R-:W-:Y:S02]  /*2050*/  LOP3.LUT R56, R9, 0x300030, R56, 0xf8, !PT ;  /* 0x0030003009387812 */ /* 0x000fe400078ef838 */
[----:B------:R-:W0:Y:S01]  /*2060*/  LDS.128 R8, [UR8+-0x100] ;  /* 0xffff0008ff087984 */ /* 0x000e220008000c00 */
[----:B------:R-:W-:-:S02]  /*2070*/  LOP3.LUT R48, R15, 0x300030, R48, 0xf8, !PT ;  /* 0x003000300f307812 */ /* 0x000fc400078ef830 */
[----:B------:R-:W-:Y:S02]  /*2080*/  LOP3.LUT R15, R14, 0xf000f, RZ, 0xc0, !PT ;  /* 0x000f000f0e0f7812 */ /* 0x000fe400078ec0ff */
[--C-:B------:R-:W-:Y:S02]  /*2090*/  SHF.R.U32.HI R52, RZ, 0x8, R7.reuse ;  /* 0x00000008ff347819 */ /* 0x100fe40000011607 */
[----:B------:R-:W-:Y:S02]  /*20a0*/  SHF.R.U32.HI R50, RZ, 0xa, R7 ;  /* 0x0000000aff327819 */ /* 0x000fe40000011607 */
[----:B------:R-:W-:Y:S02]  /*20b0*/  LOP3.LUT R52, R39, 0x300030, R52, 0xf8, !PT ;  /* 0x0030003027347812 */ /* 0x000fe400078ef834 */
[----:B------:R-:W-:Y:S02]  /*20c0*/  LOP3.LUT R50, R15, 0x300030, R50, 0xf8, !PT ;  /* 0x003000300f327812 */ /* 0x000fe400078ef832 */
[----:B------:R-:W-:Y:S01]  /*20d0*/  LOP3.LUT R15, R29, 0x64006400, RZ, 0xfc, !PT ;  /* 0x640064001d0f7812 */ /* 0x000fe200078efcff */
[----:B------:R-:W-:Y:S01]  /*20e0*/  HADD2 R29, R24, -1056, -1056 ;  /* 0xe420e420181d7430 */ /* 0x000fe20000000000 */
[----:B------:R-:W-:Y:S01]  /*20f0*/  LOP3.LUT R39, R31, 0x64006400, RZ, 0xfc, !PT ;  /* 0x640064001f277812 */ /* 0x000fe200078efcff */
[----:B------:R-:W-:Y:S01]  /*2100*/  HADD2 R31, R28, -1056, -1056 ;  /* 0xe420e4201c1f7430 */ /* 0x000fe20000000000 */
[----:B------:R-:W-:Y:S01]  /*2110*/  LOP3.LUT R28, R27, 0x64006400, RZ, 0xfc, !PT ;  /* 0x640064001b1c7812 */ /* 0x000fe200078efcff */
[----:B------:R-:W-:Y:S01]  /*2120*/  HADD2 R27, R25, -1056, -1056 ;  /* 0xe420e420191b7430 */ /* 0x000fe20000000000 */
[----:B------:R-:W-:Y:S01]  /*2130*/  SHF.R.U32.HI R53, RZ, 0xa, R4 ;  /* 0x0000000aff357819 */ /* 0x000fe20000011604 */
[----:B------:R-:W-:Y:S01]  /*2140*/  HADD2 R25, R15, -1056, -1056 ;  /* 0xe420e4200f197430 */ /* 0x000fe20000000000 */
[----:B------:R-:W-:Y:S01]  /*2150*/  LOP3.LUT R14, R30, 0x64006400, RZ, 0xfc, !PT ;  /* 0x640064001e0e7812 */ /* 0x000fe200078efcff */
[----:B------:R-:W-:Y:S01]  /*2160*/  HADD2 R30, R26, -1056, -1056 ;  /* 0xe420e4201a1e7430 */ /* 0x000fe20000000000 */
[----:B------:R-:W-:Y:S01]  /*2170*/  LOP3.LUT R24, R33, 0x64006400, RZ, 0xfc, !PT ;  /* 0x6400640021187812 */ /* 0x000fe200078efcff */
[----:B------:R-:W-:Y:S01]  /*2180*/  HADD2 R28, R28, -1056, -1056 ;  /* 0xe420e4201c1c7430 */ /* 0x000fe20000000000 */
[----:B------:R-:W-:Y:S01]  /*2190*/  LOP3.LUT R53, R42, 0x300030, R53, 0xf8, !PT ;  /* 0x003000302a357812 */ /* 0x000fe200078ef835 */
[----:B------:R-:W-:Y:S01]  /*21a0*/  HADD2 R26, R14, -1056, -1056 ;  /* 0xe420e4200e1a7430 */ /* 0x000fe20000000000 */
[----:B------:R-:W-:Y:S01]  /*21b0*/  SHF.R.U32.HI R46, RZ, 0x8, R5 ;  /* 0x00000008ff2e7819 */ /* 0x000fe20000011605 */
[----:B------:R-:W-:Y:S01]  /*21c0*/  HADD2 R24, R24, -1056, -1056 ;  /* 0xe420e42018187430 */ /* 0x000fe20000000000 */
[----:B------:R-:W-:Y:S01]  /*21d0*/  LOP3.LUT R42, R37, 0xf000f, RZ, 0xc0, !PT ;  /* 0x000f000f252a7812 */ /* 0x000fe200078ec0ff */
[----:B------:R-:W-:Y:S01]  /*21e0*/  HADD2 R39, R39, -1056, -1056 ;  /* 0xe420e42027277430 */ /* 0x000fe20000000000 */
[----:B------:R-:W-:-:S02]  /*21f0*/  LOP3.LUT R46, R41, 0x300030, R46, 0xf8, !PT ;  /* 0x00300030292e7812 */ /* 0x000fc400078ef82e */
[--C-:B------:R-:W-:Y:S02]  /*2200*/  SHF.R.U32.HI R49, RZ, 0xa, R6.reuse ;  /* 0x0000000aff317819 */ /* 0x100fe40000011606 */
[----:B------:R-:W-:Y:S02]  /*2210*/  SHF.R.U32.HI R51, RZ, 0x8, R6 ;  /* 0x00000008ff337819 */ /* 0x000fe40000011606 */
[----:B------:R-:W-:Y:S02]  /*2220*/  LOP3.LUT R49, R40, 0x300030, R49, 0xf8, !PT ;  /* 0x0030003028317812 */ /* 0x000fe400078ef831 */
[----:B------:R-:W-:Y:S01]  /*2230*/  LOP3.LUT R51, R42, 0x300030, R51, 0xf8, !PT ;  /* 0x003000302a337812 */ /* 0x000fe200078ef833 */
[-C--:B0-----:R-:W-:Y:S02]  /*2240*/  HFMA2 R15, R31, R8.reuse, RZ ;  /* 0x000000081f0f7231 */ /* 0x081fe400000000ff */
[-C--:B------:R-:W-:Y:S02]  /*2250*/  HFMA2 R14, R29, R8.reuse, RZ.H0_H0 ;  /* 0x000000081d0e7231 */ /* 0x080fe400000400ff */
[----:B------:R-:W-:-:S02]  /*2260*/  HFMA2 R33, R27, R8, RZ ;  /* 0x000000081b217231 */ /* 0x000fc400000000ff */
[----:B------:R-:W-:Y:S01]  /*2270*/  HFMA2 R37, R25, R8, RZ.H0_H0 ;  /* 0x0000000819257231 */ /* 0x000fe200000400ff */
[----:B------:R-:W-:Y:S01]  /*2280*/  SHF.R.U32.HI R42, RZ, 0x6, R4 ;  /* 0x00000006ff2a7819 */ /* 0x000fe20000011604 */
[-C--:B------:R-:W-:Y:S01]  /*2290*/  HFMA2 R14, R28, R9.reuse, R14 ;  /* 0x000000091c0e7231 */ /* 0x080fe2000000000e */
[----:B------:R-:W-:Y:S01]  /*22a0*/  SHF.R.U32.HI R43, RZ, 0x6, R5 ;  /* 0x00000006ff2b7819 */ /* 0x000fe20000011605 */
[-C--:B------:R-:W-:Y:S02]  /*22b0*/  HFMA2 R41, R24, R9.reuse, R37 ;  /* 0x0000000918297231 */ /* 0x080fe40000000025 */
[-C--:B------:R-:W-:Y:S02]  /*22c0*/  HFMA2 R8, R30, R9.reuse, R15 ;  /* 0x000000091e087231 */ /* 0x080fe4000000000f */
[----:B------:R-:W-:Y:S02]  /*22d0*/  HADD2 R37, R35, -1056, -1056 ;  /* 0xe420e42023257430 */ /* 0x000fe40000000000 */
[----:B------:R-:W-:-:S02]  /*22e0*/  HFMA2 R40, R26, R9, R33 ;  /* 0x000000091a287231 */ /* 0x000fc40000000021 */
[----:B------:R-:W-:Y:S01]  /*22f0*/  HADD2 R35, R12, -1056, -1056 ;  /* 0xe420e4200c237430 */ /* 0x000fe20000000000 */
[----:B------:R-:W-:Y:S01]  /*2300*/  LOP3.LUT R44, R7, 0x3f003f, RZ, 0xc0, !PT ;  /* 0x003f003f072c7812 */ /* 0x000fe200078ec0ff */
[----:B------:R-:W-:Y:S01]  /*2310*/  HADD2 R33, R13, -1056, -1056 ;  /* 0xe420e4200d217430 */ /* 0x000fe20000000000 */
[----:B------:R-:W-:Y:S01]  /*2320*/  LOP3.LUT R42, R42, 0x3f003f, RZ, 0xc0, !PT ;  /* 0x003f003f2a2a7812 */ /* 0x000fe200078ec0ff */
[-C--:B------:R-:W-:Y:S02]  /*2330*/  HFMA2 R9, R37, R10.reuse, R14 ;  /* 0x0000000a25097231 */ /* 0x080fe4000000000e */
[-C--:B------:R-:W-:Y:S01]  /*2340*/  HFMA2 R8, R39, R10.reuse, R8 ;  /* 0x0000000a27087231 */ /* 0x080fe20000000008 */
[----:B------:R-:W0:Y:S01]  /*2350*/  LDS.128 R12, [UR8+-0xf0] ;  /* 0xffff1008ff0c7984 */ /* 0x000e220008000c00 */
[-C--:B------:R-:W-:Y:S02]  /*2360*/  HFMA2 R40, R35, R10.reuse, R40 ;  /* 0x0000000a23287231 */ /* 0x080fe40000000028 */
[----:B------:R-:W-:Y:S01]  /*2370*/  HFMA2 R41, R33, R10, R41 ;  /* 0x0000000a21297231 */ /* 0x000fe20000000029 */
[----:B------:R-:W-:Y:S01]  /*2380*/  LOP3.LUT R10, R4, 0x3f003f, RZ, 0xc0, !PT ;  /* 0x003f003f040a7812 */ /* 0x000fe200078ec0ff */
[----:B------:R-:W-:Y:S01]  /*2390*/  HFMA2 R9, R36, R11, R9 ;  /* 0x0000000b24097231 */ /* 0x000fe20000000009 */
[----:B------:R-:W-:-:S02]  /*23a0*/  LOP3.LUT R4, R5, 0x3f003f, RZ, 0xc0, !PT ;  /* 0x003f003f05047812 */ /* 0x000fc400078ec0ff */
[----:B------:R-:W-:Y:S01]  /*23b0*/  LOP3.LUT R5, R6, 0x3f003f, RZ, 0xc0, !PT ;  /* 0x003f003f06057812 */ /* 0x000fe200078ec0ff */
[-C--:B------:R-:W-:Y:S01]  /*23c0*/  HFMA2 R8, R38, R11.reuse, R8 ;  /* 0x0000000b26087231 */ /* 0x080fe20000000008 */
[----:B------:R-:W-:Y:S01]  /*23d0*/  SHF.R.U32.HI R6, RZ, 0x6, R6 ;  /* 0x00000006ff067819 */ /* 0x000fe20000011606 */
[-C--:B------:R-:W-:Y:S01]  /*23e0*/  HFMA2 R40, R34, R11.reuse, R40 ;  /* 0x0000000b22287231 */ /* 0x080fe20000000028 */
[----:B------:R-:W-:Y:S01]  /*23f0*/  LOP3.LUT R43, R43, 0x3f003f, RZ, 0xc0, !PT ;  /* 0x003f003f2b2b7812 */ /* 0x000fe200078ec0ff */
[----:B------:R-:W-:Y:S01]  /*2400*/  HFMA2 R11, R32, R11, R41 ;  /* 0x0000000b200b7231 */ /* 0x000fe20000000029 */
[----:B------:R-:W-:Y:S02]  /*2410*/  LOP3.LUT R5, R5, 0x64006400, RZ, 0xfc, !PT ;  /* 0x6400640005057812 */ /* 0x000fe400078efcff */
[----:B------:R-:W-:Y:S02]  /*2420*/  LOP3.LUT R10, R10, 0x64006400, RZ, 0xfc, !PT ;  /* 0x640064000a0a7812 */ /* 0x000fe400078efcff */
[----:B------:R-:W-:-:S02]  /*2430*/  LOP3.LUT R4, R4, 0x64006400, RZ, 0xfc, !PT ;  /* 0x6400640004047812 */ /* 0x000fc400078efcff */
[----:B------:R-:W-:Y:S01]  /*2440*/  LOP3.LUT R41, R44, 0x64006400, RZ, 0xfc, !PT ;  /* 0x640064002c297812 */ /* 0x000fe200078efcff */
[----:B------:R-:W-:Y:S01]  /*2450*/  HADD2 R47, R10, -1056, -1056 ;  /* 0xe420e4200a2f7430 */ /* 0x000fe20000000000 */
[----:B------:R-:W-:Y:S01]  /*2460*/  SHF.R.U32.HI R7, RZ, 0x6, R7 ;  /* 0x00000006ff077819 */ /* 0x000fe20000011607 */
[----:B------:R-:W-:Y:S01]  /*2470*/  HADD2 R45, R4, -1056, -1056 ;  /* 0xe420e420042d7430 */ /* 0x000fe20000000000 */
[----:B------:R-:W-:Y:S01]  /*2480*/  LOP3.LUT R44, R42, 0x64006400, RZ, 0xfc, !PT ;  /* 0x640064002a2c7812 */ /* 0x000fe200078efcff */
[----:B------:R-:W-:Y:S01]  /*2490*/  HADD2 R41, R41, -1056, -1056 ;  /* 0xe420e42029297430 */ /* 0x000fe20000000000 */
[----:B------:R-:W-:Y:S02]  /*24a0*/  LOP3.LUT R6, R6, 0x3f003f, RZ, 0xc0, !PT ;  /* 0x003f003f06067812 */ /* 0x000fe400078ec0ff */
[----:B------:R-:W-:Y:S01]  /*24b0*/  LOP3.LUT R42, R43, 0x64006400, RZ, 0xfc, !PT ;  /* 0x640064002b2a7812 */ /* 0x000fe200078efcff */
[----:B------:R-:W-:Y:S01]  /*24c0*/  HADD2 R43, R5, -1056, -1056 ;  /* 0xe420e420052b7430 */ /* 0x000fe20000000000 */
[----:B------:R-:W-:Y:S01]  /*24d0*/  LOP3.LUT R7, R7, 0x3f003f, RZ, 0xc0, !PT ;  /* 0x003f003f07077812 */ /* 0x000fe200078ec0ff */
[----:B------:R-:W-:Y:S01]  /*24e0*/  HADD2 R44, R44, -1056, -1056 ;  /* 0xe420e4202c2c7430 */ /* 0x000fe20000000000 */
[----:B------:R-:W-:Y:S01]  /*24f0*/  LOP3.LUT R4, R6, 0x64006400, RZ, 0xfc, !PT ;  /* 0x6400640006047812 */ /* 0x000fe200078efcff */
[----:B------:R-:W-:Y:S01]  /*2500*/  HADD2 R42, R42, -1056, -1056 ;  /* 0xe420e4202a2a7430 */ /* 0x000fe20000000000 */
[----:B------:R-:W-:-:S02]  /*2510*/  LOP3.LUT R7, R7, 0x64006400, RZ, 0xfc, !PT ;  /* 0x6400640007077812 */ /* 0x000fc400078efcff */
[----:B------:R-:W-:Y:S02]  /*2520*/  LOP3.LUT R56, R56, 0x64006400, RZ, 0xfc, !PT ;  /* 0x6400640038387812 */ /* 0x000fe400078efcff */
[----:B------:R-:W-:Y:S02]  /*2530*/  LOP3.LUT R10, R46, 0x64006400, RZ, 0xfc, !PT ;  /* 0x640064002e0a7812 */ /* 0x000fe400078efcff */
[----:B------:R-:W-:Y:S01]  /*2540*/  LOP3.LUT R46, R49, 0x64006400, RZ, 0xfc, !PT ;  /* 0x64006400312e7812 */ /* 0x000fe200078efcff */
[-C--:B0-----:R-:W-:Y:S02]  /*2550*/  HFMA2 R6, R43, R12.reuse, R40 ;  /* 0x0000000c2b067231 */ /* 0x081fe40000000028 */
[----:B------:R-:W-:Y:S02]  /*2560*/  HADD2 R40, R4, -1056, -1056 ;  /* 0xe420e42004287430 */ /* 0x000fe40000000000 */
[-C--:B------:R-:W-:Y:S02]  /*2570*/  HFMA2 R5, R47, R12.reuse, R8 ;  /* 0x0000000c2f057231 */ /* 0x080fe40000000008 */
[-C--:B------:R-:W-:Y:S01]  /*2580*/  HFMA2 R9, R45, R12.reuse, R9 ;  /* 0x0000000c2d097231 */ /* 0x080fe20000000009 */
[----:B------:R-:W-:Y:S01]  /*2590*/  LOP3.LUT R8, R53, 0x64006400, RZ, 0xfc, !PT ;  /* 0x6400640035087812 */ /* 0x000fe200078efcff */
[----:B------:R-:W-:Y:S01]  /*25a0*/  HFMA2 R11, R41, R12, R11 ;  /* 0x0000000c290b7231 */ /* 0x000fe2000000000b */
[----:B------:R-:W-:Y:S01]  /*25b0*/  LOP3.LUT R48, R48, 0x64006400, RZ, 0xfc, !PT ;  /* 0x6400640030307812 */ /* 0x000fe200078efcff */
[----:B------:R-:W-:-:S02]  /*25c0*/  HADD2 R12, R7, -1056, -1056 ;  /* 0xe420e420070c7430 */ /* 0x000fc40000000000 */
[-C--:B------:R-:W-:Y:S02]  /*25d0*/  HFMA2 R7, R40, R13.reuse, R6 ;  /* 0x0000000d28077231 */ /* 0x080fe40000000006 */
[----:B------:R-:W-:Y:S02]  /*25e0*/  HADD2 R53, R56, -1056, -1056 ;  /* 0xe420e42038357430 */ /* 0x000fe40000000000 */
[-C--:B------:R-:W-:Y:S02]  /*25f0*/  HFMA2 R5, R44, R13.reuse, R5 ;  /* 0x0000000d2c057231 */ /* 0x080fe40000000005 */
[-C--:B------:R-:W-:Y:S01]  /*2600*/  HFMA2 R6, R12, R13.reuse, R11 ;  /* 0x0000000d0c067231 */ /* 0x080fe2000000000b */
[----:B------:R-:W-:Y:S01]  /*2610*/  LOP3.LUT R11, R51, 0x64006400, RZ, 0xfc, !PT ;  /* 0x64006400330b7812 */ /* 0x000fe200078efcff */
[----:B------:R-:W-:Y:S01]  /*2620*/  HFMA2 R4, R42, R13, R9 ;  /* 0x0000000d2a047231 */ /* 0x000fe20000000009 */
[----:B------:R-:W-:Y:S01]  /*2630*/  LOP3.LUT R9, R50, 0x64006400, RZ, 0xfc, !PT ;  /* 0x6400640032097812 */ /* 0x000fe200078efcff */
[----:B------:R-:W-:Y:S01]  /*2640*/  HADD2 R50, R8, -1056, -1056 ;  /* 0xe420e42008327430 */ /* 0x000fe20000000000 */
[----:B------:R-:W-:Y:S01]  /*2650*/  LOP3.LUT R13, R52, 0x64006400, RZ, 0xfc, !PT ;  /* 0x64006400340d7812 */ /* 0x000fe200078efcff */
[----:B------:R-:W-:-:S02]  /*2660*/  HADD2 R49, R11, -1056, -1056 ;  /* 0xe420e4200b317430 */ /* 0x000fc40000000000 */
[-C--:B------:R-:W-:Y:S02]  /*2670*/  HFMA2 R5, R53, R14.reuse, R5 ;  /* 0x0000000e35057231 */ /* 0x080fe40000000005 */
[----:B------:R-:W-:Y:S01]  /*2680*/  HADD2 R46, R46, -1056, -1056 ;  /* 0xe420e4202e2e7430 */ /* 0x000fe20000000000 */
[----:B------:R-:W-:Y:S01]  /*2690*/  PRMT R52, R2, 0x7610, R0 ;  /* 0x0000761002347816 */ /* 0x000fe20000000000 */
[----:B------:R-:W-:Y:S02]  /*26a0*/  HADD2 R51, R10, -1056, -1056 ;  /* 0xe420e4200a337430 */ /* 0x000fe40000000000 */
[----:B------:R-:W-:Y:S02]  /*26b0*/  HFMA2 R7, R49, R14, R7 ;  /* 0x0000000e31077231 */ /* 0x000fe40000000007 */
[----:B------:R-:W-:Y:S02]  /*26c0*/  HADD2 R13, R13, -1056, -1056 ;  /* 0xe420e4200d0d7430 */ /* 0x000fe40000000000 */
[----:B------:R-:W-:-:S02]  /*26d0*/  HFMA2 R5, R50, R15, R5 ;  /* 0x0000000f32057231 */ /* 0x000fc40000000005 */
[-C--:B------:R-:W-:Y:S02]  /*26e0*/  HFMA2 R4, R51, R14.reuse, R4 ;  /* 0x0000000e33047231 */ /* 0x080fe40000000004 */
[----:B------:R-:W-:Y:S02]  /*26f0*/  HADD2 R48, R48, -1056, -1056 ;  /* 0xe420e42030307430 */ /* 0x000fe40000000000 */
[-C--:B------:R-:W-:Y:S02]  /*2700*/  HFMA2 R7, R46, R15.reuse, R7 ;  /* 0x0000000f2e077231 */ /* 0x080fe40000000007 */
[----:B------:R-:W-:Y:S02]  /*2710*/  HFMA2 R6, R13, R14, R6 ;  /* 0x0000000e0d067231 */ /* 0x000fe40000000006 */
[----:B------:R-:W-:Y:S02]  /*2720*/  HADD2 R14, R9, -1056, -1056 ;  /* 0xe420e420090e7430 */ /* 0x000fe40000000000 */
[----:B------:R-:W-:-:S02]  /*2730*/  HFMA2 R4, R48, R15, R4 ;  /* 0x0000000f30047231 */ /* 0x000fc40000000004 */
[----:B------:R-:W-:Y:S01]  /*2740*/  HFMA2 R6, R14, R15, R6 ;  /* 0x0000000f0e067231 */ /* 0x000fe20000000006 */
[----:B------:R-:W-:Y:S01]  /*2750*/  PRMT R15, R0, 0x7610, R2 ;  /* 0x00007610000f7816 */ /* 0x000fe20000000002 */
[----:B------:R-:W-:Y:S02]  /*2760*/  HADD2 R5, R5.H0_H0, R5.H1_H1 ;  /* 0x3000000505057230 */ /* 0x000fe40000000800 */
[----:B------:R-:W-:Y:S02]  /*2770*/  HADD2 R4, R4.H0_H0, R4.H1_H1 ;  /* 0x3000000404047230 */ /* 0x000fe40000000800 */
[----:B------:R-:W-:Y:S02]  /*2780*/  HADD2 R7, R7.H0_H0, R7.H1_H1 ;  /* 0x3000000707077230 */ /* 0x000fe40000000800 */
[----:B------:R-:W-:Y:S01]  /*2790*/  HADD2 R6, R6.H0_H0, R6.H1_H1 ;  /* 0x3000000606067230 */ /* 0x000fe20000000800 */
[----:B------:R-:W-:-:S04]  /*27a0*/  PRMT R5, R5, 0x5410, R4 ;  /* 0x0000541005057816 */ /* 0x000fc80000000004 */
[----:B------:R-:W-:Y:S01]  /*27b0*/  PRMT R7, R7, 0x5410, R6 ;  /* 0x0000541007077816 */ /* 0x000fe20000000006 */
[----:B------:R-:W-:-:S04]  /*27c0*/  HFMA2 R21, R5, R52, R21 ;  /* 0x0000003405157231 */ /* 0x000fc80000000015 */
[----:B------:R-:W-:Y:S01]  /*27d0*/  HFMA2 R20, R7, R15, R20 ;  /* 0x0000000f07147231 */ /* 0x000fe20000000014 */
[----:B------:R-:W-:Y:S06]  /*27e0*/  BRA.U !UP0, `(.L_x_25) ;  /* 0x0000000908087547 */ /* 0x000fec000b800000 */
[----:B------:R-:W0:Y:S01]  /*27f0*/  LDS.128 R4, [UR8+-0x80] ;  /* 0xffff8008ff047984 */ /* 0x000e220008000c00 */
[----:B------:R-:W-:-:S03]  /*2800*/  UISETP.NE.AND UP0, UPT, UR14, 0x2, UPT ;  /* 0x000000020e00788c */ /* 0x000fc6000bf05270 */
[----:B------:R-:W1:Y:S01]  /*2810*/  LDS.128 R8, [UR8+-0x70] ;  /* 0xffff9008ff087984 */ /* 0x000e620008000c00 */
[-C--:B0-----:R-:W-:Y:S02]  /*2820*/  HFMA2 R56, R31, R4.reuse, RZ ;  /* 0x000000041f387231 */ /* 0x081fe400000000ff */
[-C--:B------:R-:W-:Y:S02]  /*2830*/  HFMA2 R59, R29, R4.reuse, RZ.H0_H0 ;  /* 0x000000041d3b7231 */ /* 0x080fe400000400ff */
[-C--:B------:R-:W-:Y:S02]  /*2840*/  HFMA2 R57, R27, R4.reuse, RZ ;  /* 0x000000041b397231 */ /* 0x080fe400000000ff */
[----:B------:R-:W-:Y:S02]  /*2850*/  HFMA2 R58, R25, R4, RZ.H0_H0 ;  /* 0x00000004193a7231 */ /* 0x000fe400000400ff */
[-C--:B------:R-:W-:Y:S02]  /*2860*/  HFMA2 R4, R28, R5.reuse, R59 ;  /* 0x000000051c047231 */ /* 0x080fe4000000003b */
[----:B------:R-:W-:-:S02]  /*2870*/  HFMA2 R58, R24, R5, R58 ;  /* 0x00000005183a7231 */ /* 0x000fc4000000003a */
[-C--:B------:R-:W-:Y:S02]  /*2880*/  HFMA2 R56, R30, R5.reuse, R56 ;  /* 0x000000051e387231 */ /* 0x080fe40000000038 */
[-C--:B------:R-:W-:Y:S02]  /*2890*/  HFMA2 R4, R37, R6.reuse, R4 ;  /* 0x0000000625047231 */ /* 0x080fe40000000004 */
[----:B------:R-:W-:Y:S02]  /*28a0*/  HFMA2 R57, R26, R5, R57 ;  /* 0x000000051a397231 */ /* 0x000fe40000000039 */
[----:B------:R-:W-:Y:S02]  /*28b0*/  HFMA2 R58, R33, R6, R58 ;  /* 0x00000006213a7231 */ /* 0x000fe4000000003a */
[-C--:B------:R-:W-:Y:S02]  /*28c0*/  HFMA2 R4, R36, R7.reuse, R4 ;  /* 0x0000000724047231 */ /* 0x080fe40000000004 */
[----:B------:R-:W-:-:S02]  /*28d0*/  HFMA2 R58, R32, R7, R58 ;  /* 0x00000007203a7231 */ /* 0x000fc4000000003a */
[----:B------:R-:W-:Y:S02]  /*28e0*/  HFMA2 R56, R39, R6, R56 ;  /* 0x0000000627387231 */ /* 0x000fe40000000038 */
[----:B-1----:R-:W-:Y:S02]  /*28f0*/  HFMA2 R4, R45, R8, R4 ;  /* 0x000000082d047231 */ /* 0x002fe40000000004 */
[----:B------:R-:W-:Y:S02]  /*2900*/  HFMA2 R57, R35, R6, R57 ;  /* 0x0000000623397231 */ /* 0x000fe40000000039 */
[----:B------:R-:W-:Y:S02]  /*2910*/  HFMA2 R6, R41, R8, R58 ;  /* 0x0000000829067231 */ /* 0x000fe4000000003a */
        /* <DEDUP_REMOVED lines=8> */
[-C--:B------:R-:W-:Y:S02]  /*29a0*/  HFMA2 R56, R47, R8.reuse, R56 ;  /* 0x000000082f387231 */ /* 0x080fe40000000038 */
[----:B------:R-:W-:Y:S02]  /*29b0*/  HADD2 R4, R4.H0_H0, R4.H1_H1 ;  /* 0x3000000404047230 */ /* 0x000fe40000000800 */
[----:B------:R-:W-:Y:S02]  /*29c0*/  HFMA2 R57, R43, R8, R57 ;  /* 0x000000082b397231 */ /* 0x000fe40000000039 */
[----:B------:R-:W-:Y:S02]  /*29d0*/  HADD2 R7, R7.H0_H0, R7.H1_H1 ;  /* 0x3000000707077230 */ /* 0x000fe40000000800 */
[-C--:B------:R-:W-:Y:S02]  /*29e0*/  HFMA2 R5, R44, R9.reuse, R56 ;  /* 0x000000092c057231 */ /* 0x080fe40000000038 */
[----:B------:R-:W-:-:S02]  /*29f0*/  HFMA2 R57, R40, R9, R57 ;  /* 0x0000000928397231 */ /* 0x000fc40000000039 */
[-C--:B------:R-:W-:Y:S02]  /*2a00*/  HFMA2 R5, R53, R10.reuse, R5 ;  /* 0x0000000a35057231 */ /* 0x080fe40000000005 */
[----:B------:R-:W-:Y:S02]  /*2a10*/  HFMA2 R57, R49, R10, R57 ;  /* 0x0000000a31397231 */ /* 0x000fe40000000039 */
[-C--:B------:R-:W-:Y:S02]  /*2a20*/  HFMA2 R5, R50, R11.reuse, R5 ;  /* 0x0000000b32057231 */ /* 0x080fe40000000005 */
[----:B------:R-:W-:Y:S02]  /*2a30*/  HFMA2 R57, R46, R11, R57 ;  /* 0x0000000b2e397231 */ /* 0x000fe40000000039 */
[----:B------:R-:W-:Y:S02]  /*2a40*/  HADD2 R5, R5.H0_H0, R5.H1_H1 ;  /* 0x3000000505057230 */ /* 0x000fe40000000800 */
[----:B------:R-:W-:-:S03]  /*2a50*/  HADD2 R57, R57.H0_H0, R57.H1_H1 ;  /* 0x3000003939397230 */ /* 0x000fc60000000800 */
[----:B------:R-:W-:Y:S02]  /*2a60*/  PRMT R5, R5, 0x5410, R4 ;  /* 0x0000541005057816 */ /* 0x000fe40000000004 */
[----:B------:R-:W-:-:S03]  /*2a70*/  PRMT R57, R57, 0x5410, R7 ;  /* 0x0000541039397816 */ /* 0x000fc60000000007 */
[----:B------:R-:W-:Y:S02]  /*2a80*/  HFMA2 R19, R5, R52, R19 ;  /* 0x0000003405137231 */ /* 0x000fe40000000013 */
[----:B------:R-:W-:Y:S01]  /*2a90*/  HFMA2 R18, R57, R15, R18 ;  /* 0x0000000f39127231 */ /* 0x000fe20000000012 */
[----:B------:R-:W-:Y:S06]  /*2aa0*/  BRA.U !UP0, `(.L_x_25) ;  /* 0x0000000508587547 */ /* 0x000fec000b800000 */
[----:B------:R-:W0:Y:S01]  /*2ab0*/  LDS.128 R4, [UR8] ;  /* 0x00000008ff047984 */ /* 0x000e220008000c00 */
[----:B------:R-:W-:-:S03]  /*2ac0*/  UISETP.NE.AND UP0, UPT, UR14, 0x3, UPT ;  /* 0x000000030e00788c */ /* 0x000fc6000bf05270 */
[----:B------:R-:W1:Y:S01]  /*2ad0*/  LDS.128 R8, [UR8+0x10] ;  /* 0x00001008ff087984 */ /* 0x000e620008000c00 */
        /* <DEDUP_REMOVED lines=41> */
[----:B------:R-:W0:Y:S04]  /*2d70*/  LDS.128 R4, [UR8+0x80] ;  /* 0x00008008ff047984 */ /* 0x000e280008000c00 */
[----:B------:R-:W1:Y:S01]  /*2d80*/  LDS.128 R8, [UR8+0x90] ;  /* 0x00009008ff087984 */ /* 0x000e620008000c00 */
[-C--:B0-----:R-:W-:Y:S02]  /*2d90*/  HFMA2 R31, R31, R4.reuse, RZ ;  /* 0x000000041f1f7231 */ /* 0x081fe400000000ff */
[-C--:B------:R-:W-:Y:S02]  /*2da0*/  HFMA2 R29, R29, R4.reuse, RZ.H0_H0 ;  /* 0x000000041d1d7231 */ /* 0x080fe400000400ff */
[-C--:B------:R-:W-:Y:S02]  /*2db0*/  HFMA2 R27, R27, R4.reuse, RZ ;  /* 0x000000041b1b7231 */ /* 0x080fe400000000ff */
[----:B------:R-:W-:-:S02]  /*2dc0*/  HFMA2 R4, R25, R4, RZ.H0_H0 ;  /* 0x0000000419047231 */ /* 0x000fc400000400ff */
[-C--:B------:R-:W-:Y:S02]  /*2dd0*/  HFMA2 R29, R28, R5.reuse, R29 ;  /* 0x000000051c1d7231 */ /* 0x080fe4000000001d */
[-C--:B------:R-:W-:Y:S02]  /*2de0*/  HFMA2 R4, R24, R5.reuse, R4 ;  /* 0x0000000518047231 */ /* 0x080fe40000000004 */
[-C--:B------:R-:W-:Y:S02]  /*2df0*/  HFMA2 R31, R30, R5.reuse, R31 ;  /* 0x000000051e1f7231 */ /* 0x080fe4000000001f */
[----:B------:R-:W-:Y:S02]  /*2e00*/  HFMA2 R29, R37, R6, R29 ;  /* 0x00000006251d7231 */ /* 0x000fe4000000001d */
[----:B------:R-:W-:Y:S02]  /*2e10*/  HFMA2 R27, R26, R5, R27 ;  /* 0x000000051a1b7231 */ /* 0x000fe4000000001b */
[----:B------:R-:W-:-:S02]  /*2e20*/  HFMA2 R29, R36, R7, R29 ;  /* 0x00000007241d7231 */ /* 0x000fc4000000001d */
[----:B------:R-:W-:Y:S02]  /*2e30*/  HFMA2 R31, R39, R6, R31 ;  /* 0x00000006271f7231 */ /* 0x000fe4000000001f */
[----:B-1----:R-:W-:Y:S02]  /*2e40*/  HFMA2 R29, R45, R8, R29 ;  /* 0x000000082d1d7231 */ /* 0x002fe4000000001d */
[-C--:B------:R-:W-:Y:S02]  /*2e50*/  HFMA2 R27, R35, R6.reuse, R27 ;  /* 0x00000006231b7231 */ /* 0x080fe4000000001b */
[----:B------:R-:W-:Y:S02]  /*2e60*/  HFMA2 R6, R33, R6, R4 ;  /* 0x0000000621067231 */ /* 0x000fe40000000004 */
[----:B------:R-:W-:Y:S02]  /*2e70*/  HFMA2 R29, R42, R9, R29 ;  /* 0x000000092a1d7231 */ /* 0x000fe4000000001d */
[----:B------:R-:W-:-:S02]  /*2e80*/  HFMA2 R6, R32, R7, R6 ;  /* 0x0000000720067231 */ /* 0x000fc40000000006 */
[-C--:B------:R-:W-:Y:S02]  /*2e90*/  HFMA2 R4, R38, R7.reuse, R31 ;  /* 0x0000000726047231 */ /* 0x080fe4000000001f */
[----:B------:R-:W-:Y:S02]  /*2ea0*/  HFMA2 R24, R51, R10, R29 ;  /* 0x0000000a33187231 */ /* 0x000fe4000000001d */
[----:B------:R-:W-:Y:S02]  /*2eb0*/  HFMA2 R27, R34, R7, R27 ;  /* 0x00000007221b7231 */ /* 0x000fe4000000001b */
[----:B------:R-:W-:Y:S02]  /*2ec0*/  HFMA2 R6, R41, R8, R6 ;  /* 0x0000000829067231 */ /* 0x000fe40000000006 */
[----:B------:R-:W-:Y:S02]  /*2ed0*/  HFMA2 R24, R48, R11, R24 ;  /* 0x0000000b30187231 */ /* 0x000fe40000000018 */
[----:B------:R-:W-:-:S02]  /*2ee0*/  HFMA2 R6, R12, R9, R6 ;  /* 0x000000090c067231 */ /* 0x000fc40000000006 */
[-C--:B------:R-:W-:Y:S02]  /*2ef0*/  HFMA2 R4, R47, R8.reuse, R4 ;  /* 0x000000082f047231 */ /* 0x080fe40000000004 */
[----:B------:R-:W-:Y:S02]  /*2f00*/  HADD2 R24, R24.H0_H0, R24.H1_H1 ;  /* 0x3000001818187230 */ /* 0x000fe40000000800 */
[----:B------:R-:W-:Y:S02]  /*2f10*/  HFMA2 R27, R43, R8, R27 ;  /* 0x000000082b1b7231 */ /* 0x000fe4000000001b */
[----:B------:R-:W-:-:S04]  /*2f20*/  HFMA2 R7, R13, R10, R6 ;  /* 0x0000000a0d077231 */ /* 0x000fc80000000006 */
[----:B------:R-:W-:Y:S02]  /*2f30*/  HFMA2 R7, R14, R11, R7 ;  /* 0x0000000b0e077231 */ /* 0x000fe40000000007 */
[-C--:B------:R-:W-:Y:S02]  /*2f40*/  HFMA2 R5, R44, R9.reuse, R4 ;  /* 0x000000092c057231 */ /* 0x080fe40000000004 */
[----:B------:R-:W-:Y:S02]  /*2f50*/  HFMA2 R27, R40, R9, R27 ;  /* 0x00000009281b7231 */ /* 0x000fe4000000001b */
[----:B------:R-:W-:Y:S02]  /*2f60*/  HADD2 R7, R7.H0_H0, R7.H1_H1 ;  /* 0x3000000707077230 */ /* 0x000fe40000000800 */
[-C--:B------:R-:W-:Y:S02]  /*2f70*/  HFMA2 R25, R53, R10.reuse, R5 ;  /* 0x0000000a35197231 */ /* 0x080fe40000000005 */
[----:B------:R-:W-:-:S02]  /*2f80*/  HFMA2 R27, R49, R10, R27 ;  /* 0x0000000a311b7231 */ /* 0x000fc4000000001b */
[-C--:B------:R-:W-:Y:S02]  /*2f90*/  HFMA2 R25, R50, R11.reuse, R25 ;  /* 0x0000000b32197231 */ /* 0x080fe40000000019 */
[----:B------:R-:W-:Y:S02]  /*2fa0*/  HFMA2 R27, R46, R11, R27 ;  /* 0x0000000b2e1b7231 */ /* 0x000fe4000000001b */
[----:B------:R-:W-:Y:S02]  /*2fb0*/  HADD2 R25, R25.H0_H0, R25.H1_H1 ;  /* 0x3000001919197230 */ /* 0x000fe40000000800 */
[----:B------:R-:W-:-:S03]  /*2fc0*/  HADD2 R27, R27.H0_H0, R27.H1_H1 ;  /* 0x3000001b1b1b7230 */ /* 0x000fc60000000800 */
[----:B------:R-:W-:Y:S02]  /*2fd0*/  PRMT R25, R25, 0x5410, R24 ;  /* 0x0000541019197816 */ /* 0x000fe40000000018 */
[----:B------:R-:W-:-:S03]  /*2fe0*/  PRMT R27, R27, 0x5410, R7 ;  /* 0x000054101b1b7816 */ /* 0x000fc60000000007 */
[----:B------:R-:W-:Y:S02]  /*2ff0*/  HFMA2 R17, R25, R52, R17 ;  /* 0x0000003419117231 */ /* 0x000fe40000000011 */
[----:B------:R-:W-:-:S07]  /*3000*/  HFMA2 R16, R27, R15, R16 ;  /* 0x0000000f1b107231 */ /* 0x000fce0000000010 */
.L_x_25:
[----:B-----5:R-:W-:Y:S02]  /*3010*/  MOV R9, UR15 ;  /* 0x0000000f00097c02 */ /* 0x020fe40008000f00 */
[----:B------:R-:W-:-:S03]  /*3020*/  MOV R5, UR15 ;  /* 0x0000000f00057c02 */ /* 0x000fc60008000f00 */
[----:B------:R-:W-:-:S04]  /*3030*/  IMAD.WIDE R8, R9, 0x4, R54 ;  /* 0x0000000409087825 */ /* 0x000fc800078e0236 */
[----:B------:R-:W-:Y:S02]  /*3040*/  IMAD.WIDE R4, R5, 0x4, R8 ;  /* 0x0000000405047825 */ /* 0x000fe400078e0208 */
[----:B------:R-:W5:Y:S04]  /*3050*/  LDG.E.128.CONSTANT R8, desc[UR20][R8.64] ;  /* 0x0000001408087981 */ /* 0x000f68000c1e9d00 */
[----:B------:R0:W5:Y:S01]  /*3060*/  LDG.E.128.CONSTANT R12, desc[UR20][R4.64] ;  /* 0x00000014040c7981 */ /* 0x000162000c1e9d00 */
[----:B------:R-:W-:-:S05]  /*3070*/  MOV R55, UR15 ;  /* 0x0000000f00377c02 */ /* 0x000fca0008000f00 */
[----:B------:R-:W-:Y:S01]  /*3080*/  IMAD.WIDE R54, R55, 0x4, R4 ;  /* 0x0000000437367825 */ /* 0x000fe200078e0204 */
[----:B------:R-:W-:Y:S06]  /*3090*/  BRA.U !UP1, `(.L_x_26) ;  /* 0x0000001109d47547 */ /* 0x000fec000b800000 */
[----:B0-----:R-:W2:Y:S01]  /*30a0*/  LDG.E.128.CONSTANT R4, desc[UR20][R54.64] ;  /* 0x0000001436047981 */ /* 0x001ea2000c1e9d00 */
        /* <DEDUP_REMOVED lines=222> */
[----:B------:R-:W0:Y:S01]  /*3e90*/  LDS.128 R4, [UR8+0x20] ;  /* 0x00002008ff047984 */ /* 0x000e220008000c00 */
        /* <DEDUP_REMOVED lines=85> */
.L_x_26:
[----:B------:R-:W-:Y:S01]  /*43f0*/  UIADD3 UR10, UP0, UPT, UR10, 0x80, URZ ;  /* 0x000000800a0a7890 */ /* 0x000fe2000ff1e0ff */
[----:B0-----:R-:W-:Y:S01]  /*4400*/  MOV R5, UR15 ;  /* 0x0000000f00057c02 */ /* 0x001fe20008000f00 */
[----:B------:R-:W-:Y:S02]  /*4410*/  UIADD3 UR9, UPT, UPT, UR9, 0x20, URZ ;  /* 0x0000002009097890 */ /* 0x000fe4000fffe0ff */
[----:B------:R-:W-:Y:S02]  /*4420*/  UIADD3.X UR11, UPT, UPT, URZ, UR11, URZ, UP0, !UPT ;  /* 0x0000000bff0b7290 */ /* 0x000fe400087fe4ff */
[----:B------:R-:W-:Y:S01]  /*4430*/  UISETP.GE.AND UP0, UPT, UR9, UR16, UPT ;  /* 0x000000100900728c */ /* 0x000fe2000bf06270 */
[----:B------:R-:W-:Y:S01]  /*4440*/  IMAD.WIDE R54, R5, 0x4, R54 ;  /* 0x0000000405367825 */ /* 0x000fe200078e0236 */
[----:B------:R-:W-:-:S03]  /*4450*/  UIADD3 UR8, UPT, UPT, UR8, 0x40, URZ ;  /* 0x0000004008087890 */ /* 0x000fc6000fffe0ff */
[----:B-----5:R-:W-:Y:S01]  /*4460*/  IMAD.MOV.U32 R9, RZ, RZ, R55 ;  /* 0x000000ffff097224 */ /* 0x020fe200078e0037 */
[----:B------:R-:W-:-:S03]  /*4470*/  MOV R8, R54 ;  /* 0x0000003600087202 */ /* 0x000fc60000000f00 */
[----:B------:R-:W-:Y:S05]  /*4480*/  BRA.U !UP0, `(.L_x_27) ;  /* 0xffffffd508a87547 */ /* 0x000fea000b83ffff */
.L_x_24:
[----:B------:R-:W-:-:S13]  /*4490*/  ISETP.LT.AND P0, PT, RZ, UR14, PT ;  /* 0x0000000eff007c0c */ /* 0x000fda000bf01270 */
[----:B------:R-:W-:Y:S05]  /*44a0*/  @!P0 EXIT ;  /* 0x000000000000894d */ /* 0x000fea0003800000 */
[----:B------:R-:W0:Y:S01]  /*44b0*/  LDC.64 R4, c[0x0][0x3a0] ;  /* 0x0000e800ff047b82 */ /* 0x000e220000000a00 */
[----:B------:R-:W-:-:S05]  /*44c0*/  MOV R0, UR24 ;  /* 0x0000001800007c02 */ /* 0x000fca0008000f00 */
[----:B------:R-:W-:-:S04]  /*44d0*/  IMAD R3, R0, UR15, R3 ;  /* 0x0000000f00037c24 */ /* 0x000fc8000f8e0203 */
[----:B0-----:R-:W-:-:S05]  /*44e0*/  IMAD.WIDE R4, R3, 0x2, R4 ;  /* 0x0000000203047825 */ /* 0x001fca00078e0204 */
[----:B------:R0:W-:Y:S01]  /*44f0*/  ATOM.E.ADD.F16x2.RN.STRONG.GPU P0, RZ, desc[UR20][R4.64], R21 ;  /* 0x8000001504ff79a2 */ /* 0x0001e2000c10e114 */
[----:B------:R-:W-:Y:S04]  /*4500*/  BSSY.RECONVERGENT B0, `(.L_x_28) ;  /* 0x000000e000007945 */ /* 0x000fe80003800200 */
[----:B0-----:R-:W-:Y:S05]  /*4510*/  @P0 BRA `(.L_x_29) ;  /* 0x0000000000300947 */ /* 0x001fea0003800000 */
[----:B------:R-:W0:Y:S02]  /*4520*/  QSPC.E.S P0, RZ, [R4] ;  /* 0x0000000004ff73aa */ /* 0x000e240000000500 */
[----:B0-----:R-:W-:Y:S05]  /*4530*/  @!P0 BRA `(.L_x_30) ;  /* 0x00000000001c8947 */ /* 0x001fea0003800000 */
[----:B------:R-:W-:-:S04]  /*4540*/  MOV R2, R4 ;  /* 0x0000000400027202 */ /* 0x000fc80000000f00 */
[----:B------:R-:W-:-:S07]  /*4550*/  MOV R0, R2 ;  /* 0x0000000200007202 */ /* 0x000fce0000000f00 */
.L_x_31:
[----:B------:R-:W0:Y:S02]  /*4560*/  LDS R2, [R0] ;  /* 0x0000000000027984 */ /* 0x000e240000000800 */
[----:B0-----:R-:W-:-:S05]  /*4570*/  HADD2 R3, R2, R21 ;  /* 0x0000001502037230 */ /* 0x001fca0000000000 */
[----:B------:R-:W0:Y:S02]  /*4580*/  ATOMS.CAST.SPIN P0, [R0], R2, R3 ;  /* 0x000000020000758d */ /* 0x000e240001800003 */
[----:B0-----:R-:W-:Y:S05]  /*4590*/  @!P0 BRA `(.L_x_31) ;  /* 0xfffffffc00f08947 */ /* 0x001fea000383ffff */
[----:B------:R-:W-:Y:S05]  /*45a0*/  BRA `(.L_x_29) ;  /* 0x00000000000c7947 */ /* 0x000fea0003800000 */
.L_x_30:
[----:B------:R-:W2:Y:S02]  /*45b0*/  LD.E R0, desc[UR20][R4.64] ;  /* 0x0000001404007980 */ /* 0x000ea4000c101900 */
[----:B--2---:R-:W-:-:S05]  /*45c0*/  IADD3 R3, PT, PT, R21, R0, RZ ;  /* 0x0000000015037210 */ /* 0x004fca0007ffe0ff */
[----:B------:R0:W-:Y:S02]  /*45d0*/  ST.E desc[UR20][R4.64], R3 ;  /* 0x0000000304007985 */ /* 0x0001e4000c101914 */
.L_x_29:
[----:B------:R-:W-:Y:S05]  /*45e0*/  BSYNC.RECONVERGENT B0 ;  /* 0x0000000000007941 */ /* 0x000fea0003800200 */
.L_x_28:
[----:B------:R1:W-:Y:S01]  /*45f0*/  ATOM.E.ADD.F16x2.RN.STRONG.GPU P0, RZ, desc[UR20][R4.64+0x4], R20 ;  /* 0x8000041404ff79a2 */ /* 0x0003e2000c10e114 */
[----:B------:R-:W-:Y:S04]  /*4600*/  BSSY.RECONVERGENT B0, `(.L_x_32) ;  /* 0x000000e000007945 */ /* 0x000fe80003800200 */
[----:B-1----:R-:W-:Y:S05]  /*4610*/  @P0 BRA `(.L_x_33) ;  /* 0x0000000000300947 */ /* 0x002fea0003800000 */
[----:B------:R-:W1:Y:S02]  /*4620*/  QSPC.E.S P0, RZ, [R4+0x4] ;  /* 0x0000040004ff73aa */ /* 0x000e640000000500 */
[----:B-1----:R-:W-:Y:S05]  /*4630*/  @!P0 BRA `(.L_x_34) ;  /* 0x00000000001c8947 */ /* 0x002fea0003800000 */
[----:B------:R-:W-:-:S04]  /*4640*/  MOV R2, R4 ;  /* 0x0000000400027202 */ /* 0x000fc80000000f00 */
[----:B------:R-:W-:-:S07]  /*4650*/  MOV R0, R2 ;  /* 0x0000000200007202 */ /* 0x000fce0000000f00 */
.L_x_35:
[----:B------:R-:W0:Y:S02]  /*4660*/  LDS R2, [R0+0x4] ;  /* 0x0000040000027984 */ /* 0x000e240000000800 */
[----:B0-----:R-:W-:-:S05]  /*4670*/  HFMA2 R3, R2, 1, 1, R20 ;  /* 0x3c003c0002037831 */ /* 0x001fca0000000014 */
[----:B------:R-:W0:Y:S02]  /*4680*/  ATOMS.CAST.SPIN P0, [R0+0x4], R2, R3 ;  /* 0x000004020000758d */ /* 0x000e240001800003 */
[----:B0-----:R-:W-:Y:S05]  /*4690*/  @!P0 BRA `(.L_x_35) ;  /* 0xfffffffc00f08947 */ /* 0x001fea000383ffff */
[----:B------:R-:W-:Y:S05]  /*46a0*/  BRA `(.L_x_33) ;  /* 0x00000000000c7947 */ /* 0x000fea0003800000 */
.L_x_34:
[----:B------:R-:W0:Y:S02]  /*46b0*/  LD.E R0, desc[UR20][R4.64+0x4] ;  /* 0x0000041404007980 */ /* 0x000e24000c101900 */
[----:B0-----:R-:W-:-:S05]  /*46c0*/  IADD3 R3, PT, PT, R20, R0, RZ ;  /* 0x0000000014037210 */ /* 0x001fca0007ffe0ff */
[----:B------:R1:W-:Y:S02]  /*46d0*/  ST.E desc[UR20][R4.64+0x4], R3 ;  /* 0x0000040304007985 */ /* 0x0003e4000c101914 */
.L_x_33:
[----:B------:R-:W-:Y:S05]  /*46e0*/  BSYNC.RECONVERGENT B0 ;  /* 0x0000000000007941 */ /* 0x000fea0003800200 */
.L_x_32:
[----:B------:R-:W-:-:S06]  /*46f0*/  UISETP.NE.AND UP0, UPT, UR14, 0x1, UPT ;  /* 0x000000010e00788c */ /* 0x000fcc000bf05270 */
[----:B------:R-:W-:-:S13]  /*4700*/  PLOP3.LUT P0, PT, PT, PT, UP0, 0x80, 0x8 ;  /* 0x000000000008781c */ /* 0x000fda0003f0f008 */
[----:B------:R-:W-:Y:S05]  /*4710*/  @!P0 EXIT ;  /* 0x000000000000894d */ /* 0x000fea0003800000 */
[----:B01----:R-:W-:-:S05]  /*4720*/  MOV R3, UR15 ;  /* 0x0000000f00037c02 */ /* 0x003fca0008000f00 */
[----:B------:R-:W-:-:S05]  /*4730*/  IMAD.WIDE R4, R3, 0x2, R4 ;  /* 0x0000000203047825 */ /* 0x000fca00078e0204 */
[----:B------:R0:W-:Y:S01]  /*4740*/  ATOM.E.ADD.F16x2.RN.STRONG.GPU P0, RZ, desc[UR20][R4.64], R19 ;  /* 0x8000001304ff79a2 */ /* 0x0001e2000c10e114 */
[----:B------:R-:W-:Y:S04]  /*4750*/  BSSY.RECONVERGENT B0, `(.L_x_36) ;  /* 0x000000e000007945 */ /* 0x000fe80003800200 */
[----:B0-----:R-:W-:Y:S05]  /*4760*/  @P0 BRA `(.L_x_37) ;  /* 0x0000000000300947 */ /* 0x001fea0003800000 */
[----:B------:R-:W0:Y:S02]  /*4770*/  QSPC.E.S P0, RZ, [R4] ;  /* 0x0000000004ff73aa */ /* 0x000e240000000500 */
[----:B0-----:R-:W-:Y:S05]  /*4780*/  @!P0 BRA `(.L_x_38) ;  /* 0x00000000001c8947 */ /* 0x001fea0003800000 */
[----:B------:R-:W-:-:S05]  /*4790*/  IMAD.MOV.U32 R2, RZ, RZ, R4 ;  /* 0x000000ffff027224 */ /* 0x000fca00078e0004 */
[----:B------:R-:W-:-:S07]  /*47a0*/  MOV R0, R2 ;  /* 0x0000000200007202 */ /* 0x000fce0000000f00 */
.L_x_39:
[----:B------:R-:W0:Y:S02]  /*47b0*/  LDS R2, [R0] ;  /* 0x0000000000027984 */ /* 0x000e240000000800 */
[----:B0-----:R-:W-:-:S05]  /*47c0*/  HADD2 R3, R2, R19 ;  /* 0x0000001302037230 */ /* 0x001fca0000000000 */
[----:B------:R-:W0:Y:S02]  /*47d0*/  ATOMS.CAST.SPIN P0, [R0], R2, R3 ;  /* 0x000000020000758d */ /* 0x000e240001800003 */
[----:B0-----:R-:W-:Y:S05]  /*47e0*/  @!P0 BRA `(.L_x_39) ;  /* 0xfffffffc00f08947 */ /* 0x001fea000383ffff */
[----:B------:R-:W-:Y:S05]  /*47f0*/  BRA `(.L_x_37) ;  /* 0x00000000000c7947 */ /* 0x000fea0003800000 */
.L_x_38:
[----:B------:R-:W2:Y:S02]  /*4800*/  LD.E R0, desc[UR20][R4.64] ;  /* 0x0000001404007980 */ /* 0x000ea4000c101900 */
[----:B--2---:R-:W-:-:S05]  /*4810*/  IADD3 R3, PT, PT, R19, R0, RZ ;  /* 0x0000000013037210 */ /* 0x004fca0007ffe0ff */
[----:B------:R0:W-:Y:S02]  /*4820*/  ST.E desc[UR20][R4.64], R3 ;  /* 0x0000000304007985 */ /* 0x0001e4000c101914 */
.L_x_37:
[----:B------:R-:W-:Y:S05]  /*4830*/  BSYNC.RECONVERGENT B0 ;  /* 0x0000000000007941 */ /* 0x000fea0003800200 */
.L_x_36:
[----:B------:R1:W-:Y:S01]  /*4840*/  ATOM.E.ADD.F16x2.RN.STRONG.GPU P0, RZ, desc[UR20][R4.64+0x4], R18 ;  /* 0x8000041204ff79a2 */ /* 0x0003e2000c10e114 */
[----:B------:R-:W-:Y:S04]  /*4850*/  BSSY.RECONVERGENT B0, `(.L_x_40) ;  /* 0x000000e000007945 */ /* 0x000fe80003800200 */
[----:B-1----:R-:W-:Y:S05]  /*4860*/  @P0 BRA `(.L_x_41) ;  /* 0x0000000000300947 */ /* 0x002fea0003800000 */
[----:B------:R-:W1:Y:S02]  /*4870*/  QSPC.E.S P0, RZ, [R4+0x4] ;  /* 0x0000040004ff73aa */ /* 0x000e640000000500 */
[----:B-1----:R-:W-:Y:S05]  /*4880*/  @!P0 BRA `(.L_x_42) ;  /* 0x00000000001c8947 */ /* 0x002fea0003800000 */
[----:B------:R-:W-:-:S04]  /*4890*/  MOV R2, R4 ;  /* 0x0000000400027202 */ /* 0x000fc80000000f00 */
[----:B------:R-:W-:-:S07]  /*48a0*/  MOV R0, R2 ;  /* 0x0000000200007202 */ /* 0x000fce0000000f00 */
.L_x_43:
[----:B------:R-:W0:Y:S02]  /*48b0*/  LDS R2, [R0+0x4] ;  /* 0x0000040000027984 */ /* 0x000e240000000800 */
[----:B0-----:R-:W-:-:S05]  /*48c0*/  HFMA2 R3, R2, 1, 1, R18 ;  /* 0x3c003c0002037831 */ /* 0x001fca0000000012 */
[----:B------:R-:W0:Y:S02]  /*48d0*/  ATOMS.CAST.SPIN P0, [R0+0x4], R2, R3 ;  /* 0x000004020000758d */ /* 0x000e240001800003 */
[----:B0-----:R-:W-:Y:S05]  /*48e0*/  @!P0 BRA `(.L_x_43) ;  /* 0xfffffffc00f08947 */ /* 0x001fea000383ffff */
[----:B------:R-:W-:Y:S05]  /*48f0*/  BRA `(.L_x_41) ;  /* 0x00000000000c7947 */ /* 0x000fea0003800000 */
.L_x_42:
[----:B------:R-:W0:Y:S02]  /*4900*/  LD.E R0, desc[UR20][R4.64+0x4] ;  /* 0x0000041404007980 */ /* 0x000e24000c101900 */
[----:B0-----:R-:W-:-:S05]  /*4910*/  IADD3 R3, PT, PT, R18, R0, RZ ;  /* 0x0000000012037210 */ /* 0x001fca0007ffe0ff */
[----:B------:R1:W-:Y:S02]  /*4920*/  ST.E desc[UR20][R4.64+0x4], R3 ;  /* 0x0000040304007985 */ /* 0x0003e4000c101914 */
.L_x_41:
[----:B------:R-:W-:Y:S05]  /*4930*/  BSYNC.RECONVERGENT B0 ;  /* 0x0000000000007941 */ /* 0x000fea0003800200 */
.L_x_40:
        /* <DEDUP_REMOVED lines=10> */
[----:B------:R-:W-:-:S04]  /*49e0*/  MOV R2, R4 ;  /* 0x0000000400027202 */ /* 0x000fc80000000f00 */
[----:B------:R-:W-:-:S07]  /*49f0*/  MOV R0, R2 ;  /* 0x0000000200007202 */ /* 0x000fce0000000f00 */
.L_x_47:
[----:B------:R-:W0:Y:S02]  /*4a00*/  LDS R2, [R0] ;  /* 0x0000000000027984 */ /* 0x000e240000000800 */
[----:B0-----:R-:W-:-:S05]  /*4a10*/  HADD2 R3, R2, R22 ;  /* 0x0000001602037230 */ /* 0x001fca0000000000 */
[----:B------:R-:W0:Y:S02]  /*4a20*/  ATOMS.CAST.SPIN P0, [R0], R2, R3 ;  /* 0x000000020000758d */ /* 0x000e240001800003 */
[----:B0-----:R-:W-:Y:S05]  /*4a30*/  @!P0 BRA `(.L_x_47) ;  /* 0xfffffffc00f08947 */ /* 0x001fea000383ffff */
[----:B------:R-:W-:Y:S05]  /*4a40*/  BRA `(.L_x_45) ;  /* 0x00000000000c7947 */ /* 0x000fea0003800000 */
.L_x_46:
[----:B------:R-:W2:Y:S02]  /*4a50*/  LD.E R0, desc[UR20][R4.64] ;  /* 0x0000001404007980 */ /* 0x000ea4000c101900 */
[----:B--2---:R-:W-:-:S05]  /*4a60*/  IADD3 R3, PT, PT, R22, R0, RZ ;  /* 0x0000000016037210 */ /* 0x004fca0007ffe0ff */
[----:B------:R0:W-:Y:S02]  /*4a70*/  ST.E desc[UR20][R4.64], R3 ;  /* 0x0000000304007985 */ /* 0x0001e4000c101914 */
.L_x_45:
[----:B------:R-:W-:Y:S05]  /*4a80*/  BSYNC.RECONVERGENT B0 ;  /* 0x0000000000007941 */ /* 0x000fea0003800200 */
.L_x_44:
[----:B------:R1:W-:Y:S01]  /*4a90*/  ATOM.E.ADD.F16x2.RN.STRONG.GPU P0, RZ, desc[UR20][R4.64+0x4], R23 ;  /* 0x8000041704ff79a2 */ /* 0x0003e2000c10e114 */
[----:B------:R-:W-:Y:S04]  /*4aa0*/  BSSY.RECONVERGENT B0, `(.L_x_48) ;  /* 0x000000e000007945 */ /* 0x000fe80003800200 */
[----:B-1----:R-:W-:Y:S05]  /*4ab0*/  @P0 BRA `(.L_x_49) ;  /* 0x0000000000300947 */ /* 0x002fea0003800000 */
[----:B------:R-:W1:Y:S02]  /*4ac0*/  QSPC.E.S P0, RZ, [R4+0x4] ;  /* 0x0000040004ff73aa */ /* 0x000e640000000500 */
[----:B-1----:R-:W-:Y:S05]  /*4ad0*/  @!P0 BRA `(.L_x_50) ;  /* 0x00000000001c8947 */ /* 0x002fea0003800000 */
[----:B------:R-:W-:-:S05]  /*4ae0*/  IMAD.MOV.U32 R2, RZ, RZ, R4 ;  /* 0x000000ffff027224 */ /* 0x000fca00078e0004 */
[----:B------:R-:W-:-:S07]  /*4af0*/  MOV R0, R2 ;  /* 0x0000000200007202 */ /* 0x000fce0000000f00 */
.L_x_51:
[----:B------:R-:W0:Y:S02]  /*4b00*/  LDS R2, [R0+0x4] ;  /* 0x0000040000027984 */ /* 0x000e240000000800 */
[----:B0-----:R-:W-:-:S05]  /*4b10*/  HFMA2 R3, R2, 1, 1, R23 ;  /* 0x3c003c0002037831 */ /* 0x001fca0000000017 */
[----:B------:R-:W0:Y:S02]  /*4b20*/  ATOMS.CAST.SPIN P0, [R0+0x4], R2, R3 ;  /* 0x000004020000758d */ /* 0x000e240001800003 */
[----:B0-----:R-:W-:Y:S05]  /*4b30*/  @!P0 BRA `(.L_x_51) ;  /* 0xfffffffc00f08947 */ /* 0x001fea000383ffff */
[----:B------:R-:W-:Y:S05]  /*4b40*/  BRA `(.L_x_49) ;  /* 0x00000000000c7947 */ /* 0x000fea0003800000 */
.L_x_50:
[----:B------:R-:W0:Y:S02]  /*4b50*/  LD.E R0, desc[UR20][R4.64+0x4] ;  /* 0x0000041404007980 */ /* 0x000e24000c101900 */
[----:B0-----:R-:W-:-:S05]  /*4b60*/  IADD3 R3, PT, PT, R23, R0, RZ ;  /* 0x0000000017037210 */ /* 0x001fca0007ffe0ff */
[----:B------:R1:W-:Y:S02]  /*4b70*/  ST.E desc[UR20][R4.64+0x4], R3 ;  /* 0x0000040304007985 */ /* 0x0003e4000c101914 */
.L_x_49:
[----:B------:R-:W-:Y:S05]  /*4b80*/  BSYNC.RECONVERGENT B0 ;  /* 0x0000000000007941 */ /* 0x000fea0003800200 */
.L_x_48:
        /* <DEDUP_REMOVED lines=12> */
.L_x_55:
[----:B------:R-:W0:Y:S02]  /*4c50*/  LDS R2, [R0] ;  /* 0x0000000000027984 */ /* 0x000e240000000800 */
[----:B0-----:R-:W-:-:S05]  /*4c60*/  HADD2 R3, R2, R17 ;  /* 0x0000001102037230 */ /* 0x001fca0000000000 */
[----:B------:R-:W0:Y:S02]  /*4c70*/  ATOMS.CAST.SPIN P0, [R0], R2, R3 ;  /* 0x000000020000758d */ /* 0x000e240001800003 */
[----:B0-----:R-:W-:Y:S05]  /*4c80*/  @!P0 BRA `(.L_x_55) ;  /* 0xfffffffc00f08947 */ /* 0x001fea000383ffff */
[----:B------:R-:W-:Y:S05]  /*4c90*/  BRA `(.L_x_53) ;  /* 0x00000000000c7947 */ /* 0x000fea0003800000 */
.L_x_54:
[----:B------:R-:W2:Y:S02]  /*4ca0*/  LD.E R0, desc[UR20][R4.64] ;  /* 0x0000001404007980 */ /* 0x000ea4000c101900 */
[----:B--2---:R-:W-:-:S05]  /*4cb0*/  IADD3 R3, PT, PT, R17, R0, RZ ;  /* 0x0000000011037210 */ /* 0x004fca0007ffe0ff */
[----:B------:R0:W-:Y:S02]  /*4cc0*/  ST.E desc[UR20][R4.64], R3 ;  /* 0x0000000304007985 */ /* 0x0001e4000c101914 */
.L_x_53:
[----:B------:R-:W-:Y:S05]  /*4cd0*/  BSYNC.RECONVERGENT B0 ;  /* 0x0000000000007941 */ /* 0x000fea0003800200 */
.L_x_52:
[----:B------:R1:W-:Y:S02]  /*4ce0*/  ATOM.E.ADD.F16x2.RN.STRONG.GPU P0, RZ, desc[UR20][R4.64+0x4], R16 ;  /* 0x8000041004ff79a2 */ /* 0x0003e4000c10e114 */
[----:B-1----:R-:W-:Y:S05]  /*4cf0*/  @P0 EXIT ;  /* 0x000000000000094d */ /* 0x002fea0003800000 */
[----:B------:R-:W1:Y:S02]  /*4d00*/  QSPC.E.S P0, RZ, [R4+0x4] ;  /* 0x0000040004ff73aa */ /* 0x000e640000000500 */
[----:B-1----:R-:W-:Y:S05]  /*4d10*/  @!P0 BRA `(.L_x_56) ;  /* 0x00000000001c8947 */ /* 0x002fea0003800000 */
[----:B------:R-:W-:-:S04]  /*4d20*/  MOV R2, R4 ;  /* 0x0000000400027202 */ /* 0x000fc80000000f00 */
[----:B------:R-:W-:-:S07]  /*4d30*/  MOV R0, R2 ;  /* 0x0000000200007202 */ /* 0x000fce0000000f00 */
.L_x_57:
[----:B------:R-:W0:Y:S02]  /*4d40*/  LDS R2, [R0+0x4] ;  /* 0x0000040000027984 */ /* 0x000e240000000800 */
[----:B0-----:R-:W-:-:S05]  /*4d50*/  HFMA2 R3, R2, 1, 1, R16 ;  /* 0x3c003c0002037831 */ /* 0x001fca0000000010 */
[----:B------:R-:W0:Y:S02]  /*4d60*/  ATOMS.CAST.SPIN P0, [R0+0x4], R2, R3 ;  /* 0x000004020000758d */ /* 0x000e240001800003 */
[----:B0-----:R-:W-:Y:S05]  /*4d70*/  @!P0 BRA `(.L_x_57) ;  /* 0xfffffffc00f08947 */ /* 0x001fea000383ffff */
[----:B------:R-:W-:Y:S05]  /*4d80*/  EXIT ;  /* 0x000000000000794d */ /* 0x000fea0003800000 */
.L_x_56:
[----:B------:R-:W0:Y:S02]  /*4d90*/  LD.E R0, desc[UR20][R4.64+0x4] ;  /* 0x0000041404007980 */ /* 0x000e24000c101900 */
[----:B0-----:R-:W-:-:S05]  /*4da0*/  IADD3 R3, PT, PT, R16, R0, RZ ;  /* 0x0000000010037210 */ /* 0x001fca0007ffe0ff */
[----:B------:R-:W-:Y:S01]  /*4db0*/  ST.E desc[UR20][R4.64+0x4], R3 ;  /* 0x0000040304007985 */ /* 0x000fe2000c101914 */
[----:B------:R-:W-:Y:S05]  /*4dc0*/  EXIT ;  /* 0x000000000000794d */ /* 0x000fea0003800000 */
.L_x_58:
[----:B------:R-:W-:-:S00]  /*4dd0*/  BRA `(.L_x_58) ;  /* 0xfffffffc00fc7947 */ /* 0x000fc0000383ffff */
[----:B------:R-:W-:-:S00]  /*4de0*/  NOP ;  /* 0x0000000000007918 */ /* 0x000fc00000000000 */
        /* <DEDUP_REMOVED lines=9> */
.L_x_3564:


//--------------------- .text._Z23gemm_half_q_half_kernelILi4ELi48ELb0ELb0ELi64EEvPK6__halfPKjS4_S2_PS0_iiiiPKtS7_iiiiiibS2_i --------------------------
	.section	.text._Z23gemm_half_q_half_kernelILi4ELi48ELb0ELb0ELi64EEvPK6__halfPKjS4_S2_PS0_iiiiPKtS7_iiiiiibS2_i,"ax",@progbits
	.align	128
        .global         _Z23gemm_half_q_half_kernelILi4ELi48ELb0ELb0ELi64EEvPK6__halfPKjS4_S2_PS0_iiiiPKtS7_iiiiiibS2_i
        .type           _Z23gemm_half_q_half_kernelILi4ELi48ELb0ELb0ELi64EEvPK6__halfPKjS4_S2_PS0_iiiiPKtS7_iiiiiibS2_i,@function
        .size           _Z23gemm_half_q_half_kernelILi4ELi48ELb0ELb0ELi64EEvPK6__halfPKjS4_S2_PS0_iiiiPKtS7_iiiiiibS2_i,(.L_x_3565 - _Z23gemm_half_q_half_kernelILi4ELi48ELb0ELb0ELi64EEvPK6__halfPKjS4_S2_PS0_iiiiPKtS7_iiiiiibS2_i)
        .other          _Z23gemm_half_q_half_kernelILi4ELi48ELb0ELb0ELi64EEvPK6__halfPKjS4_S2_PS0_iiiiPKtS7_iiiiiibS2_i,@"STO_CUDA_ENTRY STV_DEFAULT"
_Z23gemm_half_q_half_kernelILi4ELi48ELb0ELb0ELi64EEvPK6__halfPKjS4_S2_PS0_iiiiPKtS7_iiiiiibS2_i:
.text._Z23gemm_half_q_half_kernelILi4ELi48ELb0ELb0ELi64EEvPK6__halfPKjS4_S2_PS0_iiiiPKtS7_iiiiiibS2_i:
[----:B------:R-:W0:Y:S08]  /*0000*/  LDC R1, c[0x0][0x37c] ;  /* 0x0000df00ff017b82 */ /* 0x000e300000000800 */
[----:B------:R-:W1:Y:S01]  /*0010*/  S2UR UR9, SR_CTAID.Z ;  /* 0x00000000000979c3 */ /* 0x000e620000002700 */
[----:B------:R-:W2:Y:S01]  /*0020*/  S2R R3, SR_TID.X ;  /* 0x0000000000037919 */ /* 0x000ea20000002100 */
[----:B------:R-:W3:Y:S01]  /*0030*/  LDCU UR8, c[0x0][0x3a8] ;  /* 0x00007500ff0877ac */ /* 0x000ee20008000800 */
[----:B------:R-:W-:Y:S01]  /*0040*/  BSSY.RECONVERGENT B0, `(.L_x_59) ;  /* 0x00000c8000007945 */ /* 0x000fe20003800200 */
[----:B0-----:R-:W-:Y:S01]  /*0050*/  IADD3 R1, PT, PT, R1, -0x10, RZ ;  /* 0xfffffff001017810 */ /* 0x001fe20007ffe0ff */
[----:B------:R-:W0:Y:S03]  /*0060*/  LDCU.64 UR14, c[0x0][0x358] ;  /* 0x00006b00ff0e77ac */ /* 0x000e260008000a00 */
[----:B------:R-:W4:Y:S08]  /*0070*/  LDC R0, c[0x0][0x3b0] ;  /* 0x0000ec00ff007b82 */ /* 0x000f300000000800 */
[----:B------:R-:W3:Y:S01]  /*0080*/  S2UR UR7, SR_CTAID.Y ;  /* 0x00000000000779c3 */ /* 0x000ee20000002600 */
[----:B-1----:R-:W-:-:S07]  /*0090*/  USHF.L.U32 UR5, UR9, 0x6, URZ ;  /* 0x0000000609057899 */ /* 0x002fce00080006ff */
[----:B------:R-:W1:Y:S01]  /*00a0*/  S2UR UR4, SR_CTAID.X ;  /* 0x00000000000479c3 */ /* 0x000e620000002500 */
[----:B------:R-:W-:Y:S02]  /*00b0*/  MOV R5, UR5 ;  /* 0x0000000500057c02 */ /* 0x000fe40008000f00 */
[----:B--2---:R-:W-:Y:S02]  /*00c0*/  IADD3 R12, PT, PT, R3, UR5, RZ ;  /* 0x00000005030c7c10 */ /* 0x004fe4000fffe0ff */
[----:B----4-:R-:W-:-:S04]  /*00d0*/  VIADDMNMX R5, R5, 0x40, R0, PT ;  /* 0x0000004005057846 */ /* 0x010fc80003800100 */
[----:B------:R-:W-:Y:S01]  /*00e0*/  R2UR UR6, R5 ;  /* 0x00000000050672ca */ /* 0x000fe200000e0000 */
[----:B---3--:R-:W-:-:S04]  /*00f0*/  UIMAD UR8, UR7, -0x4, UR8 ;  /* 0xfffffffc070878a4 */ /* 0x008fc8000f8e0208 */
[----:B------:R-:W-:Y:S02]  /*0100*/  UISETP.GE.AND UP0, UPT, UR8, 0x1, UPT ;  /* 0x000000010800788c */ /* 0x000fe4000bf06270 */
[----:B-1----:R-:W-:-:S04]  /*0110*/  USHF.L.U32 UR4, UR4, 0x8, URZ ;  /* 0x0000000804047899 */ /* 0x002fc800080006ff */
[----:B------:R-:W-:Y:S01]  /*0120*/  PLOP3.LUT P0, PT, PT, PT, UP0, 0x80, 0x8 ;  /* 0x000000000008781c */ /* 0x000fe20003f0f008 */
[----:B------:R-:W-:-:S03]  /*0130*/  UISETP.LT.AND UP0, UPT, UR8, 0x4, UPT ;  /* 0x000000040800788c */ /* 0x000fc6000bf01270 */
[----:B------:R-:W-:Y:S01]  /*0140*/  ISETP.GE.OR P0, PT, R12, UR6, !P0 ;  /* 0x000000060c007c0c */ /* 0x000fe2000c706670 */
[----:B------:R-:W-:Y:S01]  /*0150*/  USEL UR12, UR8, 0x4, UP0 ;  /* 0x00000004080c7887 */ /* 0x000fe20008000000 */
[----:B------:R-:W-:-:S11]  /*0160*/  LEA R2, R3, UR4, 0x2 ;  /* 0x0000000403027c11 */ /* 0x000fd6000f8e10ff */
        /* <DEDUP_REMOVED lines=32> */
.L_x_64:
[-C--:B------:R-:W-:Y:S02]  /*0370*/  IADD3 R7, PT, PT, R13, R0.reuse, RZ ;  /* 0x000000000d077210 */ /* 0x080fe40007ffe0ff */
[C---:B------:R-:W-:Y:S02]  /*0380*/  IADD3 R5, P1, PT, R12.reuse, R13, RZ ;  /* 0x0000000d0c057210 */ /* 0x040fe40007f3e0ff */
[----:B------:R-:W-:Y:S02]  /*0390*/  IADD3 R9, PT, PT, R7, R0, RZ ;  /* 0x0000000007097210 */ /* 0x000fe40007ffe0ff */
[----:B------:R-:W-:Y:S02]  /*03a0*/  LEA.HI.X.SX32 R6, R13, RZ, 0x1, P1 ;  /* 0x000000ff0d067211 */ /* 0x000fe400008f0eff */
[----:B------:R-:W-:Y:S02]  /*03b0*/  LEA R4, P1, R5, UR16, 0x1 ;  /* 0x0000001005047c11 */ /* 0x000fe4000f8208ff */
[----:B------:R-:W-:-:S02]  /*03c0*/  IADD3 R10, P2, PT, R12, R7, RZ ;  /* 0x000000070c0a7210 */ /* 0x000fc40007f5e0ff */
[----:B------:R-:W-:Y:S02]  /*03d0*/  IADD3 R13, PT, PT, R9, R0, RZ ;  /* 0x00000000090d7210 */ /* 0x000fe40007ffe0ff */
[----:B------:R-:W-:Y:S02]  /*03e0*/  LEA.HI.X R5, R5, UR17, R6, 0x1, P1 ;  /* 0x0000001105057c11 */ /* 0x000fe400088f0c06 */
[----:B------:R-:W-:Y:S02]  /*03f0*/  LEA.HI.X.SX32 R7, R7, RZ, 0x1, P2 ;  /* 0x000000ff07077211 */ /* 0x000fe400010f0eff */
[----:B------:R-:W-:Y:S02]  /*0400*/  IADD3 R15, P3, PT, R12, R9, RZ ;  /* 0x000000090c0f7210 */ /* 0x000fe40007f7e0ff */
[----:B------:R-:W-:Y:S01]  /*0410*/  LEA R6, P2, R10, UR16, 0x1 ;  /* 0x000000100a067c11 */ /* 0x000fe2000f8408ff */
[----:B------:R-:W2:Y:S01]  /*0420*/  LDG.E.U16.CONSTANT R5, desc[UR14][R4.64] ;  /* 0x0000000e04057981 */ /* 0x000ea2000c1e9500 */
[----:B------:R-:W-:-:S02]  /*0430*/  IADD3 R11, P1, PT, R12, R13, RZ ;  /* 0x0000000d0c0b7210 */ /* 0x000fc40007f3e0ff */
[----:B------:R-:W-:Y:S02]  /*0440*/  LEA.HI.X.SX32 R18, R9, RZ, 0x1, P3 ;  /* 0x000000ff09127211 */ /* 0x000fe400018f0eff */
[----:B------:R-:W-:Y:S02]  /*0450*/  LEA.HI.X R7, R10, UR17, R7, 0x1, P2 ;  /* 0x000000110a077c11 */ /* 0x000fe400090f0c07 */
[----:B------:R-:W-:Y:S02]  /*0460*/  LEA.HI.X.SX32 R16, R13, RZ, 0x1, P1 ;  /* 0x000000ff0d107211 */ /* 0x000fe400008f0eff */
[----:B------:R-:W-:Y:S02]  /*0470*/  LEA R8, P3, R15, UR16, 0x1 ;  /* 0x000000100f087c11 */ /* 0x000fe4000f8608ff */
[----:B------:R-:W-:Y:S01]  /*0480*/  LEA R10, P1, R11, UR16, 0x1 ;  /* 0x000000100b0a7c11 */ /* 0x000fe2000f8208ff */
[----:B------:R-:W3:Y:S01]  /*0490*/  LDG.E.U16.CONSTANT R7, desc[UR14][R6.64] ;  /* 0x0000000e06077981 */ /* 0x000ee2000c1e9500 */
[----:B------:R-:W-:-:S02]  /*04a0*/  LEA.HI.X R9, R15, UR17, R18, 0x1, P3 ;  /* 0x000000110f097c11 */ /* 0x000fc400098f0c12 */
        /* <DEDUP_REMOVED lines=12> */
.L_x_63:
        /* <DEDUP_REMOVED lines=15> */
[----:B------:R-:W-:Y:S01]  /*0660*/  UIADD3 UR10, UPT, UPT, UR10, 0x2, URZ ;  /* 0x000000020a0a7890 */ /* 0x000fe2000fffe0ff */
[----:B------:R-:W-:Y:S01]  /*0670*/  IADD3 R13, PT, PT, R9, R0, RZ ;  /* 0x00000000090d7210 */ /* 0x000fe20007ffe0ff */
[----:B--2---:R-:W-:Y:S04]  /*0680*/  STS.U16 [R14], R5 ;  /* 0x000000050e007388 */ /* 0x004fe80000000400 */
[----:B---3--:R0:W-:Y:S02]  /*0690*/  STS.U16 [R14+0x80], R7 ;  /* 0x000080070e007388 */ /* 0x0081e40000000400 */
[----:B0-----:R-:W-:-:S07]  /*06a0*/  IADD3 R14, PT, PT, R14, 0x100, RZ ;  /* 0x000001000e0e7810 */ /* 0x001fce0007ffe0ff */
.L_x_65:
[----:B------:R-:W-:-:S13]  /*06b0*/  ISETP.EQ.AND P1, PT, RZ, UR10, PT ;  /* 0x0000000aff007c0c */ /* 0x000fda000bf22270 */
[----:B------:R-:W-:Y:S05]  /*06c0*/  @!P0 BRA P1, `(.L_x_60) ;  /* 0x00000004007c8947 */ /* 0x000fea0000800000 */
.L_x_62:
        /* <DEDUP_REMOVED lines=12> */
.L_x_61:
        /* <DEDUP_REMOVED lines=17> */
.L_x_68:
[-C--:B------:R-:W-:Y:S02]  /*08a0*/  IADD3 R7, PT, PT, R15, R0.reuse, RZ ;  /* 0x000000000f077210 */ /* 0x080fe40007ffe0ff */
[C---:B-----5:R-:W-:Y:S02]  /*08b0*/  IADD3 R5, P0, PT, R12.reuse, R15, RZ ;  /* 0x0000000f0c057210 */ /* 0x060fe40007f1e0ff */
[----:B------:R-:W-:Y:S02]  /*08c0*/  IADD3 R9, PT, PT, R7, R0, RZ ;  /* 0x0000000007097210 */ /* 0x000fe40007ffe0ff */
[----:B------:R-:W-:Y:S02]  /*08d0*/  LEA.HI.X.SX32 R6, R15, RZ, 0x1, P0 ;  /* 0x000000ff0f067211 */ /* 0x000fe400000f0eff */
[----:B0-----:R-:W-:Y:S02]  /*08e0*/  LEA R4, P0, R5, UR16, 0x1 ;  /* 0x0000001005047c11 */ /* 0x001fe4000f8008ff */
[----:B------:R-:W-:-:S02]  /*08f0*/  IADD3 R10, P1, PT, R12, R7, RZ ;  /* 0x000000070c0a7210 */ /* 0x000fc40007f3e0ff */
[----:B------:R-:W-:Y:S02]  /*0900*/  IADD3 R15, PT, PT, R9, R0, RZ ;  /* 0x00000000090f7210 */ /* 0x000fe40007ffe0ff */
[----:B------:R-:W-:Y:S02]  /*0910*/  LEA.HI.X R5, R5, UR17, R6, 0x1, P0 ;  /* 0x0000001105057c11 */ /* 0x000fe400080f0c06 */
[----:B------:R-:W-:Y:S02]  /*0920*/  LEA.HI.X.SX32 R7, R7, RZ, 0x1, P1 ;  /* 0x000000ff07077211 */ /* 0x000fe400008f0eff */
[----:B------:R-:W-:Y:S01]  /*0930*/  LEA R6, P0, R10, UR16, 0x1 ;  /* 0x000000100a067c11 */ /* 0x000fe2000f8008ff */
[----:B------:R-:W2:Y:S01]  /*0940*/  LDG.E.U16.CONSTANT R4, desc[UR14][R4.64] ;  /* 0x0000000e04047981 */ /* 0x000ea2000c1e9500 */
[C---:B------:R-:W-:Y:S02]  /*0950*/  IADD3 R16, P2, PT, R12.reuse, R9, RZ ;  /* 0x000000090c107210 */ /* 0x040fe40007f5e0ff */
[----:B------:R-:W-:-:S02]  /*0960*/  IADD3 R11, P3, PT, R12, R15, RZ ;  /* 0x0000000f0c0b7210 */ /* 0x000fc40007f7e0ff */
[----:B------:R-:W-:Y:S02]  /*0970*/  LEA.HI.X R7, R10, UR17, R7, 0x1, P0 ;  /* 0x000000110a077c11 */ /* 0x000fe400080f0c07 */
[----:B------:R-:W-:Y:S02]  /*0980*/  LEA.HI.X.SX32 R9, R9, RZ, 0x1, P2 ;  /* 0x000000ff09097211 */ /* 0x000fe400010f0eff */
[C---:B------:R-:W-:Y:S01]  /*0990*/  LEA R8, P1, R16.reuse, UR16, 0x1 ;  /* 0x0000001010087c11 */ /* 0x040fe2000f8208ff */
[----:B------:R-:W3:Y:S01]  /*09a0*/  LDG.E.U16.CONSTANT R6, desc[UR14][R6.64] ;  /* 0x0000000e06067981 */ /* 0x000ee2000c1e9500 */
[----:B------:R-:W-:Y:S02]  /*09b0*/  LEA.HI.X.SX32 R14, R15, RZ, 0x1, P3 ;  /* 0x000000ff0f0e7211 */ /* 0x000fe400018f0eff */
[----:B------:R-:W-:Y:S02]  /*09c0*/  LEA R10, P0, R11, UR16, 0x1 ;  /* 0x000000100b0a7c11 */ /* 0x000fe4000f8008ff */
[----:B------:R-:W-:-:S02]  /*09d0*/  LEA.HI.X R9, R16, UR17, R9, 0x1, P1 ;  /* 0x0000001110097c11 */ /* 0x000fc400088f0c09 */
        /* <DEDUP_REMOVED lines=12> */
.L_x_67:
        /* <DEDUP_REMOVED lines=20> */
[----:B0-----:R-:W-:-:S07]  /*0be0*/  IADD3 R13, PT, PT, R13, 0x100, RZ ;  /* 0x000001000d0d7810 */ /* 0x001fce0007ffe0ff */
.L_x_69:
[----:B------:R-:W-:-:S09]  /*0bf0*/  UISETP.NE.OR UP0, UPT, UR10, URZ, UP0 ;  /* 0x000000ff0a00728c */ /* 0x000fd20008705670 */
[----:B------:R-:W-:Y:S05]  /*0c00*/  BRA.U !UP0, `(.L_x_60) ;  /* 0x00000001082c7547 */ /* 0x000fea000b800000 */
.L_x_66:
        /* <DEDUP_REMOVED lines=11> */
.L_x_60:
[----:B------:R-:W-:Y:S05]  /*0cc0*/  BSYNC.RECONVERGENT B0 ;  /* 0x0000000000007941 */ /* 0x000fea0003800200 */
.L_x_59:
[----:B------:R-:W1:Y:S02]  /*0cd0*/  LDCU UR10, c[0x0][0x3ac] ;  /* 0x00007580ff0a77ac */ /* 0x000e640008000800 */
[----:B-1----:R-:W-:-:S04]  /*0ce0*/  MOV R19, UR10 ;  /* 0x0000000a00137c02 */ /* 0x002fc80008000f00 */
[----:B------:R-:W-:-:S13]  /*0cf0*/  ISETP.GE.AND P0, PT, R2, R19, PT ;  /* 0x000000130200720c */ /* 0x000fda0003f06270 */
[----:B------:R-:W-:Y:S05]  /*0d00*/  @P0 EXIT ;  /* 0x000000000000094d */ /* 0x000fea0003800000 */
[----:B------:R-:W1:Y:S02]  /*0d10*/  LDCU.U8 UR10, c[0x0][0x3e0] ;  /* 0x00007c00ff0a77ac */ /* 0x000e640008000000 */
[----:B-1----:R-:W-:-:S04]  /*0d20*/  UPRMT UR10, UR10, 0x8880, URZ ;  /* 0x000088800a0a7896 */ /* 0x002fc800080000ff */
[----:B------:R-:W-:-:S04]  /*0d30*/  UISETP.NE.AND UP0, UPT, UR10, URZ, UPT ;  /* 0x000000ff0a00728c */ /* 0x000fc8000bf05270 */
[----:B------:R-:W-:-:S04]  /*0d40*/  UISETP.NE.OR UP0, UPT, UR9, URZ, !UP0 ;  /* 0x000000ff0900728c */ /* 0x000fc8000c705670 */
[----:B------:R-:W-:-:S09]  /*0d50*/  UISETP.LT.OR UP0, UPT, UR8, 0x1, UP0 ;  /* 0x000000010800788c */ /* 0x000fd20008701670 */
[----:B------:R-:W-:Y:S05]  /*0d60*/  BRA.U UP0, `(.L_x_70) ;  /* 0x0000000100c87547 */ /* 0x000fea000b800000 */
[----:B------:R-:W-:Y:S01]  /*0d70*/  UISETP.LT.AND UP0, UPT, UR12, 0x1, UPT ;  /* 0x000000010c00788c */ /* 0x000fe2000bf01270 */
[----:B0-----:R-:W-:-:S03]  /*0d80*/  IMAD R4, R19, UR7, RZ ;  /* 0x0000000713047c24 */ /* 0x001fc6000f8e02ff */
[----:B------:R-:W-:Y:S02]  /*0d90*/  USEL UR10, UR12, 0x1, !UP0 ;  /* 0x000000010c0a7887 */ /* 0x000fe4000c000000 */
[----:B------:R-:W-:Y:S02]  /*0da0*/  LEA R4, R4, UR4, 0x2 ;  /* 0x0000000404047c11 */ /* 0x000fe4000f8e10ff */
[----:B------:R-:W-:Y:S02]  /*0db0*/  UIADD3 UR10, UPT, UPT, URZ, -UR10, URZ ;  /* 0x8000000aff0a7290 */ /* 0x000fe4000fffe0ff */
[----:B------:R-:W-:Y:S02]  /*0dc0*/  LEA R14, R3, R4, 0x2 ;  /* 0x00000004030e7211 */ /* 0x000fe400078e10ff */
[----:B------:R-:W-:-:S09]  /*0dd0*/  UISETP.GE.AND UP0, UPT, UR10, URZ, UPT ;  /* 0x000000ff0a00728c */ /* 0x000fd2000bf06270 */
[----:B------:R-:W-:Y:S05]  /*0de0*/  BRA.U UP0, `(.L_x_71) ;  /* 0x00000001008c7547 */ /* 0x000fea000b800000 */
[----:B------:R-:W-:Y:S02]  /*0df0*/  UIADD3 UR4, UPT, UPT, URZ, -UR10, URZ ;  /* 0x8000000aff047290 */ /* 0x000fe4000fffe0ff */
[----:B------:R-:W-:Y:S02]  /*0e00*/  UPLOP3.LUT UP0, UPT, UPT, UPT, UPT, 0x80, 0x8 ;  /* 0x000000000008789c */ /* 0x000fe40003f0f070 */
[----:B------:R-:W-:-:S09]  /*0e10*/  UISETP.GT.AND UP1, UPT, UR4, 0x3, UPT ;  /* 0x000000030400788c */ /* 0x000fd2000bf24270 */
[----:B------:R-:W-:Y:S05]  /*0e20*/  BRA.U !UP1, `(.L_x_72) ;  /* 0x0000000109447547 */ /* 0x000fea000b800000 */
[----:B-----5:R-:W0:Y:S01]  /*0e30*/  LDC.64 R12, c[0x0][0x3a0] ;  /* 0x0000e800ff0c7b82 */ /* 0x020e220000000a00 */
[----:B------:R-:W-:-:S11]  /*0e40*/  UPLOP3.LUT UP0, UPT, UPT, UPT, UPT, 0x40, 0x4 ;  /* 0x000000000004789c */ /* 0x000fd60003f0e870 */
.L_x_73:
[CC--:B-1----:R-:W-:Y:S01]  /*0e50*/  IADD3 R6, PT, PT, R14.reuse, R19.reuse, RZ ;  /* 0x000000130e067210 */ /* 0x0c2fe20007ffe0ff */
[--C-:B0-----:R-:W-:Y:S01]  /*0e60*/  IMAD.WIDE R4, R14, 0x2, R12.reuse ;  /* 0x000000020e047825 */ /* 0x101fe200078e020c */
[----:B------:R-:W-:Y:S02]  /*0e70*/  UIADD3 UR10, UPT, UPT, UR10, 0x4, URZ ;  /* 0x000000040a0a7890 */ /* 0x000fe4000fffe0ff */
[CC--:B------:R-:W-:Y:S01]  /*0e80*/  IADD3 R8, PT, PT, R6.reuse, R19.reuse, RZ ;  /* 0x0000001306087210 */ /* 0x0c0fe20007ffe0ff */
[--C-:B------:R-:W-:Y:S01]  /*0e90*/  IMAD.WIDE R6, R6, 0x2, R12.reuse ;  /* 0x0000000206067825 */ /* 0x100fe200078e020c */
[----:B------:R1:W-:Y:S01]  /*0ea0*/  STG.E.64 desc[UR14][R4.64], RZ ;  /* 0x000000ff04007986 */ /* 0x0003e2000c101b0e */
[----:B------:R-:W-:Y:S01]  /*0eb0*/  UISETP.GE.AND UP1, UPT, UR10, -0x3, UPT ;  /* 0xfffffffd0a00788c */ /* 0x000fe2000bf26270 */
[CC--:B------:R-:W-:Y:S01]  /*0ec0*/  IADD3 R15, PT, PT, R8.reuse, R19.reuse, RZ ;  /* 0x00000013080f7210 */ /* 0x0c0fe20007ffe0ff */
[--C-:B------:R-:W-:Y:S01]  /*0ed0*/  IMAD.WIDE R8, R8, 0x2, R12.reuse ;  /* 0x0000000208087825 */ /* 0x100fe200078e020c */
[----:B------:R1:W-:Y:S02]  /*0ee0*/  STG.E.64 desc[UR14][R6.64], RZ ;  /* 0x000000ff06007986 */ /* 0x0003e4000c101b0e */
[C---:B------:R-:W-:Y:S01]  /*0ef0*/  IADD3 R14, PT, PT, R15.reuse, R19, RZ ;  /* 0x000000130f0e7210 */ /* 0x040fe20007ffe0ff */
[----:B------:R-:W-:Y:S01]  /*0f00*/  IMAD.WIDE R10, R15, 0x2, R12 ;  /* 0x000000020f0a7825 */ /* 0x000fe200078e020c */
[----:B------:R1:W-:Y:S04]  /*0f10*/  STG.E.64 desc[UR14][R8.64], RZ ;  /* 0x000000ff08007986 */ /* 0x0003e8000c101b0e */
[----:B------:R1:W-:Y:S01]  /*0f20*/  STG.E.64 desc[UR14][R10.64], RZ ;  /* 0x000000ff0a007986 */ /* 0x0003e2000c101b0e */
[----:B------:R-:W-:Y:S05]  /*0f30*/  BRA.U !UP1, `(.L_x_73) ;  /* 0xfffffffd09c47547 */ /* 0x000fea000b83ffff */
.L_x_72:
[----:B------:R-:W-:-:S04]  /*0f40*/  UIADD3 UR4, UPT, UPT, URZ, -UR10, URZ ;  /* 0x8000000aff047290 */ /* 0x000fc8000fffe0ff */
[----:B------:R-:W-:-:S09]  /*0f50*/  UISETP.GT.AND UP1, UPT, UR4, 0x1, UPT ;  /* 0x000000010400788c */ /* 0x000fd2000bf24270 */
[----:B------:R-:W-:Y:S05]  /*0f60*/  BRA.U !UP1, `(.L_x_74) ;  /* 0x0000000109247547 */ /* 0x000fea000b800000 */
[----:B-1----:R-:W0:Y:S01]  /*0f70*/  LDC.64 R6, c[0x0][0x3a0] ;  /* 0x0000e800ff067b82 */ /* 0x002e220000000a00 */
[CC--:B------:R-:W-:Y:S01]  /*0f80*/  IADD3 R8, PT, PT, R14.reuse, R19.reuse, RZ ;  /* 0x000000130e087210 */ /* 0x0c0fe20007ffe0ff */
[----:B------:R-:W-:Y:S02]  /*0f90*/  UIADD3 UR10, UPT, UPT, UR10, 0x2, URZ ;  /* 0x000000020a0a7890 */ /* 0x000fe4000fffe0ff */
[----:B------:R-:W-:Y:S01]  /*0fa0*/  UPLOP3.LUT UP0, UPT, UPT, UPT, UPT, 0x40, 0x4 ;  /* 0x000000000004789c */ /* 0x000fe20003f0e870 */
[----:B0-----:R-:W-:Y:S01]  /*0fb0*/  IMAD.WIDE R4, R14, 0x2, R6 ;  /* 0x000000020e047825 */ /* 0x001fe200078e0206 */
[----:B------:R-:W-:-:S03]  /*0fc0*/  IADD3 R14, PT, PT, R8, R19, RZ ;  /* 0x00000013080e7210 */ /* 0x000fc60007ffe0ff */
[----:B------:R-:W-:Y:S01]  /*0fd0*/  IMAD.WIDE R6, R8, 0x2, R6 ;  /* 0x0000000208067825 */ /* 0x000fe200078e0206 */
[----:B------:R0:W-:Y:S04]  /*0fe0*/  STG.E.64 desc[UR14][R4.64], RZ ;  /* 0x000000ff04007986 */ /* 0x0001e8000c101b0e */
[----:B------:R0:W-:Y:S02]  /*0ff0*/  STG.E.64 desc[UR14][R6.64], RZ ;  /* 0x000000ff06007986 */ /* 0x0001e4000c101b0e */
.L_x_74:
[----:B------:R-:W-:-:S09]  /*1000*/  UISETP.NE.OR UP0, UPT, UR10, URZ, UP0 ;  /* 0x000000ff0a00728c */ /* 0x000fd20008705670 */
[----:B------:R-:W-:Y:S05]  /*1010*/  BRA.U !UP0, `(.L_x_70) ;  /* 0x00000001081c7547 */ /* 0x000fea000b800000 */
.L_x_71:
[----:B01----:R-:W0:Y:S02]  /*1020*/  LDC.64 R4, c[0x0][0x3a0] ;  /* 0x0000e800ff047b82 */ /* 0x003e240000000a00 */
.L_x_75:
[C---:B0-----:R-:W-:Y:S01]  /*1030*/  IMAD.WIDE R6, R14.reuse, 0x2, R4 ;  /* 0x000000020e067825 */ /* 0x041fe200078e0204 */
[----:B------:R-:W-:Y:S01]  /*1040*/  UIADD3 UR10, UPT, UPT, UR10, 0x1, URZ ;  /* 0x000000010a0a7890 */ /* 0x000fe2000fffe0ff */
[----:B------:R-:W-:-:S03]  /*1050*/  IADD3 R14, PT, PT, R14, R19, RZ ;  /* 0x000000130e0e7210 */ /* 0x000fc60007ffe0ff */
[----:B------:R2:W-:Y:S01]  /*1060*/  STG.E.64 desc[UR14][R6.64], RZ ;  /* 0x000000ff06007986 */ /* 0x0005e2000c101b0e */
[----:B------:R-:W-:-:S09]  /*1070*/  UISETP.NE.AND UP0, UPT, UR10, URZ, UPT ;  /* 0x000000ff0a00728c */ /* 0x000fd2000bf05270 */
[----:B--2---:R-:W-:Y:S05]  /*1080*/  BRA.U UP0, `(.L_x_75) ;  /* 0xfffffffd00e87547 */ /* 0x004fea000b83ffff */
.L_x_70:
[----:B------:R-:W2:Y:S01]  /*1090*/  LDCU.64 UR12, c[0x0][0x3b8] ;  /* 0x00007700ff0c77ac */ /* 0x000ea20008000a00 */
[----:B------:R-:W-:Y:S01]  /*10a0*/  BAR.SYNC.DEFER_BLOCKING 0x0 ;  /* 0x0000000000007b1d */ /* 0x000fe20000010000 */
[----:B------:R-:W-:Y:S01]  /*10b0*/  ISETP.LE.AND P0, PT, R0, UR5, PT ;  /* 0x0000000500007c0c */ /* 0x000fe2000bf03270 */
[----:B------:R-:W-:-:S04]  /*10c0*/  USHF.L.U32 UR10, UR9, 0x7, URZ ;  /* 0x00000007090a7899 */ /* 0x000fc800080006ff */
[----:B--2---:R-:W-:-:S06]  /*10d0*/  UIMAD.WIDE.U32 UR10, UR10, 0x2, UR12 ;  /* 0x000000020a0a78a5 */ /* 0x004fcc000f8e000c */
[----:B01----:R-:W-:Y:S02]  /*10e0*/  MOV R4, UR10 ;  /* 0x0000000a00047c02 */ /* 0x003fe40008000f00 */
[----:B------:R-:W-:Y:S01]  /*10f0*/  MOV R5, UR11 ;  /* 0x0000000b00057c02 */ /* 0x000fe20008000f00 */
[----:B------:R-:W-:Y:S06]  /*1100*/  @P0 BRA `(.L_x_76) ;  /* 0x0000000000e40947 */ /* 0x000fec0003800000 */
[----:B------:R-:W-:Y:S01]  /*1110*/  MOV R10, UR10 ;  /* 0x0000000a000a7c02 */ /* 0x000fe20008000f00 */
[----:B------:R-:W0:Y:S01]  /*1120*/  LDC.64 R6, c[0x0][0x390] ;  /* 0x0000e400ff067b82 */ /* 0x000e220000000a00 */
[----:B------:R-:W-:-:S05]  /*1130*/  MOV R11, UR11 ;  /* 0x0000000b000b7c02 */ /* 0x000fca0008000f00 */
[----:B------:R1:W5:Y:S01]  /*1140*/  LDG.E.U16.CONSTANT R16, desc[UR14][R10.64] ;  /* 0x0000000e0a107981 */ /* 0x000362000c1e9500 */
[----:B------:R-:W-:Y:S01]  /*1150*/  SHF.R.S32.HI R13, RZ, 0x1f, R2 ;  /* 0x0000001fff0d7819 */ /* 0x000fe20000011402 */
[----:B------:R-:W2:Y:S01]  /*1160*/  LDC.64 R8, c[0x0][0x398] ;  /* 0x0000e600ff087b82 */ /* 0x000ea20000000a00 */
[----:B------:R-:W-:Y:S01]  /*1170*/  SHF.L.U32 R3, R3, 0x4, RZ ;  /* 0x0000000403037819 */ /* 0x000fe200000006ff */
[----:B------:R-:W-:Y:S01]  /*1180*/  HFMA2 R18, -RZ, RZ, 0, 0 ;  /* 0x00000000ff127431 */ /* 0x000fe200000001ff */
[----:B------:R-:W-:Y:S01]  /*1190*/  LEA.HI R13, R13, R2, RZ, 0x3 ;  /* 0x000000020d0d7211 */ /* 0x000fe200078f18ff */
[----:B------:R-:W-:Y:S01]  /*11a0*/  UMOV UR4, UR5 ;  /* 0x0000000500047c82 */ /* 0x000fe20008000000 */
[----:B------:R-:W-:Y:S02]  /*11b0*/  LOP3.LUT R3, R3, 0x10, RZ, 0xc0, !PT ;  /* 0x0000001003037812 */ /* 0x000fe400078ec0ff */
[----:B------:R-:W-:-:S07]  /*11c0*/  SHF.R.S32.HI R17, RZ, 0x3, R13 ;  /* 0x00000003ff117819 */ /* 0x000fce000001140d */
.L_x_77:
[----:B-----5:R-:W-:-:S05]  /*11d0*/  IADD3 R12, PT, PT, R16, R18, RZ ;  /* 0x00000012100c7210 */ /* 0x020fca0007ffe0ff */
[----:B-1----:R-:W-:-:S05]  /*11e0*/  IMAD R10, R12, R19, RZ ;  /* 0x000000130c0a7224 */ /* 0x002fca00078e02ff */
        /* <DEDUP_REMOVED lines=11> */
[----:B------:R0:W4:Y:S01]  /*12a0*/  LDG.E.U16.CONSTANT R15, desc[UR14][R14.64+0x2] ;  /* 0x0000020e0e0f7981 */ /* 0x000122000c1e9500 */
[----:B---3--:R-:W-:-:S04]  /*12b0*/  SHF.R.U32.HI R20, RZ, R3, R10 ;  /* 0x00000003ff147219 */ /* 0x008fc8000001160a */
[--C-:B------:R-:W-:Y:S02]  /*12c0*/  SHF.R.U32.HI R22, RZ, 0x4, R20.reuse ;  /* 0x00000004ff167819 */ /* 0x100fe40000011614 */
[----:B------:R-:W-:Y:S02]  /*12d0*/  SHF.R.U32.HI R10, RZ, 0x8, R20 ;  /* 0x00000008ff0a7819 */ /* 0x000fe40000011614 */
[----:B------:R-:W-:Y:S02]  /*12e0*/  LOP3.LUT R22, R22, 0xf, RZ, 0xc0, !PT ;  /* 0x0000000f16167812 */ /* 0x000fe400078ec0ff */
[----:B------:R-:W-:-:S03]  /*12f0*/  LOP3.LUT R10, R10, 0xf, RZ, 0xc0, !PT ;  /* 0x0000000f0a0a7812 */ /* 0x000fc600078ec0ff */
[----:B------:R-:W-:Y:S01]  /*1300*/  IMAD R11, R22, R22, R22 ;  /* 0x00000016160b7224 */ /* 0x000fe200078e0216 */
[----:B------:R-:W-:Y:S02]  /*1310*/  LOP3.LUT R21, R20, 0xf, RZ, 0xc0, !PT ;  /* 0x0000000f14157812 */ /* 0x000fe400078ec0ff */
[----:B------:R-:W-:Y:S02]  /*1320*/  SHF.R.U32.HI R20, RZ, 0xc, R20 ;  /* 0x0000000cff147819 */ /* 0x000fe40000011614 */
[----:B------:R-:W-:Y:S01]  /*1330*/  IADD3 R22, PT, PT, R22, 0x1, R11 ;  /* 0x0000000116167810 */ /* 0x000fe20007ffe00b */
[----:B------:R-:W-:Y:S01]  /*1340*/  IMAD R11, R10, R10, R10 ;  /* 0x0000000a0a0b7224 */ /* 0x000fe200078e020a */
[----:B------:R-:W-:Y:S01]  /*1350*/  LOP3.LUT R20, R20, 0xf, RZ, 0xc0, !PT ;  /* 0x0000000f14147812 */ /* 0x000fe200078ec0ff */
[----:B------:R-:W-:-:S03]  /*1360*/  IMAD R24, R21, R21, R21 ;  /* 0x0000001515187224 */ /* 0x000fc600078e0215 */
[----:B0-----:R-:W-:Y:S01]  /*1370*/  IADD3 R14, PT, PT, R10, 0x1, R11 ;  /* 0x000000010a0e7810 */ /* 0x001fe20007ffe00b */
[----:B------:R-:W-:Y:S01]  /*1380*/  IMAD R11, R20, R20, R20 ;  /* 0x00000014140b7224 */ /* 0x000fe200078e0214 */
[----:B------:R-:W-:-:S04]  /*1390*/  IADD3 R24, PT, PT, R21, 0x1, R24 ;  /* 0x0000000115187810 */ /* 0x000fc80007ffe018 */
[----:B------:R-:W-:Y:S01]  /*13a0*/  IADD3 R11, PT, PT, R20, 0x1, R11 ;  /* 0x00000001140b7810 */ /* 0x000fe20007ffe00b */
[----:B------:R-:W-:Y:S08]  /*13b0*/  I2F.F16 R13, R22 ;  /* 0x00000016000d7306 */ /* 0x000ff00000200c00 */
[----:B------:R-:W0:Y:S08]  /*13c0*/  I2F.F16 R24, R24 ;  /* 0x0000001800187306 */ /* 0x000e300000200c00 */
[----:B------:R-:W-:Y:S08]  /*13d0*/  I2F.F16 R14, R14 ;  /* 0x0000000e000e7306 */ /* 0x000ff00000200c00 */
[----:B------:R-:W1:Y:S01]  /*13e0*/  I2F.F16 R11, R11 ;  /* 0x0000000b000b7306 */ /* 0x000e620000200c00 */
[----:B0-----:R-:W-:-:S02]  /*13f0*/  PRMT R13, R24, 0x5410, R13 ;  /* 0x00005410180d7816 */ /* 0x001fc4000000000d */
[----:B----4-:R-:W-:Y:S02]  /*1400*/  R2UR UR10, R15 ;  /* 0x000000000f0a72ca */ /* 0x010fe400000e0000 */
[----:B------:R-:W-:Y:S01]  /*1410*/  LEA R10, R18, R1, 0x3 ;  /* 0x00000001120a7211 */ /* 0x000fe200078e18ff */
[----:B--2---:R-:W-:Y:S01]  /*1420*/  HMUL2 R20, R13, R12.H0_H0 ;  /* 0x2000000c0d147232 */ /* 0x004fe20000000000 */
[----:B-1----:R-:W-:-:S05]  /*1430*/  PRMT R11, R14, 0x5410, R11 ;  /* 0x000054100e0b7816 */ /* 0x002fca000000000b */
[----:B------:R-:W-:-:S05]  /*1440*/  HMUL2 R21, R11, R12.H0_H0 ;  /* 0x2000000c0b157232 */ /* 0x000fca0000000000 */
[----:B------:R3:W-:Y:S01]  /*1450*/  STL.64 [R10], R20 ;  /* 0x000000140a007387 */ /* 0x0007e20000100a00 */
[----:B------:R-:W-:-:S04]  /*1460*/  UIADD3 UR4, UPT, UPT, UR10, UR4, URZ ;  /* 0x000000040a047290 */ /* 0x000fc8000fffe0ff */
[----:B------:R-:W-:Y:S01]  /*1470*/  UISETP.GE.AND UP0, UPT, UR4, UR6, UPT ;  /* 0x000000060400728c */ /* 0x000fe2000bf06270 */
[----:B------:R-:W-:-:S08]  /*1480*/  IADD3 R18, PT, PT, R18, 0x1, RZ ;  /* 0x0000000112127810 */ /* 0x000fd00007ffe0ff */
[----:B---3--:R-:W-:Y:S05]  /*1490*/  BRA.U !UP0, `(.L_x_77) ;  /* 0xfffffffd084c7547 */ /* 0x008fea000b83ffff */
.L_x_76:
[----:B------:R0:W5:Y:S01]  /*14a0*/  LDG.E.U16.CONSTANT R39, desc[UR14][R4.64+0x2] ;  /* 0x0000020e04277981 */ /* 0x000162000c1e9500 */
[----:B------:R-:W1:Y:S03]  /*14b0*/  LDCU UR16, c[0x0][0x3c8] ;  /* 0x00007900ff1077ac */ /* 0x000e660008000800 */
[----:B------:R0:W5:Y:S01]  /*14c0*/  LDL.64 R6, [R1] ;  /* 0x0000000001067983 */ /* 0x0001620000100a00 */
[----:B------:R-:W2:Y:S01]  /*14d0*/  LDCU UR18, c[0x0][0x3cc] ;  /* 0x00007980ff1277ac */ /* 0x000ea20008000800 */
[----:B------:R-:W-:Y:S01]  /*14e0*/  HFMA2 R3, -RZ, RZ, 0, 0 ;  /* 0x00000000ff037431 */ /* 0x000fe200000001ff */
[----:B------:R-:W-:Y:S02]  /*14f0*/  CS2R R8, SRZ ;  /* 0x0000000000087805 */ /* 0x000fe4000001ff00 */
[----:B------:R-:W-:Y:S01]  /*1500*/  MOV R10, RZ ;  /* 0x000000ff000a7202 */ /* 0x000fe20000000f00 */
[----:B------:R-:W3:Y:S01]  /*1510*/  LDCU UR17, c[0x0][0x3d0] ;  /* 0x00007a00ff1177ac */ /* 0x000ee20008000800 */
[----:B------:R-:W4:Y:S01]  /*1520*/  LDCU UR19, c[0x0][0x3d4] ;  /* 0x00007a80ff1377ac */ /* 0x000f220008000800 */
[----:B------:R-:W0:Y:S01]  /*1530*/  LDCU UR20, c[0x0][0x3d8] ;  /* 0x00007b00ff1477ac */ /* 0x000e220008000800 */
[----:B-1----:R-:W-:-:S02]  /*1540*/  UISETP.LT.AND UP0, UPT, UR5, UR16, UPT ;  /* 0x000000100500728c */ /* 0x002fc4000bf01270 */
[----:B------:R-:W-:Y:S02]  /*1550*/  UISETP.GT.AND UP4, UPT, UR5, UR16, UPT ;  /* 0x000000100500728c */ /* 0x000fe4000bf84270 */
[----:B------:R-:W-:Y:S02]  /*1560*/  USEL UR4, UR5, UR16, UP0 ;  /* 0x0000001005047287 */ /* 0x000fe40008000000 */
[----:B--2---:R-:W-:Y:S02]  /*1570*/  UISETP.GT.AND UP0, UPT, UR5, UR18, UPT ;  /* 0x000000120500728c */ /* 0x004fe4000bf04270 */
[----:B------:R-:W-:Y:S02]  /*1580*/  USHF.R.S32.HI UR10, URZ, 0x1f, UR4 ;  /* 0x0000001fff0a7899 */ /* 0x000fe40008011404 */
[----:B---3--:R-:W-:Y:S02]  /*1590*/  UISETP.GT.AND UP1, UPT, UR5, UR17, UPT ;  /* 0x000000110500728c */ /* 0x008fe4000bf24270 */
[----:B------:R-:W-:-:S02]  /*15a0*/  ULEA.HI UR10, UR10, UR4, URZ, 0x5 ;  /* 0x000000040a0a7291 */ /* 0x000fc4000f8f28ff */
[----:B----4-:R-:W-:Y:S02]  /*15b0*/  UISETP.GT.AND UP2, UPT, UR5, UR19, UPT ;  /* 0x000000130500728c */ /* 0x010fe4000bf44270 */
[----:B0-----:R-:W-:Y:S02]  /*15c0*/  UISETP.GT.AND UP3, UPT, UR5, UR20, UPT ;  /* 0x000000140500728c */ /* 0x001fe4000bf64270 */
[----:B------:R-:W-:Y:S01]  /*15d0*/  USHF.R.S32.HI UR11, URZ, 0x5, UR10 ;  /* 0x00000005ff0b7899 */ /* 0x000fe2000801140a */
[----:B------:R-:W-:Y:S01]  /*15e0*/  UMOV UR4, URZ ;  /* 0x000000ff00047c82 */ /* 0x000fe20008000000 */
[----:B------:R-:W-:Y:S10]  /*15f0*/  BRA.U !UP4, `(.L_x_78) ;  /* 0x000000010c207547 */ /* 0x000ff4000b800000 */
        /* <DEDUP_REMOVED lines=8> */
.L_x_78:
[----:B------:R-:W-:Y:S05]  /*1680*/  BRA.U !UP0, `(.L_x_79) ;  /* 0x00000001081c7547 */ /* 0x000fea000b800000 */
[----:B------:R-:W0:Y:S02]  /*1690*/  LDC R3, c[0x0][0x3d0] ;  /* 0x0000f400ff037b82 */ /* 0x000e240000000800 */
[----:B0-----:R-:W-:-:S04]  /*16a0*/  VIMNMX R3, PT, PT, R3, UR5, PT ;  /* 0x0000000503037c48 */ /* 0x001fc8000bfe0100 */
[----:B------:R-:W-:-:S04]  /*16b0*/  IADD3 R3, PT, PT, R3, -UR18, RZ ;  /* 0x8000001203037c10 */ /* 0x000fc8000fffe0ff */
[----:B------:R-:W-:-:S04]  /*16c0*/  SHF.R.S32.HI R4, RZ, 0x1f, R3 ;  /* 0x0000001fff047819 */ /* 0x000fc80000011403 */
[----:B------:R-:W-:-:S04]  /*16d0*/  LEA.HI R4, R4, R3, RZ, 0x5 ;  /* 0x0000000304047211 */ /* 0x000fc800078f28ff */
[----:B------:R-:W-:-:S04]  /*16e0*/  SHF.R.S32.HI R4, RZ, 0x5, R4 ;  /* 0x00000005ff047819 */ /* 0x000fc80000011404 */
[----:B------:R-:W-:-:S07]  /*16f0*/  LEA R3, R4, R4, 0x2 ;  /* 0x0000000404037211 */ /* 0x000fce00078e10ff */
.L_x_79:
[----:B------:R-:W-:Y:S05]  /*1700*/  BRA.U !UP1, `(.L_x_80) ;  /* 0x00000001091c7547 */ /* 0x000fea000b800000 */
[----:B------:R-:W0:Y:S02]  /*1710*/  LDC R4, c[0x0][0x3d4] ;  /* 0x0000f500ff047b82 */ /* 0x000e240000000800 */
[----:B0-----:R-:W-:-:S04]  /*1720*/  VIMNMX R4, PT, PT, R4, UR5, PT ;  /* 0x0000000504047c48 */ /* 0x001fc8000bfe0100 */
[----:B------:R-:W-:-:S04]  /*1730*/  IADD3 R4, PT, PT, R4, -UR17, RZ ;  /* 0x8000001104047c10 */ /* 0x000fc8000fffe0ff */
[----:B------:R-:W-:-:S04]  /*1740*/  SHF.R.S32.HI R5, RZ, 0x1f, R4 ;  /* 0x0000001fff057819 */ /* 0x000fc80000011404 */
[----:B------:R-:W-:-:S04]  /*1750*/  LEA.HI R5, R5, R4, RZ, 0x5 ;  /* 0x0000000405057211 */ /* 0x000fc800078f28ff */
[----:B------:R-:W-:-:S04]  /*1760*/  SHF.R.S32.HI R5, RZ, 0x5, R5 ;  /* 0x00000005ff057819 */ /* 0x000fc80000011405 */
[----:B------:R-:W-:-:S07]  /*1770*/  SHF.L.U32 R8, R5, 0x2, RZ ;  /* 0x0000000205087819 */ /* 0x000fce00000006ff */
.L_x_80:
        /* <DEDUP_REMOVED lines=8> */
.L_x_81:
        /* <DEDUP_REMOVED lines=8> */
.L_x_82:
[----:B------:R-:W-:Y:S01]  /*1880*/  ULEA UR4, UR11, UR4, 0x3 ;  /* 0x000000040b047291 */ /* 0x000fe2000f8e18ff */
[----:B------:R-:W0:Y:S01]  /*1890*/  S2UR UR10, SR_CgaCtaId ;  /* 0x00000000000a79c3 */ /* 0x000e220000008800 */
[----:B------:R-:W1:Y:S01]  /*18a0*/  LDCU.64 UR16, c[0x0][0x388] ;  /* 0x00007100ff1077ac */ /* 0x000e620008000a00 */
[----:B------:R-:W-:Y:S01]  /*18b0*/  SHF.R.S32.HI R4, RZ, 0x1f, R2 ;  /* 0x0000001fff047819 */ /* 0x000fe20000011402 */
[----:B------:R-:W-:Y:S01]  /*18c0*/  HFMA2 R37, -RZ, RZ, 0, 0 ;  /* 0x00000000ff257431 */ /* 0x000fe200000001ff */
[----:B------:R-:W-:Y:S02]  /*18d0*/  VIMNMX R0, PT, PT, R0, UR18, PT ;  /* 0x0000001200007c48 */ /* 0x000fe4000bfe0100 */
[----:B------:R-:W-:Y:S01]  /*18e0*/  IADD3 R3, PT, PT, R8, UR4, R3 ;  /* 0x0000000408037c10 */ /* 0x000fe2000fffe003 */
[----:B------:R-:W-:Y:S01]  /*18f0*/  UMOV UR4, 0x400 ;  /* 0x0000040000047882 */ /* 0x000fe20000000000 */
[----:B-----5:R-:W-:Y:S02]  /*1900*/  PRMT R93, R6, 0x7610, R6 ;  /* 0x00007610065d7816 */ /* 0x020fe40000000006 */
[----:B------:R-:W-:-:S02]  /*1910*/  IADD3 R10, PT, PT, R10, R3, R9 ;  /* 0x000000030a0a7210 */ /* 0x000fc40007ffe009 */
[----:B------:R-:W-:Y:S02]  /*1920*/  PRMT R92, R7, 0x7610, R7 ;  /* 0x00007610075c7816 */ /* 0x000fe40000000007 */
[----:B------:R-:W-:Y:S01]  /*1930*/  PRMT R9, RZ, 0x5410, RZ ;  /* 0x00005410ff097816 */ /* 0x000fe200000000ff */
[----:B------:R-:W-:Y:S01]  /*1940*/  IMAD R3, R10, R19, RZ ;  /* 0x000000130a037224 */ /* 0x000fe200078e02ff */
[----:B------:R-:W-:Y:S02]  /*1950*/  PRMT R10, RZ, 0x5410, RZ ;  /* 0x00005410ff0a7816 */ /* 0x000fe400000000ff */
[----:B------:R-:W-:Y:S02]  /*1960*/  PRMT R8, RZ, 0x5410, RZ ;  /* 0x00005410ff087816 */ /* 0x000fe400000000ff */
[----:B------:R-:W-:Y:S02]  /*1970*/  IADD3 R2, P0, PT, R2, R3, RZ ;  /* 0x0000000302027210 */ /* 0x000fe40007f1e0ff */
[----:B------:R-:W-:-:S02]  /*1980*/  PRMT R7, RZ, 0x5410, RZ ;  /* 0x00005410ff077816 */ /* 0x000fc400000000ff */
[----:B------:R-:W-:Y:S01]  /*1990*/  LEA.HI.X.SX32 R3, R3, R4, 0x1, P0 ;  /* 0x0000000403037211 */ /* 0x000fe200000f0eff */
[----:B0-----:R-:W-:Y:S01]  /*19a0*/  ULEA UR4, UR10, UR4, 0x18 ;  /* 0x000000040a047291 */ /* 0x001fe2000f8ec0ff */
[----:B------:R-:W-:Y:S02]  /*19b0*/  ISETP.GT.AND P0, PT, R0, UR5, PT ;  /* 0x0000000500007c0c */ /* 0x000fe4000bf04270 */
[C---:B------:R-:W-:Y:S02]  /*19c0*/  SHF.L.U32 R4, R2.reuse, 0x2, RZ ;  /* 0x0000000202047819 */ /* 0x040fe400000006ff */
[----:B------:R-:W-:Y:S02]  /*19d0*/  SHF.L.U64.HI R3, R2, 0x2, R3 ;  /* 0x0000000202037819 */ /* 0x000fe40000010203 */
[----:B-1----:R-:W-:Y:S02]  /*19e0*/  IADD3 R5, P1, PT, R4, UR16, RZ ;  /* 0x0000001004057c10 */ /* 0x002fe4000ff3e0ff */
[----:B------:R-:W-:-:S02]  /*19f0*/  PRMT R6, RZ, 0x5410, RZ ;  /* 0x00005410ff067816 */ /* 0x000fc400000000ff */
[----:B------:R-:W-:Y:S02]  /*1a00*/  IADD3.X R12, PT, PT, R3, UR17, RZ, P1, !PT ;  /* 0x00000011030c7c10 */ /* 0x000fe40008ffe4ff */
[----:B------:R-:W-:Y:S02]  /*1a10*/  PRMT R4, RZ, 0x5410, RZ ;  /* 0x00005410ff047816 */ /* 0x000fe400000000ff */
[----:B------:R-:W-:Y:S02]  /*1a20*/  PRMT R2, RZ, 0x5410, RZ ;  /* 0x00005410ff027816 */ /* 0x000fe400000000ff */
[----:B------:R-:W-:Y:S02]  /*1a30*/  PRMT R0, RZ, 0x5410, RZ ;  /* 0x00005410ff007816 */ /* 0x000fe400000000ff */
[----:B------:R-:W-:Y:S02]  /*1a40*/  IADD3 R39, PT, PT, R39, UR5, RZ ;  /* 0x0000000527277c10 */ /* 0x000fe4000fffe0ff */
[----:B------:R-:W-:-:S02]  /*1a50*/  MOV R16, R5 ;  /* 0x0000000500107202 */ /* 0x000fc40000000f00 */
[----:B------:R-:W-:Y:S01]  /*1a60*/  MOV R17, R12 ;  /* 0x0000000c00117202 */ /* 0x000fe20000000f00 */
[----:B------:R-:W-:Y:S06]  /*1a70*/  @!P0 BRA `(.L_x_83) ;  /* 0x0000002800608947 */ /* 0x000fec0003800000 */
[----:B------:R-:W0:Y:S01]  /*1a80*/  LDCU.64 UR16, c[0x0][0x3a8] ;  /* 0x00007500ff1077ac */ /* 0x000e220008000a00 */
[----:B------:R-:W-:Y:S02]  /*1a90*/  MOV R37, RZ ;  /* 0x000000ff00257202 */ /* 0x000fe40000000f00 */
[----:B------:R-:W-:Y:S01]  /*1aa0*/  PRMT R10, RZ, 0x7610, R10 ;  /* 0x00007610ff0a7816 */ /* 0x000fe2000000000a */
[----:B------:R-:W-:Y:S02]  /*1ab0*/  UIMAD.WIDE.U32 UR8, UR9, 0x100, UR12 ;  /* 0x00000100090878a5 */ /* 0x000fe4000f8e000c */
[----:B------:R-:W-:Y:S02]  /*1ac0*/  UISETP.LT.AND UP1, UPT, UR6, UR18, UPT ;  /* 0x000000120600728c */ /* 0x000fe4000bf21270 */
[----:B------:R-:W-:Y:S02]  /*1ad0*/  UIADD3 UR11, UP0, UPT, UR8, 0x2, URZ ;  /* 0x00000002080b7890 */ /* 0x000fe4000ff1e0ff */
[----:B------:R-:W-:-:S02]  /*1ae0*/  USEL UR10, UR6, UR18, UP1 ;  /* 0x00000012060a7287 */ /* 0x000fc40008800000 */
[----:B------:R-:W-:Y:S02]  /*1af0*/  UIADD3.X UR8, UPT, UPT, URZ, UR9, URZ, UP0, !UPT ;  /* 0x00000009ff087290 */ /* 0x000fe400087fe4ff */
[----:B------:R-:W-:-:S04]  /*1b00*/  MOV R18, UR11 ;  /* 0x0000000b00127c02 */ /* 0x000fc80008000f00 */
[----:B------:R-:W-:Y:S01]  /*1b10*/  MOV R3, UR8 ;  /* 0x0000000800037c02 */ /* 0x000fe20008000f00 */
[----:B0-----:R-:W-:-:S12]  /*1b20*/  UIMAD UR16, UR7, -0x4, UR16 ;  /* 0xfffffffc071078a4 */ /* 0x001fd8000f8e0210 */
.L_x_86:
[----:B------:R-:W-:Y:S02]  /*1b30*/  ISETP.NE.AND P0, PT, R39, UR5, PT ;  /* 0x0000000527007c0c */ /* 0x000fe4000bf05270 */
[----:B------:R-:W-:Y:S02]  /*1b40*/  MOV R19, UR17 ;  /* 0x0000001100137c02 */ /* 0x000fe40008000f00 */
[----:B------:R-:W-:Y:S02]  /*1b50*/  MOV R16, R5 ;  /* 0x0000000500107202 */ /* 0x000fe40000000f00 */
[----:B------:R-:W-:-:S07]  /*1b60*/  MOV R17, R12 ;  /* 0x0000000c00117202 */ /* 0x000fce0000000f00 */
[----:B------:R-:W-:Y:S02]  /*1b70*/  @!P0 LEA R11, R37, R1, 0x3 ;  /* 0x00000001250b8211 */ /* 0x000fe400078e18ff */
[----:B------:R-:W-:Y:S01]  /*1b80*/  @!P0 MOV R14, R18 ;  /* 0x00000012000e8202 */ /* 0x000fe20000000f00 */
[----:B-----5:R0:W5:Y:S01]  /*1b90*/  LDG.E.128.CONSTANT R24, desc[UR14][R16.64] ;  /* 0x0000000e10187981 */ /* 0x020162000c1e9d00 */
[----:B------:R-:W-:-:S03]  /*1ba0*/  @!P0 MOV R15, R3 ;  /* 0x00000003000f8202 */ /* 0x000fc60000000f00 */
[----:B------:R-:W2:Y:S01]  /*1bb0*/  @!P0 LDL.64 R28, [R11+0x8] ;  /* 0x000008000b1c8983 */ /* 0x000ea20000100a00 */
[----:B------:R-:W-:-:S03]  /*1bc0*/  IMAD.WIDE R12, R19, 0x4, R16 ;  /* 0x00000004130c7825 */ /* 0x000fc600078e0210 */
[----:B------:R-:W3:Y:S04]  /*1bd0*/  @!P0 LDG.E.U16.CONSTANT R14, desc[UR14][R14.64] ;  /* 0x0000000e0e0e8981 */ /* 0x000ee8000c1e9500 */
[----:B------:R0:W5:Y:S01]  /*1be0*/  LDG.E.128.CONSTANT R20, desc[UR14][R12.64] ;  /* 0x0000000e0c147981 */ /* 0x000162000c1e9d00 */
[----:B------:R-:W-:Y:S02]  /*1bf0*/  UMOV UR8, UR16 ;  /* 0x0000001000087c82 */ /* 0x000fe40008000000 */
[----:B------:R-:W-:Y:S01]  /*1c00*/  UISETP.GE.AND UP1, UPT, UR8, 0x1, UPT ;  /* 0x000000010800788c */ /* 0x000fe2000bf26270 */
[----:B------:R-:W-:-:S04]  /*1c10*/  @!P0 IADD3 R5, PT, PT, R37, 0x1, RZ ;  /* 0x0000000125058810 */ /* 0x000fc80007ffe0ff */
[----:B------:R-:W-:Y:S02]  /*1c20*/  @!P0 MOV R37, R5 ;  /* 0x0000000500258202 */ /* 0x000fe40000000f00 */
[----:B--2---:R-:W-:Y:S02]  /*1c30*/  @!P0 PRMT R93, R28, 0x7610, R93 ;  /* 0x000076101c5d8816 */ /* 0x004fe4000000005d */
[----:B------:R-:W-:Y:S02]  /*1c40*/  @!P0 PRMT R92, R29, 0x7610, R92 ;  /* 0x000076101d5c8816 */ /* 0x000fe4000000005c */
[----:B------:R-:W-:Y:S02]  /*1c50*/  @!P0 PRMT R93, R93, 0x7610, R28 ;  /* 0x000076105d5d8816 */ /* 0x000fe4000000001c */
[----:B------:R-:W-:Y:S01]  /*1c60*/  @!P0 PRMT R92, R92, 0x7610, R29 ;  /* 0x000076105c5c8816 */ /* 0x000fe2000000001d */
[----:B------:R-:W-:Y:S01]  /*1c70*/  IMAD.WIDE R28, R19, 0x4, R12 ;  /* 0x00000004131c7825 */ /* 0x000fe200078e020c */
[----:B---3--:R-:W-:Y:S01]  /*1c80*/  @!P0 IADD3 R39, PT, PT, R14, UR5, RZ ;  /* 0x000000050e278c10 */ /* 0x008fe2000fffe0ff */
[----:B0-----:R-:W-:Y:S06]  /*1c90*/  BRA.U !UP1, `(.L_x_84) ;  /* 0x0000001109cc7547 */ /* 0x001fec000b800000 */
        /* <DEDUP_REMOVED lines=11> */
[----:B------:R-:W-:Y:S02]  /*1d50*/  LOP3.LUT R33, R23, 0x3f003f, RZ, 0xc0, !PT ;  /* 0x003f003f17217812 */ /* 0x000fe400078ec0ff */
[--C-:B------:R-:W-:Y:S02]  /*1d60*/  SHF.R.U32.HI R62, RZ, 0xc, R23.reuse ;  /* 0x0000000cff3e7819 */ /* 0x100fe40000011617 */
[----:B------:R-:W-:-:S02]  /*1d70*/  SHF.R.U32.HI R38, RZ, 0x6, R23 ;  /* 0x00000006ff267819 */ /* 0x000fc40000011617 */
[----:B------:R-:W0:Y:S01]  /*1d80*/  LDS.128 R20, [UR4] ;  /* 0x00000004ff147984 */ /* 0x000e220008000c00 */
[--C-:B------:R-:W-:Y:S02]  /*1d90*/  SHF.R.U32.HI R42, RZ, 0xc, R24.reuse ;  /* 0x0000000cff2a7819 */ /* 0x100fe40000011618 */
[----:B------:R-:W-:Y:S02]  /*1da0*/  SHF.R.U32.HI R44, RZ, 0xc, R25 ;  /* 0x0000000cff2c7819 */ /* 0x000fe40000011619 */
[----:B------:R-:W-:Y:S02]  /*1db0*/  LOP3.LUT R42, R42, 0xf000f, RZ, 0xc0, !PT ;  /* 0x000f000f2a2a7812 */ /* 0x000fe400078ec0ff */
[----:B------:R-:W-:Y:S02]  /*1dc0*/  LOP3.LUT R32, R24, 0x3f003f, RZ, 0xc0, !PT ;  /* 0x003f003f18207812 */ /* 0x000fe400078ec0ff */
[----:B------:R-:W-:Y:S02]  /*1dd0*/  SHF.R.U32.HI R30, RZ, 0x6, R24 ;  /* 0x00000006ff1e7819 */ /* 0x000fe40000011618 */
[----:B------:R-:W-:-:S02]  /*1de0*/  LOP3.LUT R24, R25, 0x3f003f, RZ, 0xc0, !PT ;  /* 0x003f003f19187812 */ /* 0x000fc400078ec0ff */
[----:B------:R-:W-:Y:S02]  /*1df0*/  LOP3.LUT R11, R26, 0x3f003f, RZ, 0xc0, !PT ;  /* 0x003f003f1a0b7812 */ /* 0x000fe400078ec0ff */
[----:B------:R-:W-:Y:S02]  /*1e00*/  LOP3.LUT R5, R27, 0x3f003f, RZ, 0xc0, !PT ;  /* 0x003f003f1b057812 */ /* 0x000fe400078ec0ff */
[----:B------:R-:W-:Y:S02]  /*1e10*/  SHF.R.U32.HI R61, RZ, 0xc, R27 ;  /* 0x0000000cff3d7819 */ /* 0x000fe4000001161b */
[----:B------:R-:W-:Y:S02]  /*1e20*/  SHF.R.U32.HI R25, RZ, 0x6, R25 ;  /* 0x00000006ff197819 */ /* 0x000fe40000011619 */
[----:B------:R-:W-:Y:S02]  /*1e30*/  SHF.R.U32.HI R27, RZ, 0x6, R27 ;  /* 0x00000006ff1b7819 */ /* 0x000fe4000001161b */
[----:B------:R-:W-:-:S02]  /*1e40*/  SHF.R.U32.HI R47, RZ, 0xc, R26 ;  /* 0x0000000cff2f7819 */ /* 0x000fc4000001161a */
[----:B------:R-:W-:Y:S02]  /*1e50*/  LOP3.LUT R32, R32, 0x64006400, RZ, 0xfc, !PT ;  /* 0x6400640020207812 */ /* 0x000fe400078efcff */
[----:B------:R-:W-:Y:S02]  /*1e60*/  LOP3.LUT R30, R30, 0x3f003f, RZ, 0xc0, !PT ;  /* 0x003f003f1e1e7812 */ /* 0x000fe400078ec0ff */
[----:B------:R-:W-:Y:S02]  /*1e70*/  LOP3.LUT R11, R11, 0x64006400, RZ, 0xfc, !PT ;  /* 0x640064000b0b7812 */ /* 0x000fe400078efcff */
[----:B------:R-:W-:Y:S02]  /*1e80*/  SHF.R.U32.HI R26, RZ, 0x6, R26 ;  /* 0x00000006ff1a7819 */ /* 0x000fe4000001161a */
[----:B------:R-:W-:Y:S01]  /*1e90*/  LOP3.LUT R25, R25, 0x3f003f, RZ, 0xc0, !PT ;  /* 0x003f003f19197812 */ /* 0x000fe200078ec0ff */
[----:B------:R-:W-:Y:S01]  /*1ea0*/  HADD2 R11, R11, -1056, -1056 ;  /* 0xe420e4200b0b7430 */ /* 0x000fe20000000000 */
        /* <DEDUP_REMOVED lines=8> */
[----:B------:R-:W-:-:S02]  /*1f30*/  LOP3.LUT R62, R62, 0xf000f, RZ, 0xc0, !PT ;  /* 0x000f000f3e3e7812 */ /* 0x000fc400078ec0ff */
[----:B------:R-:W-:Y:S01]  /*1f40*/  LOP3.LUT R40, R40, 0x64006400, RZ, 0xfc, !PT ;  /* 0x6400640028287812 */ /* 0x000fe200078efcff */
[----:B------:R-:W-:Y:S01]  /*1f50*/  HADD2 R5, R5, -1056, -1056 ;  /* 0xe420e42005057430 */ /* 0x000fe20000000000 */
[----:B------:R-:W-:Y:S02]  /*1f60*/  LOP3.LUT R41, R41, 0x3f003f, RZ, 0xc0, !PT ;  /* 0x003f003f29297812 */ /* 0x000fe400078ec0ff */
[----:B------:R-:W-:Y:S02]  /*1f70*/  LOP3.LUT R31, R31, 0x64006400, RZ, 0xfc, !PT ;  /* 0x640064001f1f7812 */ /* 0x000fe400078efcff */
[----:B------:R-:W-:Y:S02]  /*1f80*/  LOP3.LUT R36, R36, 0x3f003f, RZ, 0xc0, !PT ;  /* 0x003f003f24247812 */ /* 0x000fe400078ec0ff */
[----:B------:R-:W-:Y:S02]  /*1f90*/  LOP3.LUT R34, R34, 0x64006400, RZ, 0xfc, !PT ;  /* 0x6400640022227812 */ /* 0x000fe400078efcff */
[----:B------:R-:W-:-:S02]  /*1fa0*/  LOP3.LUT R36, R36, 0x64006400, RZ, 0xfc, !PT ;  /* 0x6400640024247812 */ /* 0x000fc400078efcff */
[----:B------:R-:W-:-:S03]  /*1fb0*/  LOP3.LUT R35, R35, 0x3f003f, RZ, 0xc0, !PT ;  /* 0x003f003f23237812 */ /* 0x000fc600078ec0ff */
[----:B------:R-:W-:Y:S01]  /*1fc0*/  HADD2 R36, R36, -1056, -1056 ;  /* 0xe420e42024247430 */ /* 0x000fe20000000000 */
[--C-:B--2---:R-:W-:Y:S02]  /*1fd0*/  SHF.R.U32.HI R49, RZ, 0x8, R12.reuse ;  /* 0x00000008ff317819 */ /* 0x104fe4000001160c */
[--C-:B------:R-:W-:Y:S02]  /*1fe0*/  SHF.R.U32.HI R48, RZ, 0xa, R12.reuse ;  /* 0x0000000aff307819 */ /* 0x100fe4000001160c */
[----:B------:R-:W-:Y:S02]  /*1ff0*/  LOP3.LUT R51, R12, 0x3f003f, RZ, 0xc0, !PT ;  /* 0x003f003f0c337812 */ /* 0x000fe400078ec0ff */
[----:B------:R-:W-:Y:S02]  /*2000*/  SHF.R.U32.HI R52, RZ, 0x6, R12 ;  /* 0x00000006ff347819 */ /* 0x000fe4000001160c */
[--C-:B------:R-:W-:Y:S02]  /*2010*/  SHF.R.U32.HI R12, RZ, 0x8, R13.reuse ;  /* 0x00000008ff0c7819 */ /* 0x100fe4000001160d */
[----:B------:R-:W-:-:S02]  /*2020*/  SHF.R.U32.HI R46, RZ, 0xa, R13 ;  /* 0x0000000aff2e7819 */ /* 0x000fc4000001160d */
[----:B------:R-:W-:Y:S02]  /*2030*/  LOP3.LUT R50, R13, 0x3f003f, RZ, 0xc0, !PT ;  /* 0x003f003f0d327812 */ /* 0x000fe400078ec0ff */
[----:B------:R-:W-:Y:S02]  /*2040*/  SHF.R.U32.HI R54, RZ, 0x6, R13 ;  /* 0x00000006ff367819 */ /* 0x000fe4000001160d */
[----:B------:R-:W-:Y:S02]  /*2050*/  LOP3.LUT R13, R44, 0xf000f, RZ, 0xc0, !PT ;  /* 0x000f000f2c0d7812 */ /* 0x000fe400078ec0ff */
[----:B------:R-:W-:Y:S02]  /*2060*/  LOP3.LUT R49, R42, 0x300030, R49, 0xf8, !PT ;  /* 0x003000302a317812 */ /* 0x000fe400078ef831 */
[----:B------:R-:W-:Y:S02]  /*2070*/  LOP3.LUT R42, R13, 0x300030, R12, 0xf8, !PT ;  /* 0x003000300d2a7812 */ /* 0x000fe400078ef80c */
[----:B------:R-:W-:-:S02]  /*2080*/  SHF.R.U32.HI R60, RZ, 0xa, R14 ;  /* 0x0000000aff3c7819 */ /* 0x000fc4000001160e */
[----:B------:R-:W-:Y:S02]  /*2090*/  LOP3.LUT R13, R58, 0xf000f, RZ, 0xc0, !PT ;  /* 0x000f000f3a0d7812 */ /* 0x000fe400078ec0ff */
[----:B------:R-:W-:Y:S01]  /*20a0*/  LOP3.LUT R12, R25, 0x64006400, RZ, 0xfc, !PT ;  /* 0x64006400190c7812 */ /* 0x000fe200078efcff */
[----:B------:R-:W-:Y:S01]  /*20b0*/  HADD2 R25, R24, -1056, -1056 ;  /* 0xe420e42018197430 */ /* 0x000fe20000000000 */
[----:B------:R-:W-:Y:S02]  /*20c0*/  LOP3.LUT R44, R13, 0x300030, R60, 0xf8, !PT ;  /* 0x003000300d2c7812 */ /* 0x000fe400078ef83c */
[----:B------:R-:W-:Y:S01]  /*20d0*/  LOP3.LUT R13, R27, 0x3f003f, RZ, 0xc0, !PT ;  /* 0x003f003f1b0d7812 */ /* 0x000fe200078ec0ff */
[----:B------:R-:W-:Y:S01]  /*20e0*/  HADD2 R27, R32, -1056, -1056 ;  /* 0xe420e420201b7430 */ /* 0x000fe20000000000 */
[--C-:B------:R-:W-:Y:S01]  /*20f0*/  SHF.R.U32.HI R59, RZ, 0x8, R14.reuse ;  /* 0x00000008ff3b7819 */ /* 0x100fe2000001160e */
[----:B------:R-:W-:Y:S01]  /*2100*/  HADD2 R32, R30, -1056, -1056 ;  /* 0xe420e4201e207430 */ /* 0x000fe20000000000 */
[----:B------:R-:W-:Y:S01]  /*2110*/  LOP3.LUT R13, R13, 0x64006400, RZ, 0xfc, !PT ;  /* 0x640064000d0d7812 */ /* 0x000fe200078efcff */
[----:B------:R-:W-:Y:S01]  /*2120*/  HADD2 R30, R12, -1056, -1056 ;  /* 0xe420e4200c1e7430 */ /* 0x000fe20000000000 */
[----:B------:R-:W-:Y:S01]  /*2130*/  LOP3.LUT R53, R14, 0x3f003f, RZ, 0xc0, !PT ;  /* 0x003f003f0e357812 */ /* 0x000fe200078ec0ff */
[----:B0-----:R-:W-:Y:S01]  /*2140*/  HFMA2 R12, R27, R20, RZ ;  /* 0x000000141b0c7231 */ /* 0x001fe200000000ff */
[----:B------:R-:W-:Y:S01]  /*2150*/  SHF.R.U32.HI R56, RZ, 0x6, R14 ;  /* 0x00000006ff387819 */ /* 0x000fe2000001160e */
[----:B------:R-:W-:-:S02]  /*2160*/  HADD2 R24, R13, -1056, -1056 ;  /* 0xe420e4200d187430 */ /* 0x000fc40000000000 */
[-C--:B------:R-:W-:Y:S01]  /*2170*/  HFMA2 R13, R11, R20.reuse, RZ ;  /* 0x000000140b0d7231 */ /* 0x080fe200000000ff */
[----:B------:R-:W-:Y:S02]  /*2180*/  LOP3.LUT R48, R43, 0x300030, R48, 0xf8, !PT ;  /* 0x003000302b307812 */ /* 0x000fe400078ef830 */
[----:B------:R-:W-:Y:S02]  /*2190*/  LOP3.LUT R55, R15, 0x3f003f, RZ, 0xc0, !PT ;  /* 0x003f003f0f377812 */ /* 0x000fe400078ec0ff */
[--C-:B------:R-:W-:Y:S02]  /*21a0*/  SHF.R.U32.HI R14, RZ, 0x8, R15.reuse ;  /* 0x00000008ff0e7819 */ /* 0x100fe4000001160f */
[--C-:B------:R-:W-:Y:S02]  /*21b0*/  SHF.R.U32.HI R63, RZ, 0xa, R15.reuse ;  /* 0x0000000aff3f7819 */ /* 0x100fe4000001160f */
[----:B------:R-:W-:Y:S01]  /*21c0*/  SHF.R.U32.HI R57, RZ, 0x6, R15 ;  /* 0x00000006ff397819 */ /* 0x000fe2000001160f */
[-C--:B------:R-:W-:Y:S01]  /*21d0*/  HFMA2 R15, R25, R20.reuse, RZ.H0_H0 ;  /* 0x00000014190f7231 */ /* 0x080fe200000400ff */
[----:B------:R-:W-:Y:S01]  /*21e0*/  LOP3.LUT R43, R45, 0x300030, R46, 0xf8, !PT ;  /* 0x003000302d2b7812 */ /* 0x000fe200078ef82e */
[----:B------:R-:W-:Y:S01]  /*21f0*/  HFMA2 R20, R5, R20, RZ.H0_H0 ;  /* 0x0000001405147231 */ /* 0x000fe200000400ff */
[----:B------:R-:W-:Y:S01]  /*2200*/  LOP3.LUT R46, R47, 0xf000f, RZ, 0xc0, !PT ;  /* 0x000f000f2f2e7812 */ /* 0x000fe200078ec0ff */
[-C--:B------:R-:W-:Y:S01]  /*2210*/  HFMA2 R60, R30, R21.reuse, R15 ;  /* 0x000000151e3c7231 */ /* 0x080fe2000000000f */
[----:B------:R-:W-:Y:S01]  /*2220*/  LOP3.LUT R47, R61, 0xf000f, RZ, 0xc0, !PT ;  /* 0x000f000f3d2f7812 */ /* 0x000fe200078ec0ff */
[-C--:B------:R-:W-:Y:S01]  /*2230*/  HFMA2 R61, R26, R21.reuse, R13 ;  /* 0x000000151a3d7231 */ /* 0x080fe2000000000d */
[----:B------:R-:W-:Y:S01]  /*2240*/  LOP3.LUT R46, R46, 0x300030, R59, 0xf8, !PT ;  /* 0x003000302e2e7812 */ /* 0x000fe200078ef83b */
[----:B------:R-:W-:Y:S01]  /*2250*/  HFMA2 R59, R32, R21, R12 ;  /* 0x00000015203b7231 */ /* 0x000fe2000000000c */
[----:B------:R-:W-:-:S02]  /*2260*/  LOP3.LUT R47, R47, 0x300030, R14, 0xf8, !PT ;  /* 0x003000302f2f7812 */ /* 0x000fc400078ef80e */
[----:B------:R-:W0:Y:S01]  /*2270*/  LDS.128 R12, [UR4+0x10] ;  /* 0x00001004ff0c7984 */ /* 0x000e220008000c00 */
[----:B------:R-:W-:Y:S01]  /*2280*/  LOP3.LUT R45, R62, 0x300030, R63, 0xf8, !PT ;  /* 0x003000303e2d7812 */ /* 0x000fe200078ef83f */
[----:B------:R-:W-:Y:S01]  /*2290*/  HFMA2 R62, R24, R21, R20 ;  /* 0x00000015183e7231 */ /* 0x000fe20000000014 */
[----:B------:R-:W-:Y:S01]  /*22a0*/  LOP3.LUT R20, R41, 0x64006400, RZ, 0xfc, !PT ;  /* 0x6400640029147812 */ /* 0x000fe200078efcff */
[----:B------:R-:W-:Y:S01]  /*22b0*/  HADD2 R41, R40, -1056, -1056 ;  /* 0xe420e42028297430 */ /* 0x000fe20000000000 */
[----:B------:R-:W-:Y:S01]  /*22c0*/  LOP3.LUT R21, R33, 0x64006400, RZ, 0xfc, !PT ;  /* 0x6400640021157812 */ /* 0x000fe200078efcff */
[----:B------:R-:W-:Y:S01]  /*22d0*/  HADD2 R33, R31, -1056, -1056 ;  /* 0xe420e4201f217430 */ /* 0x000fe20000000000 */
[----:B------:R-:W-:Y:S01]  /*22e0*/  LOP3.LUT R58, R38, 0x3f003f, RZ, 0xc0, !PT ;  /* 0x003f003f263a7812 */ /* 0x000fe200078ec0ff */
[----:B------:R-:W-:Y:S01]  /*22f0*/  HADD2 R40, R20, -1056, -1056 ;  /* 0xe420e42014287430 */ /* 0x000fe20000000000 */
[----:B------:R-:W-:Y:S01]  /*2300*/  LOP3.LUT R51, R51, 0x64006400, RZ, 0xfc, !PT ;  /* 0x6400640033337812 */ /* 0x000fe200078efcff */
[-C--:B------:R-:W-:Y:S01]  /*2310*/  HFMA2 R59, R41, R22.reuse, R59 ;  /* 0x00000016293b7231 */ /* 0x080fe2000000003b */
[----:B------:R-:W-:Y:S01]  /*2320*/  LOP3.LUT R38, R35, 0x64006400, RZ, 0xfc, !PT ;  /* 0x6400640023267812 */ /* 0x000fe200078efcff */
[----:B------:R-:W-:-:S02]  /*2330*/  HFMA2 R61, R33, R22, R61 ;  /* 0x00000016213d7231 */ /* 0x000fc4000000003d */
[----:B------:R-:W-:Y:S01]  /*2340*/  HADD2 R35, R34, -1056, -1056 ;  /* 0xe420e42022237430 */ /* 0x000fe20000000000 */
[----:B------:R-:W-:Y:S01]  /*2350*/  LOP3.LUT R34, R58, 0x64006400, RZ, 0xfc, !PT ;  /* 0x640064003a227812 */ /* 0x000fe200078efcff */
[----:B------:R-:W-:Y:S01]  /*2360*/  HADD2 R31, R21, -1056, -1056 ;  /* 0xe420e420151f7430 */ /* 0x000fe20000000000 */
[----:B------:R-:W-:Y:S01]  /*2370*/  LOP3.LUT R21, R53, 0x64006400, RZ, 0xfc, !PT ;  /* 0x6400640035157812 */ /* 0x000fe200078efcff */
[----:B------:R-:W-:Y:S02]  /*2380*/  HADD2 R51, R51, -1056, -1056 ;  /* 0xe420e42033337430 */ /* 0x000fe40000000000 */
[-C--:B------:R-:W-:Y:S01]  /*2390*/  HFMA2 R59, R40, R23.reuse, R59 ;  /* 0x00000017283b7231 */ /* 0x080fe2000000003b */
[----:B------:R-:W-:Y:S01]  /*23a0*/  LOP3.LUT R52, R52, 0x3f003f, RZ, 0xc0, !PT ;  /* 0x003f003f34347812 */ /* 0x000fe200078ec0ff */
[----:B------:R-:W-:Y:S02]  /*23b0*/  HFMA2 R60, R35, R22, R60 ;  /* 0x00000016233c7231 */ /* 0x000fe4000000003c */
[----:B------:R-:W-:-:S02]  /*23c0*/  HFMA2 R61, R36, R23, R61 ;  /* 0x00000017243d7231 */ /* 0x000fc4000000003d */
[----:B------:R-:W-:Y:S01]  /*23d0*/  HFMA2 R62, R31, R22, R62 ;  /* 0x000000161f3e7231 */ /* 0x000fe2000000003e */
[----:B------:R-:W-:Y:S01]  /*23e0*/  LOP3.LUT R54, R54, 0x3f003f, RZ, 0xc0, !PT ;  /* 0x003f003f36367812 */ /* 0x000fe200078ec0ff */
[----:B------:R-:W-:Y:S01]  /*23f0*/  HADD2 R38, R38, -1056, -1056 ;  /* 0xe420e42026267430 */ /* 0x000fe20000000000 */
[----:B------:R-:W-:Y:S01]  /*2400*/  LOP3.LUT R20, R50, 0x64006400, RZ, 0xfc, !PT ;  /* 0x6400640032147812 */ /* 0x000fe200078efcff */
[----:B------:R-:W-:Y:S01]  /*2410*/  HADD2 R34, R34, -1056, -1056 ;  /* 0xe420e42022227430 */ /* 0x000fe20000000000 */
[----:B------:R-:W-:Y:S01]  /*2420*/  LOP3.LUT R56, R56, 0x3f003f, RZ, 0xc0, !PT ;  /* 0x003f003f38387812 */ /* 0x000fe200078ec0ff */
[-C--:B------:R-:W-:Y:S01]  /*2430*/  HFMA2 R60, R38, R23.reuse, R60 ;  /* 0x00000017263c7231 */ /* 0x080fe2000000003c */
[----:B------:R-:W-:Y:S01]  /*2440*/  LOP3.LUT R22, R55, 0x64006400, RZ, 0xfc, !PT ;  /* 0x6400640037167812 */ /* 0x000fe200078efcff */
[----:B------:R-:W-:Y:S01]  /*2450*/  HADD2 R55, R21, -1056, -1056 ;  /* 0xe420e42015377430 */ /* 0x000fe20000000000 */
[----:B------:R-:W-:Y:S01]  /*2460*/  LOP3.LUT R50, R52, 0x64006400, RZ, 0xfc, !PT ;  /* 0x6400640034327812 */ /* 0x000fe200078efcff */
        /* <DEDUP_REMOVED lines=8> */
[----:B0-----:R-:W-:-:S02]  /*24f0*/  HFMA2 R59, R51, R12, R59 ;  /* 0x0000000c333b7231 */ /* 0x001fc4000000003b */
[----:B------:R-:W-:Y:S02]  /*2500*/  HADD2 R54, R54, -1056, -1056 ;  /* 0xe420e42036367430 */ /* 0x000fe40000000000 */
[-C--:B------:R-:W-:Y:S01]  /*2510*/  HFMA2 R61, R55, R12.reuse, R61 ;  /* 0x0000000c373d7231 */ /* 0x080fe2000000003d */
[----:B------:R-:W-:Y:S01]  /*2520*/  LOP3.LUT R23, R23, 0x64006400, RZ, 0xfc, !PT ;  /* 0x6400640017177812 */ /* 0x000fe200078efcff */
[-C--:B------:R-:W-:Y:S01]  /*2530*/  HFMA2 R60, R53, R12.reuse, R60 ;  /* 0x0000000c353c7231 */ /* 0x080fe2000000003c */
[----:B------:R-:W-:Y:S01]  /*2540*/  LOP3.LUT R46, R46, 0x64006400, RZ, 0xfc, !PT ;  /* 0x640064002e2e7812 */ /* 0x000fe200078efcff */
[----:B------:R-:W-:Y:S01]  /*2550*/  HFMA2 R62, R57, R12, R62 ;  /* 0x0000000c393e7231 */ /* 0x000fe2000000003e */
[----:B------:R-:W-:Y:S01]  /*2560*/  LOP3.LUT R12, R43, 0x64006400, RZ, 0xfc, !PT ;  /* 0x640064002b0c7812 */ /* 0x000fe200078efcff */
[----:B------:R-:W-:Y:S02]  /*2570*/  HFMA2 R59, R50, R13, R59 ;  /* 0x0000000d323b7231 */ /* 0x000fe4000000003b */
[----:B------:R-:W-:-:S02]  /*2580*/  HADD2 R43, R49, -1056, -1056 ;  /* 0xe420e420312b7430 */ /* 0x000fc40000000000 */
[-C--:B------:R-:W-:Y:S02]  /*2590*/  HFMA2 R61, R54, R13.reuse, R61 ;  /* 0x0000000d363d7231 */ /* 0x080fe4000000003d */
        /* <DEDUP_REMOVED lines=8> */
[----:B------:R-:W-:Y:S01]  /*2620*/  HFMA2 R62, R56, R13, R62 ;  /* 0x0000000d383e7231 */ /* 0x000fe2000000003e */
[----:B------:R-:W-:Y:S01]  /*2630*/  LOP3.LUT R13, R44, 0x64006400, RZ, 0xfc, !PT ;  /* 0x640064002c0d7812 */ /* 0x000fe200078efcff */
[----:B------:R-:W-:-:S02]  /*2640*/  HFMA2 R59, R43, R14, R59 ;  /* 0x0000000e2b3b7231 */ /* 0x000fc4000000003b */
[----:B------:R-:W-:Y:S02]  /*2650*/  HADD2 R45, R42, -1056, -1056 ;  /* 0xe420e4202a2d7430 */ /* 0x000fe40000000000 */
[----:B------:R-:W-:Y:S02]  /*2660*/  HFMA2 R23, R47, R14, R61 ;  /* 0x0000000e2f177231 */ /* 0x000fe4000000003d */
[----:B------:R-:W-:Y:S02]  /*2670*/  HADD2 R42, R48, -1056, -1056 ;  /* 0xe420e420302a7430 */ /* 0x000fe40000000000 */
[----:B------:R-:W-:Y:S02]  /*2680*/  HADD2 R46, R13, -1056, -1056 ;  /* 0xe420e4200d2e7430 */ /* 0x000fe40000000000 */
[----:B------:R-:W-:Y:S02]  /*2690*/  HADD2 R49, R20, -1056, -1056 ;  /* 0xe420e42014317430 */ /* 0x000fe40000000000 */
[----:B------:R-:W-:-:S02]  /*26a0*/  HFMA2 R59, R42, R15, R59 ;  /* 0x0000000f2a3b7231 */ /* 0x000fc4000000003b */
[-C--:B------:R-:W-:Y:S02]  /*26b0*/  HFMA2 R22, R45, R14.reuse, R60 ;  /* 0x0000000e2d167231 */ /* 0x080fe4000000003c */
[-C--:B------:R-:W-:Y:S02]  /*26c0*/  HFMA2 R23, R46, R15.reuse, R23 ;  /* 0x0000000f2e177231 */ /* 0x080fe40000000017 */
[----:B------:R-:W-:Y:S02]  /*26d0*/  HADD2 R44, R12, -1056, -1056 ;  /* 0xe420e4200c2c7430 */ /* 0x000fe40000000000 */
[----:B------:R-:W-:Y:S02]  /*26e0*/  HFMA2 R62, R49, R14, R62 ;  /* 0x0000000e313e7231 */ /* 0x000fe4000000003e */
[----:B------:R-:W-:Y:S02]  /*26f0*/  HADD2 R48, R21, -1056, -1056 ;  /* 0xe420e42015307430 */ /* 0x000fe40000000000 */
[----:B------:R-:W-:-:S02]  /*2700*/  HFMA2 R22, R44, R15, R22 ;  /* 0x0000000f2c167231 */ /* 0x000fc40000000016 */
[----:B------:R-:W-:Y:S02]  /*2710*/  HFMA2 R62, R48, R15, R62 ;  /* 0x0000000f303e7231 */ /* 0x000fe4000000003e */
        /* <DEDUP_REMOVED lines=106> */
[-C--:B------:R-:W-:Y:S02]  /*2dc0*/  HFMA2 R25, R35, R14.reuse, R25 ;  /* 0x0000000e23197231 */ /* 0x080fe40000000019 */
[----:B------:R-:W-:Y:S02]  /*2dd0*/  HFMA2 R11, R26, R13, R11 ;  /* 0x0000000d1a0b7231 */ /* 0x000fe4000000000b */
[----:B------:R-:W-:-:S02]  /*2de0*/  HFMA2 R12, R31, R14, R12 ;  /* 0x0000000e1f0c7231 */ /* 0x000fc4000000000c */
[-C--:B------:R-:W-:Y:S02]  /*2df0*/  HFMA2 R38, R38, R15.reuse, R25 ;  /* 0x0000000f26267231 */ /* 0x080fe40000000019 */
[----:B------:R-:W-:Y:S02]  /*2e00*/  HFMA2 R12, R34, R15, R12 ;  /* 0x0000000f220c7231 */ /* 0x000fe4000000000c */
[----:B------:R-:W-:Y:S02]  /*2e10*/  HFMA2 R27, R41, R14, R27 ;  /* 0x0000000e291b7231 */ /* 0x000fe4000000001b */
[----:B-1----:R-:W-:Y:S02]  /*2e20*/  HFMA2 R26, R53, R20, R38 ;  /* 0x00000014351a7231 */ /* 0x002fe40000000026 */
[----:B------:R-:W-:Y:S02]  /*2e30*/  HFMA2 R11, R33, R14, R11 ;  /* 0x0000000e210b7231 */ /* 0x000fe4000000000b */
[----:B------:R-:W-:-:S02]  /*2e40*/  HFMA2 R12, R57, R20, R12 ;  /* 0x00000014390c7231 */ /* 0x000fc4000000000c */
[-C--:B------:R-:W-:Y:S02]  /*2e50*/  HFMA2 R26, R52, R21.reuse, R26 ;  /* 0x00000015341a7231 */ /* 0x080fe4000000001a */
[----:B------:R-:W-:Y:S02]  /*2e60*/  HFMA2 R12, R56, R21, R12 ;  /* 0x00000015380c7231 */ /* 0x000fe4000000000c */
[-C--:B------:R-:W-:Y:S02]  /*2e70*/  HFMA2 R27, R40, R15.reuse, R27 ;  /* 0x0000000f281b7231 */ /* 0x080fe4000000001b */
[-C--:B------:R-:W-:Y:S02]  /*2e80*/  HFMA2 R26, R45, R22.reuse, R26 ;  /* 0x000000162d1a7231 */ /* 0x080fe4000000001a */
[----:B------:R-:W-:Y:S02]  /*2e90*/  HFMA2 R11, R36, R15, R11 ;  /* 0x0000000f240b7231 */ /* 0x000fe4000000000b */
[----:B------:R-:W-:-:S02]  /*2ea0*/  HFMA2 R24, R49, R22, R12 ;  /* 0x0000001631187231 */ /* 0x000fc4000000000c */
[-C--:B------:R-:W-:Y:S02]  /*2eb0*/  HFMA2 R26, R44, R23.reuse, R26 ;  /* 0x000000172c1a7231 */ /* 0x080fe4000000001a */
[----:B------:R-:W-:Y:S02]  /*2ec0*/  HFMA2 R24, R48, R23, R24 ;  /* 0x0000001730187231 */ /* 0x000fe40000000018 */
[-C--:B------:R-:W-:Y:S02]  /*2ed0*/  HFMA2 R25, R51, R20.reuse, R27 ;  /* 0x0000001433197231 */ /* 0x080fe4000000001b */
[----:B------:R-:W-:Y:S02]  /*2ee0*/  HADD2 R26, R26.H0_H0, R26.H1_H1 ;  /* 0x3000001a1a1a7230 */ /* 0x000fe40000000800 */
[----:B------:R-:W-:Y:S02]  /*2ef0*/  HFMA2 R27, R55, R20, R11 ;  /* 0x00000014371b7231 */ /* 0x000fe4000000000b */
[----:B------:R-:W-:-:S02]  /*2f00*/  HADD2 R24, R24.H0_H0, R24.H1_H1 ;  /* 0x3000001818187230 */ /* 0x000fc40000000800 */
[-C--:B------:R-:W-:Y:S02]  /*2f10*/  HFMA2 R11, R50, R21.reuse, R25 ;  /* 0x00000015320b7231 */ /* 0x080fe40000000019 */
[----:B------:R-:W-:Y:S02]  /*2f20*/  HFMA2 R27, R54, R21, R27 ;  /* 0x00000015361b7231 */ /* 0x000fe4000000001b */
[-C--:B------:R-:W-:Y:S02]  /*2f30*/  HFMA2 R21, R43, R22.reuse, R11 ;  /* 0x000000162b157231 */ /* 0x080fe4000000000b */
[----:B------:R-:W-:Y:S02]  /*2f40*/  HFMA2 R27, R47, R22, R27 ;  /* 0x000000162f1b7231 */ /* 0x000fe4000000001b */
[-C--:B------:R-:W-:Y:S02]  /*2f50*/  HFMA2 R21, R42, R23.reuse, R21 ;  /* 0x000000172a157231 */ /* 0x080fe40000000015 */
[----:B------:R-:W-:-:S02]  /*2f60*/  HFMA2 R27, R46, R23, R27 ;  /* 0x000000172e1b7231 */ /* 0x000fc4000000001b */
[----:B------:R-:W-:Y:S02]  /*2f70*/  HADD2 R21, R21.H0_H0, R21.H1_H1 ;  /* 0x3000001515157230 */ /* 0x000fe40000000800 */
[----:B------:R-:W-:-:S03]  /*2f80*/  HADD2 R27, R27.H0_H0, R27.H1_H1 ;  /* 0x3000001b1b1b7230 */ /* 0x000fc60000000800 */
[----:B------:R-:W-:Y:S02]  /*2f90*/  PRMT R21, R21, 0x5410, R26 ;  /* 0x0000541015157816 */ /* 0x000fe4000000001a */
[----:B------:R-:W-:-:S03]  /*2fa0*/  PRMT R27, R27, 0x5410, R24 ;  /* 0x000054101b1b7816 */ /* 0x000fc60000000018 */
[----:B------:R-:W-:Y:S02]  /*2fb0*/  HFMA2 R2, R21, R93, R2 ;  /* 0x0000005d15027231 */ /* 0x000fe40000000002 */
[----:B------:R-:W-:-:S07]  /*2fc0*/  HFMA2 R0, R27, R92, R0 ;  /* 0x0000005c1b007231 */ /* 0x000fce0000000000 */
.L_x_84:
[----:B-----5:R-:W-:-:S04]  /*2fd0*/  IMAD.WIDE R24, R19, 0x4, R28 ;  /* 0x0000000413187825 */ /* 0x020fc800078e021c */
[C---:B------:R-:W-:Y:S02]  /*2fe0*/  IMAD.WIDE R12, R19.reuse, 0x4, R24 ;  /* 0x00000004130c7825 */ /* 0x040fe400078e0218 */
[----:B------:R-:W5:Y:S04]  /*2ff0*/  LDG.E.128.CONSTANT R24, desc[UR14][R24.64] ;  /* 0x0000000e18187981 */ /* 0x000f68000c1e9d00 */
[----:B------:R0:W5:Y:S01]  /*3000*/  LDG.E.128.CONSTANT R20, desc[UR14][R12.64] ;  /* 0x0000000e0c147981 */ /* 0x000162000c1e9d00 */
        /* <DEDUP_REMOVED lines=16> */
[----:B------:R-:W0:Y:S01]  /*3110*/  LDS.128 R20, [UR4+0x20] ;  /* 0x00002004ff147984 */ /* 0x000e220008000c00 */
        /* <DEDUP_REMOVED lines=292> */
.L_x_85:
[----:B------:R-:W-:Y:S01]  /*4360*/  UIADD3 UR5, UPT, UPT, UR5, 0x20, URZ ;  /* 0x0000002005057890 */ /* 0x000fe2000fffe0ff */
[----:B------:R-:W-:Y:S01]  /*4370*/  IMAD.WIDE R28, R19, 0x4, R28 ;  /* 0x00000004131c7825 */ /* 0x000fe200078e021c */
[----:B------:R-:W-:Y:S01]  /*4380*/  IADD3 R18, P0, PT, R18, 0x80, RZ ;  /* 0x0000008012127810 */ /* 0x000fe20007f1e0ff */
[----:B------:R-:W-:Y:S02]  /*4390*/  UIADD3 UR4, UPT, UPT, UR4, 0x40, URZ ;  /* 0x0000004004047890 */ /* 0x000fe4000fffe0ff */
[----:B------:R-:W-:Y:S01]  /*43a0*/  UISETP.GE.AND UP0, UPT, UR5, UR10, UPT ;  /* 0x0000000a0500728c */ /* 0x000fe2000bf06270 */
[----:B------:R-:W-:Y:S02]  /*43b0*/  MOV R5, R28 ;  /* 0x0000001c00057202 */ /* 0x000fe40000000f00 */
[----:B0-----:R-:W-:Y:S02]  /*43c0*/  MOV R12, R29 ;  /* 0x0000001d000c7202 */ /* 0x001fe40000000f00 */
[----:B------:R-:W-:-:S04]  /*43d0*/  IADD3.X R3, PT, PT, RZ, R3, RZ, P0, !PT ;  /* 0x00000003ff037210 */ /* 0x000fc800007fe4ff */
[----:B------:R-:W-:Y:S05]  /*43e0*/  BRA.U !UP0, `(.L_x_86) ;  /* 0xffffffd508d07547 */ /* 0x000fea000b83ffff */
[----:B------:R-:W-:-:S07]  /*43f0*/  IMAD.WIDE R16, R19, 0x18, R16 ;  /* 0x0000001813107825 */ /* 0x000fce00078e0210 */
.L_x_83:
[----:B------:R-:W0:Y:S02]  /*4400*/  LDCU UR9, c[0x0][0x3d0] ;  /* 0x00007a00ff0977ac */ /* 0x000e240008000800 */
[----:B0-----:R-:W-:-:S04]  /*4410*/  UISETP.LT.AND UP0, UPT, UR6, UR9, UPT ;  /* 0x000000090600728c */ /* 0x001fc8000bf01270 */
[----:B------:R-:W-:-:S04]  /*4420*/  USEL UR9, UR6, UR9, UP0 ;  /* 0x0000000906097287 */ /* 0x000fc80008000000 */
[----:B------:R-:W-:-:S09]  /*4430*/  UISETP.GT.AND UP0, UPT, UR9, UR5, UPT ;  /* 0x000000050900728c */ /* 0x000fd2000bf04270 */
[----:B------:R-:W-:Y:S05]  /*4440*/  BRA.U !UP0, `(.L_x_87) ;  /* 0x00000025085c7547 */ /* 0x000fea000b800000 */
[----:B------:R-:W0:Y:S01]  /*4450*/  LDCU.64 UR6, c[0x0][0x3b8] ;  /* 0x00007700ff0677ac */ /* 0x000e220008000a00 */
[----:B------:R-:W1:Y:S01]  /*4460*/  LDCU.64 UR12, c[0x0][0x3a8] ;  /* 0x00007500ff0c77ac */ /* 0x000e620008000a00 */
[----:B------:R-:W-:Y:S02]  /*4470*/  UIADD3 UR4, UPT, UPT, UR4, 0x100, URZ ;  /* 0x0000010004047890 */ /* 0x000fe4000fffe0ff */
[----:B0-----:R-:W-:-:S04]  /*4480*/  UIMAD.WIDE.U32 UR6, UR5, 0x4, UR6 ;  /* 0x00000004050678a5 */ /* 0x001fc8000f8e0006 */
[----:B------:R-:W-:-:S04]  /*4490*/  UIADD3 UR10, UP0, UPT, UR6, 0x2, URZ ;  /* 0x00000002060a7890 */ /* 0x000fc8000ff1e0ff */
[----:B-1----:R-:W-:-:S12]  /*44a0*/  UIADD3.X UR6, UPT, UPT, URZ, UR7, URZ, UP0, !UPT ;  /* 0x00000007ff067290 */ /* 0x002fd800087fe4ff */
.L_x_89:
[----:B------:R-:W-:Y:S01]  /*44b0*/  ISETP.NE.AND P0, PT, R39, UR5, PT ;  /* 0x0000000527007c0c */ /* 0x000fe2000bf05270 */
[----:B-----5:R-:W5:Y:S01]  /*44c0*/  LDG.E.128.CONSTANT R32, desc[UR14][R16.64] ;  /* 0x0000000e10207981 */ /* 0x020f62000c1e9d00 */
[----:B------:R-:W-:Y:S02]  /*44d0*/  MOV R19, UR13 ;  /* 0x0000000d00137c02 */ /* 0x000fe40008000f00 */
[----:B------:R-:W-:Y:S02]  /*44e0*/  MOV R20, UR10 ;  /* 0x0000000a00147c02 */ /* 0x000fe40008000f00 */
[----:B------:R-:W-:Y:S01]  /*44f0*/  MOV R21, UR6 ;  /* 0x0000000600157c02 */ /* 0x000fe20008000f00 */
[----:B------:R-:W-:-:S06]  /*4500*/  IMAD.WIDE R28, R19, 0x4, R16 ;  /* 0x00000004131c7825 */ /* 0x000fcc00078e0210 */
[----:B------:R-:W-:Y:S01]  /*4510*/  @!P0 LEA R22, R37, R1, 0x3 ;  /* 0x0000000125168211 */ /* 0x000fe200078e18ff */
[C---:B------:R-:W-:Y:S01]  /*4520*/  IMAD.WIDE R12, R19.reuse, 0x4, R28 ;  /* 0x00000004130c7825 */ /* 0x040fe200078e021c */
[----:B------:R-:W2:Y:S04]  /*4530*/  @!P0 LDG.E.U16.CONSTANT R20, desc[UR14][R20.64] ;  /* 0x0000000e14148981 */ /* 0x000ea8000c1e9500 */
[----:B------:R-:W3:Y:S01]  /*4540*/  @!P0 LDL.64 R22, [R22+0x8] ;  /* 0x0000080016168983 */ /* 0x000ee20000100a00 */
[----:B------:R-:W-:-:S03]  /*4550*/  IMAD.WIDE R94, R19, 0x4, R12 ;  /* 0x00000004135e7825 */ /* 0x000fc600078e020c */
[----:B------:R-:W5:Y:S04]  /*4560*/  LDG.E.128.CONSTANT R28, desc[UR14][R28.64] ;  /* 0x0000000e1c1c7981 */ /* 0x000f68000c1e9d00 */
[----:B------:R-:W5:Y:S01]  /*4570*/  LDG.E.128.CONSTANT R12, desc[UR14][R12.64] ;  /* 0x0000000e0c0c7981 */ /* 0x000f62000c1e9d00 */
[----:B------:R-:W0:Y:S01]  /*4580*/  S2UR UR8, SR_CTAID.Y ;  /* 0x00000000000879c3 */ /* 0x000e220000002600 */
[----:B------:R-:W-:Y:S02]  /*4590*/  @!P0 IADD3 R3, PT, PT, R37, 0x1, RZ ;  /* 0x0000000125038810 */ /* 0x000fe40007ffe0ff */
[----:B------:R1:W5:Y:S02]  /*45a0*/  LDG.E.128.CONSTANT R24, desc[UR14][R94.64] ;  /* 0x0000000e5e187981 */ /* 0x000364000c1e9d00 */
[----:B------:R-:W-:Y:S01]  /*45b0*/  @!P0 MOV R37, R3 ;  /* 0x0000000300258202 */ /* 0x000fe20000000f00 */
[----:B0-----:R-:W-:-:S04]  /*45c0*/  UIMAD UR8, UR8, -0x4, UR12 ;  /* 0xfffffffc080878a4 */ /* 0x001fc8000f8e020c */
[----:B------:R-:W-:Y:S01]  /*45d0*/  UISETP.GE.AND UP0, UPT, UR8, 0x1, UPT ;  /* 0x000000010800788c */ /* 0x000fe2000bf06270 */
[----:B-1----:R-:W-:Y:S01]  /*45e0*/  IMAD.WIDE R94, R19, 0x4, R94 ;  /* 0x00000004135e7825 */ /* 0x002fe200078e025e */
[----:B--2---:R-:W-:Y:S02]  /*45f0*/  @!P0 IADD3 R39, PT, PT, R20, UR5, RZ ;  /* 0x0000000514278c10 */ /* 0x004fe4000fffe0ff */
[----:B---3--:R-:W-:Y:S02]  /*4600*/  @!P0 PRMT R93, R22, 0x7610, R93 ;  /* 0x00007610165d8816 */ /* 0x008fe4000000005d */
[----:B------:R-:W-:Y:S02]  /*4610*/  @!P0 PRMT R92, R23, 0x7610, R92 ;  /* 0x00007610175c8816 */ /* 0x000fe4000000005c */
[----:B------:R-:W-:Y:S02]  /*4620*/  @!P0 PRMT R93, R93, 0x7610, R22 ;  /* 0x000076105d5d8816 */ /* 0x000fe40000000016 */
[----:B------:R-:W-:Y:S01]  /*4630*/  @!P0 PRMT R92, R92, 0x7610, R23 ;  /* 0x000076105c5c8816 */ /* 0x000fe20000000017 */
[----:B------:R-:W-:Y:S06]  /*4640*/  BRA.U !UP0, `(.L_x_88) ;  /* 0x0000002108c07547 */ /* 0x000fec000b800000 */
[----:B------:R-:W2:Y:S01]  /*4650*/  LDG.E.128.CONSTANT R20, desc[UR14][R94.64] ;  /* 0x0000000e5e147981 */ /* 0x000ea2000c1e9d00 */
[--C-:B-----5:R-:W-:Y:S01]  /*4660*/  SHF.R.U32.HI R36, RZ, 0xf, R32.reuse ;  /* 0x0000000fff247819 */ /* 0x120fe20000011620 */
[----:B------:R-:W-:Y:S01]  /*4670*/  HFMA2 R40, -RZ, RZ, 0, 0.03125 ;  /* 0x00002800ff287431 */ /* 0x000fe200000001ff */
[C---:B------:R-:W-:Y:S01]  /*4680*/  LOP3.LUT R59, R32.reuse, 0x1f001f, RZ, 0xc0, !PT ;  /* 0x001f001f203b7812 */ /* 0x040fe200078ec0ff */
[----:B------:R-:W-:Y:S01]  /*4690*/  UISETP.NE.AND UP0, UPT, UR8, 0x1, UPT ;  /* 0x000000010800788c */ /* 0x000fe2000bf05270 */
[----:B------:R-:W-:Y:S02]  /*46a0*/  LOP3.LUT R17, R32, 0x3e003e0, RZ, 0xc0, !PT ;  /* 0x03e003e020117812 */ /* 0x000fe400078ec0ff */
[----:B------:R-:W-:Y:S02]  /*46b0*/  SHF.R.U32.HI R41, RZ, 0xa, R32 ;  /* 0x0000000aff297819 */ /* 0x000fe40000011620 */
[----:B------:R-:W-:Y:S02]  /*46c0*/  SHF.R.U32.HI R32, RZ, 0xf, R33 ;  /* 0x0000000fff207819 */ /* 0x000fe40000011621 */
[----:B------:R-:W-:-:S02]  /*46d0*/  LOP3.LUT R71, R35, 0x1f001f, RZ, 0xc0, !PT ;  /* 0x001f001f23477812 */ /* 0x000fc400078ec0ff */
[----:B------:R-:W-:Y:S02]  /*46e0*/  LOP3.LUT R5, R35, 0x3e003e0, RZ, 0xc0, !PT ;  /* 0x03e003e023057812 */ /* 0x000fe400078ec0ff */
[--C-:B------:R-:W-:Y:S02]  /*46f0*/  SHF.R.U32.HI R45, RZ, 0xf, R35.reuse ;  /* 0x0000000fff2d7819 */ /* 0x100fe40000011623 */
[----:B------:R-:W-:Y:S02]  /*4700*/  SHF.R.U32.HI R51, RZ, 0xa, R35 ;  /* 0x0000000aff337819 */ /* 0x000fe40000011623 */
[----:B------:R-:W-:Y:S02]  /*4710*/  SHF.R.U32.HI R35, RZ, 0xe, R29 ;  /* 0x0000000eff237819 */ /* 0x000fe4000001161d */
[----:B------:R-:W-:Y:S02]  /*4720*/  LOP3.LUT R32, R32, 0x10001, RZ, 0xc0, !PT ;  /* 0x0001000120207812 */ /* 0x000fe400078ec0ff */
[----:B------:R-:W-:-:S02]  /*4730*/  SHF.R.U32.HI R38, RZ, 0xf, R34 ;  /* 0x0000000fff267819 */ /* 0x000fc40000011622 */
[C---:B------:R-:W-:Y:S02]  /*4740*/  LOP3.LUT R67, R34.reuse, 0x1f001f, RZ, 0xc0, !PT ;  /* 0x001f001f22437812 */ /* 0x040fe400078ec0ff */
[----:B------:R-:W-:Y:S02]  /*4750*/  LOP3.LUT R3, R34, 0x3e003e0, RZ, 0xc0, !PT ;  /* 0x03e003e022037812 */ /* 0x000fe400078ec0ff */
[----:B------:R-:W-:Y:S02]  /*4760*/  SHF.R.U32.HI R46, RZ, 0xa, R34 ;  /* 0x0000000aff2e7819 */ /* 0x000fe40000011622 */
[----:B------:R-:W-:Y:S02]  /*4770*/  SHF.R.U32.HI R34, RZ, 0xd, R13 ;  /* 0x0000000dff227819 */ /* 0x000fe4000001160d */
[----:B------:R-:W-:Y:S02]  /*4780*/  LOP3.LUT R35, R32, 0x20002, R35, 0xf8, !PT ;  /* 0x0002000220237812 */ /* 0x000fe400078ef823 */
[----:B------:R-:W-:-:S02]  /*4790*/  LOP3.LUT R63, R33, 0x1f001f, RZ, 0xc0, !PT ;  /* 0x001f001f213f7812 */ /* 0x000fc400078ec0ff */
[----:B------:R-:W-:Y:S02]  /*47a0*/  LOP3.LUT R16, R33, 0x3e003e0, RZ, 0xc0, !PT ;  /* 0x03e003e021107812 */ /* 0x000fe400078ec0ff */
[----:B------:R-:W-:Y:S02]  /*47b0*/  SHF.R.U32.HI R44, RZ, 0xa, R33 ;  /* 0x0000000aff2c7819 */ /* 0x000fe40000011621 */
[----:B------:R-:W-:Y:S02]  /*47c0*/  SHF.R.U32.HI R33, RZ, 0xe, R28 ;  /* 0x0000000eff217819 */ /* 0x000fe4000001161c */
[----:B------:R-:W-:Y:S02]  /*47d0*/  LOP3.LUT R34, R35, 0x40004, R34, 0xf8, !PT ;  /* 0x0004000423227812 */ /* 0x000fe400078ef822 */
[----:B------:R-:W-:Y:S02]  /*47e0*/  LOP3.LUT R36, R36, 0x10001, RZ, 0xc0, !PT ;  /* 0x0001000124247812 */ /* 0x000fe400078ec0ff */
[----:B------:R-:W-:-:S02]  /*47f0*/  SHF.R.U32.HI R85, RZ, 0xc, R25 ;  /* 0x0000000cff557819 */ /* 0x000fc40000011619 */
[----:B------:R-:W-:Y:S02]  /*4800*/  LOP3.LUT R36, R36, 0x20002, R33, 0xf8, !PT ;  /* 0x0002000224247812 */ /* 0x000fe400078ef821 */
[----:B------:R-:W-:Y:S02]  /*4810*/  LOP3.LUT R85, R34, 0x80008, R85, 0xf8, !PT ;  /* 0x0008000822557812 */ /* 0x000fe400078ef855 */
[----:B------:R-:W0:Y:S01]  /*4820*/  LDS.128 R32, [UR4+-0x100] ;  /* 0xffff0004ff207984 */ /* 0x000e220008000c00 */
[----:B------:R-:W-:Y:S02]  /*4830*/  SHF.R.U32.HI R43, RZ, 0xe, R30 ;  /* 0x0000000eff2b7819 */ /* 0x000fe4000001161e */
[----:B------:R-:W-:Y:S02]  /*4840*/  LOP3.LUT R38, R38, 0x10001, RZ, 0xc0, !PT ;  /* 0x0001000126267812 */ /* 0x000fe400078ec0ff */
[C---:B------:R-:W-:Y:S02]  /*4850*/  LOP3.LUT R68, R29.reuse, 0x1f001f, RZ, 0xc0, !PT ;  /* 0x001f001f1d447812 */ /* 0x040fe400078ec0ff */
[----:B------:R-:W-:-:S02]  /*4860*/  LOP3.LUT R18, R29, 0x3e003e0, RZ, 0xc0, !PT ;  /* 0x03e003e01d127812 */ /* 0x000fc400078ec0ff */
[----:B------:R-:W-:Y:S02]  /*4870*/  SHF.R.U32.HI R49, RZ, 0xa, R29 ;  /* 0x0000000aff317819 */ /* 0x000fe4000001161d */
[--C-:B------:R-:W-:Y:S02]  /*4880*/  SHF.R.U32.HI R48, RZ, 0xe, R31.reuse ;  /* 0x0000000eff307819 */ /* 0x100fe4000001161f */
[C---:B------:R-:W-:Y:S02]  /*4890*/  LOP3.LUT R70, R31.reuse, 0x1f001f, RZ, 0xc0, !PT ;  /* 0x001f001f1f467812 */ /* 0x040fe400078ec0ff */
[----:B------:R-:W-:Y:S02]  /*48a0*/  LOP3.LUT R29, R31, 0x3e003e0, RZ, 0xc0, !PT ;  /* 0x03e003e01f1d7812 */ /* 0x000fe400078ec0ff */
[----:B------:R-:W-:Y:S02]  /*48b0*/  SHF.R.U32.HI R52, RZ, 0xa, R31 ;  /* 0x0000000aff347819 */ /* 0x000fe4000001161f */
[----:B------:R-:W-:-:S02]  /*48c0*/  SHF.R.U32.HI R31, RZ, 0xd, R12 ;  /* 0x0000000dff1f7819 */ /* 0x000fc4000001160c */
[----:B------:R-:W-:Y:S02]  /*48d0*/  SHF.R.U32.HI R42, RZ, 0xd, R14 ;  /* 0x0000000dff2a7819 */ /* 0x000fe4000001160e */
[----:B------:R-:W-:Y:S02]  /*48e0*/  LOP3.LUT R43, R38, 0x20002, R43, 0xf8, !PT ;  /* 0x00020002262b7812 */ /* 0x000fe400078ef82b */
[C---:B------:R-:W-:Y:S02]  /*48f0*/  LOP3.LUT R56, R28.reuse, 0x1f001f, RZ, 0xc0, !PT ;  /* 0x001f001f1c387812 */ /* 0x040fe400078ec0ff */
[----:B------:R-:W-:Y:S02]  /*4900*/  LOP3.LUT R11, R28, 0x3e003e0, RZ, 0xc0, !PT ;  /* 0x03e003e01c0b7812 */ /* 0x000fe400078ec0ff */
[----:B------:R-:W-:Y:S02]  /*4910*/  SHF.R.U32.HI R47, RZ, 0xa, R28 ;  /* 0x0000000aff2f7819 */ /* 0x000fe4000001161c */
[----:B------:R-:W-:-:S02]  /*4920*/  LOP3.LUT R31, R36, 0x40004, R31, 0xf8, !PT ;  /* 0x00040004241f7812 */ /* 0x000fc400078ef81f */
[----:B------:R-:W-:Y:S02]  /*4930*/  SHF.R.U32.HI R86, RZ, 0xc, R24 ;  /* 0x0000000cff567819 */ /* 0x000fe40000011618 */
[C---:B------:R-:W-:Y:S02]  /*4940*/  LOP3.LUT R28, R30.reuse, 0x3e003e0, RZ, 0xc0, !PT ;  /* 0x03e003e01e1c7812 */ /* 0x040fe400078ec0ff */
[----:B------:R-:W-:Y:S02]  /*4950*/  LOP3.LUT R43, R43, 0x40004, R42, 0xf8, !PT ;  /* 0x000400042b2b7812 */ /* 0x000fe400078ef82a */
[----:B------:R-:W-:Y:S02]  /*4960*/  SHF.R.U32.HI R84, RZ, 0xc, R26 ;  /* 0x0000000cff547819 */ /* 0x000fe4000001161a */
[----:B------:R-:W-:Y:S02]  /*4970*/  LOP3.LUT R69, R30, 0x1f001f, RZ, 0xc0, !PT ;  /* 0x001f001f1e457812 */ /* 0x000fe400078ec0ff */
[----:B------:R-:W-:-:S02]  /*4980*/  SHF.R.U32.HI R50, RZ, 0xa, R30 ;  /* 0x0000000aff327819 */ /* 0x000fc4000001161e */
[C---:B------:R-:W-:Y:S02]  /*4990*/  LOP3.LUT R30, R12.reuse, 0x3e003e0, RZ, 0xc0, !PT ;  /* 0x03e003e00c1e7812 */ /* 0x040fe400078ec0ff */
[----:B------:R-:W-:Y:S02]  /*49a0*/  LOP3.LUT R53, R12, 0x1f001f, RZ, 0xc0, !PT ;  /* 0x001f001f0c357812 */ /* 0x000fe400078ec0ff */
[----:B------:R-:W-:Y:S02]  /*49b0*/  SHF.R.U32.HI R57, RZ, 0xa, R12 ;  /* 0x0000000aff397819 */ /* 0x000fe4000001160c */
[----:B------:R-:W-:Y:S02]  /*49c0*/  LOP3.LUT R45, R45, 0x10001, RZ, 0xc0, !PT ;  /* 0x000100012d2d7812 */ /* 0x000fe400078ec0ff */
[----:B------:R-:W-:Y:S02]  /*49d0*/  LOP3.LUT R86, R31, 0x80008, R86, 0xf8, !PT ;  /* 0x000800081f567812 */ /* 0x000fe400078ef856 */
[----:B------:R-:W-:-:S02]  /*49e0*/  LOP3.LUT R5, R5, 0x64006400, RZ, 0xfc, !PT ;  /* 0x6400640005057812 */ /* 0x000fc400078efcff */
[C---:B------:R-:W-:Y:S02]  /*49f0*/  LOP3.LUT R54, R13.reuse, 0x1f001f, RZ, 0xc0, !PT ;  /* 0x001f001f0d367812 */ /* 0x040fe400078ec0ff */
[----:B------:R-:W-:Y:S02]  /*4a00*/  LOP3.LUT R12, R13, 0x3e003e0, RZ, 0xc0, !PT ;  /* 0x03e003e00d0c7812 */ /* 0x000fe400078ec0ff */
[----:B------:R-:W-:Y:S02]  /*4a10*/  SHF.R.U32.HI R61, RZ, 0xa, R13 ;  /* 0x0000000aff3d7819 */ /* 0x000fe4000001160d */
[----:B------:R-:W-:Y:S02]  /*4a20*/  LOP3.LUT R84, R43, 0x80008, R84, 0xf8, !PT ;  /* 0x000800082b547812 */ /* 0x000fe400078ef854 */
[----:B------:R-:W-:Y:S02]  /*4a30*/  LOP3.LUT R31, R16, 0x64006400, RZ, 0xfc, !PT ;  /* 0x64006400101f7812 */ /* 0x000fe400078efcff */
[----:B------:R-:W-:-:S02]  /*4a40*/  LOP3.LUT R3, R3, 0x64006400, RZ, 0xfc, !PT ;  /* 0x6400640003037812 */ /* 0x000fc400078efcff */
[----:B------:R-:W-:Y:S01]  /*4a50*/  LOP3.LUT R73, R28, 0x64006400, RZ, 0xfc, !PT ;  /* 0x640064001c497812 */ /* 0x000fe200078efcff */
[-C--:B------:R-:W-:Y:S01]  /*4a60*/  HFMA2 R60, R31, R40.reuse.H0_H0, -48, -48 ;  /* 0xd200d2001f3c7431 */ /* 0x080fe20000040028 */
[C---:B------:R-:W-:Y:S01]  /*4a70*/  LOP3.LUT R55, R14.reuse, 0x1f001f, RZ, 0xc0, !PT ;  /* 0x001f001f0e377812 */ /* 0x040fe200078ec0ff */
[----:B------:R-:W-:Y:S01]  /*4a80*/  HFMA2 R58, R3, R40.H0_H0, -48, -48 ;  /* 0xd200d200033a7431 */ /* 0x000fe20000040028 */
[----:B------:R-:W-:Y:S02]  /*4a90*/  LOP3.LUT R13, R14, 0x3e003e0, RZ, 0xc0, !PT ;  /* 0x03e003e00e0d7812 */ /* 0x000fe400078ec0ff */
[----:B------:R-:W-:Y:S02]  /*4aa0*/  SHF.R.U32.HI R64, RZ, 0xa, R14 ;  /* 0x0000000aff407819 */ /* 0x000fe4000001160e */
[----:B------:R-:W-:Y:S02]  /*4ab0*/  LOP3.LUT R43, R18, 0x64006400, RZ, 0xfc, !PT ;  /* 0x64006400122b7812 */ /* 0x000fe400078efcff */
[----:B------:R-:W-:-:S02]  /*4ac0*/  LOP3.LUT R75, R29, 0x64006400, RZ, 0xfc, !PT ;  /* 0x640064001d4b7812 */ /* 0x000fc400078efcff */
[----:B------:R-:W-:Y:S01]  /*4ad0*/  LOP3.LUT R14, R15, 0x3e003e0, RZ, 0xc0, !PT ;  /* 0x03e003e00f0e7812 */ /* 0x000fe200078ec0ff */
[-C--:B------:R-:W-:Y:S01]  /*4ae0*/  HFMA2 R43, R43, R40.reuse.H0_H0, -48, -48 ;  /* 0xd200d2002b2b7431 */ /* 0x080fe20000040028 */
[----:B------:R-:W-:Y:S01]  /*4af0*/  LOP3.LUT R83, R24, 0x3e003e0, RZ, 0xc0, !PT ;  /* 0x03e003e018537812 */ /* 0x000fe200078ec0ff */
[----:B------:R-:W-:Y:S01]  /*4b00*/  HFMA2 R3, R75, R40.H0_H0, -48, -48 ;  /* 0xd200d2004b037431 */ /* 0x000fe20000040028 */
[----:B------:R-:W-:Y:S02]  /*4b10*/  LOP3.LUT R87, R25, 0x3e003e0, RZ, 0xc0, !PT ;  /* 0x03e003e019577812 */ /* 0x000fe400078ec0ff */
[----:B------:R-:W-:Y:S02]  /*4b20*/  LOP3.LUT R89, R26, 0x3e003e0, RZ, 0xc0, !PT ;  /* 0x03e003e01a597812 */ /* 0x000fe400078ec0ff */
[----:B------:R-:W-:Y:S02]  /*4b30*/  LOP3.LUT R36, R27, 0x3e003e0, RZ, 0xc0, !PT ;  /* 0x03e003e01b247812 */ /* 0x000fe400078ec0ff */
[----:B------:R-:W-:-:S02]  /*4b40*/  LOP3.LUT R77, R30, 0x64006400, RZ, 0xfc, !PT ;  /* 0x640064001e4d7812 */ /* 0x000fc400078efcff */
[----:B------:R-:W-:Y:S01]  /*4b50*/  LOP3.LUT R45, R45, 0x20002, R48, 0xf8, !PT ;  /* 0x000200022d2d7812 */ /* 0x000fe200078ef830 */
[-C--:B------:R-:W-:Y:S01]  /*4b60*/  HFMA2 R48, R5, R40.reuse.H0_H0, -48, -48 ;  /* 0xd200d20005307431 */ /* 0x080fe20000040028 */
[--C-:B------:R-:W-:Y:S01]  /*4b70*/  SHF.R.U32.HI R62, RZ, 0xd, R15.reuse ;  /* 0x0000000dff3e7819 */ /* 0x100fe2000001160f */
[-C--:B------:R-:W-:Y:S01]  /*4b80*/  HFMA2 R5, R73, R40.reuse.H0_H0, -48, -48 ;  /* 0xd200d20049057431 */ /* 0x080fe20000040028 */
[----:B------:R-:W-:Y:S01]  /*4b90*/  LOP3.LUT R66, R15, 0x1f001f, RZ, 0xc0, !PT ;  /* 0x001f001f0f427812 */ /* 0x000fe200078ec0ff */
[----:B------:R-:W-:Y:S01]  /*4ba0*/  HFMA2 R42, R77, R40.H0_H0, -48, -48 ;  /* 0xd200d2004d2a7431 */ /* 0x000fe20000040028 */
[----:B------:R-:W-:Y:S02]  /*4bb0*/  SHF.R.U32.HI R65, RZ, 0xa, R15 ;  /* 0x0000000aff417819 */ /* 0x000fe4000001160f */
[----:B------:R-:W-:Y:S02]  /*4bc0*/  LOP3.LUT R15, R17, 0x64006400, RZ, 0xfc, !PT ;  /* 0x64006400110f7812 */ /* 0x000fe400078efcff */
[----:B------:R-:W-:-:S02]  /*4bd0*/  LOP3.LUT R11, R11, 0x64006400, RZ, 0xfc, !PT ;  /* 0x640064000b0b7812 */ /* 0x000fc400078efcff */
[----:B------:R-:W-:Y:S01]  /*4be0*/  LOP3.LUT R13, R13, 0x64006400, RZ, 0xfc, !PT ;  /* 0x640064000d0d7812 */ /* 0x000fe200078efcff */
[-C--:B------:R-:W-:Y:S01]  /*4bf0*/  HFMA2 R74, R15, R40.reuse.H0_H0, -48, -48 ;  /* 0xd200d2000f4a7431 */ /* 0x080fe20000040028 */
[----:B------:R-:W-:Y:S02]  /*4c00*/  LOP3.LUT R79, R12, 0x64006400, RZ, 0xfc, !PT ;  /* 0x640064000c4f7812 */ /* 0x000fe400078efcff */
[----:B------:R-:W-:Y:S01]  /*4c10*/  LOP3.LUT R81, R14, 0x64006400, RZ, 0xfc, !PT ;  /* 0x640064000e517812 */ /* 0x000fe200078efcff */
[-C--:B------:R-:W-:Y:S01]  /*4c20*/  HFMA2 R14, R13, R40.reuse.H0_H0, -48, -48 ;  /* 0xd200d2000d0e7431 */ /* 0x080fe20000040028 */
[----:B------:R-:W-:Y:S01]  /*4c30*/  LOP3.LUT R83, R83, 0x64006400, RZ, 0xfc, !PT ;  /* 0x6400640053537812 */ /* 0x000fe200078efcff */
[-C--:B------:R-:W-:Y:S01]  /*4c40*/  HFMA2 R12, R79, R40.reuse.H0_H0, -48, -48 ;  /* 0xd200d2004f0c7431 */ /* 0x080fe20000040028 */
[----:B------:R-:W-:Y:S01]  /*4c50*/  LOP3.LUT R87, R87, 0x64006400, RZ, 0xfc, !PT ;  /* 0x6400640057577812 */ /* 0x000fe200078efcff */
[----:B------:R-:W-:Y:S01]  /*4c60*/  HFMA2 R16, R81, R40.H0_H0, -48, -48 ;  /* 0xd200d20051107431 */ /* 0x000fe20000040028 */
[----:B------:R-:W-:-:S02]  /*4c70*/  LOP3.LUT R89, R89, 0x64006400, RZ, 0xfc, !PT ;  /* 0x6400640059597812 */ /* 0x000fc400078efcff */
[----:B------:R-:W-:Y:S01]  /*4c80*/  LOP3.LUT R17, R36, 0x64006400, RZ, 0xfc, !PT ;  /* 0x6400640024117812 */ /* 0x000fe200078efcff */
[-C--:B------:R-:W-:Y:S01]  /*4c90*/  HFMA2 R13, R87, R40.reuse.H0_H0, -48, -48 ;  /* 0xd200d200570d7431 */ /* 0x080fe20000040028 */
[----:B------:R-:W-:Y:S01]  /*4ca0*/  LOP3.LUT R63, R63, 0x64006400, RZ, 0xfc, !PT ;  /* 0x640064003f3f7812 */ /* 0x000fe200078efcff */
[-C--:B------:R-:W-:Y:S01]  /*4cb0*/  HFMA2 R15, R89, R40.reuse.H0_H0, -48, -48 ;  /* 0xd200d200590f7431 */ /* 0x080fe20000040028 */
[----:B------:R-:W-:Y:S01]  /*4cc0*/  LOP3.LUT R59, R59, 0x64006400, RZ, 0xfc, !PT ;  /* 0x640064003b3b7812 */ /* 0x000fe200078efcff */
[-C--:B------:R-:W-:Y:S01]  /*4cd0*/  HFMA2 R17, R17, R40.reuse.H0_H0, -48, -48 ;  /* 0xd200d20011117431 */ /* 0x080fe20000040028 */
[----:B------:R-:W-:Y:S01]  /*4ce0*/  LOP3.LUT R72, R67, 0x64006400, RZ, 0xfc, !PT ;  /* 0x6400640043487812 */ /* 0x000fe200078efcff */
[----:B------:R-:W-:Y:S01]  /*4cf0*/  HADD2 R67, R63, -1040, -1040 ;  /* 0xe410e4103f437430 */ /* 0x000fe20000000000 */
[----:B------:R-:W-:Y:S01]  /*4d00*/  LOP3.LUT R62, R45, 0x40004, R62, 0xf8, !PT ;  /* 0x000400042d3e7812 */ /* 0x000fe200078ef83e */
[-C--:B------:R-:W-:Y:S01]  /*4d10*/  HFMA2 R45, R11, R40.reuse.H0_H0, -48, -48 ;  /* 0xd200d2000b2d7431 */ /* 0x080fe20000040028 */
[----:B------:R-:W-:Y:S01]  /*4d20*/  LOP3.LUT R71, R71, 0x64006400, RZ, 0xfc, !PT ;  /* 0x6400640047477812 */ /* 0x000fe200078efcff */
[----:B------:R-:W-:Y:S01]  /*4d30*/  HFMA2 R11, R83, R40.H0_H0, -48, -48 ;  /* 0xd200d200530b7431 */ /* 0x000fe20000040028 */
[----:B------:R-:W-:Y:S01]  /*4d40*/  LOP3.LUT R41, R41, 0x1f001f, RZ, 0xc0, !PT ;  /* 0x001f001f29297812 */ /* 0x000fe200078ec0ff */
[----:B------:R-:W-:Y:S01]  /*4d50*/  HADD2 R63, R72, -1040, -1040 ;  /* 0xe410e410483f7430 */ /* 0x000fe20000000000 */
[----:B------:R-:W-:-:S02]  /*4d60*/  LOP3.LUT R77, R51, 0x1f001f, RZ, 0xc0, !PT ;  /* 0x001f001f334d7812 */ /* 0x000fc400078ec0ff */
[----:B------:R-:W-:Y:S02]  /*4d70*/  LOP3.LUT R41, R41, 0x64006400, RZ, 0xfc, !PT ;  /* 0x6400640029297812 */ /* 0x000fe400078efcff */
[----:B------:R-:W-:Y:S01]  /*4d80*/  LOP3.LUT R44, R44, 0x1f001f, RZ, 0xc0, !PT ;  /* 0x001f001f2c2c7812 */ /* 0x000fe200078ec0ff */
[----:B0-----:R-:W-:Y:S01]  /*4d90*/  HFMA2 R72, R63, R32, RZ ;  /* 0x000000203f487231 */ /* 0x001fe200000000ff */
[----:B------:R-:W-:Y:S02]  /*4da0*/  LOP3.LUT R56, R56, 0x64006400, RZ, 0xfc, !PT ;  /* 0x6400640038387812 */ /* 0x000fe400078efcff */
[----:B------:R-:W-:Y:S02]  /*4db0*/  LOP3.LUT R77, R77, 0x64006400, RZ, 0xfc, !PT ;  /* 0x640064004d4d7812 */ /* 0x000fe400078efcff */
[----:B------:R-:W-:Y:S02]  /*4dc0*/  LOP3.LUT R68, R68, 0x64006400, RZ, 0xfc, !PT ;  /* 0x6400640044447812 */ /* 0x000fe400078efcff */
[----:B------:R-:W-:Y:S01]  /*4dd0*/  LOP3.LUT R50, R50, 0x1f001f, RZ, 0xc0, !PT ;  /* 0x001f001f32327812 */ /* 0x000fe200078ec0ff */
[----:B------:R-:W-:Y:S01]  /*4de0*/  HFMA2 R72, R58, R33, R72 ;  /* 0x000000213a487231 */ /* 0x000fe20000000048 */
        /* <DEDUP_REMOVED lines=10> */
[----:B------:R-:W-:Y:S02]  /*4e90*/  SHF.R.U32.HI R79, RZ, 0xc, R27 ;  /* 0x0000000cff4f7819 */ /* 0x000fe4000001161b */
[----:B--2---:R-:W-:Y:S02]  /*4ea0*/  LOP3.LUT R18, R20, 0x3e003e0, RZ, 0xc0, !PT ;  /* 0x03e003e014127812 */ /* 0x004fe400078ec0ff */
[----:B------:R-:W-:-:S02]  /*4eb0*/  LOP3.LUT R28, R21, 0x3e003e0, RZ, 0xc0, !PT ;  /* 0x03e003e0151c7812 */ /* 0x000fc400078ec0ff */
[----:B------:R-:W-:Y:S02]  /*4ec0*/  LOP3.LUT R29, R22, 0x3e003e0, RZ, 0xc0, !PT ;  /* 0x03e003e0161d7812 */ /* 0x000fe400078ec0ff */
[----:B------:R-:W-:Y:S02]  /*4ed0*/  LOP3.LUT R30, R23, 0x3e003e0, RZ, 0xc0, !PT ;  /* 0x03e003e0171e7812 */ /* 0x000fe400078ec0ff */
[----:B------:R-:W-:Y:S02]  /*4ee0*/  LOP3.LUT R31, R18, 0x64006400, RZ, 0xfc, !PT ;  /* 0x64006400121f7812 */ /* 0x000fe400078efcff */
[----:B------:R-:W-:Y:S02]  /*4ef0*/  LOP3.LUT R73, R28, 0x64006400, RZ, 0xfc, !PT ;  /* 0x640064001c497812 */ /* 0x000fe400078efcff */
[----:B------:R-:W-:Y:S01]  /*4f00*/  LOP3.LUT R29, R29, 0x64006400, RZ, 0xfc, !PT ;  /* 0x640064001d1d7812 */ /* 0x000fe200078efcff */
[-C--:B------:R-:W-:Y:S01]  /*4f10*/  HFMA2 R18, R31, R40.reuse.H0_H0, -48, -48 ;  /* 0xd200d2001f127431 */ /* 0x080fe20000040028 */
[----:B------:R-:W-:Y:S01]  /*4f20*/  LOP3.LUT R75, R30, 0x64006400, RZ, 0xfc, !PT ;  /* 0x640064001e4b7812 */ /* 0x000fe200078efcff */
[----:B------:R-:W-:-:S02]  /*4f30*/  HFMA2 R36, R73, R40.H0_H0, -48, -48 ;  /* 0xd200d20049247431 */ /* 0x000fc40000040028 */
[-C--:B------:R-:W-:Y:S02]  /*4f40*/  HFMA2 R38, R29, R40.reuse.H0_H0, -48, -48 ;  /* 0xd200d2001d267431 */ /* 0x080fe40000040028 */
[----:B------:R-:W-:Y:S01]  /*4f50*/  HFMA2 R40, R75, R40.H0_H0, -48, -48 ;  /* 0xd200d2004b287431 */ /* 0x000fe20000040028 */
[----:B------:R-:W0:Y:S01]  /*4f60*/  LDS.128 R28, [UR4+-0xf0] ;  /* 0xffff1004ff1c7984 */ /* 0x000e220008000c00 */
[----:B------:R-:W-:Y:S02]  /*4f70*/  HADD2 R75, R59, -1040, -1040 ;  /* 0xe410e4103b4b7430 */ /* 0x000fe40000000000 */
[----:B------:R-:W-:Y:S02]  /*4f80*/  HADD2 R59, R71, -1040, -1040 ;  /* 0xe410e410473b7430 */ /* 0x000fe40000000000 */
[-C--:B------:R-:W-:Y:S02]  /*4f90*/  HFMA2 R71, R67, R32.reuse, RZ.H0_H0 ;  /* 0x0000002043477231 */ /* 0x080fe400000400ff */
[----:B------:R-:W-:-:S02]  /*4fa0*/  HFMA2 R76, R75, R32, RZ ;  /* 0x000000204b4c7231 */ /* 0x000fc400000000ff */
[----:B------:R-:W-:Y:S02]  /*4fb0*/  HFMA2 R73, R59, R32, RZ.H0_H0 ;  /* 0x000000203b497231 */ /* 0x000fe400000400ff */
[-C--:B------:R-:W-:Y:S01]  /*4fc0*/  HFMA2 R32, R60, R33.reuse, R71 ;  /* 0x000000213c207231 */ /* 0x080fe20000000047 */
[----:B------:R-:W-:Y:S02]  /*4fd0*/  LOP3.LUT R71, R44, 0x64006400, RZ, 0xfc, !PT ;  /* 0x640064002c477812 */ /* 0x000fe400078efcff */
[----:B------:R-:W-:Y:S01]  /*4fe0*/  LOP3.LUT R44, R70, 0x64006400, RZ, 0xfc, !PT ;  /* 0x64006400462c7812 */ /* 0x000fe200078efcff */
[-C--:B------:R-:W-:Y:S02]  /*4ff0*/  HFMA2 R76, R74, R33.reuse, R76 ;  /* 0x000000214a4c7231 */ /* 0x080fe4000000004c */
        /* <DEDUP_REMOVED lines=12> */
[----:B------:R-:W-:-:S02]  /*50c0*/  HFMA2 R76, R73, R34, R76 ;  /* 0x00000022494c7231 */ /* 0x000fc4000000004c */
[----:B------:R-:W-:Y:S01]  /*50d0*/  HADD2 R41, R77, -1040, -1040 ;  /* 0xe410e4104d297430 */ /* 0x000fe20000000000 */
[----:B------:R-:W-:Y:S01]  /*50e0*/  LOP3.LUT R77, R49, 0x1f001f, RZ, 0xc0, !PT ;  /* 0x001f001f314d7812 */ /* 0x000fe200078ec0ff */
[-C--:B------:R-:W-:Y:S02]  /*50f0*/  HFMA2 R32, R71, R34.reuse, R32 ;  /* 0x0000002247207231 */ /* 0x080fe40000000020 */
[-C--:B------:R-:W-:Y:S02]  /*5100*/  HFMA2 R69, R51, R34.reuse, R72 ;  /* 0x0000002233457231 */ /* 0x080fe40000000048 */
[----:B------:R-:W-:Y:S01]  /*5110*/  HADD2 R72, R56, -1040, -1040 ;  /* 0xe410e41038487430 */ /* 0x000fe20000000000 */
[----:B------:R-:W-:Y:S01]  /*5120*/  LOP3.LUT R49, R55, 0x64006400, RZ, 0xfc, !PT ;  /* 0x6400640037317812 */ /* 0x000fe200078efcff */
[----:B------:R-:W-:Y:S01]  /*5130*/  HFMA2 R33, R41, R34, R33 ;  /* 0x0000002229217231 */ /* 0x000fe20000000021 */
[----:B------:R-:W-:Y:S01]  /*5140*/  LOP3.LUT R55, R52, 0x64006400, RZ, 0xfc, !PT ;  /* 0x6400640034377812 */ /* 0x000fe200078efcff */
[----:B------:R-:W-:Y:S01]  /*5150*/  HADD2 R56, R68, -1040, -1040 ;  /* 0xe410e41044387430 */ /* 0x000fe20000000000 */
[----:B------:R-:W-:Y:S01]  /*5160*/  LOP3.LUT R53, R54, 0x64006400, RZ, 0xfc, !PT ;  /* 0x6400640036357812 */ /* 0x000fe200078efcff */
[----:B------:R-:W-:-:S02]  /*5170*/  HFMA2 R76, R72, R35, R76 ;  /* 0x00000023484c7231 */ /* 0x000fc4000000004c */
[-C--:B------:R-:W-:Y:S02]  /*5180*/  HFMA2 R33, R44, R35.reuse, R33 ;  /* 0x000000232c217231 */ /* 0x080fe40000000021 */
[-C--:B------:R-:W-:Y:S02]  /*5190*/  HFMA2 R69, R46, R35.reuse, R69 ;  /* 0x000000232e457231 */ /* 0x080fe40000000045 */
[----:B------:R-:W-:Y:S01]  /*51a0*/  HFMA2 R32, R56, R35, R32 ;  /* 0x0000002338207231 */ /* 0x000fe20000000020 */
[----:B------:R-:W-:Y:S01]  /*51b0*/  LOP3.LUT R54, R77, 0x64006400, RZ, 0xfc, !PT ;  /* 0x640064004d367812 */ /* 0x000fe200078efcff */
[----:B------:R-:W-:Y:S02]  /*51c0*/  HADD2 R70, R70, -1040, -1040 ;  /* 0xe410e41046467430 */ /* 0x000fe40000000000 */
[-C--:B0-----:R-:W-:Y:S02]  /*51d0*/  HFMA2 R68, R43, R28.reuse, R32 ;  /* 0x0000001c2b447231 */ /* 0x081fe40000000020 */
[----:B------:R-:W-:-:S02]  /*51e0*/  HFMA2 R76, R45, R28, R76 ;  /* 0x0000001c2d4c7231 */ /* 0x000fc4000000004c */
[----:B------:R-:W-:Y:S02]  /*51f0*/  HADD2 R52, R50, -1040, -1040 ;  /* 0xe410e41032347430 */ /* 0x000fe40000000000 */
[-C--:B------:R-:W-:Y:S02]  /*5200*/  HFMA2 R69, R5, R28.reuse, R69 ;  /* 0x0000001c05457231 */ /* 0x080fe40000000045 */
[----:B------:R-:W-:Y:S02]  /*5210*/  HFMA2 R28, R3, R28, R33 ;  /* 0x0000001c031c7231 */ /* 0x000fe40000000021 */
[----:B------:R-:W0:Y:S01]  /*5220*/  LDS.128 R32, [UR4+-0xe0] ;  /* 0xffff2004ff207984 */ /* 0x000e220008000c00 */
[----:B------:R-:W-:Y:S02]  /*5230*/  HADD2 R50, R55, -1040, -1040 ;  /* 0xe410e41037327430 */ /* 0x000fe40000000000 */
[----:B------:R-:W-:Y:S02]  /*5240*/  HFMA2 R76, R70, R29, R76 ;  /* 0x0000001d464c7231 */ /* 0x000fe4000000004c */
[----:B------:R-:W-:-:S02]  /*5250*/  HADD2 R55, R47, -1040, -1040 ;  /* 0xe410e4102f377430 */ /* 0x000fc40000000000 */
[-C--:B------:R-:W-:Y:S02]  /*5260*/  HFMA2 R69, R52, R29.reuse, R69 ;  /* 0x0000001d34457231 */ /* 0x080fe40000000045 */
[----:B------:R-:W-:Y:S02]  /*5270*/  HADD2 R54, R54, -1040, -1040 ;  /* 0xe410e41036367430 */ /* 0x000fe40000000000 */
[----:B------:R-:W-:Y:S02]  /*5280*/  HADD2 R49, R49, -1040, -1040 ;  /* 0xe410e41031317430 */ /* 0x000fe40000000000 */
[-C--:B------:R-:W-:Y:S02]  /*5290*/  HFMA2 R68, R54, R29.reuse, R68 ;  /* 0x0000001d36447231 */ /* 0x080fe40000000044 */
[----:B------:R-:W-:Y:S02]  /*52a0*/  HFMA2 R77, R50, R29, R28 ;  /* 0x0000001d324d7231 */ /* 0x000fe4000000001c */
[----:B------:R-:W-:-:S02]  /*52b0*/  HFMA2 R29, R55, R30, R76 ;  /* 0x0000001e371d7231 */ /* 0x000fc4000000004c */
[----:B------:R-:W-:Y:S02]  /*52c0*/  HADD2 R53, R53, -1040, -1040 ;  /* 0xe410e41035357430 */ /* 0x000fe40000000000 */
[-C--:B------:R-:W-:Y:S02]  /*52d0*/  HFMA2 R28, R49, R30.reuse, R69 ;  /* 0x0000001e311c7231 */ /* 0x080fe40000000045 */
[----:B------:R-:W-:Y:S02]  /*52e0*/  HADD2 R47, R66, -1040, -1040 ;  /* 0xe410e410422f7430 */ /* 0x000fe40000000000 */
[-C--:B------:R-:W-:Y:S01]  /*52f0*/  HFMA2 R66, R53, R30.reuse, R68 ;  /* 0x0000001e35427231 */ /* 0x080fe20000000044 */
[----:B------:R-:W-:Y:S01]  /*5300*/  LOP3.LUT R68, R65, 0x64006400, RZ, 0xfc, !PT ;  /* 0x6400640041447812 */ /* 0x000fe200078efcff */
[----:B------:R-:W-:Y:S02]  /*5310*/  HFMA2 R30, R47, R30, R77 ;  /* 0x0000001e2f1e7231 */ /* 0x000fe4000000004d */
[----:B------:R-:W-:-:S02]  /*5320*/  HFMA2 R29, R42, R31, R29 ;  /* 0x0000001f2a1d7231 */ /* 0x000fc4000000001d */
[----:B------:R-:W-:Y:S02]  /*5330*/  HADD2 R69, R57, -1040, -1040 ;  /* 0xe410e41039457430 */ /* 0x000fe40000000000 */
[-C--:B------:R-:W-:Y:S02]  /*5340*/  HFMA2 R28, R14, R31.reuse, R28 ;  /* 0x0000001f0e1c7231 */ /* 0x080fe4000000001c */
        /* <DEDUP_REMOVED lines=8> */
[----:B------:R-:W-:Y:S01]  /*53d0*/  HADD2 R57, R68, -1040, -1040 ;  /* 0xe410e41044397430 */ /* 0x000fe20000000000 */
[----:B------:R-:W-:-:S02]  /*53e0*/  SHF.R.U32.HI R25, RZ, 0xa, R25 ;  /* 0x0000000aff197819 */ /* 0x000fc40000011619 */
[----:B------:R-:W-:Y:S02]  /*53f0*/  SHF.R.U32.HI R27, RZ, 0xa, R27 ;  /* 0x0000000aff1b7819 */ /* 0x000fe4000001161b */
[----:B------:R-:W-:Y:S02]  /*5400*/  LOP3.LUT R25, R25, 0x1f001f, RZ, 0xc0, !PT ;  /* 0x001f001f19197812 */ /* 0x000fe400078ec0ff */
[----:B------:R-:W-:Y:S01]  /*5410*/  LOP3.LUT R27, R27, 0x1f001f, RZ, 0xc0, !PT ;  /* 0x001f001f1b1b7812 */ /* 0x000fe200078ec0ff */
[-C--:B0-----:R-:W-:Y:S02]  /*5420*/  HFMA2 R30, R69, R32.reuse, R29 ;  /* 0x00000020451e7231 */ /* 0x081fe4000000001d */
[-C--:B------:R-:W-:Y:S02]  /*5430*/  HFMA2 R29, R65, R32.reuse, R66 ;  /* 0x00000020411d7231 */ /* 0x080fe40000000042 */
[-C--:B------:R-:W-:Y:S02]  /*5440*/  HFMA2 R28, R61, R32.reuse, R28 ;  /* 0x000000203d1c7231 */ /* 0x080fe4000000001c */
[----:B------:R-:W-:Y:S01]  /*5450*/  HFMA2 R31, R57, R32, R31 ;  /* 0x00000020391f7231 */ /* 0x000fe2000000001f */
[----:B------:R-:W-:-:S02]  /*5460*/  LOP3.LUT R32, R24, 0x1f001f, RZ, 0xc0, !PT ;  /* 0x001f001f18207812 */ /* 0x000fc400078ec0ff */
[----:B------:R-:W-:Y:S02]  /*5470*/  LOP3.LUT R66, R26, 0x1f001f, RZ, 0xc0, !PT ;  /* 0x001f001f1a427812 */ /* 0x000fe400078ec0ff */
[----:B------:R-:W-:Y:S02]  /*5480*/  LOP3.LUT R68, R32, 0x64006400, RZ, 0xfc, !PT ;  /* 0x6400640020447812 */ /* 0x000fe400078efcff */
[----:B------:R-:W-:Y:S01]  /*5490*/  LOP3.LUT R76, R66, 0x64006400, RZ, 0xfc, !PT ;  /* 0x64006400424c7812 */ /* 0x000fe200078efcff */
[----:B------:R-:W-:Y:S01]  /*54a0*/  HADD2 R66, R64, -1040, -1040 ;  /* 0xe410e41040427430 */ /* 0x000fe20000000000 */
[----:B------:R-:W-:Y:S01]  /*54b0*/  LOP3.LUT R32, R62, 0x80008, R79, 0xf8, !PT ;  /* 0x000800083e207812 */ /* 0x000fe200078ef84f */
[----:B------:R-:W-:Y:S01]  /*54c0*/  HADD2 R68, R68, -1040, -1040 ;  /* 0xe410e41044447430 */ /* 0x000fe20000000000 */
[----:B------:R-:W-:Y:S01]  /*54d0*/  SHF.R.U32.HI R24, RZ, 0xa, R24 ;  /* 0x0000000aff187819 */ /* 0x000fe20000011618 */
[----:B------:R-:W-:Y:S01]  /*54e0*/  HADD2 R64, R76, -1040, -1040 ;  /* 0xe410e4104c407430 */ /* 0x000fe20000000000 */
[----:B------:R-:W-:Y:S01]  /*54f0*/  SHF.R.U32.HI R26, RZ, 0xa, R26 ;  /* 0x0000000aff1a7819 */ /* 0x000fe2000001161a */
[----:B------:R-:W-:Y:S01]  /*5500*/  HADD2 R62, R77, -1040, -1040 ;  /* 0xe410e4104d3e7430 */ /* 0x000fe20000000000 */
[----:B------:R-:W-:Y:S01]  /*5510*/  LOP3.LUT R24, R24, 0x1f001f, RZ, 0xc0, !PT ;  /* 0x001f001f18187812 */ /* 0x000fe200078ec0ff */
[----:B------:R-:W-:-:S02]  /*5520*/  HFMA2 R30, R68, R33, R30 ;  /* 0x00000021441e7231 */ /* 0x000fc4000000001e */
[-C--:B------:R-:W-:Y:S02]  /*5530*/  HFMA2 R29, R66, R33.reuse, R29 ;  /* 0x00000021421d7231 */ /* 0x080fe4000000001d */
[-C--:B------:R-:W-:Y:S02]  /*5540*/  HFMA2 R28, R64, R33.reuse, R28 ;  /* 0x00000021401c7231 */ /* 0x080fe4000000001c */
[----:B------:R-:W-:Y:S01]  /*5550*/  HFMA2 R31, R62, R33, R31 ;  /* 0x000000213e1f7231 */ /* 0x000fe2000000001f */
[----:B------:R-:W-:Y:S01]  /*5560*/  LOP3.LUT R26, R26, 0x1f001f, RZ, 0xc0, !PT ;  /* 0x001f001f1a1a7812 */ /* 0x000fe200078ec0ff */
[-C--:B------:R-:W-:Y:S01]  /*5570*/  HFMA2 R77, R13, R34.reuse, R29 ;  /* 0x000000220d4d7231 */ /* 0x080fe2000000001d */
[----:B------:R-:W-:Y:S01]  /*5580*/  LOP3.LUT R24, R24, 0x64006400, RZ, 0xfc, !PT ;  /* 0x6400640018187812 */ /* 0x000fe200078efcff */
[-C--:B------:R-:W-:Y:S01]  /*5590*/  HFMA2 R79, R11, R34.reuse, R30 ;  /* 0x000000220b4f7231 */ /* 0x080fe2000000001e */
[----:B------:R-:W-:Y:S01]  /*55a0*/  LOP3.LUT R26, R26, 0x64006400, RZ, 0xfc, !PT ;  /* 0x640064001a1a7812 */ /* 0x000fe200078efcff */
[----:B------:R-:W-:-:S02]  /*55b0*/  HFMA2 R33, R15, R34, R28 ;  /* 0x000000220f217231 */ /* 0x000fc4000000001c */
[----:B------:R-:W-:Y:S01]  /*55c0*/  HFMA2 R34, R17, R34, R31 ;  /* 0x0000002211227231 */ /* 0x000fe2000000001f */
[----:B------:R-:W-:Y:S01]  /*55d0*/  LOP3.LUT R25, R25, 0x64006400, RZ, 0xfc, !PT ;  /* 0x6400640019197812 */ /* 0x000fe200078efcff */
[----:B------:R-:W0:Y:S01]  /*55e0*/  LDS.128 R28, [UR4+-0xd0] ;  /* 0xffff3004ff1c7984 */ /* 0x000e220008000c00 */
[----:B------:R-:W-:Y:S01]  /*55f0*/  LOP3.LUT R27, R27, 0x64006400, RZ, 0xfc, !PT ;  /* 0x640064001b1b7812 */ /* 0x000fe200078efcff */
[----:B------:R-:W-:Y:S02]  /*5600*/  HADD2 R82, R24, -1040, -1040 ;  /* 0xe410e41018527430 */ /* 0x000fe40000000000 */
[----:B------:R-:W-:Y:S01]  /*5610*/  HADD2 R78, R26, -1040, -1040 ;  /* 0xe410e4101a4e7430 */ /* 0x000fe20000000000 */
[----:B------:R-:W-:Y:S01]  /*5620*/  LOP3.LUT R26, R20, 0x1f001f, RZ, 0xc0, !PT ;  /* 0x001f001f141a7812 */ /* 0x000fe200078ec0ff */
[----:B------:R-:W-:Y:S02]  /*5630*/  HADD2 R80, R25, -1040, -1040 ;  /* 0xe410e41019507430 */ /* 0x000fe40000000000 */
[----:B------:R-:W-:-:S02]  /*5640*/  HADD2 R76, R27, -1040, -1040 ;  /* 0xe410e4101b4c7430 */ /* 0x000fc40000000000 */
[-C--:B------:R-:W-:Y:S02]  /*5650*/  HFMA2 R24, R82, R35.reuse, R79 ;  /* 0x0000002352187231 */ /* 0x080fe4000000004f */
[-C--:B------:R-:W-:Y:S02]  /*5660*/  HFMA2 R25, R80, R35.reuse, R77 ;  /* 0x0000002350197231 */ /* 0x080fe4000000004d */
[-C--:B------:R-:W-:Y:S02]  /*5670*/  HFMA2 R33, R78, R35.reuse, R33 ;  /* 0x000000234e217231 */ /* 0x080fe40000000021 */
[----:B------:R-:W-:Y:S01]  /*5680*/  HFMA2 R34, R76, R35, R34 ;  /* 0x000000234c227231 */ /* 0x000fe20000000022 */
[----:B------:R-:W-:Y:S02]  /*5690*/  LOP3.LUT R35, R22, 0x1f001f, RZ, 0xc0, !PT ;  /* 0x001f001f16237812 */ /* 0x000fe400078ec0ff */
[----:B------:R-:W-:Y:S02]  /*56a0*/  LOP3.LUT R26, R26, 0x64006400, RZ, 0xfc, !PT ;  /* 0x640064001a1a7812 */ /* 0x000fe400078efcff */
[----:B------:R-:W-:-:S02]  /*56b0*/  LOP3.LUT R35, R35, 0x64006400, RZ, 0xfc, !PT ;  /* 0x6400640023237812 */ /* 0x000fc400078efcff */
[----:B------:R-:W-:Y:S01]  /*56c0*/  LOP3.LUT R27, R21, 0x1f001f, RZ, 0xc0, !PT ;  /* 0x001f001f151b7812 */ /* 0x000fe200078ec0ff */
[----:B------:R-:W-:Y:S01]  /*56d0*/  HADD2 R83, R26, -1040, -1040 ;  /* 0xe410e4101a537430 */ /* 0x000fe20000000000 */
[----:B------:R-:W-:Y:S01]  /*56e0*/  LOP3.LUT R77, R23, 0x1f001f, RZ, 0xc0, !PT ;  /* 0x001f001f174d7812 */ /* 0x000fe200078ec0ff */
[----:B------:R-:W-:Y:S01]  /*56f0*/  HADD2 R79, R35, -1040, -1040 ;  /* 0xe410e410234f7430 */ /* 0x000fe20000000000 */
[----:B------:R-:W-:Y:S02]  /*5700*/  LOP3.LUT R27, R27, 0x64006400, RZ, 0xfc, !PT ;  /* 0x640064001b1b7812 */ /* 0x000fe400078efcff */
[----:B------:R-:W-:-:S03]  /*5710*/  LOP3.LUT R77, R77, 0x64006400, RZ, 0xfc, !PT ;  /* 0x640064004d4d7812 */ /* 0x000fc600078efcff */
[----:B------:R-:W-:Y:S01]  /*5720*/  HADD2 R81, R27, -1040, -1040 ;  /* 0xe410e4101b517430 */ /* 0x000fe20000000000 */
[--C-:B------:R-:W-:Y:S01]  /*5730*/  SHF.R.U32.HI R27, RZ, 0xb, R20.reuse ;  /* 0x0000000bff1b7819 */ /* 0x100fe20000011614 */
[----:B------:R-:W-:Y:S01]  /*5740*/  HADD2 R77, R77, -1040, -1040 ;  /* 0xe410e4104d4d7430 */ /* 0x000fe20000000000 */
[----:B------:R-:W-:Y:S02]  /*5750*/  SHF.R.U32.HI R20, RZ, 0xa, R20 ;  /* 0x0000000aff147819 */ /* 0x000fe40000011614 */
[----:B------:R-:W-:Y:S02]  /*5760*/  LOP3.LUT R86, R86, 0x100010, R27, 0xf8, !PT ;  /* 0x0010001056567812 */ /* 0x000fe400078ef81b */
[----:B------:R-:W-:Y:S02]  /*5770*/  LOP3.LUT R20, R20, 0x1f001f, RZ, 0xc0, !PT ;  /* 0x001f001f14147812 */ /* 0x000fe400078ec0ff */
[----:B------:R-:W-:Y:S02]  /*5780*/  LOP3.LUT R86, R86, 0x64006400, RZ, 0xfc, !PT ;  /* 0x6400640056567812 */ /* 0x000fe400078efcff */
[----:B------:R-:W-:Y:S01]  /*5790*/  LOP3.LUT R20, R20, 0x64006400, RZ, 0xfc, !PT ;  /* 0x6400640014147812 */ /* 0x000fe200078efcff */
[----:B0-----:R-:W-:-:S02]  /*57a0*/  HFMA2 R24, R83, R28, R24 ;  /* 0x0000001c53187231 */ /* 0x001fc40000000018 */
[-C--:B------:R-:W-:Y:S02]  /*57b0*/  HFMA2 R25, R81, R28.reuse, R25 ;  /* 0x0000001c51197231 */ /* 0x080fe40000000019 */
[-C--:B------:R-:W-:Y:S02]  /*57c0*/  HFMA2 R33, R79, R28.reuse, R33 ;  /* 0x0000001c4f217231 */ /* 0x080fe40000000021 */
[----:B------:R-:W-:Y:S01]  /*57d0*/  HFMA2 R34, R77, R28, R34 ;  /* 0x0000001c4d227231 */ /* 0x000fe20000000022 */
[--C-:B------:R-:W-:Y:S01]  /*57e0*/  SHF.R.U32.HI R28, RZ, 0xb, R21.reuse ;  /* 0x0000000bff1c7819 */ /* 0x100fe20000011615 */
[----:B------:R-:W-:Y:S01]  /*57f0*/  HADD2 R91, R20, -1040, -1040 ;  /* 0xe410e410145b7430 */ /* 0x000fe20000000000 */
[----:B------:R-:W-:Y:S01]  /*5800*/  SHF.R.U32.HI R21, RZ, 0xa, R21 ;  /* 0x0000000aff157819 */ /* 0x000fe20000011615 */
[----:B------:R-:W-:Y:S02]  /*5810*/  HADD2 R90, R86, -1040, -1040 ;  /* 0xe410e410565a7430 */ /* 0x000fe40000000000 */
[-C--:B------:R-:W-:Y:S01]  /*5820*/  HFMA2 R26, R18, R29.reuse, R24 ;  /* 0x0000001d121a7231 */ /* 0x080fe20000000018 */
[----:B------:R-:W-:Y:S01]  /*5830*/  LOP3.LUT R27, R85, 0x100010, R28, 0xf8, !PT ;  /* 0x00100010551b7812 */ /* 0x000fe200078ef81c */
[-C--:B------:R-:W-:Y:S01]  /*5840*/  HFMA2 R24, R38, R29.reuse, R33 ;  /* 0x0000001d26187231 */ /* 0x080fe20000000021 */
[--C-:B------:R-:W-:Y:S01]  /*5850*/  SHF.R.U32.HI R33, RZ, 0xb, R22.reuse ;  /* 0x0000000bff217819 */ /* 0x100fe20000011616 */
[-C--:B------:R-:W-:Y:S01]  /*5860*/  HFMA2 R25, R36, R29.reuse, R25 ;  /* 0x0000001d24197231 */ /* 0x080fe20000000019 */
[----:B------:R-:W-:Y:S01]  /*5870*/  SHF.R.U32.HI R22, RZ, 0xa, R22 ;  /* 0x0000000aff167819 */ /* 0x000fe20000011616 */
[----:B------:R-:W-:Y:S01]  /*5880*/  HFMA2 R29, R40, R29, R34 ;  /* 0x0000001d281d7231 */ /* 0x000fe20000000022 */
[----:B------:R-:W-:Y:S01]  /*5890*/  LOP3.LUT R84, R84, 0x100010, R33, 0xf8, !PT ;  /* 0x0010001054547812 */ /* 0x000fe200078ef821 */
[----:B------:R-:W-:Y:S01]  /*58a0*/  HFMA2 R26, R91, R30, R26 ;  /* 0x0000001e5b1a7231 */ /* 0x000fe2000000001a */
[----:B------:R-:W-:-:S02]  /*58b0*/  LOP3.LUT R22, R22, 0x1f001f, RZ, 0xc0, !PT ;  /* 0x001f001f16167812 */ /* 0x000fc400078ec0ff */
[--C-:B------:R-:W-:Y:S02]  /*58c0*/  SHF.R.U32.HI R33, RZ, 0xb, R23.reuse ;  /* 0x0000000bff217819 */ /* 0x100fe40000011617 */
[----:B------:R-:W-:Y:S02]  /*58d0*/  LOP3.LUT R22, R22, 0x64006400, RZ, 0xfc, !PT ;  /* 0x6400640016167812 */ /* 0x000fe400078efcff */
[----:B------:R-:W-:Y:S01]  /*58e0*/  SHF.R.U32.HI R23, RZ, 0xa, R23 ;  /* 0x0000000aff177819 */ /* 0x000fe20000011617 */
[----:B------:R-:W-:Y:S01]  /*58f0*/  HFMA2 R26, R90, R31, R26 ;  /* 0x0000001f5a1a7231 */ /* 0x000fe2000000001a */
[----:B------:R-:W-:Y:S01]  /*5900*/  LOP3.LUT R21, R21, 0x1f001f, RZ, 0xc0, !PT ;  /* 0x001f001f15157812 */ /* 0x000fe200078ec0ff */
[----:B------:R-:W-:Y:S01]  /*5910*/  HADD2 R87, R22, -1040, -1040 ;  /* 0xe410e41016577430 */ /* 0x000fe20000000000 */
[----:B------:R-:W-:Y:S02]  /*5920*/  LOP3.LUT R23, R23, 0x1f001f, RZ, 0xc0, !PT ;  /* 0x001f001f17177812 */ /* 0x000fe400078ec0ff */
[----:B------:R-:W-:-:S02]  /*5930*/  LOP3.LUT R84, R84, 0x64006400, RZ, 0xfc, !PT ;  /* 0x6400640054547812 */ /* 0x000fc400078efcff */
[----:B------:R-:W-:Y:S01]  /*5940*/  LOP3.LUT R21, R21, 0x64006400, RZ, 0xfc, !PT ;  /* 0x6400640015157812 */ /* 0x000fe200078efcff */
[----:B------:R-:W-:Y:S01]  /*5950*/  HFMA2 R24, R87, R30, R24 ;  /* 0x0000001e57187231 */ /* 0x000fe20000000018 */
[----:B------:R-:W-:Y:S01]  /*5960*/  LOP3.LUT R32, R32, 0x100010, R33, 0xf8, !PT ;  /* 0x0010001020207812 */ /* 0x000fe200078ef821 */
[----:B------:R-:W-:Y:S01]  /*5970*/  HADD2 R86, R84, -1040, -1040 ;  /* 0xe410e41054567430 */ /* 0x000fe20000000000 */
[----:B------:R-:W-:Y:S01]  /*5980*/  LOP3.LUT R23, R23, 0x64006400, RZ, 0xfc, !PT ;  /* 0x6400640017177812 */ /* 0x000fe200078efcff */
[----:B------:R-:W-:Y:S01]  /*5990*/  HADD2 R89, R21, -1040, -1040 ;  /* 0xe410e41015597430 */ /* 0x000fe20000000000 */
[----:B------:R-:W-:Y:S01]  /*59a0*/  LOP3.LUT R27, R27, 0x64006400, RZ, 0xfc, !PT ;  /* 0x640064001b1b7812 */ /* 0x000fe200078efcff */
[----:B------:R-:W-:Y:S01]  /*59b0*/  HADD2 R26, R26.H0_H0, R26.H1_H1 ;  /* 0x3000001a1a1a7230 */ /* 0x000fe20000000800 */
[----:B------:R-:W-:Y:S01]  /*59c0*/  LOP3.LUT R32, R32, 0x64006400, RZ, 0xfc, !PT ;  /* 0x6400640020207812 */ /* 0x000fe200078efcff */
[----:B------:R-:W-:Y:S02]  /*59d0*/  HADD2 R85, R23, -1040, -1040 ;  /* 0xe410e41017557430 */ /* 0x000fe40000000000 */
[----:B------:R-:W-:-:S02]  /*59e0*/  HFMA2 R24, R86, R31, R24 ;  /* 0x0000001f56187231 */ /* 0x000fc40000000018 */
[-C--:B------:R-:W-:Y:S02]  /*59f0*/  HFMA2 R25, R89, R30.reuse, R25 ;  /* 0x0000001e59197231 */ /* 0x080fe40000000019 */
[----:B------:R-:W-:Y:S02]  /*5a00*/  HADD2 R88, R27, -1040, -1040 ;  /* 0xe410e4101b587430 */ /* 0x000fe40000000000 */
[----:B------:R-:W-:Y:S02]  /*5a10*/  HFMA2 R29, R85, R30, R29 ;  /* 0x0000001e551d7231 */ /* 0x000fe4000000001d */
[----:B------:R-:W-:Y:S02]  /*5a20*/  HADD2 R84, R32, -1040, -1040 ;  /* 0xe410e41020547430 */ /* 0x000fe40000000000 */
[-C--:B------:R-:W-:Y:S02]  /*5a30*/  HFMA2 R25, R88, R31.reuse, R25 ;  /* 0x0000001f58197231 */ /* 0x080fe40000000019 */
[----:B------:R-:W-:-:S02]  /*5a40*/  HFMA2 R29, R84, R31, R29 ;  /* 0x0000001f541d7231 */ /* 0x000fc4000000001d */
        /* <DEDUP_REMOVED lines=9> */
[----:B------:R-:W-:Y:S01]  /*5ae0*/  UISETP.NE.AND UP0, UPT, UR8, 0x2, UPT ;  /* 0x000000020800788c */ /* 0x000fe2000bf05270 */
[-C--:B0-----:R-:W-:Y:S02]  /*5af0*/  HFMA2 R25, R75, R20.reuse, RZ ;  /* 0x000000144b197231 */ /* 0x081fe400000000ff */
[-C--:B------:R-:W-:Y:S02]  /*5b00*/  HFMA2 R30, R67, R20.reuse, RZ.H0_H0 ;  /* 0x00000014431e7231 */ /* 0x080fe400000400ff */
[-C--:B------:R-:W-:Y:S02]  /*5b10*/  HFMA2 R29, R63, R20.reuse, RZ ;  /* 0x000000143f1d7231 */ /* 0x080fe400000000ff */
[----:B------:R-:W-:Y:S02]  /*5b20*/  HFMA2 R24, R59, R20, RZ.H0_H0 ;  /* 0x000000143b187231 */ /* 0x000fe400000400ff */
[----:B------:R-:W-:-:S02]  /*5b30*/  HFMA2 R20, R60, R21, R30 ;  /* 0x000000153c147231 */ /* 0x000fc4000000001e */
[-C--:B------:R-:W-:Y:S02]  /*5b40*/  HFMA2 R25, R74, R21.reuse, R25 ;  /* 0x000000154a197231 */ /* 0x080fe40000000019 */
[-C--:B------:R-:W-:Y:S02]  /*5b50*/  HFMA2 R28, R71, R22.reuse, R20 ;  /* 0x00000016471c7231 */ /* 0x080fe40000000014 */
[-C--:B------:R-:W-:Y:S02]  /*5b60*/  HFMA2 R29, R58, R21.reuse, R29 ;  /* 0x000000153a1d7231 */ /* 0x080fe4000000001d */
[----:B------:R-:W-:Y:S02]  /*5b70*/  HFMA2 R21, R48, R21, R24 ;  /* 0x0000001530157231 */ /* 0x000fe40000000018 */
[----:B------:R-:W-:Y:S02]  /*5b80*/  HFMA2 R27, R56, R23, R28 ;  /* 0x00000017381b7231 */ /* 0x000fe4000000001c */
[----:B------:R-:W-:-:S02]  /*5b90*/  HFMA2 R25, R73, R22, R25 ;  /* 0x0000001649197231 */ /* 0x000fc40000000019 */
[-C--:B------:R-:W-:Y:S02]  /*5ba0*/  HFMA2 R24, R51, R22.reuse, R29 ;  /* 0x0000001633187231 */ /* 0x080fe4000000001d */
[----:B------:R-:W-:Y:S02]  /*5bb0*/  HFMA2 R22, R41, R22, R21 ;  /* 0x0000001629167231 */ /* 0x000fe40000000015 */
[-C--:B------:R-:W-:Y:S02]  /*5bc0*/  HFMA2 R35, R72, R23.reuse, R25 ;  /* 0x0000001748237231 */ /* 0x080fe40000000019 */
[-C--:B------:R-:W-:Y:S02]  /*5bd0*/  HFMA2 R25, R44, R23.reuse, R22 ;  /* 0x000000172c197231 */ /* 0x080fe40000000016 */
[----:B------:R-:W-:Y:S02]  /*5be0*/  HFMA2 R24, R46, R23, R24 ;  /* 0x000000172e187231 */ /* 0x000fe40000000018 */
[----:B------:R-:W0:Y:S02]  /*5bf0*/  LDS.128 R20, [UR4+-0x70] ;  /* 0xffff9004ff147984 */ /* 0x000e240008000c00 */
[----:B0-----:R-:W-:-:S02]  /*5c00*/  HFMA2 R35, R45, R20, R35 ;  /* 0x000000142d237231 */ /* 0x001fc40000000023 */
[-C--:B------:R-:W-:Y:S02]  /*5c10*/  HFMA2 R27, R43, R20.reuse, R27 ;  /* 0x000000142b1b7231 */ /* 0x080fe4000000001b */
[-C--:B------:R-:W-:Y:S02]  /*5c20*/  HFMA2 R26, R5, R20.reuse, R24 ;  /* 0x00000014051a7231 */ /* 0x080fe40000000018 */
[----:B------:R-:W-:Y:S02]  /*5c30*/  HFMA2 R25, R3, R20, R25 ;  /* 0x0000001403197231 */ /* 0x000fe40000000019 */
[-C--:B------:R-:W-:Y:S02]  /*5c40*/  HFMA2 R27, R54, R21.reuse, R27 ;  /* 0x00000015361b7231 */ /* 0x080fe4000000001b */
[-C--:B------:R-:W-:Y:S02]  /*5c50*/  HFMA2 R25, R50, R21.reuse, R25 ;  /* 0x0000001532197231 */ /* 0x080fe40000000019 */
[----:B------:R-:W-:-:S02]  /*5c60*/  HFMA2 R35, R70, R21, R35 ;  /* 0x0000001546237231 */ /* 0x000fc40000000023 */
[-C--:B------:R-:W-:Y:S02]  /*5c70*/  HFMA2 R27, R53, R22.reuse, R27 ;  /* 0x00000016351b7231 */ /* 0x080fe4000000001b */
[----:B------:R-:W-:Y:S02]  /*5c80*/  HFMA2 R26, R52, R21, R26 ;  /* 0x00000015341a7231 */ /* 0x000fe4000000001a */
[-C--:B------:R-:W-:Y:S02]  /*5c90*/  HFMA2 R25, R47, R22.reuse, R25 ;  /* 0x000000162f197231 */ /* 0x080fe40000000019 */
[-C--:B------:R-:W-:Y:S02]  /*5ca0*/  HFMA2 R33, R12, R23.reuse, R27 ;  /* 0x000000170c217231 */ /* 0x080fe4000000001b */
[----:B------:R-:W-:Y:S02]  /*5cb0*/  HFMA2 R25, R16, R23, R25 ;  /* 0x0000001710197231 */ /* 0x000fe40000000019 */
[----:B------:R-:W-:-:S02]  /*5cc0*/  HFMA2 R21, R55, R22, R35 ;  /* 0x0000001637157231 */ /* 0x000fc40000000023 */
[----:B------:R-:W-:Y:S02]  /*5cd0*/  HFMA2 R24, R49, R22, R26 ;  /* 0x0000001631187231 */ /* 0x000fe4000000001a */
[-C--:B------:R-:W-:Y:S02]  /*5ce0*/  HFMA2 R34, R42, R23.reuse, R21 ;  /* 0x000000172a227231 */ /* 0x080fe40000000015 */
[----:B------:R-:W-:Y:S02]  /*5cf0*/  HFMA2 R24, R14, R23, R24 ;  /* 0x000000170e187231 */ /* 0x000fe40000000018 */
[----:B------:R-:W0:Y:S02]  /*5d00*/  LDS.128 R20, [UR4+-0x60] ;  /* 0xffffa004ff147984 */ /* 0x000e240008000c00 */
[-C--:B0-----:R-:W-:Y:S02]  /*5d10*/  HFMA2 R34, R69, R20.reuse, R34 ;  /* 0x0000001445227231 */ /* 0x081fe40000000022 */
        /* <DEDUP_REMOVED lines=9> */
[-C--:B------:R-:W-:Y:S02]  /*5db0*/  HFMA2 R25, R80, R23.reuse, R25 ;  /* 0x0000001750197231 */ /* 0x080fe40000000019 */
[----:B------:R-:W-:Y:S02]  /*5dc0*/  HFMA2 R26, R76, R23, R26 ;  /* 0x000000174c1a7231 */ /* 0x000fe4000000001a */
[-C--:B------:R-:W-:Y:S02]  /*5dd0*/  HFMA2 R27, R11, R22.reuse, R34 ;  /* 0x000000160b1b7231 */ /* 0x080fe40000000022 */
[----:B------:R-:W-:-:S02]  /*5de0*/  HFMA2 R24, R15, R22, R32 ;  /* 0x000000160f187231 */ /* 0x000fc40000000020 */
[-C--:B------:R-:W-:Y:S02]  /*5df0*/  HFMA2 R27, R82, R23.reuse, R27 ;  /* 0x00000017521b7231 */ /* 0x080fe4000000001b */
[----:B------:R-:W-:Y:S02]  /*5e00*/  HFMA2 R24, R78, R23, R24 ;  /* 0x000000174e187231 */ /* 0x000fe40000000018 */
[----:B------:R-:W0:Y:S02]  /*5e10*/  LDS.128 R20, [UR4+-0x50] ;  /* 0xffffb004ff147984 */ /* 0x000e240008000c00 */
[-C--:B0-----:R-:W-:Y:S02]  /*5e20*/  HFMA2 R24, R79, R20.reuse, R24 ;  /* 0x000000144f187231 */ /* 0x081fe40000000018 */
[-C--:B------:R-:W-:Y:S02]  /*5e30*/  HFMA2 R27, R83, R20.reuse, R27 ;  /* 0x00000014531b7231 */ /* 0x080fe4000000001b */
[----:B------:R-:W-:-:S02]  /*5e40*/  HFMA2 R25, R81, R20, R25 ;  /* 0x0000001451197231 */ /* 0x000fc40000000019 */
[----:B------:R-:W-:Y:S02]  /*5e50*/  HFMA2 R20, R77, R20, R26 ;  /* 0x000000144d147231 */ /* 0x000fe4000000001a */
[-C--:B------:R-:W-:Y:S02]  /*5e60*/  HFMA2 R24, R38, R21.reuse, R24 ;  /* 0x0000001526187231 */ /* 0x080fe40000000018 */
[-C--:B------:R-:W-:Y:S02]  /*5e70*/  HFMA2 R20, R40, R21.reuse, R20 ;  /* 0x0000001528147231 */ /* 0x080fe40000000014 */
[-C--:B------:R-:W-:Y:S02]  /*5e80*/  HFMA2 R27, R18, R21.reuse, R27 ;  /* 0x00000015121b7231 */ /* 0x080fe4000000001b */
[----:B------:R-:W-:Y:S02]  /*5e90*/  HFMA2 R25, R36, R21, R25 ;  /* 0x0000001524197231 */ /* 0x000fe40000000019 */
[----:B------:R-:W-:-:S02]  /*5ea0*/  HFMA2 R24, R87, R22, R24 ;  /* 0x0000001657187231 */ /* 0x000fc40000000018 */
[-C--:B------:R-:W-:Y:S02]  /*5eb0*/  HFMA2 R20, R85, R22.reuse, R20 ;  /* 0x0000001655147231 */ /* 0x080fe40000000014 */
[-C--:B------:R-:W-:Y:S02]  /*5ec0*/  HFMA2 R27, R91, R22.reuse, R27 ;  /* 0x000000165b1b7231 */ /* 0x080fe4000000001b */
[----:B------:R-:W-:Y:S02]  /*5ed0*/  HFMA2 R25, R89, R22, R25 ;  /* 0x0000001659197231 */ /* 0x000fe40000000019 */
[-C--:B------:R-:W-:Y:S02]  /*5ee0*/  HFMA2 R20, R84, R23.reuse, R20 ;  /* 0x0000001754147231 */ /* 0x080fe40000000014 */
[----:B------:R-:W-:Y:S02]  /*5ef0*/  HFMA2 R24, R86, R23, R24 ;  /* 0x0000001756187231 */ /* 0x000fe40000000018 */
[----:B------:R-:W-:-:S02]  /*5f00*/  HADD2 R20, R20.H0_H0, R20.H1_H1 ;  /* 0x3000001414147230 */ /* 0x000fc40000000800 */
[-C--:B------:R-:W-:Y:S02]  /*5f10*/  HFMA2 R27, R90, R23.reuse, R27 ;  /* 0x000000175a1b7231 */ /* 0x080fe4000000001b */
[----:B------:R-:W-:Y:S02]  /*5f20*/  HFMA2 R25, R88, R23, R25 ;  /* 0x0000001758197231 */ /* 0x000fe40000000019 */
[----:B------:R-:W-:Y:S02]  /*5f30*/  HADD2 R27, R27.H0_H0, R27.H1_H1 ;  /* 0x3000001b1b1b7230 */ /* 0x000fe40000000800 */
        /* <DEDUP_REMOVED lines=25> */
[----:B------:R-:W0:Y:S02]  /*60d0*/  LDS.128 R20, [UR4+0x10] ;  /* 0x00001004ff147984 */ /* 0x000e240008000c00 */
        /* <DEDUP_REMOVED lines=16> */
[----:B------:R-:W0:Y:S02]  /*61e0*/  LDS.128 R20, [UR4+0x20] ;  /* 0x00002004ff147984 */ /* 0x000e240008000c00 */
        /* <DEDUP_REMOVED lines=16> */
[----:B------:R-:W0:Y:S02]  /*62f0*/  LDS.128 R20, [UR4+0x30] ;  /* 0x00003004ff147984 */ /* 0x000e240008000c00 */
        /* <DEDUP_REMOVED lines=30> */
[----:B------:R-:W-:-:S02]  /*64e0*/  HFMA2 R20, R59, R20, RZ ;  /* 0x000000143b147231 */ /* 0x000fc400000000ff */
[----:B------:R-:W-:-:S04]  /*64f0*/  HFMA2 R58, R58, R21, R29 ;  /* 0x000000153a3a7231 */ /* 0x000fc8000000001d */
[-C--:B------:R-:W-:Y:S02]  /*6500*/  HFMA2 R58, R51, R22.reuse, R58 ;  /* 0x00000016333a7231 */ /* 0x080fe4000000003a */
[-C--:B------:R-:W-:Y:S02]  /*6510*/  HFMA2 R75, R74, R21.reuse, R75 ;  /* 0x000000154a4b7231 */ /* 0x080fe4000000004b */
[-C--:B------:R-:W-:Y:S02]  /*6520*/  HFMA2 R20, R48, R21.reuse, R20 ;  /* 0x0000001530147231 */ /* 0x080fe40000000014 */
[----:B------:R-:W-:Y:S02]  /*6530*/  HFMA2 R60, R60, R21, R30 ;  /* 0x000000153c3c7231 */ /* 0x000fe4000000001e */
[----:B------:R-:W0:Y:S01]  /*6540*/  LDS.128 R28, [UR4+0xa0] ;  /* 0x0000a004ff1c7984 */ /* 0x000e220008000c00 */
[----:B------:R-:W-:Y:S02]  /*6550*/  HFMA2 R58, R46, R23, R58 ;  /* 0x000000172e3a7231 */ /* 0x000fe4000000003a */
[----:B------:R-:W-:-:S02]  /*6560*/  HFMA2 R75, R73, R22, R75 ;  /* 0x00000016494b7231 */ /* 0x000fc4000000004b */
[----:B------:R-:W-:Y:S02]  /*6570*/  HFMA2 R60, R71, R22, R60 ;  /* 0x00000016473c7231 */ /* 0x000fe4000000003c */
[----:B-1----:R-:W-:Y:S02]  /*6580*/  HFMA2 R58, R5, R24, R58 ;  /* 0x00000018053a7231 */ /* 0x002fe4000000003a */
[----:B------:R-:W-:Y:S02]  /*6590*/  HFMA2 R22, R41, R22, R20 ;  /* 0x0000001629167231 */ /* 0x000fe40000000014 */
[----:B------:R-:W-:Y:S02]  /*65a0*/  HFMA2 R58, R52, R25, R58 ;  /* 0x00000019343a7231 */ /* 0x000fe4000000003a */
[-C--:B------:R-:W-:Y:S02]  /*65b0*/  HFMA2 R75, R72, R23.reuse, R75 ;  /* 0x00000017484b7231 */ /* 0x080fe4000000004b */
[----:B------:R-:W-:-:S02]  /*65c0*/  HFMA2 R22, R44, R23, R22 ;  /* 0x000000172c167231 */ /* 0x000fc40000000016 */
[----:B------:R-:W-:Y:S02]  /*65d0*/  HFMA2 R60, R56, R23, R60 ;  /* 0x00000017383c7231 */ /* 0x000fe4000000003c */
[----:B------:R-:W-:Y:S02]  /*65e0*/  HFMA2 R35, R45, R24, R75 ;  /* 0x000000182d237231 */ /* 0x000fe4000000004b */
[----:B------:R-:W-:Y:S02]  /*65f0*/  HFMA2 R58, R49, R26, R58 ;  /* 0x0000001a313a7231 */ /* 0x000fe4000000003a */
[-C--:B------:R-:W-:Y:S02]  /*6600*/  HFMA2 R22, R3, R24.reuse, R22 ;  /* 0x0000001803167231 */ /* 0x080fe40000000016 */
[----:B------:R-:W-:Y:S02]  /*6610*/  HFMA2 R60, R43, R24, R60 ;  /* 0x000000182b3c7231 */ /* 0x000fe4000000003c */
[----:B------:R-:W-:-:S02]  /*6620*/  HFMA2 R70, R70, R25, R35 ;  /* 0x0000001946467231 */ /* 0x000fc40000000023 */
[----:B------:R-:W-:Y:S01]  /*6630*/  HFMA2 R14, R14, R27, R58 ;  /* 0x0000001b0e0e7231 */ /* 0x000fe2000000003a */
[----:B------:R-:W1:Y:S01]  /*6640*/  LDS.128 R32, [UR4+0xb0] ;  /* 0x0000b004ff207984 */ /* 0x000e620008000c00 */
[-C--:B------:R-:W-:Y:S02]  /*6650*/  HFMA2 R22, R50, R25.reuse, R22 ;  /* 0x0000001932167231 */ /* 0x080fe40000000016 */
[-C--:B------:R-:W-:Y:S02]  /*6660*/  HFMA2 R21, R55, R26.reuse, R70 ;  /* 0x0000001a37157231 */ /* 0x080fe40000000046 */
[----:B------:R-:W-:Y:S02]  /*6670*/  HFMA2 R60, R54, R25, R60 ;  /* 0x00000019363c7231 */ /* 0x000fe4000000003c */
[-C--:B------:R-:W-:Y:S02]  /*6680*/  HFMA2 R22, R47, R26.reuse, R22 ;  /* 0x0000001a2f167231 */ /* 0x080fe40000000016 */
[----:B------:R-:W-:-:S02]  /*6690*/  HFMA2 R60, R53, R26, R60 ;  /* 0x0000001a353c7231 */ /* 0x000fc4000000003c */
[-C--:B0-----:R-:W-:Y:S02]  /*66a0*/  HFMA2 R14, R61, R28.reuse, R14 ;  /* 0x0000001c3d0e7231 */ /* 0x081fe4000000000e */
[-C--:B------:R-:W-:Y:S02]  /*66b0*/  HFMA2 R22, R16, R27.reuse, R22 ;  /* 0x0000001b10167231 */ /* 0x080fe40000000016 */
[-C--:B------:R-:W-:Y:S02]  /*66c0*/  HFMA2 R21, R42, R27.reuse, R21 ;  /* 0x0000001b2a157231 */ /* 0x080fe40000000015 */
        /* <DEDUP_REMOVED lines=10> */
[----:B------:R-:W-:Y:S02]  /*6770*/  HFMA2 R22, R76, R31, R22 ;  /* 0x0000001f4c167231 */ /* 0x000fe40000000016 */
[----:B------:R-:W-:Y:S02]  /*6780*/  HFMA2 R21, R68, R29, R21 ;  /* 0x0000001d44157231 */ /* 0x000fe40000000015 */
[-C--:B------:R-:W-:Y:S02]  /*6790*/  HFMA2 R60, R80, R31.reuse, R60 ;  /* 0x0000001f503c7231 */ /* 0x080fe4000000003c */
[----:B------:R-:W-:Y:S02]  /*67a0*/  HFMA2 R14, R78, R31, R14 ;  /* 0x0000001f4e0e7231 */ /* 0x000fe4000000000e */
[----:B------:R-:W-:-:S02]  /*67b0*/  HFMA2 R41, R11, R30, R21 ;  /* 0x0000001e0b297231 */ /* 0x000fc40000000015 */
[-C--:B-1----:R-:W-:Y:S02]  /*67c0*/  HFMA2 R60, R81, R32.reuse, R60 ;  /* 0x00000020513c7231 */ /* 0x082fe4000000003c */
        /* <DEDUP_REMOVED lines=8> */
[----:B------:R-:W-:Y:S02]  /*6850*/  HFMA2 R16, R83, R32, R16 ;  /* 0x0000002053107231 */ /* 0x000fe40000000010 */
[-C--:B------:R-:W-:Y:S02]  /*6860*/  HFMA2 R44, R88, R35.reuse, R44 ;  /* 0x00000023582c7231 */ /* 0x080fe4000000002c */
[----:B------:R-:W-:-:S02]  /*6870*/  HFMA2 R42, R84, R35, R42 ;  /* 0x00000023542a7231 */ /* 0x000fc4000000002a */
[----:B------:R-:W-:Y:S02]  /*6880*/  HADD2 R44, R44.H0_H0, R44.H1_H1 ;  /* 0x3000002c2c2c7230 */ /* 0x000fe40000000800 */
[-C--:B------:R-:W-:Y:S02]  /*6890*/  HFMA2 R43, R87, R34.reuse, R14 ;  /* 0x00000022572b7231 */ /* 0x080fe4000000000e */
[----:B------:R-:W-:Y:S02]  /*68a0*/  HADD2 R42, R42.H0_H0, R42.H1_H1 ;  /* 0x3000002a2a2a7230 */ /* 0x000fe40000000800 */
[----:B------:R-:W-:Y:S02]  /*68b0*/  HFMA2 R17, R18, R33, R16 ;  /* 0x0000002112117231 */ /* 0x000fe40000000010 */
[----:B------:R-:W-:Y:S02]  /*68c0*/  HFMA2 R43, R86, R35, R43 ;  /* 0x00000023562b7231 */ /* 0x000fe4000000002b */
[----:B------:R-:W-:-:S04]  /*68d0*/  HFMA2 R45, R91, R34, R17 ;  /* 0x000000225b2d7231 */ /* 0x000fc80000000011 */
[----:B------:R-:W-:Y:S02]  /*68e0*/  HFMA2 R45, R90, R35, R45 ;  /* 0x000000235a2d7231 */ /* 0x000fe4000000002d */
[----:B------:R-:W-:-:S05]  /*68f0*/  HADD2 R43, R43.H0_H0, R43.H1_H1 ;  /* 0x3000002b2b2b7230 */ /* 0x000fca0000000800 */
[----:B------:R-:W-:Y:S01]  /*6900*/  PRMT R43, R43, 0x5410, R42 ;  /* 0x000054102b2b7816 */ /* 0x000fe2000000002a */
[----:B------:R-:W-:-:S04]  /*6910*/  HADD2 R45, R45.H0_H0, R45.H1_H1 ;  /* 0x3000002d2d2d7230 */ /* 0x000fc80000000800 */
[----:B------:R-:W-:Y:S01]  /*6920*/  HFMA2 R0, R43, R92, R0 ;  /* 0x0000005c2b007231 */ /* 0x000fe20000000000 */
[----:B------:R-:W-:-:S05]  /*6930*/  PRMT R45, R45, 0x5410, R44 ;  /* 0x000054102d2d7816 */ /* 0x000fca000000002c */
[----:B------:R-:W-:-:S07]  /*6940*/  HFMA2 R2, R45, R93, R2 ;  /* 0x0000005d2d027231 */ /* 0x000fce0000000002 */
.L_x_88:
[----:B------:R-:W-:Y:S01]  /*6950*/  UIADD3 UR10, UP0, UPT, UR10, 0x80, URZ ;  /* 0x000000800a0a7890 */ /* 0x000fe2000ff1e0ff */
[----:B------:R-:W-:Y:S01]  /*6960*/  IMAD.WIDE R16, R19, 0x4, R94 ;  /* 0x0000000413107825 */ /* 0x000fe200078e025e */
[----:B------:R-:W-:Y:S02]  /*6970*/  UIADD3 UR5, UPT, UPT, UR5, 0x20, URZ ;  /* 0x0000002005057890 */ /* 0x000fe4000fffe0ff */
[----:B------:R-:W-:Y:S02]  /*6980*/  UIADD3.X UR6, UPT, UPT, URZ, UR6, URZ, UP0, !UPT ;  /* 0x00000006ff067290 */ /* 0x000fe400087fe4ff */
[----:B------:R-:W-:Y:S02]  /*6990*/  UISETP.GE.AND UP0, UPT, UR5, UR9, UPT ;  /* 0x000000090500728c */ /* 0x000fe4000bf06270 */
[----:B------:R-:W-:-:S07]  /*69a0*/  UIADD3 UR4, UPT, UPT, UR4, 0x40, URZ ;  /* 0x0000004004047890 */ /* 0x000fce000fffe0ff */
[----:B------:R-:W-:Y:S05]  /*69b0*/  BRA.U !UP0, `(.L_x_89) ;  /* 0xffffffd908bc7547 */ /* 0x000fea000b83ffff */
.L_x_87:
[----:B------:R-:W-:-:S13]  /*69c0*/  ISETP.LT.AND P0, PT, RZ, UR8, PT ;  /* 0x00000008ff007c0c */ /* 0x000fda000bf01270 */
[----:B------:R-:W-:Y:S05]  /*69d0*/  @!P0 EXIT ;  /* 0x000000000000894d */ /* 0x000fea0003800000 */
[----:B-----5:R-:W0:Y:S01]  /*69e0*/  S2R R12, SR_CTAID.X ;  /* 0x00000000000c7919 */ /* 0x020e220000002500 */
[----:B------:R-:W1:Y:S01]  /*69f0*/  S2UR UR4, SR_CTAID.Y ;  /* 0x00000000000479c3 */ /* 0x000e620000002600 */
[----:B------:R-:W0:Y:S07]  /*6a00*/  S2R R3, SR_TID.X ;  /* 0x0000000000037919 */ /* 0x000e2e0000002100 */
[----:B------:R-:W2:Y:S01]  /*6a10*/  LDC.64 R14, c[0x0][0x3a0] ;  /* 0x0000e800ff0e7b82 */ /* 0x000ea20000000a00 */
[----:B0-----:R-:W-:-:S05]  /*6a20*/  LEA R12, R12, R3, 0x6 ;  /* 0x000000030c0c7211 */ /* 0x001fca00078e30ff */
[----:B-1----:R-:W-:-:S05]  /*6a30*/  IMAD R3, R19, UR4, R12 ;  /* 0x0000000413037c24 */ /* 0x002fca000f8e020c */
[----:B------:R-:W-:-:S05]  /*6a40*/  SHF.L.U32 R3, R3, 0x2, RZ ;  /* 0x0000000203037819 */ /* 0x000fca00000006ff */
[----:B--2---:R-:W-:-:S05]  /*6a50*/  IMAD.WIDE R14, R3, 0x2, R14 ;  /* 0x00000002030e7825 */ /* 0x004fca00078e020e */
[----:B------:R0:W-:Y:S01]  /*6a60*/  ATOM.E.ADD.F16x2.RN.STRONG.GPU P0, RZ, desc[UR14][R14.64], R10 ;  /* 0x8000000a0eff79a2 */ /* 0x0001e2000c10e10e */
[----:B------:R-:W-:Y:S04]  /*6a70*/  BSSY.RECONVERGENT B0, `(.L_x_90) ;  /* 0x000000f000007945 */ /* 0x000fe80003800200 */
[----:B0-----:R-:W-:Y:S05]  /*6a80*/  @P0 BRA `(.L_x_91) ;  /* 0x0000000000340947 */ /* 0x001fea0003800000 */
[----:B------:R-:W0:Y:S02]  /*6a90*/  QSPC.E.S P0, RZ, [R14] ;  /* 0x000000000eff73aa */ /* 0x000e240000000500 */
[----:B0-----:R-:W-:Y:S05]  /*6aa0*/  @!P0 BRA `(.L_x_92) ;  /* 0x0000000000208947 */ /* 0x001fea0003800000 */
[----:B------:R-:W-:Y:S02]  /*6ab0*/  MOV R12, R14 ;  /* 0x0000000e000c7202 */ /* 0x000fe40000000f00 */
[----:B------:R-:W-:Y:S02]  /*6ac0*/  MOV R3, R10 ;  /* 0x0000000a00037202 */ /* 0x000fe40000000f00 */
[----:B------:R-:W-:-:S07]  /*6ad0*/  MOV R12, R12 ;  /* 0x0000000c000c7202 */ /* 0x000fce0000000f00 */
.L_x_93:
[----:B------:R-:W0:Y:S02]  /*6ae0*/  LDS R10, [R12] ;  /* 0x000000000c0a7984 */ /* 0x000e240000000800 */
[----:B0-----:R-:W-:-:S05]  /*6af0*/  HADD2 R11, R10, R3 ;  /* 0x000000030a0b7230 */ /* 0x001fca0000000000 */
[----:B------:R-:W0:Y:S02]  /*6b00*/  ATOMS.CAST.SPIN P0, [R12], R10, R11 ;  /* 0x0000000a0c00758d */ /* 0x000e24000180000b */
[----:B0-----:R-:W-:Y:S05]  /*6b10*/  @!P0 BRA `(.L_x_93) ;  /* 0xfffffffc00f08947 */ /* 0x001fea000383ffff */
[----:B------:R-:W-:Y:S05]  /*6b20*/  BRA `(.L_x_91) ;  /* 0x00000000000c7947 */ /* 0x000fea0003800000 */
.L_x_92:
[----:B------:R-:W2:Y:S02]  /*6b30*/  LD.E R3, desc[UR14][R14.64] ;  /* 0x0000000e0e037980 */ /* 0x000ea4000c101900 */
[----:B--2---:R-:W-:-:S05]  /*6b40*/  IADD3 R3, PT, PT, R10, R3, RZ ;  /* 0x000000030a037210 */ /* 0x004fca0007ffe0ff */
[----:B------:R0:W-:Y:S02]  /*6b50*/  ST.E desc[UR14][R14.64], R3 ;  /* 0x000000030e007985 */ /* 0x0001e4000c10190e */
.L_x_91:
[----:B------:R-:W-:Y:S05]  /*6b60*/  BSYNC.RECONVERGENT B0 ;  /* 0x0000000000007941 */ /* 0x000fea0003800200 */
.L_x_90:
[----:B------:R1:W-:Y:S01]  /*6b70*/  ATOM.E.ADD.F16x2.RN.STRONG.GPU P0, RZ, desc[UR14][R14.64+0x4], R9 ;  /* 0x800004090eff79a2 */ /* 0x0003e2000c10e10e */
[----:B------:R-:W-:Y:S04]  /*6b80*/  BSSY.RECONVERGENT B0, `(.L_x_94) ;  /* 0x000000e000007945 */ /* 0x000fe80003800200 */
[----:B-1----:R-:W-:Y:S05]  /*6b90*/  @P0 BRA `(.L_x_95) ;  /* 0x0000000000300947 */ /* 0x002fea0003800000 */
[----:B------:R-:W1:Y:S02]  /*6ba0*/  QSPC.E.S P0, RZ, [R14+0x4] ;  /* 0x000004000eff73aa */ /* 0x000e640000000500 */
[----:B-1----:R-:W-:Y:S05]  /*6bb0*/  @!P0 BRA `(.L_x_96) ;  /* 0x00000000001c8947 */ /* 0x002fea0003800000 */
[----:B------:R-:W-:-:S04]  /*6bc0*/  MOV R10, R14 ;  /* 0x0000000e000a7202 */ /* 0x000fc80000000f00 */
[----:B0-----:R-:W-:-:S07]  /*6bd0*/  MOV R3, R10 ;  /* 0x0000000a00037202 */ /* 0x001fce0000000f00 */
.L_x_97:
[----:B------:R-:W0:Y:S02]  /*6be0*/  LDS R10, [R3+0x4] ;  /* 0x00000400030a7984 */ /* 0x000e240000000800 */
[----:B0-----:R-:W-:-:S05]  /*6bf0*/  HFMA2 R11, R10, 1, 1, R9 ;  /* 0x3c003c000a0b7831 */ /* 0x001fca0000000009 */
[----:B------:R-:W0:Y:S02]  /*6c00*/  ATOMS.CAST.SPIN P0, [R3+0x4], R10, R11 ;  /* 0x0000040a0300758d */ /* 0x000e24000180000b */
[----:B0-----:R-:W-:Y:S05]  /*6c10*/  @!P0 BRA `(.L_x_97) ;  /* 0xfffffffc00f08947 */ /* 0x001fea000383ffff */
[----:B------:R-:W-:Y:S05]  /*6c20*/  BRA `(.L_x_95) ;  /* 0x00000000000c7947 */ /* 0x000fea0003800000 */
.L_x_96:
[----:B0-----:R-:W2:Y:S02]  /*6c30*/  LD.E R3, desc[UR14][R14.64+0x4] ;  /* 0x0000040e0e037980 */ /* 0x001ea4000c101900 */
[----:B--2---:R-:W-:-:S05]  /*6c40*/  IADD3 R3, PT, PT, R9, R3, RZ ;  /* 0x0000000309037210 */ /* 0x004fca0007ffe0ff */
[----:B------:R1:W-:Y:S02]  /*6c50*/  ST.E desc[UR14][R14.64+0x4], R3 ;  /* 0x000004030e007985 */ /* 0x0003e4000c10190e */
.L_x_95:
[----:B------:R-:W-:Y:S05]  /*6c60*/  BSYNC.RECONVERGENT B0 ;  /* 0x0000000000007941 */ /* 0x000fea0003800200 */
.L_x_94:
[----:B------:R-:W-:-:S06]  /*6c70*/  UISETP.NE.AND UP0, UPT, UR8, 0x1, UPT ;  /* 0x000000010800788c */ /* 0x000fcc000bf05270 */
[----:B------:R-:W-:-:S13]  /*6c80*/  PLOP3.LUT P0, PT, PT, PT, UP0, 0x80, 0x8 ;  /* 0x000000000008781c */ /* 0x000fda0003f0f008 */
[----:B------:R-:W-:Y:S05]  /*6c90*/  @!P0 EXIT ;  /* 0x000000000000894d */ /* 0x000fea0003800000 */
[----:B01----:R-:W-:-:S05]  /*6ca0*/  IMAD.WIDE R14, R19, 0x2, R14 ;  /* 0x00000002130e7825 */ /* 0x003fca00078e020e */
        /* <DEDUP_REMOVED lines=8> */
.L_x_101:
[----:B------:R-:W0:Y:S02]  /*6d30*/  LDS R8, [R10] ;  /* 0x000000000a087984 */ /* 0x000e240000000800 */
[----:B0-----:R-:W-:-:S05]  /*6d40*/  HADD2 R9, R8, R3 ;  /* 0x0000000308097230 */ /* 0x001fca0000000000 */
[----:B------:R-:W0:Y:S02]  /*6d50*/  ATOMS.CAST.SPIN P0, [R10], R8, R9 ;  /* 0x000000080a00758d */ /* 0x000e240001800009 */
[----:B0-----:R-:W-:Y:S05]  /*6d60*/  @!P0 BRA `(.L_x_101) ;  /* 0xfffffffc00f08947 */ /* 0x001fea000383ffff */
[----:B------:R-:W-:Y:S05]  /*6d70*/  BRA `(.L_x_99) ;  /* 0x00000000000c7947 */ /* 0x000fea0003800000 */
.L_x_100:
[----:B------:R-:W2:Y:S02]  /*6d80*/  LD.E R3, desc[UR14][R14.64] ;  /* 0x0000000e0e037980 */ /* 0x000ea4000c101900 */
[----:B--2---:R-:W-:-:S05]  /*6d90*/  IADD3 R3, PT, PT, R8, R3, RZ ;  /* 0x0000000308037210 */ /* 0x004fca0007ffe0ff */
[----:B------:R0:W-:Y:S02]  /*6da0*/  ST.E desc[UR14][R14.64], R3 ;  /* 0x000000030e007985 */ /* 0x0001e4000c10190e */
.L_x_99:
[----:B------:R-:W-:Y:S05]  /*6db0*/  BSYNC.RECONVERGENT B0 ;  /* 0x0000000000007941 */ /* 0x000fea0003800200 */
.L_x_98:
[----:B------:R1:W-:Y:S01]  /*6dc0*/  ATOM.E.ADD.F16x2.RN.STRONG.GPU P0, RZ, desc[UR14][R14.64+0x4], R7 ;  /* 0x800004070eff79a2 */ /* 0x0003e2000c10e10e */
[----:B------:R-:W-:Y:S04]  /*6dd0*/  BSSY.RECONVERGENT B0, `(.L_x_102) ;  /* 0x000000e000007945 */ /* 0x000fe80003800200 */
[----:B-1----:R-:W-:Y:S05]  /*6de0*/  @P0 BRA `(.L_x_103) ;  /* 0x0000000000300947 */ /* 0x002fea0003800000 */
[----:B------:R-:W1:Y:S02]  /*6df0*/  QSPC.E.S P0, RZ, [R14+0x4] ;  /* 0x000004000eff73aa */ /* 0x000e640000000500 */
[----:B-1----:R-:W-:Y:S05]  /*6e00*/  @!P0 BRA `(.L_x_104) ;  /* 0x00000000001c8947 */ /* 0x002fea0003800000 */
[----:B------:R-:W-:-:S04]  /*6e10*/  MOV R8, R14 ;  /* 0x0000000e00087202 */ /* 0x000fc80000000f00 */
[----:B0-----:R-:W-:-:S07]  /*6e20*/  MOV R3, R8 ;  /* 0x0000000800037202 */ /* 0x001fce0000000f00 */
.L_x_105:
[----:B------:R-:W0:Y:S02]  /*6e30*/  LDS R8, [R3+0x4] ;  /* 0x0000040003087984 */ /* 0x000e240000000800 */
[----:B0-----:R-:W-:-:S05]  /*6e40*/  HFMA2 R9, R8, 1, 1, R7 ;  /* 0x3c003c0008097831 */ /* 0x001fca0000000007 */
[----:B------:R-:W0:Y:S02]  /*6e50*/  ATOMS.CAST.SPIN P0, [R3+0x4], R8, R9 ;  /* 0x000004080300758d */ /* 0x000e240001800009 */
[----:B0-----:R-:W-:Y:S05]  /*6e60*/  @!P0 BRA `(.L_x_105) ;  /* 0xfffffffc00f08947 */ /* 0x001fea000383ffff */
[----:B------:R-:W-:Y:S05]  /*6e70*/  BRA `(.L_x_103) ;  /* 0x00000000000c7947 */ /* 0x000fea0003800000 */
.L_x_104:
[----:B0-----:R-:W2:Y:S02]  /*6e80*/  LD.E R3, desc[UR14][R14.64+0x4] ;  /* 0x0000040e0e037980 */ /* 0x001ea4000c101900 */
[----:B--2---:R-:W-:-:S05]  /*6e90*/  IADD3 R3, PT, PT, R7, R3, RZ ;  /* 0x0000000307037210 */ /* 0x004fca0007ffe0ff */
[----:B------:R1:W-:Y:S02]  /*6ea0*/  ST.E desc[UR14][R14.64+0x4], R3 ;  /* 0x000004030e007985 */ /* 0x0003e4000c10190e */
.L_x_103:
[----:B------:R-:W-:Y:S05]  /*6eb0*/  BSYNC.RECONVERGENT B0 ;  /* 0x0000000000007941 */ /* 0x000fea0003800200 */
.L_x_102:
        /* <DEDUP_REMOVED lines=12> */
.L_x_109:
[----:B------:R-:W0:Y:S02]  /*6f80*/  LDS R6, [R8] ;  /* 0x0000000008067984 */ /* 0x000e240000000800 */
[----:B0-----:R-:W-:-:S05]  /*6f90*/  HADD2 R7, R6, R3 ;  /* 0x0000000306077230 */ /* 0x001fca0000000000 */
[----:B------:R-:W0:Y:S02]  /*6fa0*/  ATOMS.CAST.SPIN P0, [R8], R6, R7 ;  /* 0x000000060800758d */ /* 0x000e240001800007 */
[----:B0-----:R-:W-:Y:S05]  /*6fb0*/  @!P0 BRA `(.L_x_109) ;  /* 0xfffffffc00f08947 */ /* 0x001fea000383ffff */
[----:B------:R-:W-:Y:S05]  /*6fc0*/  BRA `(.L_x_107) ;  /* 0x00000000000c7947 */ /* 0x000fea0003800000 */
.L_x_108:
[----:B------:R-:W2:Y:S02]  /*6fd0*/  LD.E R3, desc[UR14][R14.64] ;  /* 0x0000000e0e037980 */ /* 0x000ea4000c101900 */
[----:B--2---:R-:W-:-:S05]  /*6fe0*/  IADD3 R3, PT, PT, R6, R3, RZ ;  /* 0x0000000306037210 */ /* 0x004fca0007ffe0ff */
[----:B------:R0:W-:Y:S02]  /*6ff0*/  ST.E desc[UR14][R14.64], R3 ;  /* 0x000000030e007985 */ /* 0x0001e4000c10190e */
.L_x_107:
[----:B------:R-:W-:Y:S05]  /*7000*/  BSYNC.RECONVERGENT B0 ;  /* 0x0000000000007941 */ /* 0x000fea0003800200 */
.L_x_106:
[----:B------:R1:W-:Y:S01]  /*7010*/  ATOM.E.ADD.F16x2.RN.STRONG.GPU P0, RZ, desc[UR14][R14.64+0x4], R4 ;  /* 0x800004040eff79a2 */ /* 0x0003e2000c10e10e */
[----:B------:R-:W-:Y:S04]  /*7020*/  BSSY.RECONVERGENT B0, `(.L_x_110) ;  /* 0x000000f000007945 */ /* 0x000fe80003800200 */
[----:B-1----:R-:W-:Y:S05]  /*7030*/  @P0 BRA `(.L_x_111) ;  /* 0x0000000000340947 */ /* 0x002fea0003800000 */
[----:B------:R-:W1:Y:S02]  /*7040*/  QSPC.E.S P0, RZ, [R14+0x4] ;  /* 0x000004000eff73aa */ /* 0x000e640000000500 */
[----:B-1----:R-:W-:Y:S05]  /*7050*/  @!P0 BRA `(.L_x_112) ;  /* 0x0000000000208947 */ /* 0x002fea0003800000 */
[----:B------:R-:W-:Y:S02]  /*7060*/  MOV R6, R14 ;  /* 0x0000000e00067202 */ /* 0x000fe40000000f00 */
[----:B0-----:R-:W-:Y:S02]  /*7070*/  MOV R3, R4 ;  /* 0x0000000400037202 */ /* 0x001fe40000000f00 */
[----:B------:R-:W-:-:S07]  /*7080*/  MOV R6, R6 ;  /* 0x0000000600067202 */ /* 0x000fce0000000f00 */
.L_x_113:
[----:B------:R-:W0:Y:S02]  /*7090*/  LDS R4, [R6+0x4] ;  /* 0x0000040006047984 */ /* 0x000e240000000800 */
[----:B0-----:R-:W-:-:S05]  /*70a0*/  HFMA2 R5, R4, 1, 1, R3 ;  /* 0x3c003c0004057831 */ /* 0x001fca0000000003 */
[----:B------:R-:W0:Y:S02]  /*70b0*/  ATOMS.CAST.SPIN P0, [R6+0x4], R4, R5 ;  /* 0x000004040600758d */ /* 0x000e240001800005 */
[----:B0-----:R-:W-:Y:S05]  /*70c0*/  @!P0 BRA `(.L_x_113) ;  /* 0xfffffffc00f08947 */ /* 0x001fea000383ffff */
[----:B------:R-:W-:Y:S05]  /*70d0*/  BRA `(.L_x_111) ;  /* 0x00000000000c7947 */ /* 0x000fea0003800000 */
.L_x_112:
[----:B0-----:R-:W2:Y:S02]  /*70e0*/  LD.E R3, desc[UR14][R14.64+0x4] ;  /* 0x0000040e0e037980 */ /* 0x001ea4000c101900 */
[----:B--2---:R-:W-:-:S05]  /*70f0*/  IADD3 R3, PT, PT, R4, R3, RZ ;  /* 0x0000000304037210 */ /* 0x004fca0007ffe0ff */
[----:B------:R1:W-:Y:S02]  /*7100*/  ST.E desc[UR14][R14.64+0x4], R3 ;  /* 0x000004030e007985 */ /* 0x0003e4000c10190e */
.L_x_111:
[----:B------:R-:W-:Y:S05]  /*7110*/  BSYNC.RECONVERGENT B0 ;  /* 0x0000000000007941 */ /* 0x000fea0003800200 */
.L_x_110:
[----:B------:R-:W-:-:S06]  /*7120*/  UISETP.NE.AND UP0, UPT, UR8, 0x3, UPT ;  /* 0x000000030800788c */ /* 0x000fcc000bf05270 */
[----:B------:R-:W-:-:S13]  /*7130*/  PLOP3.LUT P0, PT, PT, PT, UP0, 0x80, 0x8 ;  /* 0x000000000008781c */ /* 0x000fda0003f0f008 */
[----:B------:R-:W-:Y:S05]  /*7140*/  @!P0 EXIT ;  /* 0x000000000000894d */ /* 0x000fea0003800000 */
[----:B01----:R-:W-:Y:S01]  /*7150*/  IMAD.WIDE R14, R19, 0x2, R14 ;  /* 0x00000002130e7825 */ /* 0x003fe200078e020e */
[----:B------:R-:W-:-:S05]  /*7160*/  MOV R3, R2 ;  /* 0x0000000200037202 */ /* 0x000fca0000000f00 */
[----:B------:R0:W-:Y:S01]  /*7170*/  ATOM.E.ADD.F16x2.RN.STRONG.GPU P0, RZ, desc[UR14][R14.64], R3 ;  /* 0x800000030eff79a2 */ /* 0x0001e2000c10e10e */
[----:B------:R-:W-:Y:S01]  /*7180*/  BSSY.RECONVERGENT B0, `(.L_x_114) ;  /* 0x0000010000007945 */ /* 0x000fe20003800200 */
[----:B------:R-:W-:-:S03]  /*7190*/  MOV R7, R0 ;  /* 0x0000000000077202 */ /* 0x000fc60000000f00 */
[----:B0-----:R-:W-:Y:S05]  /*71a0*/  @P0 BRA `(.L_x_115) ;  /* 0x0000000000340947 */ /* 0x001fea0003800000 */
[----:B------:R-:W0:Y:S02]  /*71b0*/  QSPC.E.S P0, RZ, [R14] ;  /* 0x000000000eff73aa */ /* 0x000e240000000500 */
[----:B0-----:R-:W-:Y:S05]  /*71c0*/  @!P0 BRA `(.L_x_116) ;  /* 0x0000000000208947 */ /* 0x001fea0003800000 */
[----:B------:R-:W-:-:S04]  /*71d0*/  MOV R4, R14 ;  /* 0x0000000e00047202 */ /* 0x000fc80000000f00 */
[----:B------:R-:W-:Y:S02]  /*71e0*/  MOV R4, R4 ;  /* 0x0000000400047202 */ /* 0x000fe40000000f00 */
[----:B------:R-:W-:-:S07]  /*71f0*/  MOV R5, R2 ;  /* 0x0000000200057202 */ /* 0x000fce0000000f00 */
.L_x_117:
[----:B------:R-:W0:Y:S02]  /*7200*/  LDS R2, [R4] ;  /* 0x0000000004027984 */ /* 0x000e240000000800 */
[----:B0-----:R-:W-:-:S05]  /*7210*/  HADD2 R3, R2, R5 ;  /* 0x0000000502037230 */ /* 0x001fca0000000000 */
[----:B------:R-:W0:Y:S02]  /*7220*/  ATOMS.CAST.SPIN P0, [R4], R2, R3 ;  /* 0x000000020400758d */ /* 0x000e240001800003 */
[----:B0-----:R-:W-:Y:S05]  /*7230*/  @!P0 BRA `(.L_x_117) ;  /* 0xfffffffc00f08947 */ /* 0x001fea000383ffff */
[----:B------:R-:W-:Y:S05]  /*7240*/  BRA `(.L_x_115) ;  /* 0x00000000000c7947 */ /* 0x000fea0003800000 */
.L_x_116:
[----:B------:R-:W2:Y:S02]  /*7250*/  LD.E R2, desc[UR14][R14.64] ;  /* 0x0000000e0e027980 */ /* 0x000ea4000c101900 */
[----:B--2---:R-:W-:-:S05]  /*7260*/  IADD3 R3, PT, PT, R3, R2, RZ ;  /* 0x0000000203037210 */ /* 0x004fca0007ffe0ff */
[----:B------:R0:W-:Y:S02]  /*7270*/  ST.E desc[UR14][R14.64], R3 ;  /* 0x000000030e007985 */ /* 0x0001e4000c10190e */
.L_x_115:
[----:B------:R-:W-:Y:S05]  /*7280*/  BSYNC.RECONVERGENT B0 ;  /* 0x0000000000007941 */ /* 0x000fea0003800200 */
.L_x_114:
[----:B------:R1:W-:Y:S02]  /*7290*/  ATOM.E.ADD.F16x2.RN.STRONG.GPU P0, RZ, desc[UR14][R14.64+0x4], R7 ;  /* 0x800004070eff79a2 */ /* 0x0003e4000c10e10e */
[----:B-1----:R-:W-:Y:S05]  /*72a0*/  @P0 EXIT ;  /* 0x000000000000094d */ /* 0x002fea0003800000 */
[----:B------:R-:W1:Y:S02]  /*72b0*/  QSPC.E.S P0, RZ, [R14+0x4] ;  /* 0x000004000eff73aa */ /* 0x000e640000000500 */
[----:B-1----:R-:W-:Y:S05]  /*72c0*/  @!P0 BRA `(.L_x_118) ;  /* 0x00000000001c8947 */ /* 0x002fea0003800000 */
[----:B------:R-:W-:-:S04]  /*72d0*/  MOV R2, R14 ;  /* 0x0000000e00027202 */ /* 0x000fc80000000f00 */
[----:B------:R-:W-:-:S07]  /*72e0*/  MOV R4, R2 ;  /* 0x0000000200047202 */ /* 0x000fce0000000f00 */
.L_x_119:
[----:B------:R-:W0:Y:S02]  /*72f0*/  LDS R2, [R4+0x4] ;  /* 0x0000040004027984 */ /* 0x000e240000000800 */
[----:B0-----:R-:W-:-:S05]  /*7300*/  HFMA2 R3, R2, 1, 1, R0 ;  /* 0x3c003c0002037831 */ /* 0x001fca0000000000 */
[----:B------:R-:W0:Y:S02]  /*7310*/  ATOMS.CAST.SPIN P0, [R4+0x4], R2, R3 ;  /* 0x000004020400758d */ /* 0x000e240001800003 */
[----:B0-----:R-:W-:Y:S05]  /*7320*/  @!P0 BRA `(.L_x_119) ;  /* 0xfffffffc00f08947 */ /* 0x001fea000383ffff */
[----:B------:R-:W-:Y:S05]  /*7330*/  EXIT ;  /* 0x000000000000794d */ /* 0x000fea0003800000 */
.L_x_118:
[----:B------:R-:W0:Y:S02]  /*7340*/  LD.E R0, desc[UR14][R14.64+0x4] ;  /* 0x0000040e0e007980 */ /* 0x000e24000c101900 */
[----:B0-----:R-:W-:-:S05]  /*7350*/  IADD3 R3, PT, PT, R7, R0, RZ ;  /* 0x0000000007037210 */ /* 0x001fca0007ffe0ff */
[----:B------:R-:W-:Y:S01]  /*7360*/  ST.E desc[UR14][R14.64+0x4], R3 ;  /* 0x000004030e007985 */ /* 0x000fe2000c10190e */
[----:B------:R-:W-:Y:S05]  /*7370*/  EXIT ;  /* 0x000000000000794d */ /* 0x000fea0003800000 */
.L_x_120:
        /* <DEDUP_REMOVED lines=16> */
.L_x_3565:


//--------------------- .text._Z23gemm_half_q_half_kernelILi4ELi16ELb0ELb0ELi64EEvPK6__halfPKjS4_S2_PS0_iiiiPKtS7_iiiiiibS2_i --------------------------
	.section	.text._Z23gemm_half_q_half_kernelILi4ELi16ELb0ELb0ELi64EEvPK6__halfPKjS4_S2_PS0_iiiiPKtS7_iiiiiibS2_i,"ax",@progbits
	.align	128
        .global         _Z23gemm_half_q_half_kernelILi4ELi16ELb0ELb0ELi64EEvPK6__halfPKjS4_S2_PS0_iiiiPKtS7_iiiiiibS2_i
        .type           _Z23gemm_half_q_half_kernelILi4ELi16ELb0ELb0ELi64EEvPK6__halfPKjS4_S2_PS0_iiiiPKtS7_iiiiiibS2_i,@function
        .size           _Z23gemm_half_q_half_kernelILi4ELi16ELb0ELb0ELi64EEvPK6__halfPKjS4_S2_PS0_iiiiPKtS7_iiiiiibS2_i,(.L_x_3566 - _Z23gemm_half_q_half_kernelILi4ELi16ELb0ELb0ELi64EEvPK6__halfPKjS4_S2_PS0_iiiiPKtS7_iiiiiibS2_i)
        .other          _Z23gemm_half_q_half_kernelILi4ELi16ELb0ELb0ELi64EEvPK6__halfPKjS4_S2_PS0_iiiiPKtS7_iiiiiibS2_i,@"STO_CUDA_ENTRY STV_DEFAULT"
_Z23gemm_half_q_half_kernelILi4ELi16ELb0ELb0ELi64EEvPK6__halfPKjS4_S2_PS0_iiiiPKtS7_iiiiiibS2_i:
.text._Z23gemm_half_q_half_kernelILi4ELi16ELb0ELb0ELi64EEvPK6__halfPKjS4_S2_PS0_iiiiPKtS7_iiiiiibS2_i:
        /* <DEDUP_REMOVED lines=56> */
.L_x_126:
[C---:B------:R-:W-:Y:S02]  /*0380*/  IADD3 R6, PT, PT, R13.reuse, R3, RZ ;  /* 0x000000030d067210 */ /* 0x040fe40007ffe0ff */
[C---:B------:R-:W-:Y:S02]  /*0390*/  IADD3 R5, P1, PT, R12.reuse, R13, RZ ;  /* 0x0000000d0c057210 */ /* 0x040fe40007f3e0ff */
[----:B------:R-:W-:Y:S01]  /*03a0*/  IADD3 R10, P2, PT, R12, R6, RZ ;  /* 0x000000060c0a7210 */ /* 0x000fe20007f5e0ff */
[----:B------:R-:W-:Y:S01]  /*03b0*/  IMAD.IADD R7, R6, 0x1, R3 ;  /* 0x0000000106077824 */ /* 0x000fe200078e0203 */
[----:B------:R-:W-:Y:S02]  /*03c0*/  LEA.HI.X.SX32 R8, R13, RZ, 0x1, P1 ;  /* 0x000000ff0d087211 */ /* 0x000fe400008f0eff */
[----:B------:R-:W-:Y:S02]  /*03d0*/  LEA R4, P1, R5, UR10, 0x1 ;  /* 0x0000000a05047c11 */ /* 0x000fe4000f8208ff */
[----:B------:R-:W-:-:S02]  /*03e0*/  IADD3 R13, PT, PT, R7, R3, RZ ;  /* 0x00000003070d7210 */ /* 0x000fc40007ffe0ff */
[----:B------:R-:W-:Y:S02]  /*03f0*/  LEA.HI.X R5, R5, UR11, R8, 0x1, P1 ;  /* 0x0000000b05057c11 */ /* 0x000fe400088f0c08 */
[----:B------:R-:W-:Y:S02]  /*0400*/  IADD3 R9, P3, PT, R12, R7, RZ ;  /* 0x000000070c097210 */ /* 0x000fe40007f7e0ff */
[----:B------:R-:W-:Y:S02]  /*0410*/  LEA.HI.X.SX32 R15, R6, RZ, 0x1, P2 ;  /* 0x000000ff060f7211 */ /* 0x000fe400010f0eff */
[----:B------:R-:W-:Y:S01]  /*0420*/  LEA R6, P2, R10, UR10, 0x1 ;  /* 0x0000000a0a067c11 */ /* 0x000fe2000f8408ff */
[----:B------:R-:W2:Y:S01]  /*0430*/  LDG.E.U16.CONSTANT R5, desc[UR20][R4.64] ;  /* 0x0000001404057981 */ /* 0x000ea2000c1e9500 */
[----:B------:R-:W-:Y:S02]  /*0440*/  IADD3 R11, P1, PT, R12, R13, RZ ;  /* 0x0000000d0c0b7210 */ /* 0x000fe40007f3e0ff */
[----:B------:R-:W-:-:S02]  /*0450*/  LEA.HI.X.SX32 R18, R7, RZ, 0x1, P3 ;  /* 0x000000ff07127211 */ /* 0x000fc400018f0eff */
[----:B------:R-:W-:Y:S02]  /*0460*/  LEA.HI.X R7, R10, UR11, R15, 0x1, P2 ;  /* 0x0000000b0a077c11 */ /* 0x000fe400090f0c0f */
        /* <DEDUP_REMOVED lines=17> */
.L_x_125:
        /* <DEDUP_REMOVED lines=20> */
.L_x_127:
[----:B------:R-:W-:-:S13]  /*06c0*/  ISETP.EQ.AND P1, PT, RZ, UR5, PT ;  /* 0x00000005ff007c0c */ /* 0x000fda000bf22270 */
[----:B------:R-:W-:Y:S05]  /*06d0*/  @!P0 BRA P1, `(.L_x_122) ;  /* 0x00000004007c8947 */ /* 0x000fea0000800000 */
.L_x_124:
[----:B------:R-:W-:-:S04]  /*06e0*/  IADD3 R5, P0, PT, R12, R13, RZ ;  /* 0x0000000d0c057210 */ /* 0x000fc80007f1e0ff */
[----:B------:R-:W-:Y:S02]  /*06f0*/  LEA.HI.X.SX32 R6, R13, RZ, 0x1, P0 ;  /* 0x000000ff0d067211 */ /* 0x000fe400000f0eff */
[----:B------:R-:W-:-:S04]  /*0700*/  LEA R4, P0, R5, UR10, 0x1 ;  /* 0x0000000a05047c11 */ /* 0x000fc8000f8008ff */
[----:B------:R-:W-:-:S06]  /*0710*/  LEA.HI.X R5, R5, UR11, R6, 0x1, P0 ;  /* 0x0000000b05057c11 */ /* 0x000fcc00080f0c06 */
[----:B------:R-:W2:Y:S01]  /*0720*/  LDG.E.U16.CONSTANT R5, desc[UR20][R4.64] ;  /* 0x0000001404057981 */ /* 0x000ea2000c1e9500 */
[----:B------:R-:W-:Y:S01]  /*0730*/  UIADD3 UR5, UPT, UPT, UR5, 0x1, URZ ;  /* 0x0000000105057890 */ /* 0x000fe2000fffe0ff */
[----:B------:R-:W-:-:S03]  /*0740*/  IMAD.IADD R13, R13, 0x1, R3 ;  /* 0x000000010d0d7824 */ /* 0x000fc600078e0203 */
[----:B------:R-:W-:Y:S01]  /*0750*/  UISETP.NE.AND UP0, UPT, UR5, URZ, UPT ;  /* 0x000000ff0500728c */ /* 0x000fe2000bf05270 */
[----:B--2---:R0:W-:Y:S02]  /*0760*/  STS.U16 [R14], R5 ;  /* 0x000000050e007388 */ /* 0x0041e40000000400 */
[----:B0-----:R-:W-:-:S06]  /*0770*/  IADD3 R14, PT, PT, R14, 0x80, RZ ;  /* 0x000000800e0e7810 */ /* 0x001fcc0007ffe0ff */
[----:B------:R-:W-:Y:S05]  /*0780*/  BRA.U UP0, `(.L_x_124) ;  /* 0xfffffffd00d47547 */ /* 0x000fea000b83ffff */
[----:B------:R-:W-:Y:S05]  /*0790*/  BRA `(.L_x_122) ;  /* 0x00000004004c7947 */ /* 0x000fea0003800000 */
.L_x_123:
        /* <DEDUP_REMOVED lines=17> */
.L_x_130:
[----:B-----5:R-:W-:Y:S02]  /*08b0*/  IADD3 R5, P0, PT, R12, R14, RZ ;  /* 0x0000000e0c057210 */ /* 0x020fe40007f1e0ff */
[CC--:B------:R-:W-:Y:S02]  /*08c0*/  IADD3 R6, PT, PT, R14.reuse, R3.reuse, RZ ;  /* 0x000000030e067210 */ /* 0x0c0fe40007ffe0ff */
[----:B------:R-:W-:Y:S02]  /*08d0*/  LEA.HI.X.SX32 R14, R14, RZ, 0x1, P0 ;  /* 0x000000ff0e0e7211 */ /* 0x000fe400000f0eff */
[----:B0-----:R-:W-:Y:S02]  /*08e0*/  LEA R4, P0, R5, UR10, 0x1 ;  /* 0x0000000a05047c11 */ /* 0x001fe4000f8008ff */
[----:B------:R-:W-:Y:S02]  /*08f0*/  IADD3 R7, PT, PT, R6, R3, RZ ;  /* 0x0000000306077210 */ /* 0x000fe40007ffe0ff */
[----:B------:R-:W-:-:S02]  /*0900*/  IADD3 R10, P1, PT, R12, R6, RZ ;  /* 0x000000060c0a7210 */ /* 0x000fc40007f3e0ff */
[----:B------:R-:W-:Y:S02]  /*0910*/  LEA.HI.X R5, R5, UR11, R14, 0x1, P0 ;  /* 0x0000000b05057c11 */ /* 0x000fe400080f0c0e */
[----:B------:R-:W-:Y:S02]  /*0920*/  IADD3 R14, PT, PT, R7, R3, RZ ;  /* 0x00000003070e7210 */ /* 0x000fe40007ffe0ff */
[----:B------:R-:W-:Y:S01]  /*0930*/  IADD3 R9, P2, PT, R12, R7, RZ ;  /* 0x000000070c097210 */ /* 0x000fe20007f5e0ff */
[----:B------:R-:W2:Y:S01]  /*0940*/  LDG.E.U16.CONSTANT R4, desc[UR20][R4.64] ;  /* 0x0000001404047981 */ /* 0x000ea2000c1e9500 */
[----:B------:R-:W-:Y:S02]  /*0950*/  LEA.HI.X.SX32 R15, R6, RZ, 0x1, P1 ;  /* 0x000000ff060f7211 */ /* 0x000fe400008f0eff */
[----:B------:R-:W-:Y:S02]  /*0960*/  LEA R6, P0, R10, UR10, 0x1 ;  /* 0x0000000a0a067c11 */ /* 0x000fe4000f8008ff */
[----:B------:R-:W-:-:S02]  /*0970*/  IADD3 R11, P3, PT, R12, R14, RZ ;  /* 0x0000000e0c0b7210 */ /* 0x000fc40007f7e0ff */
[----:B------:R-:W-:Y:S02]  /*0980*/  LEA.HI.X.SX32 R18, R7, RZ, 0x1, P2 ;  /* 0x000000ff07127211 */ /* 0x000fe400010f0eff */
[----:B------:R-:W-:Y:S02]  /*0990*/  LEA.HI.X R7, R10, UR11, R15, 0x1, P0 ;  /* 0x0000000b0a077c11 */ /* 0x000fe400080f0c0f */
[----:B------:R-:W-:Y:S02]  /*09a0*/  LEA R8, P1, R9, UR10, 0x1 ;  /* 0x0000000a09087c11 */ /* 0x000fe4000f8208ff */
[----:B------:R-:W-:Y:S01]  /*09b0*/  LEA.HI.X.SX32 R16, R14, RZ, 0x1, P3 ;  /* 0x000000ff0e107211 */ /* 0x000fe200018f0eff */
[----:B------:R-:W3:Y:S01]  /*09c0*/  LDG.E.U16.CONSTANT R6, desc[UR20][R6.64] ;  /* 0x0000001406067981 */ /* 0x000ee2000c1e9500 */
        /* <DEDUP_REMOVED lines=12> */
[----:B0-----:R-:W-:Y:S01]  /*0a90*/  VIADD R13, R13, 0x200 ;  /* 0x000002000d0d7836 */ /* 0x001fe20000000000 */
[----:B------:R-:W-:Y:S06]  /*0aa0*/  BRA.U !UP1, `(.L_x_130) ;  /* 0xfffffffd09807547 */ /* 0x000fec000b83ffff */
.L_x_129:
[----:B------:R-:W-:-:S04]  /*0ab0*/  UIADD3 UR6, UPT, UPT, URZ, -UR5, URZ ;  /* 0x80000005ff067290 */ /* 0x000fc8000fffe0ff */
[----:B------:R-:W-:-:S09]  /*0ac0*/  UISETP.GT.AND UP1, UPT, UR6, 0x1, UPT ;  /* 0x000000010600788c */ /* 0x000fd2000bf24270 */
[----:B------:R-:W-:Y:S05]  /*0ad0*/  BRA.U !UP1, `(.L_x_131) ;  /* 0x0000000109487547 */ /* 0x000fea000b800000 */
[----:B------:R-:W0:Y:S01]  /*0ae0*/  LDCU.64 UR10, c[0x0][0x380] ;  /* 0x00007000ff0a77ac */ /* 0x000e220008000a00 */
[----:B------:R-:W-:Y:S02]  /*0af0*/  IADD3 R8, PT, PT, R14, R3, RZ ;  /* 0x000000030e087210 */ /* 0x000fe40007ffe0ff */
        /* <DEDUP_REMOVED lines=16> */
.L_x_131:
[----:B------:R-:W-:-:S09]  /*0c00*/  UISETP.NE.OR UP0, UPT, UR5, URZ, UP0 ;  /* 0x000000ff0500728c */ /* 0x000fd20008705670 */
[----:B------:R-:W-:Y:S05]  /*0c10*/  BRA.U !UP0, `(.L_x_122) ;  /* 0x00000001082c7547 */ /* 0x000fea000b800000 */
.L_x_128:
        /* <DEDUP_REMOVED lines=11> */
.L_x_122:
[----:B------:R-:W-:Y:S05]  /*0cd0*/  BSYNC.RECONVERGENT B0 ;  /* 0x0000000000007941 */ /* 0x000fea0003800200 */
.L_x_121:
        /* <DEDUP_REMOVED lines=9> */
[----:B------:R-:W-:Y:S02]  /*0d70*/  UISETP.LT.AND UP0, UPT, UR7, 0x1, UPT ;  /* 0x000000010700788c */ /* 0x000fe4000bf01270 */
[----:B------:R-:W-:Y:S02]  /*0d80*/  UIMAD UR5, UR26, UR15, URZ ;  /* 0x0000000f1a0572a4 */ /* 0x000fe4000f8e02ff */
[----:B------:R-:W-:Y:S02]  /*0d90*/  USEL UR6, UR7, 0x1, !UP0 ;  /* 0x0000000107067887 */ /* 0x000fe4000c000000 */
[----:B------:R-:W-:Y:S02]  /*0da0*/  ULEA UR5, UR5, UR4, 0x2 ;  /* 0x0000000405057291 */ /* 0x000fe4000f8e10ff */
[----:B------:R-:W-:-:S04]  /*0db0*/  UIADD3 UR6, UPT, UPT, URZ, -UR6, URZ ;  /* 0x80000006ff067290 */ /* 0x000fc8000fffe0ff */
[----:B------:R-:W-:Y:S01]  /*0dc0*/  UISETP.GE.AND UP0, UPT, UR6, URZ, UPT ;  /* 0x000000ff0600728c */ /* 0x000fe2000bf06270 */
[----:B------:R-:W-:-:S08]  /*0dd0*/  LEA R15, R0, UR5, 0x2 ;  /* 0x00000005000f7c11 */ /* 0x000fd0000f8e10ff */
[----:B------:R-:W-:Y:S05]  /*0de0*/  BRA.U UP0, `(.L_x_133) ;  /* 0x00000001008c7547 */ /* 0x000fea000b800000 */
[----:B------:R-:W-:Y:S02]  /*0df0*/  UIADD3 UR4, UPT, UPT, URZ, -UR6, URZ ;  /* 0x80000006ff047290 */ /* 0x000fe4000fffe0ff */
[----:B------:R-:W-:Y:S02]  /*0e00*/  UPLOP3.LUT UP0, UPT, UPT, UPT, UPT, 0x80, 0x8 ;  /* 0x000000000008789c */ /* 0x000fe40003f0f070 */
[----:B------:R-:W-:-:S09]  /*0e10*/  UISETP.GT.AND UP1, UPT, UR4, 0x3, UPT ;  /* 0x000000030400788c */ /* 0x000fd2000bf24270 */
[----:B------:R-:W-:Y:S05]  /*0e20*/  BRA.U !UP1, `(.L_x_134) ;  /* 0x0000000109447547 */ /* 0x000fea000b800000 */
[----:B0----5:R-:W0:Y:S01]  /*0e30*/  LDC.64 R12, c[0x0][0x3a0] ;  /* 0x0000e800ff0c7b82 */ /* 0x021e220000000a00 */
[----:B------:R-:W-:-:S11]  /*0e40*/  UPLOP3.LUT UP0, UPT, UPT, UPT, UPT, 0x40, 0x4 ;  /* 0x000000000004789c */ /* 0x000fd60003f0e870 */
.L_x_135:
[C---:B-1----:R-:W-:Y:S01]  /*0e50*/  IADD3 R7, PT, PT, R15.reuse, UR15, RZ ;  /* 0x0000000f0f077c10 */ /* 0x042fe2000fffe0ff */
[----:B0-----:R-:W-:Y:S01]  /*0e60*/  IMAD.WIDE R4, R15, 0x2, R12 ;  /* 0x000000020f047825 */ /* 0x001fe200078e020c */
[----:B------:R-:W-:-:S03]  /*0e70*/  UIADD3 UR6, UPT, UPT, UR6, 0x4, URZ ;  /* 0x0000000406067890 */ /* 0x000fc6000fffe0ff */
[C---:B------:R-:W-:Y:S01]  /*0e80*/  VIADD R9, R7.reuse, UR15 ;  /* 0x0000000f07097c36 */ /* 0x040fe20008000000 */
[----:B------:R1:W-:Y:S01]  /*0e90*/  STG.E.64 desc[UR20][R4.64], RZ ;  /* 0x000000ff04007986 */ /* 0x0003e2000c101b14 */
[--C-:B------:R-:W-:Y:S01]  /*0ea0*/  IMAD.WIDE R6, R7, 0x2, R12.reuse ;  /* 0x0000000207067825 */ /* 0x100fe200078e020c */
[----:B------:R-:W-:Y:S02]  /*0eb0*/  UISETP.GE.AND UP1, UPT, UR6, -0x3, UPT ;  /* 0xfffffffd0600788c */ /* 0x000fe4000bf26270 */
[C---:B------:R-:W-:Y:S01]  /*0ec0*/  IADD3 R17, PT, PT, R9.reuse, UR15, RZ ;  /* 0x0000000f09117c10 */ /* 0x040fe2000fffe0ff */
[--C-:B------:R-:W-:Y:S01]  /*0ed0*/  IMAD.WIDE R8, R9, 0x2, R12.reuse ;  /* 0x0000000209087825 */ /* 0x100fe200078e020c */
[----:B------:R1:W-:Y:S02]  /*0ee0*/  STG.E.64 desc[UR20][R6.64], RZ ;  /* 0x000000ff06007986 */ /* 0x0003e4000c101b14 */
[C---:B------:R-:W-:Y:S01]  /*0ef0*/  IADD3 R15, PT, PT, R17.reuse, UR15, RZ ;  /* 0x0000000f110f7c10 */ /* 0x040fe2000fffe0ff */
[----:B------:R-:W-:Y:S01]  /*0f00*/  IMAD.WIDE R10, R17, 0x2, R12 ;  /* 0x00000002110a7825 */ /* 0x000fe200078e020c */
[----:B------:R1:W-:Y:S04]  /*0f10*/  STG.E.64 desc[UR20][R8.64], RZ ;  /* 0x000000ff08007986 */ /* 0x0003e8000c101b14 */
[----:B------:R1:W-:Y:S01]  /*0f20*/  STG.E.64 desc[UR20][R10.64], RZ ;  /* 0x000000ff0a007986 */ /* 0x0003e2000c101b14 */
[----:B------:R-:W-:Y:S05]  /*0f30*/  BRA.U !UP1, `(.L_x_135) ;  /* 0xfffffffd09c47547 */ /* 0x000fea000b83ffff */
.L_x_134:
        /* <DEDUP_REMOVED lines=12> */
.L_x_136:
[----:B------:R-:W-:-:S09]  /*1000*/  UISETP.NE.OR UP0, UPT, UR6, URZ, UP0 ;  /* 0x000000ff0600728c */ /* 0x000fd20008705670 */
[----:B------:R-:W-:Y:S05]  /*1010*/  BRA.U !UP0, `(.L_x_132) ;  /* 0x00000001081c7547 */ /* 0x000fea000b800000 */
.L_x_133:
[----:B012---:R-:W0:Y:S02]  /*1020*/  LDC.64 R4, c[0x0][0x3a0] ;  /* 0x0000e800ff047b82 */ /* 0x007e240000000a00 */
.L_x_137:
[C---:B0-----:R-:W-:Y:S01]  /*1030*/  IMAD.WIDE R6, R15.reuse, 0x2, R4 ;  /* 0x000000020f067825 */ /* 0x041fe200078e0204 */
[----:B------:R-:W-:Y:S01]  /*1040*/  UIADD3 UR6, UPT, UPT, UR6, 0x1, URZ ;  /* 0x0000000106067890 */ /* 0x000fe2000fffe0ff */
[----:B------:R-:W-:-:S03]  /*1050*/  IADD3 R15, PT, PT, R15, UR15, RZ ;  /* 0x0000000f0f0f7c10 */ /* 0x000fc6000fffe0ff */
[----:B------:R3:W-:Y:S01]  /*1060*/  STG.E.64 desc[UR20][R6.64], RZ ;  /* 0x000000ff06007986 */ /* 0x0007e2000c101b14 */
[----:B------:R-:W-:-:S09]  /*1070*/  UISETP.NE.AND UP0, UPT, UR6, URZ, UPT ;  /* 0x000000ff0600728c */ /* 0x000fd2000bf05270 */
[----:B---3--:R-:W-:Y:S05]  /*1080*/  BRA.U UP0, `(.L_x_137) ;  /* 0xfffffffd00e87547 */ /* 0x008fea000b83ffff */
.L_x_132:
        /* <DEDUP_REMOVED lines=13> */
[----:B----4-:R-:W-:Y:S02]  /*1160*/  UISETP.GT.AND UP0, UPT, UR9, UR28, UPT ;  /* 0x0000001c0900728c */ /* 0x010fe4000bf04270 */
[----:B------:R-:W-:Y:S02]  /*1170*/  ULEA.HI UR5, UR5, UR4, URZ, 0x5 ;  /* 0x0000000405057291 */ /* 0x000fe4000f8f28ff */
[----:B------:R-:W-:Y:S02]  /*1180*/  UISETP.GT.AND UP1, UPT, UR9, UR16, UPT ;  /* 0x000000100900728c */ /* 0x000fe4000bf24270 */
        /* <DEDUP_REMOVED lines=10> */
[----:B------:R-:W-:Y:S01]  /*1230*/  IMAD.U32 R5, RZ, RZ, UR13 ;  /* 0x0000000dff057e24 */ /* 0x000fe2000f8e00ff */
[----:B------:R-:W0:Y:S04]  /*1240*/  LDC.64 R8, c[0x0][0x390] ;  /* 0x0000e400ff087b82 */ /* 0x000e280000000a00 */
[----:B------:R1:W5:Y:S01]  /*1250*/  LDG.E.U16.CONSTANT R3, desc[UR20][R4.64] ;  /* 0x0000001404037981 */ /* 0x000362000c1e9500 */
[----:B------:R-:W-:Y:S01]  /*1260*/  SHF.R.S32.HI R7, RZ, 0x1f, R2 ;  /* 0x0000001fff077819 */ /* 0x000fe20000011402 */
[----:B------:R-:W-:Y:S01]  /*1270*/  UMOV UR4, URZ ;  /* 0x000000ff00047c82 */ /* 0x000fe20008000000 */
[----:B------:R-:W-:Y:S01]  /*1280*/  SHF.L.U32 R0, R0, 0x4, RZ ;  /* 0x0000000400007819 */ /* 0x000fe200000006ff */
[----:B------:R-:W2:Y:S01]  /*1290*/  LDC.64 R10, c[0x0][0x398] ;  /* 0x0000e600ff0a7b82 */ /* 0x000ea20000000a00 */
[----:B------:R-:W-:Y:S01]  /*12a0*/  LEA.HI R7, R7, R2, RZ, 0x3 ;  /* 0x0000000207077211 */ /* 0x000fe200078f18ff */
[----:B------:R-:W-:Y:S01]  /*12b0*/  UMOV UR8, UR9 ;  /* 0x0000000900087c82 */ /* 0x000fe20008000000 */
[----:B------:R-:W-:-:S02]  /*12c0*/  LOP3.LUT R0, R0, 0x10, RZ, 0xc0, !PT ;  /* 0x0000001000007812 */ /* 0x000fc400078ec0ff */
[----:B------:R-:W-:-:S07]  /*12d0*/  SHF.R.S32.HI R14, RZ, 0x3, R7 ;  /* 0x00000003ff0e7819 */ /* 0x000fce0000011407 */
.L_x_139:
[----:B-----5:R-:W-:-:S05]  /*12e0*/  IADD3 R7, PT, PT, R3, UR4, RZ ;  /* 0x0000000403077c10 */ /* 0x020fca000fffe0ff */
        /* <DEDUP_REMOVED lines=44> */
.L_x_138:
        /* <DEDUP_REMOVED lines=13> */
.L_x_140:
        /* <DEDUP_REMOVED lines=9> */
.L_x_141:
        /* <DEDUP_REMOVED lines=9> */
.L_x_142:
        /* <DEDUP_REMOVED lines=9> */
.L_x_143:
        /* <DEDUP_REMOVED lines=9> */
.L_x_144:
        /* <DEDUP_REMOVED lines=25> */
[----:B------:R-:W-:Y:S01]  /*1a50*/  PRMT R40, RZ, 0x7610, R40 ;  /* 0x00007610ff287816 */ /* 0x000fe20000000028 */
[----:B------:R-:W-:Y:S01]  /*1a60*/  UIADD3 UR10, UP0, UPT, UR10, 0x2, URZ ;  /* 0x000000020a0a7890 */ /* 0x000fe2000ff1e0ff */
[----:B------:R-:W4:Y:S01]  /*1a70*/  LDCU.64 UR18, c[0x0][0x3a8] ;  /* 0x00007500ff1277ac */ /* 0x000f220008000a00 */
[----:B-1---5:R-:W-:-:S04]  /*1a80*/  LEA R12, P0, R0, UR12, 0x2 ;  /* 0x0000000c000c7c11 */ /* 0x022fc8000f8010ff */
[----:B------:R-:W-:Y:S01]  /*1a90*/  LEA.HI.X R13, R0, UR13, R13, 0x2, P0 ;  /* 0x0000000d000d7c11 */ /* 0x000fe200080f140d */
[----:B0-----:R-:W-:Y:S02]  /*1aa0*/  ULEA UR6, UR7, UR6, 0x18 ;  /* 0x0000000607067291 */ /* 0x001fe4000f8ec0ff */
[----:B------:R-:W-:Y:S02]  /*1ab0*/  UIADD3.X UR11, UPT, UPT, URZ, UR11, URZ, UP0, !UPT ;  /* 0x0000000bff0b7290 */ /* 0x000fe400087fe4ff */
[----:B------:R-:W-:Y:S01]  /*1ac0*/  UIADD3 UR8, UPT, UPT, UR6, 0x100, URZ ;  /* 0x0000010006087890 */ /* 0x000fe2000fffe0ff */
[----:B---3--:R-:W-:Y:S02]  /*1ad0*/  R2UR UR4, R4 ;  /* 0x00000000040472ca */ /* 0x008fe400000e0000 */
[----:B--2---:R-:W-:-:S11]  /*1ae0*/  PRMT R86, R84, 0x7610, R84 ;  /* 0x0000761054567816 */ /* 0x004fd60000000054 */
[----:B------:R-:W-:-:S03]  /*1af0*/  UIADD3 UR5, UPT, UPT, UR9, UR4, URZ ;  /* 0x0000000409057290 */ /* 0x000fc6000fffe0ff */
[----:B----4-:R-:W-:-:S09]  /*1b00*/  UMOV UR4, URZ ;  /* 0x000000ff00047c82 */ /* 0x010fd20008000000 */
.L_x_147:
[----:B------:R-:W-:Y:S01]  /*1b10*/  UISETP.NE.AND UP0, UPT, UR9, UR5, UPT ;  /* 0x000000050900728c */ /* 0x000fe2000bf05270 */
[----:B------:R-:W-:-:S05]  /*1b20*/  UMOV UR15, UR19 ;  /* 0x00000013000f7c82 */ /* 0x000fca0008000000 */
[----:B------:R-:W-:Y:S02]  /*1b30*/  PLOP3.LUT P0, PT, PT, PT, UP0, 0x80, 0x8 ;  /* 0x000000000008781c */ /* 0x000fe40003f0f008 */
[----:B------:R-:W-:-:S03]  /*1b40*/  MOV R9, UR15 ;  /* 0x0000000f00097c02 */ /* 0x000fc60008000f00 */
[----:B------:R-:W-:Y:S01]  /*1b50*/  @!UP0 UMOV UR6, UR10 ;  /* 0x0000000a00068c82 */ /* 0x000fe20008000000 */
[----:B------:R-:W-:Y:S01]  /*1b60*/  @!UP0 UMOV UR7, UR11 ;  /* 0x0000000b00078c82 */ /* 0x000fe20008000000 */
[----:B------:R-:W-:Y:S01]  /*1b70*/  IMAD.U32 R4, RZ, RZ, UR6 ;  /* 0x00000006ff047e24 */ /* 0x000fe2000f8e00ff */
[----:B------:R-:W-:Y:S01]  /*1b80*/  MOV R5, UR7 ;  /* 0x0000000700057c02 */ /* 0x000fe20008000f00 */
[----:B------:R-:W-:Y:S01]  /*1b90*/  @!UP0 ULEA UR6, UR4, UR23, 0x3 ;  /* 0x0000001704068291 */ /* 0x000fe2000f8e18ff */
[----:B------:R-:W-:Y:S01]  /*1ba0*/  IMAD.WIDE R8, R9, 0x4, R12 ;  /* 0x0000000409087825 */ /* 0x000fe200078e020c */
[----:B------:R-:W-:Y:S01]  /*1bb0*/  MOV R57, UR15 ;  /* 0x0000000f00397c02 */ /* 0x000fe20008000f00 */
[----:B------:R-:W5:Y:S04]  /*1bc0*/  LDG.E.128.CONSTANT R12, desc[UR20][R12.64] ;  /* 0x000000140c0c7981 */ /* 0x000f68000c1e9d00 */
[----:B------:R-:W2:Y:S01]  /*1bd0*/  @!P0 LDG.E.U16.CONSTANT R0, desc[UR20][R4.64] ;  /* 0x0000001404008981 */ /* 0x000ea2000c1e9500 */
[----:B------:R-:W-:Y:S01]  /*1be0*/  IMAD.WIDE R56, R57, 0x4, R8 ;  /* 0x0000000439387825 */ /* 0x000fe200078e0208 */
[----:B------:R-:W-:-:S02]  /*1bf0*/  MOV R3, UR15 ;  /* 0x0000000f00037c02 */ /* 0x000fc40008000f00 */
[----:B------:R-:W3:Y:S03]  /*1c00*/  @!P0 LDL.64 R20, [UR6+0x8] ;  /* 0x00000806ff148983 */ /* 0x000ee60008100a00 */
[----:B------:R-:W-:Y:S01]  /*1c10*/  IMAD.WIDE R2, R3, 0x4, R56 ;  /* 0x0000000403027825 */ /* 0x000fe200078e0238 */
[----:B------:R-:W5:Y:S04]  /*1c20*/  LDG.E.128.CONSTANT R8, desc[UR20][R8.64] ;  /* 0x0000001408087981 */ /* 0x000f68000c1e9d00 */
[----:B------:R-:W5:Y:S04]  /*1c30*/  LDG.E.128.CONSTANT R56, desc[UR20][R56.64] ;  /* 0x0000001438387981 */ /* 0x000f68000c1e9d00 */
[----:B------:R0:W5:Y:S01]  /*1c40*/  LDG.E.128.CONSTANT R4, desc[UR20][R2.64] ;  /* 0x0000001402047981 */ /* 0x000162000c1e9d00 */
[----:B------:R-:W1:Y:S01]  /*1c50*/  S2UR UR26, SR_CTAID.Y ;  /* 0x00000000001a79c3 */ /* 0x000e620000002600 */
[----:B------:R-:W-:Y:S01]  /*1c60*/  MOV R89, UR15 ;  /* 0x0000000f00597c02 */ /* 0x000fe20008000f00 */
[----:B------:R-:W-:-:S04]  /*1c70*/  @!UP0 UIADD3 UR6, UPT, UPT, UR4, 0x1, URZ ;  /* 0x0000000104068890 */ /* 0x000fc8000fffe0ff */
[----:B------:R-:W-:Y:S01]  /*1c80*/  IMAD.WIDE R88, R89, 0x4, R2 ;  /* 0x0000000459587825 */ /* 0x000fe200078e0202 */
[----:B-1----:R-:W-:-:S04]  /*1c90*/  UIMAD UR14, UR26, -0x4, UR18 ;  /* 0xfffffffc1a0e78a4 */ /* 0x002fc8000f8e0212 */
[----:B------:R-:W-:Y:S01]  /*1ca0*/  UISETP.GE.AND UP1, UPT, UR14, 0x1, UPT ;  /* 0x000000010e00788c */ /* 0x000fe2000bf26270 */
        /* <DEDUP_REMOVED lines=9> */
[----:B-----5:R-:W-:Y:S01]  /*1d40*/  SHF.R.U32.HI R28, RZ, 0xf, R12 ;  /* 0x0000000fff1c7819 */ /* 0x020fe2000001160c */
[----:B------:R-:W-:Y:S01]  /*1d50*/  HFMA2 R0, -RZ, RZ, 0, 0.03125 ;  /* 0x00002800ff007431 */ /* 0x000fe200000001ff */
[----:B------:R-:W-:Y:S01]  /*1d60*/  SHF.R.U32.HI R31, RZ, 0xe, R8 ;  /* 0x0000000eff1f7819 */ /* 0x000fe20000011608 */
[----:B------:R-:W-:Y:S01]  /*1d70*/  UISETP.NE.AND UP0, UPT, UR14, 0x1, UPT ;  /* 0x000000010e00788c */ /* 0x000fe2000bf05270 */
[----:B------:R-:W-:Y:S02]  /*1d80*/  LOP3.LUT R28, R28, 0x10001, RZ, 0xc0, !PT ;  /* 0x000100011c1c7812 */ /* 0x000fe400078ec0ff */
[----:B------:R-:W-:Y:S02]  /*1d90*/  SHF.R.U32.HI R29, RZ, 0xf, R13 ;  /* 0x0000000fff1d7819 */ /* 0x000fe4000001160d */
[----:B------:R-:W-:Y:S02]  /*1da0*/  SHF.R.U32.HI R30, RZ, 0xf, R14 ;  /* 0x0000000fff1e7819 */ /* 0x000fe4000001160e */
[----:B------:R-:W-:-:S02]  /*1db0*/  SHF.R.U32.HI R55, RZ, 0xd, R56 ;  /* 0x0000000dff377819 */ /* 0x000fc40000011638 */
[----:B------:R-:W-:Y:S02]  /*1dc0*/  LOP3.LUT R28, R28, 0x20002, R31, 0xf8, !PT ;  /* 0x000200021c1c7812 */ /* 0x000fe400078ef81f */
[C---:B------:R-:W-:Y:S02]  /*1dd0*/  LOP3.LUT R24, R12.reuse, 0x1f001f, RZ, 0xc0, !PT ;  /* 0x001f001f0c187812 */ /* 0x040fe400078ec0ff */
[----:B------:R-:W-:Y:S02]  /*1de0*/  LOP3.LUT R2, R12, 0x3e003e0, RZ, 0xc0, !PT ;  /* 0x03e003e00c027812 */ /* 0x000fe400078ec0ff */
[----:B------:R-:W-:Y:S02]  /*1df0*/  SHF.R.U32.HI R33, RZ, 0xa, R12 ;  /* 0x0000000aff217819 */ /* 0x000fe4000001160c */
[C---:B------:R-:W-:Y:S02]  /*1e00*/  LOP3.LUT R25, R13.reuse, 0x1f001f, RZ, 0xc0, !PT ;  /* 0x001f001f0d197812 */ /* 0x040fe400078ec0ff */
[----:B------:R-:W-:-:S02]  /*1e10*/  LOP3.LUT R3, R13, 0x3e003e0, RZ, 0xc0, !PT ;  /* 0x03e003e00d037812 */ /* 0x000fc400078ec0ff */
[----:B------:R-:W-:Y:S02]  /*1e20*/  SHF.R.U32.HI R35, RZ, 0xa, R13 ;  /* 0x0000000aff237819 */ /* 0x000fe4000001160d */
[C---:B------:R-:W-:Y:S02]  /*1e30*/  LOP3.LUT R26, R14.reuse, 0x1f001f, RZ, 0xc0, !PT ;  /* 0x001f001f0e1a7812 */ /* 0x040fe400078ec0ff */
[----:B------:R-:W-:Y:S02]  /*1e40*/  LOP3.LUT R12, R14, 0x3e003e0, RZ, 0xc0, !PT ;  /* 0x03e003e00e0c7812 */ /* 0x000fe400078ec0ff */
[----:B------:R-:W-:Y:S02]  /*1e50*/  SHF.R.U32.HI R41, RZ, 0xa, R14 ;  /* 0x0000000aff297819 */ /* 0x000fe4000001160e */
[C---:B------:R-:W-:Y:S02]  /*1e60*/  LOP3.LUT R27, R15.reuse, 0x1f001f, RZ, 0xc0, !PT ;  /* 0x001f001f0f1b7812 */ /* 0x040fe400078ec0ff */
[----:B------:R-:W-:-:S02]  /*1e70*/  LOP3.LUT R13, R15, 0x3e003e0, RZ, 0xc0, !PT ;  /* 0x03e003e00f0d7812 */ /* 0x000fc400078ec0ff */
[--C-:B------:R-:W-:Y:S02]  /*1e80*/  SHF.R.U32.HI R14, RZ, 0xf, R15.reuse ;  /* 0x0000000fff0e7819 */ /* 0x100fe4000001160f */
[----:B------:R-:W-:Y:S02]  /*1e90*/  SHF.R.U32.HI R42, RZ, 0xa, R15 ;  /* 0x0000000aff2a7819 */ /* 0x000fe4000001160f */
[--C-:B------:R-:W-:Y:S02]  /*1ea0*/  SHF.R.U32.HI R32, RZ, 0xe, R9.reuse ;  /* 0x0000000eff207819 */ /* 0x100fe40000011609 */
[C---:B------:R-:W-:Y:S02]  /*1eb0*/  LOP3.LUT R46, R9.reuse, 0x1f001f, RZ, 0xc0, !PT ;  /* 0x001f001f092e7812 */ /* 0x040fe400078ec0ff */
[----:B------:R-:W-:Y:S02]  /*1ec0*/  LOP3.LUT R15, R9, 0x3e003e0, RZ, 0xc0, !PT ;  /* 0x03e003e0090f7812 */ /* 0x000fe400078ec0ff */
[----:B------:R-:W-:-:S02]  /*1ed0*/  SHF.R.U32.HI R45, RZ, 0xa, R9 ;  /* 0x0000000aff2d7819 */ /* 0x000fc40000011609 */
[----:B------:R-:W-:Y:S02]  /*1ee0*/  LOP3.LUT R29, R29, 0x10001, RZ, 0xc0, !PT ;  /* 0x000100011d1d7812 */ /* 0x000fe400078ec0ff */
[----:B------:R-:W-:Y:S02]  /*1ef0*/  LOP3.LUT R30, R30, 0x10001, RZ, 0xc0, !PT ;  /* 0x000100011e1e7812 */ /* 0x000fe400078ec0ff */
[----:B------:R-:W-:Y:S02]  /*1f00*/  LOP3.LUT R28, R28, 0x40004, R55, 0xf8, !PT ;  /* 0x000400041c1c7812 */ /* 0x000fe400078ef837 */
[----:B------:R-:W-:Y:S02]  /*1f10*/  SHF.R.U32.HI R9, RZ, 0xe, R10 ;  /* 0x0000000eff097819 */ /* 0x000fe4000001160a */
[----:B------:R-:W-:Y:S02]  /*1f20*/  SHF.R.U32.HI R77, RZ, 0xc, R4 ;  /* 0x0000000cff4d7819 */ /* 0x000fe40000011604 */
[----:B------:R-:W-:-:S02]  /*1f30*/  LOP3.LUT R32, R29, 0x20002, R32, 0xf8, !PT ;  /* 0x000200021d207812 */ /* 0x000fc400078ef820 */
[----:B------:R-:W-:Y:S02]  /*1f40*/  LOP3.LUT R9, R30, 0x20002, R9, 0xf8, !PT ;  /* 0x000200021e097812 */ /* 0x000fe400078ef809 */
[----:B------:R-:W-:Y:S02]  /*1f50*/  LOP3.LUT R77, R28, 0x80008, R77, 0xf8, !PT ;  /* 0x000800081c4d7812 */ /* 0x000fe400078ef84d */
[----:B------:R-:W0:Y:S01]  /*1f60*/  LDS.128 R28, [UR8+-0x100] ;  /* 0xffff0008ff1c7984 */ /* 0x000e220008000c00 */
[C---:B------:R-:W-:Y:S02]  /*1f70*/  LOP3.LUT R44, R8.reuse, 0x1f001f, RZ, 0xc0, !PT ;  /* 0x001f001f082c7812 */ /* 0x040fe400078ec0ff */
[----:B------:R-:W-:Y:S02]  /*1f80*/  LOP3.LUT R17, R8, 0x3e003e0, RZ, 0xc0, !PT ;  /* 0x03e003e008117812 */ /* 0x000fe400078ec0ff */
[----:B------:R-:W-:Y:S02]  /*1f90*/  SHF.R.U32.HI R43, RZ, 0xa, R8 ;  /* 0x0000000aff2b7819 */ /* 0x000fe40000011608 */
[----:B------:R-:W-:-:S02]  /*1fa0*/  SHF.R.U32.HI R78, RZ, 0xc, R5 ;  /* 0x0000000cff4e7819 */ /* 0x000fc40000011605 */
[C---:B------:R-:W-:Y:S02]  /*1fb0*/  LOP3.LUT R87, R5.reuse, 0x3e003e0, RZ, 0xc0, !PT ;  /* 0x03e003e005577812 */ /* 0x040fe400078ec0ff */
[----:B------:R-:W-:Y:S02]  /*1fc0*/  LOP3.LUT R64, R5, 0x1f001f, RZ, 0xc0, !PT ;  /* 0x001f001f05407812 */ /* 0x000fe400078ec0ff */
[----:B------:R-:W-:Y:S02]  /*1fd0*/  SHF.R.U32.HI R70, RZ, 0xa, R5 ;  /* 0x0000000aff467819 */ /* 0x000fe40000011605 */
[C---:B------:R-:W-:Y:S02]  /*1fe0*/  LOP3.LUT R51, R10.reuse, 0x1f001f, RZ, 0xc0, !PT ;  /* 0x001f001f0a337812 */ /* 0x040fe400078ec0ff */
[----:B------:R-:W-:Y:S02]  /*1ff0*/  LOP3.LUT R8, R10, 0x3e003e0, RZ, 0xc0, !PT ;  /* 0x03e003e00a087812 */ /* 0x000fe400078ec0ff */
[----:B------:R-:W-:-:S02]  /*2000*/  SHF.R.U32.HI R47, RZ, 0xa, R10 ;  /* 0x0000000aff2f7819 */ /* 0x000fc4000001160a */
[--C-:B------:R-:W-:Y:S02]  /*2010*/  SHF.R.U32.HI R34, RZ, 0xe, R11.reuse ;  /* 0x0000000eff227819 */ /* 0x100fe4000001160b */
[----:B------:R-:W-:Y:S02]  /*2020*/  LOP3.LUT R5, R14, 0x10001, RZ, 0xc0, !PT ;  /* 0x000100010e057812 */ /* 0x000fe400078ec0ff */
[C---:B------:R-:W-:Y:S02]  /*2030*/  LOP3.LUT R73, R11.reuse, 0x1f001f, RZ, 0xc0, !PT ;  /* 0x001f001f0b497812 */ /* 0x040fe400078ec0ff */
[----:B------:R-:W-:Y:S02]  /*2040*/  LOP3.LUT R10, R11, 0x3e003e0, RZ, 0xc0, !PT ;  /* 0x03e003e00b0a7812 */ /* 0x000fe400078ec0ff */
[----:B------:R-:W-:Y:S02]  /*2050*/  SHF.R.U32.HI R48, RZ, 0xa, R11 ;  /* 0x0000000aff307819 */ /* 0x000fe4000001160b */
[----:B------:R-:W-:-:S02]  /*2060*/  LOP3.LUT R49, R56, 0x1f001f, RZ, 0xc0, !PT ;  /* 0x001f001f38317812 */ /* 0x000fc400078ec0ff */
[----:B------:R-:W-:Y:S02]  /*2070*/  LOP3.LUT R63, R56, 0x3e003e0, RZ, 0xc0, !PT ;  /* 0x03e003e0383f7812 */ /* 0x000fe400078ec0ff */
[----:B------:R-:W-:Y:S02]  /*2080*/  SHF.R.U32.HI R53, RZ, 0xa, R56 ;  /* 0x0000000aff357819 */ /* 0x000fe40000011638 */
[----:B------:R-:W-:Y:S02]  /*2090*/  SHF.R.U32.HI R11, RZ, 0xd, R57 ;  /* 0x0000000dff0b7819 */ /* 0x000fe40000011639 */
[----:B------:R-:W-:Y:S02]  /*20a0*/  SHF.R.U32.HI R56, RZ, 0xd, R58 ;  /* 0x0000000dff387819 */ /* 0x000fe4000001163a */
[C---:B------:R-:W-:Y:S02]  /*20b0*/  LOP3.LUT R52, R58.reuse, 0x1f001f, RZ, 0xc0, !PT ;  /* 0x001f001f3a347812 */ /* 0x040fe400078ec0ff */
[----:B------:R-:W-:-:S02]  /*20c0*/  LOP3.LUT R75, R58, 0x3e003e0, RZ, 0xc0, !PT ;  /* 0x03e003e03a4b7812 */ /* 0x000fc400078ec0ff */
[----:B------:R-:W-:Y:S02]  /*20d0*/  SHF.R.U32.HI R61, RZ, 0xa, R58 ;  /* 0x0000000aff3d7819 */ /* 0x000fe4000001163a */
[----:B------:R-:W-:Y:S02]  /*20e0*/  SHF.R.U32.HI R58, RZ, 0xd, R59 ;  /* 0x0000000dff3a7819 */ /* 0x000fe4000001163b */
[----:B------:R-:W-:Y:S02]  /*20f0*/  LOP3.LUT R5, R5, 0x20002, R34, 0xf8, !PT ;  /* 0x0002000205057812 */ /* 0x000fe400078ef822 */
[----:B------:R-:W-:Y:S02]  /*2100*/  LOP3.LUT R11, R32, 0x40004, R11, 0xf8, !PT ;  /* 0x00040004200b7812 */ /* 0x000fe400078ef80b */
[----:B------:R-:W-:Y:S02]  /*2110*/  SHF.R.U32.HI R80, RZ, 0xc, R7 ;  /* 0x0000000cff507819 */ /* 0x000fe40000011607 */
[----:B------:R-:W-:-:S02]  /*2120*/  LOP3.LUT R5, R5, 0x40004, R58, 0xf8, !PT ;  /* 0x0004000405057812 */ /* 0x000fc400078ef83a */
[----:B------:R-:W-:Y:S02]  /*2130*/  LOP3.LUT R67, R57, 0x3e003e0, RZ, 0xc0, !PT ;  /* 0x03e003e039437812 */ /* 0x000fe400078ec0ff */
[----:B------:R-:W-:Y:S02]  /*2140*/  LOP3.LUT R78, R11, 0x80008, R78, 0xf8, !PT ;  /* 0x000800080b4e7812 */ /* 0x000fe400078ef84e */
[C---:B------:R-:W-:Y:S02]  /*2150*/  LOP3.LUT R54, R59.reuse, 0x1f001f, RZ, 0xc0, !PT ;  /* 0x001f001f3b367812 */ /* 0x040fe400078ec0ff */
[----:B------:R-:W-:Y:S02]  /*2160*/  LOP3.LUT R81, R59, 0x3e003e0, RZ, 0xc0, !PT ;  /* 0x03e003e03b517812 */ /* 0x000fe400078ec0ff */
[----:B------:R-:W-:Y:S02]  /*2170*/  SHF.R.U32.HI R65, RZ, 0xa, R59 ;  /* 0x0000000aff417819 */ /* 0x000fe4000001163b */
[----:B------:R-:W-:-:S02]  /*2180*/  LOP3.LUT R83, R4, 0x3e003e0, RZ, 0xc0, !PT ;  /* 0x03e003e004537812 */ /* 0x000fc400078ec0ff */
[----:B------:R-:W-:Y:S02]  /*2190*/  LOP3.LUT R62, R4, 0x1f001f, RZ, 0xc0, !PT ;  /* 0x001f001f043e7812 */ /* 0x000fe400078ec0ff */
[----:B------:R-:W-:Y:S02]  /*21a0*/  SHF.R.U32.HI R69, RZ, 0xa, R4 ;  /* 0x0000000aff457819 */ /* 0x000fe40000011604 */
[----:B------:R-:W-:Y:S02]  /*21b0*/  LOP3.LUT R11, R13, 0x64006400, RZ, 0xfc, !PT ;  /* 0x640064000d0b7812 */ /* 0x000fe400078efcff */
[----:B------:R-:W-:Y:S02]  /*21c0*/  LOP3.LUT R4, R7, 0x3e003e0, RZ, 0xc0, !PT ;  /* 0x03e003e007047812 */ /* 0x000fe400078ec0ff */
[----:B------:R-:W-:Y:S01]  /*21d0*/  LOP3.LUT R80, R5, 0x80008, R80, 0xf8, !PT ;  /* 0x0008000805507812 */ /* 0x000fe200078ef850 */
[----:B------:R-:W-:Y:S01]  /*21e0*/  HFMA2 R32, R11, R0.H0_H0, -48, -48 ;  /* 0xd200d2000b207431 */ /* 0x000fe20000040000 */
[----:B------:R-:W-:-:S02]  /*21f0*/  LOP3.LUT R59, R10, 0x64006400, RZ, 0xfc, !PT ;  /* 0x640064000a3b7812 */ /* 0x000fc400078efcff */
[----:B------:R-:W-:Y:S02]  /*2200*/  LOP3.LUT R5, R2, 0x64006400, RZ, 0xfc, !PT ;  /* 0x6400640002057812 */ /* 0x000fe400078efcff */
[----:B------:R-:W-:Y:S01]  /*2210*/  LOP3.LUT R68, R7, 0x1f001f, RZ, 0xc0, !PT ;  /* 0x001f001f07447812 */ /* 0x000fe200078ec0ff */
[-C--:B------:R-:W-:Y:S01]  /*2220*/  HFMA2 R11, R59, R0.reuse.H0_H0, -48, -48 ;  /* 0xd200d2003b0b7431 */ /* 0x080fe20000040000 */
[----:B------:R-:W-:Y:S01]  /*2230*/  SHF.R.U32.HI R72, RZ, 0xa, R7 ;  /* 0x0000000aff487819 */ /* 0x000fe20000011607 */
[----:B------:R-:W-:Y:S01]  /*2240*/  HFMA2 R60, R5, R0.H0_H0, -48, -48 ;  /* 0xd200d200053c7431 */ /* 0x000fe20000040000 */
[----:B------:R-:W-:Y:S02]  /*2250*/  LOP3.LUT R67, R67, 0x64006400, RZ, 0xfc, !PT ;  /* 0x6400640043437812 */ /* 0x000fe400078efcff */
[----:B------:R-:W-:Y:S02]  /*2260*/  SHF.R.U32.HI R79, RZ, 0xc, R6 ;  /* 0x0000000cff4f7819 */ /* 0x000fe40000011606 */
[----:B------:R-:W-:-:S02]  /*2270*/  LOP3.LUT R91, R6, 0x3e003e0, RZ, 0xc0, !PT ;  /* 0x03e003e0065b7812 */ /* 0x000fc400078ec0ff */
[----:B------:R-:W-:Y:S02]  /*2280*/  LOP3.LUT R66, R6, 0x1f001f, RZ, 0xc0, !PT ;  /* 0x001f001f06427812 */ /* 0x000fe400078ec0ff */
[----:B------:R-:W-:Y:S02]  /*2290*/  SHF.R.U32.HI R71, RZ, 0xa, R6 ;  /* 0x0000000aff477819 */ /* 0x000fe40000011606 */
[----:B------:R-:W-:Y:S02]  /*22a0*/  LOP3.LUT R7, R3, 0x64006400, RZ, 0xfc, !PT ;  /* 0x6400640003077812 */ /* 0x000fe400078efcff */
[----:B------:R-:W-:Y:S02]  /*22b0*/  LOP3.LUT R63, R63, 0x64006400, RZ, 0xfc, !PT ;  /* 0x640064003f3f7812 */ /* 0x000fe400078efcff */
[----:B------:R-:W-:Y:S01]  /*22c0*/  LOP3.LUT R3, R4, 0x64006400, RZ, 0xfc, !PT ;  /* 0x6400640004037812 */ /* 0x000fe200078efcff */
[-C--:B------:R-:W-:Y:S01]  /*22d0*/  HFMA2 R58, R7, R0.reuse.H0_H0, -48, -48 ;  /* 0xd200d200073a7431 */ /* 0x080fe20000040000 */
[----:B------:R-:W-:Y:S01]  /*22e0*/  LOP3.LUT R56, R9, 0x40004, R56, 0xf8, !PT ;  /* 0x0004000409387812 */ /* 0x000fe200078ef838 */
[-C--:B------:R-:W-:Y:S01]  /*22f0*/  HFMA2 R14, R63, R0.reuse.H0_H0, -48, -48 ;  /* 0xd200d2003f0e7431 */ /* 0x080fe20000040000 */
[----:B------:R-:W-:Y:S01]  /*2300*/  LOP3.LUT R9, R12, 0x64006400, RZ, 0xfc, !PT ;  /* 0x640064000c097812 */ /* 0x000fe200078efcff */
        /* <DEDUP_REMOVED lines=17> */
[----:B------:R-:W-:Y:S01]  /*2420*/  LOP3.LUT R79, R56, 0x80008, R79, 0xf8, !PT ;  /* 0x00080008384f7812 */ /* 0x000fe200078ef84f */
[-C--:B------:R-:W-:Y:S01]  /*2430*/  HFMA2 R7, R87, R0.reuse.H0_H0, -48, -48 ;  /* 0xd200d20057077431 */ /* 0x080fe20000040000 */
[----:B------:R-:W-:Y:S01]  /*2440*/  LOP3.LUT R33, R33, 0x1f001f, RZ, 0xc0, !PT ;  /* 0x001f001f21217812 */ /* 0x000fe200078ec0ff */
[----:B------:R-:W-:Y:S01]  /*2450*/  HFMA2 R5, R91, R0.H0_H0, -48, -48 ;  /* 0xd200d2005b057431 */ /* 0x000fe20000040000 */
[----:B------:R-:W-:-:S02]  /*2460*/  LOP3.LUT R41, R41, 0x1f001f, RZ, 0xc0, !PT ;  /* 0x001f001f29297812 */ /* 0x000fc400078ec0ff */
[----:B------:R-:W-:Y:S02]  /*2470*/  LOP3.LUT R33, R33, 0x64006400, RZ, 0xfc, !PT ;  /* 0x6400640021217812 */ /* 0x000fe400078efcff */
[----:B------:R-:W-:Y:S02]  /*2480*/  LOP3.LUT R41, R41, 0x64006400, RZ, 0xfc, !PT ;  /* 0x6400640029297812 */ /* 0x000fe400078efcff */
[----:B------:R-:W-:Y:S02]  /*2490*/  LOP3.LUT R35, R35, 0x1f001f, RZ, 0xc0, !PT ;  /* 0x001f001f23237812 */ /* 0x000fe400078ec0ff */
[----:B------:R-:W-:Y:S02]  /*24a0*/  LOP3.LUT R44, R44, 0x64006400, RZ, 0xfc, !PT ;  /* 0x640064002c2c7812 */ /* 0x000fe400078efcff */
[----:B------:R-:W-:Y:S02]  /*24b0*/  LOP3.LUT R35, R35, 0x64006400, RZ, 0xfc, !PT ;  /* 0x6400640023237812 */ /* 0x000fe400078efcff */
        /* <DEDUP_REMOVED lines=28> */
[----:B------:R-:W-:Y:S01]  /*2680*/  LOP3.LUT R69, R69, 0x1f001f, RZ, 0xc0, !PT ;  /* 0x001f001f45457812 */ /* 0x000fe200078ec0ff */
[----:B------:R-:W-:Y:S01]  /*2690*/  HADD2 R68, R62, -1040, -1040 ;  /* 0xe410e4103e447430 */ /* 0x000fe20000000000 */
[----:B------:R-:W-:Y:S01]  /*26a0*/  LOP3.LUT R71, R71, 0x1f001f, RZ, 0xc0, !PT ;  /* 0x001f001f47477812 */ /* 0x000fe200078ec0ff */
[----:B------:R-:W-:Y:S01]  /*26b0*/  HADD2 R62, R81, -1040, -1040 ;  /* 0xe410e410513e7430 */ /* 0x000fe20000000000 */
[----:B------:R-:W-:Y:S02]  /*26c0*/  LOP3.LUT R70, R70, 0x1f001f, RZ, 0xc0, !PT ;  /* 0x001f001f46467812 */ /* 0x000fe400078ec0ff */
[----:B------:R-:W-:Y:S02]  /*26d0*/  LOP3.LUT R72, R72, 0x1f001f, RZ, 0xc0, !PT ;  /* 0x001f001f48487812 */ /* 0x000fe400078ec0ff */
[----:B------:R-:W-:-:S02]  /*26e0*/  LOP3.LUT R69, R69, 0x64006400, RZ, 0xfc, !PT ;  /* 0x6400640045457812 */ /* 0x000fc400078efcff */
[----:B------:R-:W-:Y:S02]  /*26f0*/  LOP3.LUT R71, R71, 0x64006400, RZ, 0xfc, !PT ;  /* 0x6400640047477812 */ /* 0x000fe400078efcff */
[----:B------:R-:W-:Y:S02]  /*2700*/  LOP3.LUT R70, R70, 0x64006400, RZ, 0xfc, !PT ;  /* 0x6400640046467812 */ /* 0x000fe400078efcff */
[----:B--2---:R-:W-:Y:S02]  /*2710*/  LOP3.LUT R2, R20, 0x3e003e0, RZ, 0xc0, !PT ;  /* 0x03e003e014027812 */ /* 0x004fe400078ec0ff */
[----:B------:R-:W-:Y:S02]  /*2720*/  LOP3.LUT R6, R22, 0x3e003e0, RZ, 0xc0, !PT ;  /* 0x03e003e016067812 */ /* 0x000fe400078ec0ff */
[----:B------:R-:W-:Y:S02]  /*2730*/  LOP3.LUT R4, R21, 0x3e003e0, RZ, 0xc0, !PT ;  /* 0x03e003e015047812 */ /* 0x000fe400078ec0ff */
[----:B------:R-:W-:-:S02]  /*2740*/  LOP3.LUT R55, R23, 0x3e003e0, RZ, 0xc0, !PT ;  /* 0x03e003e017377812 */ /* 0x000fc400078ec0ff */
[----:B------:R-:W-:Y:S02]  /*2750*/  LOP3.LUT R59, R2, 0x64006400, RZ, 0xfc, !PT ;  /* 0x64006400023b7812 */ /* 0x000fe400078efcff */
[----:B------:R-:W-:Y:S02]  /*2760*/  LOP3.LUT R67, R6, 0x64006400, RZ, 0xfc, !PT ;  /* 0x6400640006437812 */ /* 0x000fe400078efcff */
[----:B------:R-:W-:Y:S01]  /*2770*/  LOP3.LUT R63, R4, 0x64006400, RZ, 0xfc, !PT ;  /* 0x64006400043f7812 */ /* 0x000fe200078efcff */
[-C--:B------:R-:W-:Y:S01]  /*2780*/  HFMA2 R6, R59, R0.reuse.H0_H0, -48, -48 ;  /* 0xd200d2003b067431 */ /* 0x080fe20000040000 */
[----:B------:R-:W-:Y:S01]  /*2790*/  LOP3.LUT R55, R55, 0x64006400, RZ, 0xfc, !PT ;  /* 0x6400640037377812 */ /* 0x000fe200078efcff */
[-C--:B------:R-:W-:Y:S01]  /*27a0*/  HFMA2 R2, R67, R0.reuse.H0_H0, -48, -48 ;  /* 0xd200d20043027431 */ /* 0x080fe20000040000 */
[----:B------:R-:W-:Y:S01]  /*27b0*/  LOP3.LUT R59, R26, 0x64006400, RZ, 0xfc, !PT ;  /* 0x640064001a3b7812 */ /* 0x000fe200078efcff */
[-C--:B------:R-:W-:Y:S01]  /*27c0*/  HFMA2 R4, R63, R0.reuse.H0_H0, -48, -48 ;  /* 0xd200d2003f047431 */ /* 0x080fe20000040000 */
[----:B------:R-:W-:Y:S01]  /*27d0*/  LOP3.LUT R67, R24, 0x64006400, RZ, 0xfc, !PT ;  /* 0x6400640018437812 */ /* 0x000fe200078efcff */
[----:B------:R-:W-:Y:S01]  /*27e0*/  HFMA2 R0, R55, R0.H0_H0, -48, -48 ;  /* 0xd200d20037007431 */ /* 0x000fe20000040000 */
[----:B------:R-:W-:Y:S01]  /*27f0*/  LOP3.LUT R63, R25, 0x64006400, RZ, 0xfc, !PT ;  /* 0x64006400193f7812 */ /* 0x000fe200078efcff */
[----:B------:R-:W-:Y:S01]  /*2800*/  HADD2 R59, R59, -1040, -1040 ;  /* 0xe410e4103b3b7430 */ /* 0x000fe20000000000 */
[----:B------:R-:W-:Y:S01]  /*2810*/  LOP3.LUT R55, R27, 0x64006400, RZ, 0xfc, !PT ;  /* 0x640064001b377812 */ /* 0x000fe200078efcff */
[----:B------:R-:W-:Y:S01]  /*2820*/  HADD2 R67, R67, -1040, -1040 ;  /* 0xe410e41043437430 */ /* 0x000fe20000000000 */
[----:B------:R-:W1:Y:S01]  /*2830*/  LDS.128 R24, [UR8+-0xf0] ;  /* 0xffff1008ff187984 */ /* 0x000e620008000c00 */
[----:B------:R-:W-:Y:S01]  /*2840*/  HADD2 R63, R63, -1040, -1040 ;  /* 0xe410e4103f3f7430 */ /* 0x000fe20000000000 */
[----:B------:R-:W-:Y:S01]  /*2850*/  SHF.R.U32.HI R83, RZ, 0xb, R21 ;  /* 0x0000000bff537819 */ /* 0x000fe20000011615 */
[----:B0-----:R-:W-:-:S02]  /*2860*/  HFMA2 R75, R59, R28, RZ ;  /* 0x0000001c3b4b7231 */ /* 0x001fc400000000ff */
[----:B------:R-:W-:Y:S02]  /*2870*/  HADD2 R55, R55, -1040, -1040 ;  /* 0xe410e41037377430 */ /* 0x000fe40000000000 */
[-C--:B------:R-:W-:Y:S02]  /*2880*/  HFMA2 R74, R67, R28.reuse, RZ ;  /* 0x0000001c434a7231 */ /* 0x080fe400000000ff */
[-C--:B------:R-:W-:Y:S01]  /*2890*/  HFMA2 R56, R63, R28.reuse, RZ.H0_H0 ;  /* 0x0000001c3f387231 */ /* 0x080fe200000400ff */
[----:B------:R-:W-:Y:S01]  /*28a0*/  LOP3.LUT R78, R78, 0x100010, R83, 0xf8, !PT ;  /* 0x001000104e4e7812 */ /* 0x000fe200078ef853 */
[----:B------:R-:W-:Y:S02]  /*28b0*/  HFMA2 R76, R55, R28, RZ.H0_H0 ;  /* 0x0000001c374c7231 */ /* 0x000fe400000400ff */
[-C--:B------:R-:W-:Y:S02]  /*28c0*/  HFMA2 R28, R58, R29.reuse, R56 ;  /* 0x0000001d3a1c7231 */ /* 0x080fe40000000038 */
[-C--:B------:R-:W-:Y:S01]  /*28d0*/  HFMA2 R56, R34, R29.reuse, R75 ;  /* 0x0000001d22387231 */ /* 0x080fe2000000004b */
[----:B------:R-:W-:Y:S01]  /*28e0*/  LOP3.LUT R75, R42, 0x1f001f, RZ, 0xc0, !PT ;  /* 0x001f001f2a4b7812 */ /* 0x000fe200078ec0ff */
[-C--:B------:R-:W-:Y:S01]  /*28f0*/  HFMA2 R74, R60, R29.reuse, R74 ;  /* 0x0000001d3c4a7231 */ /* 0x080fe2000000004a */
[----:B------:R-:W-:Y:S01]  /*2900*/  LOP3.LUT R42, R46, 0x64006400, RZ, 0xfc, !PT ;  /* 0x640064002e2a7812 */ /* 0x000fe200078efcff */
[----:B------:R-:W-:Y:S01]  /*2910*/  HFMA2 R29, R32, R29, R76 ;  /* 0x0000001d201d7231 */ /* 0x000fe2000000004c */
[----:B------:R-:W-:Y:S01]  /*2920*/  LOP3.LUT R46, R51, 0x64006400, RZ, 0xfc, !PT ;  /* 0x64006400332e7812 */ /* 0x000fe200078efcff */
[----:B------:R-:W-:Y:S01]  /*2930*/  HADD2 R51, R33, -1040, -1040 ;  /* 0xe410e41021337430 */ /* 0x000fe20000000000 */
[----:B------:R-:W-:Y:S01]  /*2940*/  LOP3.LUT R75, R75, 0x64006400, RZ, 0xfc, !PT ;  /* 0x640064004b4b7812 */ /* 0x000fe200078efcff */
[----:B------:R-:W-:Y:S01]  /*2950*/  HADD2 R33, R41, -1040, -1040 ;  /* 0xe410e41029217430 */ /* 0x000fe20000000000 */
[----:B------:R-:W-:Y:S01]  /*2960*/  LOP3.LUT R76, R45, 0x1f001f, RZ, 0xc0, !PT ;  /* 0x001f001f2d4c7812 */ /* 0x000fe200078ec0ff */
[----:B------:R-:W-:Y:S01]  /*2970*/  HFMA2 R28, R35, R30, R28 ;  /* 0x0000001e231c7231 */ /* 0x000fe2000000001c */
[----:B------:R-:W-:Y:S01]  /*2980*/  LOP3.LUT R45, R52, 0x64006400, RZ, 0xfc, !PT ;  /* 0x64006400342d7812 */ /* 0x000fe200078efcff */
[----:B------:R-:W-:-:S02]  /*2990*/  HADD2 R41, R75, -1040, -1040 ;  /* 0xe410e4104b297430 */ /* 0x000fc40000000000 */
[-C--:B------:R-:W-:Y:S02]  /*29a0*/  HFMA2 R74, R51, R30.reuse, R74 ;  /* 0x0000001e334a7231 */ /* 0x080fe4000000004a */
[----:B------:R-:W-:Y:S02]  /*29b0*/  HADD2 R42, R42, -1040, -1040 ;  /* 0xe410e4102a2a7430 */ /* 0x000fe40000000000 */
[-C--:B------:R-:W-:Y:S02]  /*29c0*/  HFMA2 R75, R33, R30.reuse, R56 ;  /* 0x0000001e214b7231 */ /* 0x080fe40000000038 */
[----:B------:R-:W-:Y:S01]  /*29d0*/  HADD2 R56, R44, -1040, -1040 ;  /* 0xe410e4102c387430 */ /* 0x000fe20000000000 */
[----:B------:R-:W-:Y:S01]  /*29e0*/  LOP3.LUT R52, R76, 0x64006400, RZ, 0xfc, !PT ;  /* 0x640064004c347812 */ /* 0x000fe200078efcff */
[----:B------:R-:W-:Y:S01]  /*29f0*/  HADD2 R44, R46, -1040, -1040 ;  /* 0xe410e4102e2c7430 */ /* 0x000fe20000000000 */
[----:B------:R-:W-:Y:S01]  /*2a00*/  LOP3.LUT R78, R78, 0x64006400, RZ, 0xfc, !PT ;  /* 0x640064004e4e7812 */ /* 0x000fe200078efcff */
[----:B------:R-:W-:-:S02]  /*2a10*/  HFMA2 R30, R41, R30, R29 ;  /* 0x0000001e291e7231 */ /* 0x000fc4000000001d */
[-C--:B------:R-:W-:Y:S02]  /*2a20*/  HFMA2 R74, R56, R31.reuse, R74 ;  /* 0x0000001f384a7231 */ /* 0x080fe4000000004a */
[----:B------:R-:W-:Y:S02]  /*2a30*/  HADD2 R46, R73, -1040, -1040 ;  /* 0xe410e410492e7430 */ /* 0x000fe40000000000 */
[-C--:B------:R-:W-:Y:S02]  /*2a40*/  HFMA2 R29, R44, R31.reuse, R75 ;  /* 0x0000001f2c1d7231 */ /* 0x080fe4000000004b */
[-C--:B------:R-:W-:Y:S02]  /*2a50*/  HFMA2 R28, R42, R31.reuse, R28 ;  /* 0x0000001f2a1c7231 */ /* 0x080fe4000000001c */
[----:B------:R-:W-:Y:S02]  /*2a60*/  HFMA2 R30, R46, R31, R30 ;  /* 0x0000001f2e1e7231 */ /* 0x000fe4000000001e */
[----:B-1----:R-:W-:-:S02]  /*2a70*/  HFMA2 R73, R15, R24, R28 ;  /* 0x000000180f497231 */ /* 0x002fc4000000001c */
[-C--:B------:R-:W-:Y:S02]  /*2a80*/  HFMA2 R75, R17, R24.reuse, R74 ;  /* 0x00000018114b7231 */ /* 0x080fe4000000004a */
[----:B------:R-:W-:Y:S02]  /*2a90*/  HADD2 R45, R45, -1040, -1040 ;  /* 0xe410e4102d2d7430 */ /* 0x000fe40000000000 */
[-C--:B------:R-:W-:Y:S02]  /*2aa0*/  HFMA2 R74, R13, R24.reuse, R29 ;  /* 0x000000180d4a7231 */ /* 0x080fe4000000001d */
[----:B------:R-:W-:Y:S02]  /*2ab0*/  HFMA2 R24, R11, R24, R30 ;  /* 0x000000180b187231 */ /* 0x000fe4000000001e */
[----:B------:R-:W0:Y:S01]  /*2ac0*/  LDS.128 R28, [UR8+-0xe0] ;  /* 0xffff2008ff1c7984 */ /* 0x000e220008000c00 */
[----:B------:R-:W-:Y:S02]  /*2ad0*/  HADD2 R52, R52, -1040, -1040 ;  /* 0xe410e41034347430 */ /* 0x000fe40000000000 */
[----:B------:R-:W-:-:S02]  /*2ae0*/  HFMA2 R75, R54, R25, R75 ;  /* 0x00000019364b7231 */ /* 0x000fc4000000004b */
[-C--:B------:R-:W-:Y:S02]  /*2af0*/  HFMA2 R76, R48, R25.reuse, R24 ;  /* 0x00000019304c7231 */ /* 0x080fe40000000018 */
[-C--:B------:R-:W-:Y:S02]  /*2b00*/  HFMA2 R74, R50, R25.reuse, R74 ;  /* 0x00000019324a7231 */ /* 0x080fe4000000004a */
[----:B------:R-:W-:-:S04]  /*2b10*/  HFMA2 R73, R52, R25, R73 ;  /* 0x0000001934497231 */ /* 0x000fc80000000049 */
[-C--:B------:R-:W-:Y:S02]  /*2b20*/  HFMA2 R73, R47, R26.reuse, R73 ;  /* 0x0000001a2f497231 */ /* 0x080fe40000000049 */
[-C--:B------:R-:W-:Y:S01]  /*2b30*/  HFMA2 R25, R49, R26.reuse, R75 ;  /* 0x0000001a31197231 */ /* 0x080fe2000000004b */
[----:B------:R-:W-:Y:S01]  /*2b40*/  LOP3.LUT R75, R65, 0x64006400, RZ, 0xfc, !PT ;  /* 0x64006400414b7812 */ /* 0x000fe200078efcff */
[-C--:B------:R-:W-:Y:S01]  /*2b50*/  HFMA2 R24, R45, R26.reuse, R74 ;  /* 0x0000001a2d187231 */ /* 0x080fe2000000004a */
[----:B------:R-:W-:Y:S01]  /*2b60*/  LOP3.LUT R74, R61, 0x64006400, RZ, 0xfc, !PT ;  /* 0x640064003d4a7812 */ /* 0x000fe200078efcff */
[----:B------:R-:W-:Y:S01]  /*2b70*/  HFMA2 R26, R43, R26, R76 ;  /* 0x0000001a2b1a7231 */ /* 0x000fe2000000004c */
[----:B------:R-:W-:Y:S01]  /*2b80*/  LOP3.LUT R76, R66, 0x64006400, RZ, 0xfc, !PT ;  /* 0x64006400424c7812 */ /* 0x000fe200078efcff */
[----:B------:R-:W-:Y:S02]  /*2b90*/  HADD2 R61, R57, -1040, -1040 ;  /* 0xe410e410393d7430 */ /* 0x000fe40000000000 */
[----:B------:R-:W-:-:S02]  /*2ba0*/  HFMA2 R25, R14, R27, R25 ;  /* 0x0000001b0e197231 */ /* 0x000fc40000000019 */
[----:B------:R-:W-:Y:S02]  /*2bb0*/  HADD2 R65, R53, -1040, -1040 ;  /* 0xe410e41035417430 */ /* 0x000fe40000000000 */
[-C--:B------:R-:W-:Y:S02]  /*2bc0*/  HFMA2 R24, R10, R27.reuse, R24 ;  /* 0x0000001b0a187231 */ /* 0x080fe40000000018 */
[----:B------:R-:W-:Y:S02]  /*2bd0*/  HADD2 R57, R74, -1040, -1040 ;  /* 0xe410e4104a397430 */ /* 0x000fe40000000000 */
[-C--:B------:R-:W-:Y:S02]  /*2be0*/  HFMA2 R73, R12, R27.reuse, R73 ;  /* 0x0000001b0c497231 */ /* 0x080fe40000000049 */
[----:B------:R-:W-:Y:S02]  /*2bf0*/  HFMA2 R26, R8, R27, R26 ;  /* 0x0000001b081a7231 */ /* 0x000fe4000000001a */
[----:B------:R-:W-:-:S02]  /*2c00*/  HADD2 R53, R75, -1040, -1040 ;  /* 0xe410e4104b357430 */ /* 0x000fc40000000000 */
[----:B------:R-:W-:Y:S02]  /*2c10*/  HADD2 R66, R64, -1040, -1040 ;  /* 0xe410e41040427430 */ /* 0x000fe40000000000 */
[----:B------:R-:W-:Y:S02]  /*2c20*/  HADD2 R64, R76, -1040, -1040 ;  /* 0xe410e4104c407430 */ /* 0x000fe40000000000 */
[----:B------:R-:W-:Y:S01]  /*2c30*/  HADD2 R76, R69, -1040, -1040 ;  /* 0xe410e410454c7430 */ /* 0x000fe20000000000 */
[----:B------:R-:W-:Y:S02]  /*2c40*/  LOP3.LUT R69, R21, 0x1f001f, RZ, 0xc0, !PT ;  /* 0x001f001f15457812 */ /* 0x000fe400078ec0ff */
[----:B------:R-:W-:Y:S02]  /*2c50*/  SHF.R.U32.HI R21, RZ, 0xa, R21 ;  /* 0x0000000aff157819 */ /* 0x000fe40000011615 */
[----:B------:R-:W-:Y:S01]  /*2c60*/  LOP3.LUT R69, R69, 0x64006400, RZ, 0xfc, !PT ;  /* 0x6400640045457812 */ /* 0x000fe200078efcff */
[----:B0-----:R-:W-:-:S02]  /*2c70*/  HFMA2 R74, R61, R28, R73 ;  /* 0x0000001c3d4a7231 */ /* 0x001fc40000000049 */
[-C--:B------:R-:W-:Y:S01]  /*2c80*/  HFMA2 R75, R65, R28.reuse, R25 ;  /* 0x0000001c414b7231 */ /* 0x080fe20000000019 */
[----:B------:R-:W-:Y:S01]  /*2c90*/  LOP3.LUT R21, R21, 0x1f001f, RZ, 0xc0, !PT ;  /* 0x001f001f15157812 */ /* 0x000fe200078ec0ff */
[-C--:B------:R-:W-:Y:S02]  /*2ca0*/  HFMA2 R73, R57, R28.reuse, R24 ;  /* 0x0000001c39497231 */ /* 0x080fe40000000018 */
[----:B------:R-:W-:Y:S02]  /*2cb0*/  HFMA2 R28, R53, R28, R26 ;  /* 0x0000001c351c7231 */ /* 0x000fe4000000001a */
[----:B------:R-:W0:Y:S01]  /*2cc0*/  LDS.128 R24, [UR8+-0xd0] ;  /* 0xffff3008ff187984 */ /* 0x000e220008000c00 */
[-C--:B------:R-:W-:Y:S01]  /*2cd0*/  HFMA2 R74, R66, R29.reuse, R74 ;  /* 0x0000001d424a7231 */ /* 0x080fe2000000004a */
[----:B------:R-:W-:Y:S01]  /*2ce0*/  LOP3.LUT R21, R21, 0x64006400, RZ, 0xfc, !PT ;  /* 0x6400640015157812 */ /* 0x000fe200078efcff */
[-C--:B------:R-:W-:Y:S02]  /*2cf0*/  HFMA2 R75, R68, R29.reuse, R75 ;  /* 0x0000001d444b7231 */ /* 0x080fe4000000004b */
[----:B------:R-:W-:-:S02]  /*2d00*/  HFMA2 R28, R62, R29, R28 ;  /* 0x0000001d3e1c7231 */ /* 0x000fc4000000001c */
[----:B------:R-:W-:Y:S01]  /*2d10*/  HFMA2 R73, R64, R29, R73 ;  /* 0x0000001d40497231 */ /* 0x000fe20000000049 */
[----:B------:R-:W-:Y:S01]  /*2d20*/  LOP3.LUT R29, R72, 0x64006400, RZ, 0xfc, !PT ;  /* 0x64006400481d7812 */ /* 0x000fe200078efcff */
[-C--:B------:R-:W-:Y:S02]  /*2d30*/  HFMA2 R81, R7, R30.reuse, R74 ;  /* 0x0000001e07517231 */ /* 0x080fe4000000004a */
[----:B------:R-:W-:Y:S01]  /*2d40*/  HADD2 R72, R71, -1040, -1040 ;  /* 0xe410e41047487430 */ /* 0x000fe20000000000 */
[----:B------:R-:W-:Y:S01]  /*2d50*/  LOP3.LUT R71, R22, 0x1f001f, RZ, 0xc0, !PT ;  /* 0x001f001f16477812 */ /* 0x000fe200078ec0ff */
[-C--:B------:R-:W-:Y:S02]  /*2d60*/  HFMA2 R75, R9, R30.reuse, R75 ;  /* 0x0000001e094b7231 */ /* 0x080fe4000000004b */
[----:B------:R-:W-:Y:S02]  /*2d70*/  HADD2 R74, R70, -1040, -1040 ;  /* 0xe410e410464a7430 */ /* 0x000fe40000000000 */
[----:B------:R-:W-:-:S02]  /*2d80*/  HFMA2 R73, R5, R30, R73 ;  /* 0x0000001e05497231 */ /* 0x000fc40000000049 */
[----:B------:R-:W-:Y:S01]  /*2d90*/  HFMA2 R82, R3, R30, R28 ;  /* 0x0000001e03527231 */ /* 0x000fe2000000001c */
[----:B------:R-:W-:Y:S01]  /*2da0*/  LOP3.LUT R71, R71, 0x64006400, RZ, 0xfc, !PT ;  /* 0x6400640047477812 */ /* 0x000fe200078efcff */
[----:B------:R-:W-:Y:S02]  /*2db0*/  HADD2 R70, R29, -1040, -1040 ;  /* 0xe410e4101d467430 */ /* 0x000fe40000000000 */
[-C--:B------:R-:W-:Y:S02]  /*2dc0*/  HFMA2 R29, R74, R31.reuse, R81 ;  /* 0x0000001f4a1d7231 */ /* 0x080fe40000000051 */
[-C--:B------:R-:W-:Y:S02]  /*2dd0*/  HFMA2 R28, R76, R31.reuse, R75 ;  /* 0x0000001f4c1c7231 */ /* 0x080fe4000000004b */
[-C--:B------:R-:W-:Y:S02]  /*2de0*/  HFMA2 R81, R70, R31.reuse, R82 ;  /* 0x0000001f46517231 */ /* 0x080fe40000000052 */
[----:B------:R-:W-:Y:S01]  /*2df0*/  HFMA2 R30, R72, R31, R73 ;  /* 0x0000001f481e7231 */ /* 0x000fe20000000049 */
[----:B------:R-:W-:Y:S01]  /*2e00*/  LOP3.LUT R31, R20, 0x1f001f, RZ, 0xc0, !PT ;  /* 0x001f001f141f7812 */ /* 0x000fe200078ec0ff */
[----:B------:R-:W-:Y:S01]  /*2e10*/  HADD2 R71, R71, -1040, -1040 ;  /* 0xe410e41047477430 */ /* 0x000fe20000000000 */
[----:B------:R-:W-:-:S02]  /*2e20*/  LOP3.LUT R73, R23, 0x1f001f, RZ, 0xc0, !PT ;  /* 0x001f001f17497812 */ /* 0x000fc400078ec0ff */
[----:B------:R-:W-:Y:S02]  /*2e30*/  LOP3.LUT R31, R31, 0x64006400, RZ, 0xfc, !PT ;  /* 0x640064001f1f7812 */ /* 0x000fe400078efcff */
[----:B------:R-:W-:Y:S01]  /*2e40*/  LOP3.LUT R82, R73, 0x64006400, RZ, 0xfc, !PT ;  /* 0x6400640049527812 */ /* 0x000fe200078efcff */
[----:B------:R-:W-:Y:S02]  /*2e50*/  HADD2 R73, R69, -1040, -1040 ;  /* 0xe410e41045497430 */ /* 0x000fe40000000000 */
[----:B------:R-:W-:Y:S02]  /*2e60*/  HADD2 R75, R31, -1040, -1040 ;  /* 0xe410e4101f4b7430 */ /* 0x000fe40000000000 */
[----:B------:R-:W-:Y:S02]  /*2e70*/  HADD2 R69, R82, -1040, -1040 ;  /* 0xe410e41052457430 */ /* 0x000fe40000000000 */
[----:B------:R-:W-:Y:S02]  /*2e80*/  HADD2 R82, R78, -1040, -1040 ;  /* 0xe410e4104e527430 */ /* 0x000fe40000000000 */
[----:B0-----:R-:W-:-:S02]  /*2e90*/  HFMA2 R31, R75, R24, R28 ;  /* 0x000000184b1f7231 */ /* 0x001fc4000000001c */
[-C--:B------:R-:W-:Y:S02]  /*2ea0*/  HFMA2 R29, R73, R24.reuse, R29 ;  /* 0x00000018491d7231 */ /* 0x080fe4000000001d */
[-C--:B------:R-:W-:Y:S02]  /*2eb0*/  HFMA2 R30, R71, R24.reuse, R30 ;  /* 0x00000018471e7231 */ /* 0x080fe4000000001e */
[----:B------:R-:W-:Y:S01]  /*2ec0*/  HFMA2 R81, R69, R24, R81 ;  /* 0x0000001845517231 */ /* 0x000fe20000000051 */
[--C-:B------:R-:W-:Y:S01]  /*2ed0*/  SHF.R.U32.HI R24, RZ, 0xb, R20.reuse ;  /* 0x0000000bff187819 */ /* 0x100fe20000011614 */
[-C--:B------:R-:W-:Y:S01]  /*2ee0*/  HFMA2 R29, R4, R25.reuse, R29 ;  /* 0x00000019041d7231 */ /* 0x080fe2000000001d */
[----:B------:R-:W-:Y:S02]  /*2ef0*/  SHF.R.U32.HI R20, RZ, 0xa, R20 ;  /* 0x0000000aff147819 */ /* 0x000fe40000011614 */
[--C-:B------:R-:W-:Y:S01]  /*2f00*/  SHF.R.U32.HI R28, RZ, 0xb, R22.reuse ;  /* 0x0000000bff1c7819 */ /* 0x100fe20000011616 */
[-C--:B------:R-:W-:Y:S01]  /*2f10*/  HFMA2 R31, R6, R25.reuse, R31 ;  /* 0x00000019061f7231 */ /* 0x080fe2000000001f */
[----:B------:R-:W-:Y:S01]  /*2f20*/  SHF.R.U32.HI R22, RZ, 0xa, R22 ;  /* 0x0000000aff167819 */ /* 0x000fe20000011616 */
[-C--:B------:R-:W-:Y:S01]  /*2f30*/  HFMA2 R30, R2, R25.reuse, R30 ;  /* 0x00000019021e7231 */ /* 0x080fe2000000001e */
[----:B------:R-:W-:Y:S01]  /*2f40*/  LOP3.LUT R20, R20, 0x1f001f, RZ, 0xc0, !PT ;  /* 0x001f001f14147812 */ /* 0x000fe200078ec0ff */
[----:B------:R-:W-:Y:S01]  /*2f50*/  HFMA2 R25, R0, R25, R81 ;  /* 0x0000001900197231 */ /* 0x000fe20000000051 */
[----:B------:R-:W-:Y:S01]  /*2f60*/  LOP3.LUT R22, R22, 0x1f001f, RZ, 0xc0, !PT ;  /* 0x001f001f16167812 */ /* 0x000fe200078ec0ff */
[----:B------:R-:W-:Y:S01]  /*2f70*/  HADD2 R81, R21, -1040, -1040 ;  /* 0xe410e41015517430 */ /* 0x000fe20000000000 */
[----:B------:R-:W-:-:S02]  /*2f80*/  LOP3.LUT R20, R20, 0x64006400, RZ, 0xfc, !PT ;  /* 0x6400640014147812 */ /* 0x000fc400078efcff */
[----:B------:R-:W-:Y:S01]  /*2f90*/  LOP3.LUT R22, R22, 0x64006400, RZ, 0xfc, !PT ;  /* 0x6400640016167812 */ /* 0x000fe200078efcff */
[-C--:B------:R-:W-:Y:S01]  /*2fa0*/  HFMA2 R29, R81, R26.reuse, R29 ;  /* 0x0000001a511d7231 */ /* 0x080fe2000000001d */
[----:B------:R-:W-:Y:S01]  /*2fb0*/  LOP3.LUT R24, R77, 0x100010, R24, 0xf8, !PT ;  /* 0x001000104d187812 */ /* 0x000fe200078ef818 */
[----:B------:R-:W-:Y:S01]  /*2fc0*/  HADD2 R83, R20, -1040, -1040 ;  /* 0xe410e41014537430 */ /* 0x000fe20000000000 */
[--C-:B------:R-:W-:Y:S01]  /*2fd0*/  SHF.R.U32.HI R77, RZ, 0xb, R23.reuse ;  /* 0x0000000bff4d7819 */ /* 0x100fe20000011617 */
[----:B------:R-:W-:Y:S01]  /*2fe0*/  HFMA2 R29, R82, R27, R29 ;  /* 0x0000001b521d7231 */ /* 0x000fe2000000001d */
[----:B------:R-:W-:Y:S01]  /*2ff0*/  LOP3.LUT R28, R79, 0x100010, R28, 0xf8, !PT ;  /* 0x001000104f1c7812 */ /* 0x000fe200078ef81c */
[----:B------:R-:W-:Y:S01]  /*3000*/  HADD2 R79, R22, -1040, -1040 ;  /* 0xe410e410164f7430 */ /* 0x000fe20000000000 */
[----:B------:R-:W-:Y:S01]  /*3010*/  SHF.R.U32.HI R23, RZ, 0xa, R23 ;  /* 0x0000000aff177819 */ /* 0x000fe20000011617 */
[-C--:B------:R-:W-:Y:S01]  /*3020*/  HFMA2 R31, R83, R26.reuse, R31 ;  /* 0x0000001a531f7231 */ /* 0x080fe2000000001f */
[----:B------:R-:W-:Y:S01]  /*3030*/  LOP3.LUT R24, R24, 0x64006400, RZ, 0xfc, !PT ;  /* 0x6400640018187812 */ /* 0x000fe200078efcff */
[----:B------:R-:W-:Y:S01]  /*3040*/  HADD2 R29, R29.H0_H0, R29.H1_H1 ;  /* 0x3000001d1d1d7230 */ /* 0x000fe20000000800 */
[----:B------:R-:W-:Y:S01]  /*3050*/  LOP3.LUT R80, R80, 0x100010, R77, 0xf8, !PT ;  /* 0x0010001050507812 */ /* 0x000fe200078ef84d */
[----:B------:R-:W-:Y:S01]  /*3060*/  HFMA2 R30, R79, R26, R30 ;  /* 0x0000001a4f1e7231 */ /* 0x000fe2000000001e */
[----:B------:R-:W-:Y:S01]  /*3070*/  LOP3.LUT R23, R23, 0x1f001f, RZ, 0xc0, !PT ;  /* 0x001f001f17177812 */ /* 0x000fe200078ec0ff */
[----:B------:R-:W-:Y:S01]  /*3080*/  HADD2 R84, R24, -1040, -1040 ;  /* 0xe410e41018547430 */ /* 0x000fe20000000000 */
[----:B------:R-:W-:-:S02]  /*3090*/  LOP3.LUT R28, R28, 0x64006400, RZ, 0xfc, !PT ;  /* 0x640064001c1c7812 */ /* 0x000fc400078efcff */
[----:B------:R-:W-:Y:S02]  /*30a0*/  LOP3.LUT R23, R23, 0x64006400, RZ, 0xfc, !PT ;  /* 0x6400640017177812 */ /* 0x000fe400078efcff */
[----:B------:R-:W-:Y:S01]  /*30b0*/  LOP3.LUT R20, R80, 0x64006400, RZ, 0xfc, !PT ;  /* 0x6400640050147812 */ /* 0x000fe200078efcff */
[----:B------:R-:W-:Y:S02]  /*30c0*/  HADD2 R80, R28, -1040, -1040 ;  /* 0xe410e4101c507430 */ /* 0x000fe40000000000 */
[-C--:B------:R-:W-:Y:S02]  /*30d0*/  HFMA2 R31, R84, R27.reuse, R31 ;  /* 0x0000001b541f7231 */ /* 0x080fe4000000001f */
[----:B------:R-:W-:Y:S02]  /*30e0*/  HADD2 R77, R23, -1040, -1040 ;  /* 0xe410e410174d7430 */ /* 0x000fe40000000000 */
[----:B------:R-:W-:Y:S02]  /*30f0*/  HADD2 R78, R20, -1040, -1040 ;  /* 0xe410e410144e7430 */ /* 0x000fe40000000000 */
[----:B------:R-:W-:-:S02]  /*3100*/  HFMA2 R30, R80, R27, R30 ;  /* 0x0000001b501e7231 */ /* 0x000fc4000000001e */
[----:B------:R-:W-:-:S04]  /*3110*/  HFMA2 R25, R77, R26, R25 ;  /* 0x0000001a4d197231 */ /* 0x000fc80000000019 */
[----:B------:R-:W-:Y:S02]  /*3120*/  HFMA2 R25, R78, R27, R25 ;  /* 0x0000001b4e197231 */ /* 0x000fe40000000019 */
        /* <DEDUP_REMOVED lines=26> */
[----:B-1----:R-:W-:Y:S02]  /*32d0*/  HFMA2 R30, R15, R20, R24 ;  /* 0x000000140f1e7231 */ /* 0x002fe40000000018 */
[----:B------:R-:W-:Y:S02]  /*32e0*/  HFMA2 R28, R44, R27, R28 ;  /* 0x0000001b2c1c7231 */ /* 0x000fe4000000001c */
[----:B------:R-:W-:-:S02]  /*32f0*/  HFMA2 R30, R52, R21, R30 ;  /* 0x00000015341e7231 */ /* 0x000fc4000000001e */
[----:B------:R-:W-:Y:S02]  /*3300*/  HFMA2 R29, R17, R20, R29 ;  /* 0x00000014111d7231 */ /* 0x000fe4000000001d */
[----:B------:R-:W-:Y:S02]  /*3310*/  HFMA2 R30, R47, R22, R30 ;  /* 0x000000162f1e7231 */ /* 0x000fe4000000001e */
[-C--:B------:R-:W-:Y:S02]  /*3320*/  HFMA2 R28, R13, R20.reuse, R28 ;  /* 0x000000140d1c7231 */ /* 0x080fe4000000001c */
[----:B------:R-:W-:Y:S02]  /*3330*/  HFMA2 R20, R11, R20, R25 ;  /* 0x000000140b147231 */ /* 0x000fe40000000019 */
[----:B------:R-:W0:Y:S01]  /*3340*/  LDS.128 R24, [UR8+-0x60] ;  /* 0xffffa008ff187984 */ /* 0x000e220008000c00 */
        /* <DEDUP_REMOVED lines=10> */
[-C--:B0-----:R-:W-:Y:S02]  /*33f0*/  HFMA2 R31, R53, R24.reuse, R20 ;  /* 0x00000018351f7231 */ /* 0x081fe40000000014 */
[-C--:B------:R-:W-:Y:S01]  /*3400*/  HFMA2 R29, R65, R24.reuse, R29 ;  /* 0x00000018411d7231 */ /* 0x080fe2000000001d */
[----:B------:R-:W0:Y:S01]  /*3410*/  LDS.128 R20, [UR8+-0x50] ;  /* 0xffffb008ff147984 */ /* 0x000e220008000c00 */
[-C--:B------:R-:W-:Y:S02]  /*3420*/  HFMA2 R28, R57, R24.reuse, R28 ;  /* 0x00000018391c7231 */ /* 0x080fe4000000001c */
[----:B------:R-:W-:-:S02]  /*3430*/  HFMA2 R30, R61, R24, R30 ;  /* 0x000000183d1e7231 */ /* 0x000fc4000000001e */
[-C--:B------:R-:W-:Y:S02]  /*3440*/  HFMA2 R31, R62, R25.reuse, R31 ;  /* 0x000000193e1f7231 */ /* 0x080fe4000000001f */
[-C--:B------:R-:W-:Y:S02]  /*3450*/  HFMA2 R30, R66, R25.reuse, R30 ;  /* 0x00000019421e7231 */ /* 0x080fe4000000001e */
[-C--:B------:R-:W-:Y:S02]  /*3460*/  HFMA2 R29, R68, R25.reuse, R29 ;  /* 0x00000019441d7231 */ /* 0x080fe4000000001d */
[-C--:B------:R-:W-:Y:S02]  /*3470*/  HFMA2 R31, R3, R26.reuse, R31 ;  /* 0x0000001a031f7231 */ /* 0x080fe4000000001f */
[----:B------:R-:W-:Y:S02]  /*3480*/  HFMA2 R28, R64, R25, R28 ;  /* 0x00000019401c7231 */ /* 0x000fe4000000001c */
[----:B------:R-:W-:-:S02]  /*3490*/  HFMA2 R30, R7, R26, R30 ;  /* 0x0000001a071e7231 */ /* 0x000fc4000000001e */
[-C--:B------:R-:W-:Y:S02]  /*34a0*/  HFMA2 R31, R70, R27.reuse, R31 ;  /* 0x0000001b461f7231 */ /* 0x080fe4000000001f */
        /* <DEDUP_REMOVED lines=55> */
[----:B------:R-:W0:Y:S01]  /*3820*/  LDS.128 R24, [UR8+0x20] ;  /* 0x00002008ff187984 */ /* 0x000e220008000c00 */
        /* <DEDUP_REMOVED lines=12> */
[----:B------:R-:W0:Y:S01]  /*38f0*/  LDS.128 R20, [UR8+0x30] ;  /* 0x00003008ff147984 */ /* 0x000e220008000c00 */
        /* <DEDUP_REMOVED lines=48> */
[----:B------:R-:W-:Y:S01]  /*3c00*/  HFMA2 R59, R34, R21, R59 ;  /* 0x00000015223b7231 */ /* 0x000fe2000000003b */
[----:B------:R-:W0:Y:S01]  /*3c10*/  LDS.128 R28, [UR8+0xa0] ;  /* 0x0000a008ff1c7984 */ /* 0x000e220008000c00 */
[-C--:B------:R-:W-:Y:S02]  /*3c20*/  HFMA2 R21, R35, R22.reuse, R58 ;  /* 0x0000001623157231 */ /* 0x080fe4000000003a */
[----:B------:R-:W-:-:S02]  /*3c30*/  HFMA2 R20, R41, R22, R20 ;  /* 0x0000001629147231 */ /* 0x000fc40000000014 */
[-C--:B------:R-:W-:Y:S02]  /*3c40*/  HFMA2 R60, R51, R22.reuse, R60 ;  /* 0x00000016333c7231 */ /* 0x080fe4000000003c */
[-C--:B------:R-:W-:Y:S02]  /*3c50*/  HFMA2 R21, R42, R23.reuse, R21 ;  /* 0x000000172a157231 */ /* 0x080fe40000000015 */
[----:B------:R-:W-:Y:S02]  /*3c60*/  HFMA2 R59, R33, R22, R59 ;  /* 0x00000016213b7231 */ /* 0x000fe4000000003b */
[----:B------:R-:W2:Y:S01]  /*3c70*/  LDS.128 R32, [UR8+0xb0] ;  /* 0x0000b008ff207984 */ /* 0x000ea20008000c00 */
[----:B-1----:R-:W-:Y:S02]  /*3c80*/  HFMA2 R21, R15, R24, R21 ;  /* 0x000000180f157231 */ /* 0x002fe40000000015 */
[----:B------:R-:W-:Y:S02]  /*3c90*/  HFMA2 R20, R46, R23, R20 ;  /* 0x000000172e147231 */ /* 0x000fe40000000014 */
[----:B------:R-:W-:-:S02]  /*3ca0*/  HFMA2 R21, R52, R25, R21 ;  /* 0x0000001934157231 */ /* 0x000fc40000000015 */
[-C--:B------:R-:W-:Y:S02]  /*3cb0*/  HFMA2 R59, R44, R23.reuse, R59 ;  /* 0x000000172c3b7231 */ /* 0x080fe4000000003b */
[----:B------:R-:W-:Y:S02]  /*3cc0*/  HFMA2 R60, R56, R23, R60 ;  /* 0x00000017383c7231 */ /* 0x000fe4000000003c */
[----:B------:R-:W-:Y:S02]  /*3cd0*/  HFMA2 R21, R47, R26, R21 ;  /* 0x0000001a2f157231 */ /* 0x000fe40000000015 */
[-C--:B------:R-:W-:Y:S02]  /*3ce0*/  HFMA2 R60, R17, R24.reuse, R60 ;  /* 0x00000018113c7231 */ /* 0x080fe4000000003c */
[----:B------:R-:W-:Y:S02]  /*3cf0*/  HFMA2 R21, R12, R27, R21 ;  /* 0x0000001b0c157231 */ /* 0x000fe40000000015 */
[----:B------:R-:W-:-:S02]  /*3d00*/  HFMA2 R59, R13, R24, R59 ;  /* 0x000000180d3b7231 */ /* 0x000fc4000000003b */
[----:B------:R-:W-:-:S04]  /*3d10*/  HFMA2 R24, R11, R24, R20 ;  /* 0x000000180b187231 */ /* 0x000fc80000000014 */
[-C--:B------:R-:W-:Y:S02]  /*3d20*/  HFMA2 R24, R48, R25.reuse, R24 ;  /* 0x0000001930187231 */ /* 0x080fe40000000018 */
[-C--:B------:R-:W-:Y:S02]  /*3d30*/  HFMA2 R13, R54, R25.reuse, R60 ;  /* 0x00000019360d7231 */ /* 0x080fe4000000003c */
[----:B------:R-:W-:Y:S02]  /*3d40*/  HFMA2 R59, R50, R25, R59 ;  /* 0x00000019323b7231 */ /* 0x000fe4000000003b */
[----:B------:R-:W-:-:S04]  /*3d50*/  HFMA2 R24, R43, R26, R24 ;  /* 0x0000001a2b187231 */ /* 0x000fc80000000018 */
[----:B------:R-:W-:Y:S02]  /*3d60*/  HFMA2 R24, R8, R27, R24 ;  /* 0x0000001b08187231 */ /* 0x000fe40000000018 */
[-C--:B------:R-:W-:Y:S02]  /*3d70*/  HFMA2 R13, R49, R26.reuse, R13 ;  /* 0x0000001a310d7231 */ /* 0x080fe4000000000d */
[----:B------:R-:W-:Y:S02]  /*3d80*/  HFMA2 R59, R45, R26, R59 ;  /* 0x0000001a2d3b7231 */ /* 0x000fe4000000003b */
[-C--:B0-----:R-:W-:Y:S02]  /*3d90*/  HFMA2 R24, R53, R28.reuse, R24 ;  /* 0x0000001c35187231 */ /* 0x081fe40000000018 */
[----:B------:R-:W-:Y:S02]  /*3da0*/  HFMA2 R21, R61, R28, R21 ;  /* 0x0000001c3d157231 */ /* 0x000fe40000000015 */
[----:B------:R-:W-:-:S02]  /*3db0*/  HFMA2 R24, R62, R29, R24 ;  /* 0x0000001d3e187231 */ /* 0x000fc40000000018 */
[----:B------:R-:W-:Y:S02]  /*3dc0*/  HFMA2 R14, R14, R27, R13 ;  /* 0x0000001b0e0e7231 */ /* 0x000fe4000000000d */
[----:B------:R-:W-:Y:S02]  /*3dd0*/  HFMA2 R21, R66, R29, R21 ;  /* 0x0000001d42157231 */ /* 0x000fe40000000015 */
[----:B------:R-:W-:Y:S02]  /*3de0*/  HFMA2 R59, R10, R27, R59 ;  /* 0x0000001b0a3b7231 */ /* 0x000fe4000000003b */
[-C--:B------:R-:W-:Y:S02]  /*3df0*/  HFMA2 R24, R3, R30.reuse, R24 ;  /* 0x0000001e03187231 */ /* 0x080fe40000000018 */
[----:B------:R-:W-:Y:S02]  /*3e00*/  HFMA2 R21, R7, R30, R21 ;  /* 0x0000001e07157231 */ /* 0x000fe40000000015 */
[----:B------:R-:W-:-:S02]  /*3e10*/  HFMA2 R24, R70, R31, R24 ;  /* 0x0000001f46187231 */ /* 0x000fc40000000018 */
[-C--:B------:R-:W-:Y:S02]  /*3e20*/  HFMA2 R14, R65, R28.reuse, R14 ;  /* 0x0000001c410e7231 */ /* 0x080fe4000000000e */
[----:B------:R-:W-:Y:S02]  /*3e30*/  HFMA2 R21, R74, R31, R21 ;  /* 0x0000001f4a157231 */ /* 0x000fe40000000015 */
[----:B------:R-:W-:Y:S02]  /*3e40*/  HFMA2 R59, R57, R28, R59 ;  /* 0x0000001c393b7231 */ /* 0x000fe4000000003b */
[-C--:B--2---:R-:W-:Y:S02]  /*3e50*/  HFMA2 R24, R69, R32.reuse, R24 ;  /* 0x0000002045187231 */ /* 0x084fe40000000018 */
        /* <DEDUP_REMOVED lines=11> */
[----:B------:R-:W-:Y:S02]  /*3f10*/  HADD2 R24, R24.H0_H0, R24.H1_H1 ;  /* 0x3000001818187230 */ /* 0x000fe40000000800 */
[----:B------:R-:W-:Y:S02]  /*3f20*/  HADD2 R21, R41.H0_H0, R41.H1_H1 ;  /* 0x3000002929157230 */ /* 0x000fe40000000800 */
[----:B------:R-:W-:-:S02]  /*3f30*/  HFMA2 R15, R76, R31, R15 ;  /* 0x0000001f4c0f7231 */ /* 0x000fc4000000000f */
[----:B------:R-:W-:Y:S02]  /*3f40*/  HFMA2 R59, R72, R31, R59 ;  /* 0x0000001f483b7231 */ /* 0x000fe4000000003b */
[-C--:B------:R-:W-:Y:S02]  /*3f50*/  HFMA2 R3, R75, R32.reuse, R15 ;  /* 0x000000204b037231 */ /* 0x080fe4000000000f */
[----:B------:R-:W-:Y:S02]  /*3f60*/  HFMA2 R59, R71, R32, R59 ;  /* 0x00000020473b7231 */ /* 0x000fe4000000003b */
[-C--:B------:R-:W-:Y:S02]  /*3f70*/  HFMA2 R17, R6, R33.reuse, R3 ;  /* 0x0000002106117231 */ /* 0x080fe40000000003 */
[----:B------:R-:W-:Y:S02]  /*3f80*/  HFMA2 R59, R2, R33, R59 ;  /* 0x00000021023b7231 */ /* 0x000fe4000000003b */
[----:B------:R-:W-:-:S02]  /*3f90*/  HFMA2 R42, R83, R34, R17 ;  /* 0x00000022532a7231 */ /* 0x000fc40000000011 */
        /* <DEDUP_REMOVED lines=9> */
.L_x_146:
[----:B------:R-:W-:Y:S01]  /*4030*/  UIADD3 UR10, UP0, UPT, UR10, 0x80, URZ ;  /* 0x000000800a0a7890 */ /* 0x000fe2000ff1e0ff */
[----:B------:R-:W-:Y:S01]  /*4040*/  MOV R3, UR15 ;  /* 0x0000000f00037c02 */ /* 0x000fe20008000f00 */
        /* <DEDUP_REMOVED lines=8> */
.L_x_145:
[----:B------:R-:W-:-:S13]  /*40d0*/  ISETP.LT.AND P0, PT, RZ, UR14, PT ;  /* 0x0000000eff007c0c */ /* 0x000fda000bf01270 */
[----:B------:R-:W-:Y:S05]  /*40e0*/  @!P0 EXIT ;  /* 0x000000000000894d */ /* 0x000fea0003800000 */
[----:B------:R-:W0:Y:S01]  /*40f0*/  S2R R0, SR_CTAID.X ;  /* 0x0000000000007919 */ /* 0x000e220000002500 */
[----:B------:R-:W1:Y:S01]  /*4100*/  LDC.64 R4, c[0x0][0x3a0] ;  /* 0x0000e800ff047b82 */ /* 0x000e620000000a00 */
[----:B------:R-:W-:Y:S01]  /*4110*/  MOV R7, UR26 ;  /* 0x0000001a00077c02 */ /* 0x000fe20008000f00 */
[----:B------:R-:W0:Y:S02]  /*4120*/  S2R R3, SR_TID.X ;  /* 0x0000000000037919 */ /* 0x000e240000002100 */
[----:B0-----:R-:W-:-:S05]  /*4130*/  LEA R0, R0, R3, 0x6 ;  /* 0x0000000300007211 */ /* 0x001fca00078e30ff */
[----:B------:R-:W-:-:S05]  /*4140*/  IMAD R0, R7, UR15, R0 ;  /* 0x0000000f07007c24 */ /* 0x000fca000f8e0200 */
[----:B------:R-:W-:-:S05]  /*4150*/  SHF.L.U32 R3, R0, 0x2, RZ ;  /* 0x0000000200037819 */ /* 0x000fca00000006ff */
[----:B-1----:R-:W-:-:S05]  /*4160*/  IMAD.WIDE R4, R3, 0x2, R4 ;  /* 0x0000000203047825 */ /* 0x002fca00078e0204 */
[----:B------:R0:W-:Y:S01]  /*4170*/  ATOM.E.ADD.F16x2.RN.STRONG.GPU P0, RZ, desc[UR20][R4.64], R40 ;  /* 0x8000002804ff79a2 */ /* 0x0001e2000c10e114 */
[----:B------:R-:W-:Y:S04]  /*4180*/  BSSY.RECONVERGENT B0, `(.L_x_148) ;  /* 0x000000e000007945 */ /* 0x000fe80003800200 */
[----:B0-----:R-:W-:Y:S05]  /*4190*/  @P0 BRA `(.L_x_149) ;  /* 0x0000000000300947 */ /* 0x001fea0003800000 */
[----:B------:R-:W0:Y:S02]  /*41a0*/  QSPC.E.S P0, RZ, [R4] ;  /* 0x0000000004ff73aa */ /* 0x000e240000000500 */
[----:B0-----:R-:W-:Y:S05]  /*41b0*/  @!P0 BRA `(.L_x_150) ;  /* 0x00000000001c8947 */ /* 0x001fea0003800000 */
[----:B------:R-:W-:-:S04]  /*41c0*/  MOV R2, R4 ;  /* 0x0000000400027202 */ /* 0x000fc80000000f00 */
[----:B------:R-:W-:-:S07]  /*41d0*/  MOV R0, R2 ;  /* 0x0000000200007202 */ /* 0x000fce0000000f00 */
.L_x_151:
[----:B------:R-:W0:Y:S02]  /*41e0*/  LDS R2, [R0] ;  /* 0x0000000000027984 */ /* 0x000e240000000800 */
[----:B0-----:R-:W-:-:S05]  /*41f0*/  HADD2 R3, R2, R40 ;  /* 0x0000002802037230 */ /* 0x001fca0000000000 */
[----:B------:R-:W0:Y:S02]  /*4200*/  ATOMS.CAST.SPIN P0, [R0], R2, R3 ;  /* 0x000000020000758d */ /* 0x000e240001800003 */
[----:B0-----:R-:W-:Y:S05]  /*4210*/  @!P0 BRA `(.L_x_151) ;  /* 0xfffffffc00f08947 */ /* 0x001fea000383ffff */
[----:B------:R-:W-:Y:S05]  /*4220*/  BRA `(.L_x_149) ;  /* 0x00000000000c7947 */ /* 0x000fea0003800000 */
.L_x_150:
[----:B------:R-:W2:Y:S02]  /*4230*/  LD.E R0, desc[UR20][R4.64] ;  /* 0x0000001404007980 */ /* 0x000ea4000c101900 */
[----:B--2---:R-:W-:-:S05]  /*4240*/  IADD3 R3, PT, PT, R40, R0, RZ ;  /* 0x0000000028037210 */ /* 0x004fca0007ffe0ff */
[----:B------:R0:W-:Y:S02]  /*4250*/  ST.E desc[UR20][R4.64], R3 ;  /* 0x0000000304007985 */ /* 0x0001e4000c101914 */
.L_x_149:
[----:B------:R-:W-:Y:S05]  /*4260*/  BSYNC.RECONVERGENT B0 ;  /* 0x0000000000007941 */ /* 0x000fea0003800200 */
.L_x_148:
[----:B------:R1:W-:Y:S01]  /*4270*/  ATOM.E.ADD.F16x2.RN.STRONG.GPU P0, RZ, desc[UR20][R4.64+0x4], R39 ;  /* 0x8000042704ff79a2 */ /* 0x0003e2000c10e114 */
[----:B------:R-:W-:Y:S04]  /*4280*/  BSSY.RECONVERGENT B0, `(.L_x_152) ;  /* 0x000000e000007945 */ /* 0x000fe80003800200 */
[----:B-1----:R-:W-:Y:S05]  /*4290*/  @P0 BRA `(.L_x_153) ;  /* 0x0000000000300947 */ /* 0x002fea0003800000 */
[----:B------:R-:W1:Y:S02]  /*42a0*/  QSPC.E.S P0, RZ, [R4+0x4] ;  /* 0x0000040004ff73aa */ /* 0x000e640000000500 */
[----:B-1----:R-:W-:Y:S05]  /*42b0*/  @!P0 BRA `(.L_x_154) ;  /* 0x00000000001c8947 */ /* 0x002fea0003800000 */
[----:B------:R-:W-:-:S04]  /*42c0*/  MOV R2, R4 ;  /* 0x0000000400027202 */ /* 0x000fc80000000f00 */
[----:B------:R-:W-:-:S07]  /*42d0*/  MOV R0, R2 ;  /* 0x0000000200007202 */ /* 0x000fce0000000f00 */
.L_x_155:
[----:B------:R-:W0:Y:S02]  /*42e0*/  LDS R2, [R0+0x4] ;  /* 0x0000040000027984 */ /* 0x000e240000000800 */
[----:B0-----:R-:W-:-:S05]  /*42f0*/  HFMA2 R3, R2, 1, 1, R39 ;  /* 0x3c003c0002037831 */ /* 0x001fca0000000027 */
[----:B------:R-:W0:Y:S02]  /*4300*/  ATOMS.CAST.SPIN P0, [R0+0x4], R2, R3 ;  /* 0x000004020000758d */ /* 0x000e240001800003 */
[----:B0-----:R-:W-:Y:S05]  /*4310*/  @!P0 BRA `(.L_x_155) ;  /* 0xfffffffc00f08947 */ /* 0x001fea000383ffff */
[----:B------:R-:W-:Y:S05]  /*4320*/  BRA `(.L_x_153) ;  /* 0x00000000000c7947 */ /* 0x000fea0003800000 */
.L_x_154:
[----:B------:R-:W0:Y:S02]  /*4330*/  LD.E R0, desc[UR20][R4.64+0x4] ;  /* 0x0000041404007980 */ /* 0x000e24000c101900 */
[----:B0-----:R-:W-:-:S05]  /*4340*/  IMAD.IADD R3, R39, 0x1, R0 ;  /* 0x0000000127037824 */ /* 0x001fca00078e0200 */
[----:B------:R1:W-:Y:S02]  /*4350*/  ST.E desc[UR20][R4.64+0x4], R3 ;  /* 0x0000040304007985 */ /* 0x0003e4000c101914 */
.L_x_153:
[----:B------:R-:W-:Y:S05]  /*4360*/  BSYNC.RECONVERGENT B0 ;  /* 0x0000000000007941 */ /* 0x000fea0003800200 */
.L_x_152:
        /* <DEDUP_REMOVED lines=12> */
.L_x_159:
[----:B------:R-:W0:Y:S02]  /*4430*/  LDS R2, [R0] ;  /* 0x0000000000027984 */ /* 0x000e240000000800 */
[----:B0-----:R-:W-:-:S05]  /*4440*/  HADD2 R3, R2, R38 ;  /* 0x0000002602037230 */ /* 0x001fca0000000000 */
[----:B------:R-:W0:Y:S02]  /*4450*/  ATOMS.CAST.SPIN P0, [R0], R2, R3 ;  /* 0x000000020000758d */ /* 0x000e240001800003 */
[----:B0-----:R-:W-:Y:S05]  /*4460*/  @!P0 BRA `(.L_x_159) ;  /* 0xfffffffc00f08947 */ /* 0x001fea000383ffff */
[----:B------:R-:W-:Y:S05]  /*4470*/  BRA `(.L_x_157) ;  /* 0x00000000000c7947 */ /* 0x000fea0003800000 */
.L_x_158:
[----:B------:R-:W2:Y:S02]  /*4480*/  LD.E R0, desc[UR20][R4.64] ;  /* 0x0000001404007980 */ /* 0x000ea4000c101900 */
[----:B--2---:R-:W-:-:S05]  /*4490*/  IADD3 R3, PT, PT, R38, R0, RZ ;  /* 0x0000000026037210 */ /* 0x004fca0007ffe0ff */
[----:B------:R0:W-:Y:S02]  /*44a0*/  ST.E desc[UR20][R4.64], R3 ;  /* 0x0000000304007985 */ /* 0x0001e4000c101914 */
.L_x_157:
[----:B------:R-:W-:Y:S05]  /*44b0*/  BSYNC.RECONVERGENT B0 ;  /* 0x0000000000007941 */ /* 0x000fea0003800200 */
.L_x_156:
[----:B------:R1:W-:Y:S01]  /*44c0*/  ATOM.E.ADD.F16x2.RN.STRONG.GPU P0, RZ, desc[UR20][R4.64+0x4], R37 ;  /* 0x8000042504ff79a2 */ /* 0x0003e2000c10e114 */
[----:B------:R-:W-:Y:S04]  /*44d0*/  BSSY.RECONVERGENT B0, `(.L_x_160) ;  /* 0x000000e000007945 */ /* 0x000fe80003800200 */
[----:B-1----:R-:W-:Y:S05]  /*44e0*/  @P0 BRA `(.L_x_161) ;  /* 0x0000000000300947 */ /* 0x002fea0003800000 */
[----:B------:R-:W1:Y:S02]  /*44f0*/  QSPC.E.S P0, RZ, [R4+0x4] ;  /* 0x0000040004ff73aa */ /* 0x000e640000000500 */
[----:B-1----:R-:W-:Y:S05]  /*4500*/  @!P0 BRA `(.L_x_162) ;  /* 0x00000000001c8947 */ /* 0x002fea0003800000 */
[----:B------:R-:W-:-:S04]  /*4510*/  MOV R2, R4 ;  /* 0x0000000400027202 */ /* 0x000fc80000000f00 */
[----:B------:R-:W-:-:S07]  /*4520*/  MOV R0, R2 ;  /* 0x0000000200007202 */ /* 0x000fce0000000f00 */
.L_x_163:
[----:B------:R-:W0:Y:S02]  /*4530*/  LDS R2, [R0+0x4] ;  /* 0x0000040000027984 */ /* 0x000e240000000800 */
[----:B0-----:R-:W-:-:S05]  /*4540*/  HFMA2 R3, R2, 1, 1, R37 ;  /* 0x3c003c0002037831 */ /* 0x001fca0000000025 */
[----:B------:R-:W0:Y:S02]  /*4550*/  ATOMS.CAST.SPIN P0, [R0+0x4], R2, R3 ;  /* 0x000004020000758d */ /* 0x000e240001800003 */
[----:B0-----:R-:W-:Y:S05]  /*4560*/  @!P0 BRA `(.L_x_163) ;  /* 0xfffffffc00f08947 */ /* 0x001fea000383ffff */
[----:B------:R-:W-:Y:S05]  /*4570*/  BRA `(.L_x_161) ;  /* 0x00000000000c7947 */ /* 0x000fea0003800000 */
.L_x_162:
[----:B------:R-:W0:Y:S02]  /*4580*/  LD.E R0, desc[UR20][R4.64+0x4] ;  /* 0x0000041404007980 */ /* 0x000e24000c101900 */
[----:B0-----:R-:W-:-:S05]  /*4590*/  IADD3 R3, PT, PT, R37, R0, RZ ;  /* 0x0000000025037210 */ /* 0x001fca0007ffe0ff */
[----:B------:R1:W-:Y:S02]  /*45a0*/  ST.E desc[UR20][R4.64+0x4], R3 ;  /* 0x0000040304007985 */ /* 0x0003e4000c101914 */
.L_x_161:
[----:B------:R-:W-:Y:S05]  /*45b0*/  BSYNC.RECONVERGENT B0 ;  /* 0x0000000000007941 */ /* 0x000fea0003800200 */
.L_x_160:
        /* <DEDUP_REMOVED lines=12> */
.L_x_167:
[----:B------:R-:W0:Y:S02]  /*4680*/  LDS R2, [R0] ;  /* 0x0000000000027984 */ /* 0x000e240000000800 */
[----:B0-----:R-:W-:-:S05]  /*4690*/  HADD2 R3, R2, R36 ;  /* 0x0000002402037230 */ /* 0x001fca0000000000 */
[----:B------:R-:W0:Y:S02]  /*46a0*/  ATOMS.CAST.SPIN P0, [R0], R2, R3 ;  /* 0x000000020000758d */ /* 0x000e240001800003 */
[----:B0-----:R-:W-:Y:S05]  /*46b0*/  @!P0 BRA `(.L_x_167) ;  /* 0xfffffffc00f08947 */ /* 0x001fea000383ffff */
[----:B------:R-:W-:Y:S05]  /*46c0*/  BRA `(.L_x_165) ;  /* 0x00000000000c7947 */ /* 0x000fea0003800000 */
.L_x_166:
[----:B------:R-:W2:Y:S02]  /*46d0*/  LD.E R0, desc[UR20][R4.64] ;  /* 0x0000001404007980 */ /* 0x000ea4000c101900 */
[----:B--2---:R-:W-:-:S05]  /*46e0*/  IMAD.IADD R3, R36, 0x1, R0 ;  /* 0x0000000124037824 */ /* 0x004fca00078e0200 */
[----:B------:R0:W-:Y:S02]  /*46f0*/  ST.E desc[UR20][R4.64], R3 ;  /* 0x0000000304007985 */ /* 0x0001e4000c101914 */
.L_x_165:
[----:B------:R-:W-:Y:S05]  /*4700*/  BSYNC.RECONVERGENT B0 ;  /* 0x0000000000007941 */ /* 0x000fea0003800200 */
.L_x_164:
[----:B------:R1:W-:Y:S01]  /*4710*/  ATOM.E.ADD.F16x2.RN.STRONG.GPU P0, RZ, desc[UR20][R4.64+0x4], R19 ;  /* 0x8000041304ff79a2 */ /* 0x0003e2000c10e114 */
[----:B------:R-:W-:Y:S04]  /*4720*/  BSSY.RECONVERGENT B0, `(.L_x_168) ;  /* 0x000000e000007945 */ /* 0x000fe80003800200 */
[----:B-1----:R-:W-:Y:S05]  /*4730*/  @P0 BRA `(.L_x_169) ;  /* 0x0000000000300947 */ /* 0x002fea0003800000 */
[----:B------:R-:W1:Y:S02]  /*4740*/  QSPC.E.S P0, RZ, [R4+0x4] ;  /* 0x0000040004ff73aa */ /* 0x000e640000000500 */
[----:B-1----:R-:W-:Y:S05]  /*4750*/  @!P0 BRA `(.L_x_170) ;  /* 0x00000000001c8947 */ /* 0x002fea0003800000 */
[----:B------:R-:W-:-:S04]  /*4760*/  MOV R2, R4 ;  /* 0x0000000400027202 */ /* 0x000fc80000000f00 */
[----:B------:R-:W-:-:S07]  /*4770*/  MOV R0, R2 ;  /* 0x0000000200007202 */ /* 0x000fce0000000f00 */
.L_x_171:
[----:B------:R-:W0:Y:S02]  /*4780*/  LDS R2, [R0+0x4] ;  /* 0x0000040000027984 */ /* 0x000e240000000800 */
[----:B0-----:R-:W-:-:S05]  /*4790*/  HFMA2 R3, R2, 1, 1, R19 ;  /* 0x3c003c0002037831 */ /* 0x001fca0000000013 */
[----:B------:R-:W0:Y:S02]  /*47a0*/  ATOMS.CAST.SPIN P0, [R0+0x4], R2, R3 ;  /* 0x000004020000758d */ /* 0x000e240001800003 */
[----:B0-----:R-:W-:Y:S05]  /*47b0*/  @!P0 BRA `(.L_x_171) ;  /* 0xfffffffc00f08947 */ /* 0x001fea000383ffff */
[----:B------:R-:W-:Y:S05]  /*47c0*/  BRA `(.L_x_169) ;  /* 0x00000000000c7947 */ /* 0x000fea0003800000 */
.L_x_170:
[----:B------:R-:W0:Y:S02]  /*47d0*/  LD.E R0, desc[UR20][R4.64+0x4] ;  /* 0x0000041404007980 */ /* 0x000e24000c101900 */
[----:B0-----:R-:W-:-:S05]  /*47e0*/  IADD3 R3, PT, PT, R19, R0, RZ ;  /* 0x0000000013037210 */ /* 0x001fca0007ffe0ff */
[----:B------:R1:W-:Y:S02]  /*47f0*/  ST.E desc[UR20][R4.64+0x4], R3 ;  /* 0x0000040304007985 */ /* 0x0003e4000c101914 */
.L_x_169:
[----:B------:R-:W-:Y:S05]  /*4800*/  BSYNC.RECONVERGENT B0 ;  /* 0x0000000000007941 */ /* 0x000fea0003800200 */
.L_x_168:
        /* <DEDUP_REMOVED lines=12> */
.L_x_175:
[----:B------:R-:W0:Y:S02]  /*48d0*/  LDS R2, [R0] ;  /* 0x0000000000027984 */ /* 0x000e240000000800 */
[----:B0-----:R-:W-:-:S05]  /*48e0*/  HADD2 R3, R2, R18 ;  /* 0x0000001202037230 */ /* 0x001fca0000000000 */
[----:B------:R-:W0:Y:S02]  /*48f0*/  ATOMS.CAST.SPIN P0, [R0], R2, R3 ;  /* 0x000000020000758d */ /* 0x000e240001800003 */
[----:B0-----:R-:W-:Y:S05]  /*4900*/  @!P0 BRA `(.L_x_175) ;  /* 0xfffffffc00f08947 */ /* 0x001fea000383ffff */
[----:B------:R-:W-:Y:S05]  /*4910*/  BRA `(.L_x_173) ;  /* 0x00000000000c7947 */ /* 0x000fea0003800000 */
.L_x_174:
[----:B------:R-:W2:Y:S02]  /*4920*/  LD.E R0, desc[UR20][R4.64] ;  /* 0x0000001404007980 */ /* 0x000ea4000c101900 */
[----:B--2---:R-:W-:-:S05]  /*4930*/  IADD3 R3, PT, PT, R18, R0, RZ ;  /* 0x0000000012037210 */ /* 0x004fca0007ffe0ff */
[----:B------:R0:W-:Y:S02]  /*4940*/  ST.E desc[UR20][R4.64], R3 ;  /* 0x0000000304007985 */ /* 0x0001e4000c101914 */
.L_x_173:
[----:B------:R-:W-:Y:S05]  /*4950*/  BSYNC.RECONVERGENT B0 ;  /* 0x0000000000007941 */ /* 0x000fea0003800200 */
.L_x_172:
[----:B------:R1:W-:Y:S02]  /*4960*/  ATOM.E.ADD.F16x2.RN.STRONG.GPU P0, RZ, desc[UR20][R4.64+0x4], R16 ;  /* 0x8000041004ff79a2 */ /* 0x0003e4000c10e114 */
[----:B-1----:R-:W-:Y:S05]  /*4970*/  @P0 EXIT ;  /* 0x000000000000094d */ /* 0x002fea0003800000 */
[----:B------:R-:W1:Y:S02]  /*4980*/  QSPC.E.S P0, RZ, [R4+0x4] ;  /* 0x0000040004ff73aa */ /* 0x000e640000000500 */
[----:B-1----:R-:W-:Y:S05]  /*4990*/  @!P0 BRA `(.L_x_176) ;  /* 0x00000000001c8947 */ /* 0x002fea0003800000 */
[----:B------:R-:W-:-:S04]  /*49a0*/  MOV R2, R4 ;  /* 0x0000000400027202 */ /* 0x000fc80000000f00 */
[----:B------:R-:W-:-:S07]  /*49b0*/  MOV R0, R2 ;  /* 0x0000000200007202 */ /* 0x000fce0000000f00 */
.L_x_177:
[----:B------:R-:W0:Y:S02]  /*49c0*/  LDS R2, [R0+0x4] ;  /* 0x0000040000027984 */ /* 0x000e240000000800 */
[----:B0-----:R-:W-:-:S05]  /*49d0*/  HFMA2 R3, R2, 1, 1, R16 ;  /* 0x3c003c0002037831 */ /* 0x001fca0000000010 */
[----:B------:R-:W0:Y:S02]  /*49e0*/  ATOMS.CAST.SPIN P0, [R0+0x4], R2, R3 ;  /* 0x000004020000758d */ /* 0x000e240001800003 */
[----:B0-----:R-:W-:Y:S05]  /*49f0*/  @!P0 BRA `(.L_x_177) ;  /* 0xfffffffc00f08947 */ /* 0x001fea000383ffff */
[----:B------:R-:W-:Y:S05]  /*4a00*/  EXIT ;  /* 0x000000000000794d */ /* 0x000fea0003800000 */
.L_x_176:
[----:B------:R-:W0:Y:S02]  /*4a10*/  LD.E R0, desc[UR20][R4.64+0x4] ;  /* 0x0000041404007980 */ /* 0x000e24000c101900 */
[----:B0-----:R-:W-:-:S05]  /*4a20*/  IADD3 R3, PT, PT, R16, R0, RZ ;  /* 0x0000000010037210 */ /* 0x001fca0007ffe0ff */
[----:B------:R-:W-:Y:S01]  /*4a30*/  ST.E desc[UR20][R4.64+0x4], R3 ;  /* 0x0000040304007985 */ /* 0x000fe2000c101914 */
[----:B------:R-:W-:Y:S05]  /*4a40*/  EXIT ;  /* 0x000000000000794d */ /* 0x000fea0003800000 */
.L_x_178:
        /* <DEDUP_REMOVED lines=11> */
.L_x_3566:


//--------------------- .text._Z23gemm_half_q_half_kernelILi4ELi24ELb0ELb0ELi64EEvPK6__halfPKjS4_S2_PS0_iiiiPKtS7_iiiiiibS2_i --------------------------
	.section	.text._Z23gemm_half_q_half_kernelILi4ELi24ELb0ELb0ELi64EEvPK6__halfPKjS4_S2_PS0_iiiiPKtS7_iiiiiibS2_i,"ax",@progbits
	.align	128
        .global         _Z23gemm_half_q_half_kernelILi4ELi24ELb0ELb0ELi64EEvPK6__halfPKjS4_S2_PS0_iiiiPKtS7_iiiiiibS2_i
        .type           _Z23gemm_half_q_half_kernelILi4ELi24ELb0ELb0ELi64EEvPK6__halfPKjS4_S2_PS0_iiiiPKtS7_iiiiiibS2_i,@function
        .size           _Z23gemm_half_q_half_kernelILi4ELi24ELb0ELb0ELi64EEvPK6__halfPKjS4_S2_PS0_iiiiPKtS7_iiiiiibS2_i,(.L_x_3567 - _Z23gemm_half_q_half_kernelILi4ELi24ELb0ELb0ELi64EEvPK6__halfPKjS4_S2_PS0_iiiiPKtS7_iiiiiibS2_i)
        .other          _Z23gemm_half_q_half_kernelILi4ELi24ELb0ELb0ELi64EEvPK6__halfPKjS4_S2_PS0_iiiiPKtS7_iiiiiibS2_i,@"STO_CUDA_ENTRY STV_DEFAULT"
_Z23gemm_half_q_half_kernelILi4ELi24ELb0ELb0ELi64EEvPK6__halfPKjS4_S2_PS0_iiiiPKtS7_iiiiiibS2_i:
.text._Z23gemm_half_q_half_kernelILi4ELi24ELb0ELb0ELi64EEvPK6__halfPKjS4_S2_PS0_iiiiPKtS7_iiiiiibS2_i:
[----:B------:R-:W0:Y:S08]  /*0000*/  LDC R1, c[0x0][0x37c] ;  /* 0x0000df00ff017b82 */ /* 0x000e300000000800 */
[----:B------:R-:W1:Y:S01]  /*0010*/  S2UR UR8, SR_CTAID.Z ;  /* 0x00000000000879c3 */ /* 0x000e620000002700 */
[----:B------:R-:W2:Y:S01]  /*0020*/  S2R R2, SR_TID.X ;  /* 0x0000000000027919 */ /* 0x000ea20000002100 */
[----:B------:R-:W3:Y:S01]  /*0030*/  LDCU UR6, c[0x0][0x3a8] ;  /* 0x00007500ff0677ac */ /* 0x000ee20008000800 */
[----:B------:R-:W-:Y:S01]  /*0040*/  BSSY.RECONVERGENT B0, `(.L_x_179) ;  /* 0x00000c9000007945 */ /* 0x000fe20003800200 */
[----:B0-----:R-:W-:Y:S01]  /*0050*/  IADD3 R1, PT, PT, R1, -0x10, RZ ;  /* 0xfffffff001017810 */ /* 0x001fe20007ffe0ff */
[----:B------:R-:W0:Y:S03]  /*0060*/  LDCU.64 UR14, c[0x0][0x358] ;  /* 0x00006b00ff0e77ac */ /* 0x000e260008000a00 */
[----:B------:R-:W4:Y:S08]  /*0070*/  S2UR UR12, SR_CTAID.Y ;  /* 0x00000000000c79c3 */ /* 0x000f300000002600 */
[----:B------:R-:W5:Y:S01]  /*0080*/  LDC R0, c[0x0][0x3b0] ;  /* 0x0000ec00ff007b82 */ /* 0x000f620000000800 */
[----:B-1----:R-:W-:-:S07]  /*0090*/  USHF.L.U32 UR5, UR8, 0x6, URZ ;  /* 0x0000000608057899 */ /* 0x002fce00080006ff */
[----:B------:R-:W1:Y:S01]  /*00a0*/  S2UR UR4, SR_CTAID.X ;  /* 0x00000000000479c3 */ /* 0x000e620000002500 */
[----:B------:R-:W-:Y:S01]  /*00b0*/  MOV R3, UR5 ;  /* 0x0000000500037c02 */ /* 0x000fe20008000f00 */
[----:B----4-:R-:W-:-:S04]  /*00c0*/  USHF.L.U32 UR18, UR12, 0x2, URZ ;  /* 0x000000020c127899 */ /* 0x010fc800080006ff */
[----:B---3--:R-:W-:Y:S01]  /*00d0*/  UIADD3 UR6, UPT, UPT, -UR18, UR6, URZ ;  /* 0x0000000612067290 */ /* 0x008fe2000fffe1ff */
[----:B-----5:R-:W-:-:S03]  /*00e0*/  VIADDMNMX R3, R3, 0x40, R0, PT ;  /* 0x0000004003037846 */ /* 0x020fc60003800100 */
[----:B------:R-:W-:Y:S01]  /*00f0*/  UISETP.GE.AND UP0, UPT, UR6, 0x1, UPT ;  /* 0x000000010600788c */ /* 0x000fe2000bf06270 */
[----:B------:R-:W-:Y:S02]  /*0100*/  R2UR UR7, R3 ;  /* 0x00000000030772ca */ /* 0x000fe400000e0000 */
[----:B--2---:R-:W-:-:S03]  /*0110*/  IADD3 R3, PT, PT, R2, UR5, RZ ;  /* 0x0000000502037c10 */ /* 0x004fc6000fffe0ff */
[----:B------:R-:W-:Y:S01]  /*0120*/  PLOP3.LUT P0, PT, PT, PT, UP0, 0x80, 0x8 ;  /* 0x000000000008781c */ /* 0x000fe20003f0f008 */
[----:B------:R-:W-:Y:S02]  /*0130*/  UISETP.LT.AND UP0, UPT, UR6, 0x4, UPT ;  /* 0x000000040600788c */ /* 0x000fe4000bf01270 */
[----:B-1----:R-:W-:Y:S02]  /*0140*/  USHF.L.U32 UR4, UR4, 0x8, URZ ;  /* 0x0000000804047899 */ /* 0x002fe400080006ff */
[----:B------:R-:W-:-:S03]  /*0150*/  USEL UR9, UR6, 0x4, UP0 ;  /* 0x0000000406097887 */ /* 0x000fc60008000000 */
[----:B------:R-:W-:Y:S02]  /*0160*/  ISETP.GE.OR P0, PT, R3, UR7, !P0 ;  /* 0x0000000703007c0c */ /* 0x000fe4000c706670 */
        /* <DEDUP_REMOVED lines=16> */
[----:B------:R-:W-:-:S06]  /*0270*/  LEA.HI.X R5, R5, UR17, R8, 0x1, P0 ;  /* 0x0000001105057c11 */ /* 0x000fcc00080f0c08 */
        /* <DEDUP_REMOVED lines=16> */
.L_x_184:
[----:B------:R-:W-:Y:S02]  /*0380*/  IADD3 R5, P1, PT, R3, R12, RZ ;  /* 0x0000000c03057210 */ /* 0x000fe40007f3e0ff */
[CC--:B------:R-:W-:Y:S02]  /*0390*/  IADD3 R6, PT, PT, R12.reuse, R0.reuse, RZ ;  /* 0x000000000c067210 */ /* 0x0c0fe40007ffe0ff */
[----:B------:R-:W-:Y:S02]  /*03a0*/  LEA.HI.X.SX32 R12, R12, RZ, 0x1, P1 ;  /* 0x000000ff0c0c7211 */ /* 0x000fe400008f0eff */
[----:B------:R-:W-:Y:S02]  /*03b0*/  LEA R4, P1, R5, UR16, 0x1 ;  /* 0x0000001005047c11 */ /* 0x000fe4000f8208ff */
[----:B------:R-:W-:Y:S02]  /*03c0*/  IADD3 R7, PT, PT, R6, R0, RZ ;  /* 0x0000000006077210 */ /* 0x000fe40007ffe0ff */
[----:B------:R-:W-:-:S02]  /*03d0*/  IADD3 R10, P2, PT, R3, R6, RZ ;  /* 0x00000006030a7210 */ /* 0x000fc40007f5e0ff */
[----:B------:R-:W-:Y:S02]  /*03e0*/  LEA.HI.X R5, R5, UR17, R12, 0x1, P1 ;  /* 0x0000001105057c11 */ /* 0x000fe400088f0c0c */
[----:B------:R-:W-:Y:S02]  /*03f0*/  IADD3 R12, PT, PT, R7, R0, RZ ;  /* 0x00000000070c7210 */ /* 0x000fe40007ffe0ff */
[C---:B------:R-:W-:Y:S01]  /*0400*/  IADD3 R9, P3, PT, R3.reuse, R7, RZ ;  /* 0x0000000703097210 */ /* 0x040fe20007f7e0ff */
[----:B------:R-:W2:Y:S01]  /*0410*/  LDG.E.U16.CONSTANT R4, desc[UR14][R4.64] ;  /* 0x0000000e04047981 */ /* 0x000ea2000c1e9500 */
[----:B------:R-:W-:Y:S02]  /*0420*/  LEA.HI.X.SX32 R15, R6, RZ, 0x1, P2 ;  /* 0x000000ff060f7211 */ /* 0x000fe400010f0eff */
[----:B------:R-:W-:Y:S02]  /*0430*/  LEA R6, P2, R10, UR16, 0x1 ;  /* 0x000000100a067c11 */ /* 0x000fe4000f8408ff */
[----:B------:R-:W-:-:S02]  /*0440*/  IADD3 R11, P1, PT, R3, R12, RZ ;  /* 0x0000000c030b7210 */ /* 0x000fc40007f3e0ff */
[----:B------:R-:W-:Y:S02]  /*0450*/  LEA.HI.X.SX32 R16, R7, RZ, 0x1, P3 ;  /* 0x000000ff07107211 */ /* 0x000fe400018f0eff */
[----:B------:R-:W-:Y:S02]  /*0460*/  LEA.HI.X R7, R10, UR17, R15, 0x1, P2 ;  /* 0x000000110a077c11 */ /* 0x000fe400090f0c0f */
[----:B------:R-:W-:Y:S02]  /*0470*/  LEA.HI.X.SX32 R14, R12, RZ, 0x1, P1 ;  /* 0x000000ff0c0e7211 */ /* 0x000fe400008f0eff */
[----:B------:R-:W-:Y:S01]  /*0480*/  LEA R8, P3, R9, UR16, 0x1 ;  /* 0x0000001009087c11 */ /* 0x000fe2000f8608ff */
[----:B------:R-:W3:Y:S01]  /*0490*/  LDG.E.U16.CONSTANT R6, desc[UR14][R6.64] ;  /* 0x0000000e06067981 */ /* 0x000ee2000c1e9500 */
[----:B------:R-:W-:Y:S02]  /*04a0*/  LEA R10, P1, R11, UR16, 0x1 ;  /* 0x000000100b0a7c11 */ /* 0x000fe4000f8208ff */
[----:B------:R-:W-:-:S02]  /*04b0*/  LEA.HI.X R9, R9, UR17, R16, 0x1, P3 ;  /* 0x0000001109097c11 */ /* 0x000fc400098f0c10 */
[----:B------:R-:W-:-:S03]  /*04c0*/  LEA.HI.X R11, R11, UR17, R14, 0x1, P1 ;  /* 0x000000110b0b7c11 */ /* 0x000fc600088f0c0e */
        /* <DEDUP_REMOVED lines=11> */
.L_x_183:
        /* <DEDUP_REMOVED lines=11> */
[----:B------:R-:W-:-:S03]  /*0630*/  LEA.HI.X R7, R7, UR17, R10, 0x1, P1 ;  /* 0x0000001107077c11 */ /* 0x000fc600088f0c0a */
        /* <DEDUP_REMOVED lines=8> */
.L_x_185:
[----:B------:R-:W-:-:S13]  /*06c0*/  ISETP.EQ.AND P1, PT, RZ, UR10, PT ;  /* 0x0000000aff007c0c */ /* 0x000fda000bf22270 */
[----:B------:R-:W-:Y:S05]  /*06d0*/  @!P0 BRA P1, `(.L_x_180) ;  /* 0x00000004007c8947 */ /* 0x000fea0000800000 */
.L_x_182:
[----:B------:R-:W-:-:S04]  /*06e0*/  IADD3 R5, P0, PT, R3, R12, RZ ;  /* 0x0000000c03057210 */ /* 0x000fc80007f1e0ff */
        /* <DEDUP_REMOVED lines=11> */
.L_x_181:
        /* <DEDUP_REMOVED lines=17> */
.L_x_188:
[-C--:B------:R-:W-:Y:S02]  /*08b0*/  IADD3 R6, PT, PT, R13, R0.reuse, RZ ;  /* 0x000000000d067210 */ /* 0x080fe40007ffe0ff */
[----:B-----5:R-:W-:Y:S02]  /*08c0*/  IADD3 R5, P0, PT, R3, R13, RZ ;  /* 0x0000000d03057210 */ /* 0x020fe40007f1e0ff */
[----:B------:R-:W-:Y:S02]  /*08d0*/  IADD3 R7, PT, PT, R6, R0, RZ ;  /* 0x0000000006077210 */ /* 0x000fe40007ffe0ff */
[----:B------:R-:W-:Y:S02]  /*08e0*/  LEA.HI.X.SX32 R8, R13, RZ, 0x1, P0 ;  /* 0x000000ff0d087211 */ /* 0x000fe400000f0eff */
[----:B0-----:R-:W-:Y:S02]  /*08f0*/  LEA R4, P0, R5, UR16, 0x1 ;  /* 0x0000001005047c11 */ /* 0x001fe4000f8008ff */
[----:B------:R-:W-:-:S02]  /*0900*/  IADD3 R10, P1, PT, R3, R6, RZ ;  /* 0x00000006030a7210 */ /* 0x000fc40007f3e0ff */
[----:B------:R-:W-:Y:S02]  /*0910*/  IADD3 R13, PT, PT, R7, R0, RZ ;  /* 0x00000000070d7210 */ /* 0x000fe40007ffe0ff */
[----:B------:R-:W-:Y:S02]  /*0920*/  LEA.HI.X R5, R5, UR17, R8, 0x1, P0 ;  /* 0x0000001105057c11 */ /* 0x000fe400080f0c08 */
[C---:B------:R-:W-:Y:S02]  /*0930*/  IADD3 R9, P2, PT, R3.reuse, R7, RZ ;  /* 0x0000000703097210 */ /* 0x040fe40007f5e0ff */
[----:B------:R-:W-:Y:S02]  /*0940*/  LEA.HI.X.SX32 R15, R6, RZ, 0x1, P1 ;  /* 0x000000ff060f7211 */ /* 0x000fe400008f0eff */
[----:B------:R-:W-:Y:S01]  /*0950*/  LEA R6, P0, R10, UR16, 0x1 ;  /* 0x000000100a067c11 */ /* 0x000fe2000f8008ff */
[----:B------:R-:W2:Y:S01]  /*0960*/  LDG.E.U16.CONSTANT R5, desc[UR14][R4.64] ;  /* 0x0000000e04057981 */ /* 0x000ea2000c1e9500 */
[----:B------:R-:W-:-:S02]  /*0970*/  IADD3 R11, P3, PT, R3, R13, RZ ;  /* 0x0000000d030b7210 */ /* 0x000fc40007f7e0ff */
[----:B------:R-:W-:Y:S02]  /*0980*/  LEA.HI.X.SX32 R16, R7, RZ, 0x1, P2 ;  /* 0x000000ff07107211 */ /* 0x000fe400010f0eff */
[----:B------:R-:W-:Y:S02]  /*0990*/  LEA.HI.X R7, R10, UR17, R15, 0x1, P0 ;  /* 0x000000110a077c11 */ /* 0x000fe400080f0c0f */
[----:B------:R-:W-:Y:S02]  /*09a0*/  LEA R8, P1, R9, UR16, 0x1 ;  /* 0x0000001009087c11 */ /* 0x000fe4000f8208ff */
[----:B------:R-:W-:Y:S02]  /*09b0*/  LEA.HI.X.SX32 R14, R13, RZ, 0x1, P3 ;  /* 0x000000ff0d0e7211 */ /* 0x000fe400018f0eff */
[----:B------:R-:W-:Y:S01]  /*09c0*/  LEA R10, P0, R11, UR16, 0x1 ;  /* 0x000000100b0a7c11 */ /* 0x000fe2000f8008ff */
[----:B------:R-:W3:Y:S01]  /*09d0*/  LDG.E.U16.CONSTANT R7, desc[UR14][R6.64] ;  /* 0x0000000e06077981 */ /* 0x000ee2000c1e9500 */
[----:B------:R-:W-:-:S02]  /*09e0*/  LEA.HI.X R9, R9, UR17, R16, 0x1, P1 ;  /* 0x0000001109097c11 */ /* 0x000fc400088f0c10 */
[----:B------:R-:W-:-:S04]  /*09f0*/  LEA.HI.X R11, R11, UR17, R14, 0x1, P0 ;  /* 0x000000110b0b7c11 */ /* 0x000fc800080f0c0e */
        /* <DEDUP_REMOVED lines=11> */
.L_x_187:
        /* <DEDUP_REMOVED lines=12> */
[----:B------:R-:W-:-:S04]  /*0b70*/  LEA.HI.X R7, R7, UR17, R10, 0x1, P1 ;  /* 0x0000001107077c11 */ /* 0x000fc800088f0c0a */
        /* <DEDUP_REMOVED lines=8> */
.L_x_189:
[----:B------:R-:W-:-:S09]  /*0c00*/  UISETP.NE.OR UP0, UPT, UR10, URZ, UP0 ;  /* 0x000000ff0a00728c */ /* 0x000fd20008705670 */
[----:B------:R-:W-:Y:S05]  /*0c10*/  BRA.U !UP0, `(.L_x_180) ;  /* 0x00000001082c7547 */ /* 0x000fea000b800000 */
.L_x_186:
[----:B-----5:R-:W-:-:S04]  /*0c20*/  IADD3 R5, P0, PT, R3, R13, RZ ;  /* 0x0000000d03057210 */ /* 0x020fc80007f1e0ff */
        /* <DEDUP_REMOVED lines=10> */
.L_x_180:
[----:B------:R-:W-:Y:S05]  /*0cd0*/  BSYNC.RECONVERGENT B0 ;  /* 0x0000000000007941 */ /* 0x000fea0003800200 */
.L_x_179:
        /* <DEDUP_REMOVED lines=15> */
[----:B-----5:R-:W-:-:S05]  /*0dd0*/  LEA R3, R2, UR9, 0x2 ;  /* 0x0000000902037c11 */ /* 0x020fca000f8e10ff */
[----:B------:R-:W-:Y:S05]  /*0de0*/  BRA.U UP0, `(.L_x_191) ;  /* 0x00000001008c7547 */ /* 0x000fea000b800000 */
[----:B------:R-:W-:Y:S02]  /*0df0*/  UIADD3 UR4, UPT, UPT, URZ, -UR10, URZ ;  /* 0x8000000aff047290 */ /* 0x000fe4000fffe0ff */
[----:B------:R-:W-:Y:S02]  /*0e00*/  UPLOP3.LUT UP0, UPT, UPT, UPT, UPT, 0x80, 0x8 ;  /* 0x000000000008789c */ /* 0x000fe40003f0f070 */
[----:B------:R-:W-:-:S09]  /*0e10*/  UISETP.GT.AND UP1, UPT, UR4, 0x3, UPT ;  /* 0x000000030400788c */ /* 0x000fd2000bf24270 */
[----:B------:R-:W-:Y:S05]  /*0e20*/  BRA.U !UP1, `(.L_x_192) ;  /* 0x0000000109447547 */ /* 0x000fea000b800000 */
[----:B0-----:R-:W0:Y:S01]  /*0e30*/  LDC.64 R12, c[0x0][0x3a0] ;  /* 0x0000e800ff0c7b82 */ /* 0x001e220000000a00 */
[----:B------:R-:W-:-:S11]  /*0e40*/  UPLOP3.LUT UP0, UPT, UPT, UPT, UPT, 0x40, 0x4 ;  /* 0x000000000004789c */ /* 0x000fd60003f0e870 */
.L_x_193:
        /* <DEDUP_REMOVED lines=15> */
.L_x_192:
        /* <DEDUP_REMOVED lines=12> */
.L_x_194:
[----:B------:R-:W-:-:S09]  /*1000*/  UISETP.NE.OR UP0, UPT, UR10, URZ, UP0 ;  /* 0x000000ff0a00728c */ /* 0x000fd20008705670 */
[----:B------:R-:W-:Y:S05]  /*1010*/  BRA.U !UP0, `(.L_x_190) ;  /* 0x00000001081c7547 */ /* 0x000fea000b800000 */
.L_x_191:
[----:B012---:R-:W0:Y:S02]  /*1020*/  LDC.64 R4, c[0x0][0x3a0] ;  /* 0x0000e800ff047b82 */ /* 0x007e240000000a00 */
.L_x_195:
[C---:B0-----:R-:W-:Y:S01]  /*1030*/  IMAD.WIDE R6, R3.reuse, 0x2, R4 ;  /* 0x0000000203067825 */ /* 0x041fe200078e0204 */
[----:B------:R-:W-:Y:S01]  /*1040*/  UIADD3 UR10, UPT, UPT, UR10, 0x1, URZ ;  /* 0x000000010a0a7890 */ /* 0x000fe2000fffe0ff */
[----:B------:R-:W-:-:S03]  /*1050*/  IADD3 R3, PT, PT, R3, UR16, RZ ;  /* 0x0000001003037c10 */ /* 0x000fc6000fffe0ff */
[----:B------:R3:W-:Y:S01]  /*1060*/  STG.E.64 desc[UR14][R6.64], RZ ;  /* 0x000000ff06007986 */ /* 0x0007e2000c101b0e */
[----:B------:R-:W-:-:S09]  /*1070*/  UISETP.NE.AND UP0, UPT, UR10, URZ, UPT ;  /* 0x000000ff0a00728c */ /* 0x000fd2000bf05270 */
[----:B---3--:R-:W-:Y:S05]  /*1080*/  BRA.U UP0, `(.L_x_195) ;  /* 0xfffffffd00e87547 */ /* 0x008fea000b83ffff */
.L_x_190:
[----:B------:R-:W3:Y:S01]  /*1090*/  LDCU.64 UR12, c[0x0][0x3b8] ;  /* 0x00007700ff0c77ac */ /* 0x000ee20008000a00 */
[----:B------:R-:W-:Y:S01]  /*10a0*/  BAR.SYNC.DEFER_BLOCKING 0x0 ;  /* 0x0000000000007b1d */ /* 0x000fe20000010000 */
[----:B------:R-:W-:Y:S01]  /*10b0*/  ISETP.LE.AND P0, PT, R0, UR5, PT ;  /* 0x0000000500007c0c */ /* 0x000fe2000bf03270 */
[----:B------:R-:W-:-:S04]  /*10c0*/  USHF.L.U32 UR10, UR8, 0x7, URZ ;  /* 0x00000007080a7899 */ /* 0x000fc800080006ff */
[----:B---3--:R-:W-:-:S06]  /*10d0*/  UIMAD.WIDE.U32 UR10, UR10, 0x2, UR12 ;  /* 0x000000020a0a78a5 */ /* 0x008fcc000f8e000c */
[----:B0-----:R-:W-:Y:S02]  /*10e0*/  MOV R12, UR10 ;  /* 0x0000000a000c7c02 */ /* 0x001fe40008000f00 */
[----:B------:R-:W-:Y:S01]  /*10f0*/  MOV R13, UR11 ;  /* 0x0000000b000d7c02 */ /* 0x000fe20008000f00 */
[----:B------:R-:W-:Y:S06]  /*1100*/  @P0 BRA `(.L_x_196) ;  /* 0x0000000000e40947 */ /* 0x000fec0003800000 */
[----:B-12---:R-:W-:Y:S01]  /*1110*/  MOV R4, UR10 ;  /* 0x0000000a00047c02 */ /* 0x006fe20008000f00 */
        /* <DEDUP_REMOVED lines=11> */
.L_x_197:
[----:B-1---5:R-:W-:-:S05]  /*11d0*/  IADD3 R5, PT, PT, R14, R17, RZ ;  /* 0x000000110e057210 */ /* 0x022fca0007ffe0ff */
[----:B------:R-:W-:-:S05]  /*11e0*/  IMAD R2, R5, UR16, RZ ;  /* 0x0000001005027c24 */ /* 0x000fca000f8e02ff */
        /* <DEDUP_REMOVED lines=43> */
.L_x_196:
[----:B------:R0:W5:Y:S01]  /*14a0*/  LDG.E.U16.CONSTANT R12, desc[UR14][R12.64+0x2] ;  /* 0x0000020e0c0c7981 */ /* 0x000162000c1e9500 */
[----:B------:R-:W3:Y:S03]  /*14b0*/  LDCU UR11, c[0x0][0x3c8] ;  /* 0x00007900ff0b77ac */ /* 0x000ee60008000800 */
[----:B-1----:R0:W5:Y:S01]  /*14c0*/  LDL.64 R8, [R1] ;  /* 0x0000000001087983 */ /* 0x0021620000100a00 */
[----:B------:R-:W1:Y:S01]  /*14d0*/  LDCU UR19, c[0x0][0x3cc] ;  /* 0x00007980ff1377ac */ /* 0x000e620008000800 */
[----:B------:R-:W-:Y:S01]  /*14e0*/  HFMA2 R2, -RZ, RZ, 0, 0 ;  /* 0x00000000ff027431 */ /* 0x000fe200000001ff */
[----:B--2---:R-:W-:Y:S02]  /*14f0*/  MOV R5, RZ ;  /* 0x000000ff00057202 */ /* 0x004fe40000000f00 */
[----:B------:R-:W-:Y:S01]  /*1500*/  CS2R R6, SRZ ;  /* 0x0000000000067805 */ /* 0x000fe2000001ff00 */
[----:B------:R-:W2:Y:S01]  /*1510*/  LDCU UR17, c[0x0][0x3d0] ;  /* 0x00007a00ff1177ac */ /* 0x000ea20008000800 */
[----:B------:R-:W4:Y:S01]  /*1520*/  LDCU UR20, c[0x0][0x3d4] ;  /* 0x00007a80ff1477ac */ /* 0x000f220008000800 */
[----:B------:R-:W0:Y:S01]  /*1530*/  LDCU UR21, c[0x0][0x3d8] ;  /* 0x00007b00ff1577ac */ /* 0x000e220008000800 */
[----:B---3--:R-:W-:-:S02]  /*1540*/  UISETP.LT.AND UP0, UPT, UR5, UR11, UPT ;  /* 0x0000000b0500728c */ /* 0x008fc4000bf01270 */
[----:B------:R-:W-:Y:S02]  /*1550*/  UISETP.GT.AND UP4, UPT, UR5, UR11, UPT ;  /* 0x0000000b0500728c */ /* 0x000fe4000bf84270 */
[----:B------:R-:W-:Y:S02]  /*1560*/  USEL UR4, UR5, UR11, UP0 ;  /* 0x0000000b05047287 */ /* 0x000fe40008000000 */
[----:B-1----:R-:W-:Y:S02]  /*1570*/  UISETP.GT.AND UP0, UPT, UR5, UR19, UPT ;  /* 0x000000130500728c */ /* 0x002fe4000bf04270 */
[----:B------:R-:W-:Y:S02]  /*1580*/  USHF.R.S32.HI UR9, URZ, 0x1f, UR4 ;  /* 0x0000001fff097899 */ /* 0x000fe40008011404 */
[----:B--2---:R-:W-:Y:S02]  /*1590*/  UISETP.GT.AND UP1, UPT, UR5, UR17, UPT ;  /* 0x000000110500728c */ /* 0x004fe4000bf24270 */
        /* <DEDUP_REMOVED lines=14> */
.L_x_198:
[----:B------:R-:W-:Y:S05]  /*1680*/  BRA.U !UP0, `(.L_x_199) ;  /* 0x00000001081c7547 */ /* 0x000fea000b800000 */
[----:B------:R-:W0:Y:S02]  /*1690*/  LDC R2, c[0x0][0x3d0] ;  /* 0x0000f400ff027b82 */ /* 0x000e240000000800 */
[----:B0-----:R-:W-:-:S04]  /*16a0*/  VIMNMX R2, PT, PT, R2, UR5, PT ;  /* 0x0000000502027c48 */ /* 0x001fc8000bfe0100 */
[----:B------:R-:W-:-:S04]  /*16b0*/  IADD3 R2, PT, PT, R2, -UR19, RZ ;  /* 0x8000001302027c10 */ /* 0x000fc8000fffe0ff */
[----:B-----5:R-:W-:-:S04]  /*16c0*/  SHF.R.S32.HI R3, RZ, 0x1f, R2 ;  /* 0x0000001fff037819 */ /* 0x020fc80000011402 */
[----:B------:R-:W-:-:S04]  /*16d0*/  LEA.HI R3, R3, R2, RZ, 0x5 ;  /* 0x0000000203037211 */ /* 0x000fc800078f28ff */
[----:B------:R-:W-:-:S04]  /*16e0*/  SHF.R.S32.HI R3, RZ, 0x5, R3 ;  /* 0x00000005ff037819 */ /* 0x000fc80000011403 */
[----:B------:R-:W-:-:S07]  /*16f0*/  LEA R2, R3, R3, 0x2 ;  /* 0x0000000303027211 */ /* 0x000fce00078e10ff */
.L_x_199:
[----:B------:R-:W-:Y:S05]  /*1700*/  BRA.U !UP1, `(.L_x_200) ;  /* 0x00000001091c7547 */ /* 0x000fea000b800000 */
[----:B-----5:R-:W0:Y:S02]  /*1710*/  LDC R3, c[0x0][0x3d4] ;  /* 0x0000f500ff037b82 */ /* 0x020e240000000800 */
[----:B0-----:R-:W-:-:S04]  /*1720*/  VIMNMX R3, PT, PT, R3, UR5, PT ;  /* 0x0000000503037c48 */ /* 0x001fc8000bfe0100 */
[----:B------:R-:W-:-:S04]  /*1730*/  IADD3 R3, PT, PT, R3, -UR17, RZ ;  /* 0x8000001103037c10 */ /* 0x000fc8000fffe0ff */
[----:B------:R-:W-:-:S04]  /*1740*/  SHF.R.S32.HI R4, RZ, 0x1f, R3 ;  /* 0x0000001fff047819 */ /* 0x000fc80000011403 */
[----:B------:R-:W-:-:S04]  /*1750*/  LEA.HI R4, R4, R3, RZ, 0x5 ;  /* 0x0000000304047211 */ /* 0x000fc800078f28ff */
[----:B------:R-:W-:-:S04]  /*1760*/  SHF.R.S32.HI R4, RZ, 0x5, R4 ;  /* 0x00000005ff047819 */ /* 0x000fc80000011404 */
[----:B------:R-:W-:-:S07]  /*1770*/  SHF.L.U32 R5, R4, 0x2, RZ ;  /* 0x0000000204057819 */ /* 0x000fce00000006ff */
.L_x_200:
[----:B------:R-:W-:Y:S05]  /*1780*/  BRA.U !UP2, `(.L_x_201) ;  /* 0x000000010a1c7547 */ /* 0x000fea000b800000 */
[----:B-----5:R-:W0:Y:S02]  /*1790*/  LDC R3, c[0x0][0x3d8] ;  /* 0x0000f600ff037b82 */ /* 0x020e240000000800 */
[----:B0-----:R-:W-:-:S04]  /*17a0*/  VIMNMX R3, PT, PT, R3, UR5, PT ;  /* 0x0000000503037c48 */ /* 0x001fc8000bfe0100 */
[----:B------:R-:W-:-:S04]  /*17b0*/  IADD3 R3, PT, PT, R3, -UR20, RZ ;  /* 0x8000001403037c10 */ /* 0x000fc8000fffe0ff */
[----:B------:R-:W-:-:S04]  /*17c0*/  SHF.R.S32.HI R4, RZ, 0x1f, R3 ;  /* 0x0000001fff047819 */ /* 0x000fc80000011403 */
[----:B------:R-:W-:-:S04]  /*17d0*/  LEA.HI R4, R4, R3, RZ, 0x5 ;  /* 0x0000000304047211 */ /* 0x000fc800078f28ff */
[----:B------:R-:W-:-:S04]  /*17e0*/  SHF.R.S32.HI R4, RZ, 0x5, R4 ;  /* 0x00000005ff047819 */ /* 0x000fc80000011404 */
[----:B------:R-:W-:-:S07]  /*17f0*/  LEA R6, R4, R4, 0x1 ;  /* 0x0000000404067211 */ /* 0x000fce00078e08ff */
.L_x_201:
        /* <DEDUP_REMOVED lines=8> */
.L_x_202:
[----:B------:R-:W-:Y:S01]  /*1880*/  ULEA UR4, UR10, UR4, 0x3 ;  /* 0x000000040a047291 */ /* 0x000fe2000f8e18ff */
[----:B------:R-:W0:Y:S01]  /*1890*/  S2UR UR9, SR_CgaCtaId ;  /* 0x00000000000979c3 */ /* 0x000e220000008800 */
[----:B------:R-:W1:Y:S01]  /*18a0*/  LDCU.64 UR10, c[0x0][0x388] ;  /* 0x00007100ff0a77ac */ /* 0x000e620008000a00 */
[----:B-----5:R-:W-:Y:S01]  /*18b0*/  SHF.R.S32.HI R3, RZ, 0x1f, R45 ;  /* 0x0000001fff037819 */ /* 0x020fe2000001142d */
[----:B------:R-:W-:Y:S01]  /*18c0*/  HFMA2 R44, -RZ, RZ, 0, 0 ;  /* 0x00000000ff2c7431 */ /* 0x000fe200000001ff */
[----:B------:R-:W-:Y:S02]  /*18d0*/  VIMNMX R0, PT, PT, R0, UR17, PT ;  /* 0x0000001100007c48 */ /* 0x000fe4000bfe0100 */
[----:B------:R-:W-:Y:S01]  /*18e0*/  IADD3 R2, PT, PT, R5, UR4, R2 ;  /* 0x0000000405027c10 */ /* 0x000fe2000fffe002 */
[----:B------:R-:W-:Y:S01]  /*18f0*/  UMOV UR4, 0x400 ;  /* 0x0000040000047882 */ /* 0x000fe20000000000 */
[----:B------:R-:W-:Y:S02]  /*1900*/  PRMT R95, R8, 0x7610, R8 ;  /* 0x00007610085f7816 */ /* 0x000fe40000000008 */
[----:B------:R-:W-:-:S02]  /*1910*/  IADD3 R2, PT, PT, R7, R2, R6 ;  /* 0x0000000207027210 */ /* 0x000fc40007ffe006 */
[----:B------:R-:W-:Y:S02]  /*1920*/  PRMT R94, R9, 0x7610, R9 ;  /* 0x00007610095e7816 */ /* 0x000fe40000000009 */
[----:B------:R-:W-:Y:S01]  /*1930*/  PRMT R27, RZ, 0x5410, RZ ;  /* 0x00005410ff1b7816 */ /* 0x000fe200000000ff */
[----:B------:R-:W-:Y:S01]  /*1940*/  IMAD R2, R2, UR16, RZ ;  /* 0x0000001002027c24 */ /* 0x000fe2000f8e02ff */
        /* <DEDUP_REMOVED lines=19> */
[----:B------:R-:W-:Y:S01]  /*1a80*/  UIMAD.WIDE.U32 UR8, UR8, 0x100, UR12 ;  /* 0x00000100080878a5 */ /* 0x000fe2000f8e000c */
[----:B------:R-:W-:Y:S01]  /*1a90*/  MOV R44, RZ ;  /* 0x000000ff002c7202 */ /* 0x000fe20000000f00 */
[----:B------:R-:W-:Y:S01]  /*1aa0*/  UISETP.LT.AND UP1, UPT, UR7, UR17, UPT ;  /* 0x000000110700728c */ /* 0x000fe2000bf21270 */
[----:B------:R-:W-:Y:S01]  /*1ab0*/  PRMT R27, RZ, 0x7610, R27 ;  /* 0x00007610ff1b7816 */ /* 0x000fe2000000001b */
[----:B------:R-:W-:Y:S01]  /*1ac0*/  UIADD3 UR10, UP0, UPT, UR8, 0x2, URZ ;  /* 0x00000002080a7890 */ /* 0x000fe2000ff1e0ff */
[----:B------:R-:W0:Y:S03]  /*1ad0*/  LDCU UR16, c[0x0][0x3ac] ;  /* 0x00007580ff1077ac */ /* 0x000e260008000800 */
[----:B------:R-:W-:Y:S02]  /*1ae0*/  UIADD3.X UR9, UPT, UPT, URZ, UR9, URZ, UP0, !UPT ;  /* 0x00000009ff097290 */ /* 0x000fe400087fe4ff */
[----:B------:R-:W-:Y:S01]  /*1af0*/  MOV R18, UR10 ;  /* 0x0000000a00127c02 */ /* 0x000fe20008000f00 */
[----:B------:R-:W-:-:S03]  /*1b00*/  USEL UR8, UR7, UR17, UP1 ;  /* 0x0000001107087287 */ /* 0x000fc60008800000 */
[----:B------:R-:W-:-:S09]  /*1b10*/  MOV R19, UR9 ;  /* 0x0000000900137c02 */ /* 0x000fd20008000f00 */
.L_x_205:
[----:B------:R-:W-:Y:S02]  /*1b20*/  ISETP.NE.AND P0, PT, R16, UR5, PT ;  /* 0x0000000510007c0c */ /* 0x000fe4000bf05270 */
[----:B0----5:R-:W-:Y:S02]  /*1b30*/  MOV R29, UR16 ;  /* 0x00000010001d7c02 */ /* 0x021fe40008000f00 */
[----:B------:R-:W-:Y:S02]  /*1b40*/  MOV R98, R96 ;  /* 0x0000006000627202 */ /* 0x000fe40000000f00 */
[----:B------:R-:W-:Y:S02]  /*1b50*/  MOV R99, R97 ;  /* 0x0000006100637202 */ /* 0x000fe40000000f00 */
[----:B------:R-:W-:Y:S01]  /*1b60*/  MOV R13, UR16 ;  /* 0x00000010000d7c02 */ /* 0x000fe20008000f00 */
[----:B------:R-:W-:Y:S01]  /*1b70*/  IMAD.WIDE R28, R29, 0x4, R98 ;  /* 0x000000041d1c7825 */ /* 0x000fe200078e0262 */
[----:B------:R-:W-:-:S03]  /*1b80*/  MOV R3, UR16 ;  /* 0x0000001000037c02 */ /* 0x000fc60008000f00 */
[----:B------:R-:W2:Y:S01]  /*1b90*/  @!P0 LDG.E.U16.CONSTANT R5, desc[UR14][R18.64] ;  /* 0x0000000e12058981 */ /* 0x000ea2000c1e9500 */
[----:B------:R-:W-:Y:S01]  /*1ba0*/  @!P0 LEA R4, R44, R1, 0x3 ;  /* 0x000000012c048211 */ /* 0x000fe200078e18ff */
[----:B------:R-:W-:Y:S02]  /*1bb0*/  IMAD.WIDE R12, R13, 0x4, R28 ;  /* 0x000000040d0c7825 */ /* 0x000fe400078e021c */
[----:B------:R0:W5:Y:S04]  /*1bc0*/  LDG.E.128.CONSTANT R32, desc[UR14][R98.64] ;  /* 0x0000000e62207981 */ /* 0x000168000c1e9d00 */
[----:B------:R-:W3:Y:S01]  /*1bd0*/  @!P0 LDL.64 R6, [R4+0x8] ;  /* 0x0000080004068983 */ /* 0x000ee20000100a00 */
[----:B------:R-:W-:-:S03]  /*1be0*/  IMAD.WIDE R2, R3, 0x4, R12 ;  /* 0x0000000403027825 */ /* 0x000fc600078e020c */
[----:B------:R-:W5:Y:S04]  /*1bf0*/  LDG.E.128.CONSTANT R28, desc[UR14][R28.64] ;  /* 0x0000000e1c1c7981 */ /* 0x000f68000c1e9d00 */
[----:B------:R-:W5:Y:S04]  /*1c00*/  LDG.E.128.CONSTANT R12, desc[UR14][R12.64] ;  /* 0x0000000e0c0c7981 */ /* 0x000f68000c1e9d00 */
[----:B------:R0:W5:Y:S01]  /*1c10*/  LDG.E.128.CONSTANT R8, desc[UR14][R2.64] ;  /* 0x0000000e02087981 */ /* 0x000162000c1e9d00 */
[----:B------:R-:W-:Y:S01]  /*1c20*/  UISETP.GE.AND UP0, UPT, UR6, 0x1, UPT ;  /* 0x000000010600788c */ /* 0x000fe2000bf06270 */
[----:B------:R-:W-:-:S02]  /*1c30*/  MOV R97, UR16 ;  /* 0x0000001000617c02 */ /* 0x000fc40008000f00 */
[----:B------:R-:W-:-:S03]  /*1c40*/  @!P0 IADD3 R0, PT, PT, R44, 0x1, RZ ;  /* 0x000000012c008810 */ /* 0x000fc60007ffe0ff */
[----:B------:R-:W-:Y:S01]  /*1c50*/  IMAD.WIDE R96, R97, 0x4, R2 ;  /* 0x0000000461607825 */ /* 0x000fe200078e0202 */
[----:B------:R-:W-:Y:S02]  /*1c60*/  @!P0 MOV R44, R0 ;  /* 0x00000000002c8202 */ /* 0x000fe40000000f00 */
[----:B--2---:R-:W-:Y:S02]  /*1c70*/  @!P0 IADD3 R16, PT, PT, R5, UR5, RZ ;  /* 0x0000000505108c10 */ /* 0x004fe4000fffe0ff */
[----:B---3--:R-:W-:Y:S02]  /*1c80*/  @!P0 PRMT R95, R6, 0x7610, R95 ;  /* 0x00007610065f8816 */ /* 0x008fe4000000005f */
[----:B------:R-:W-:Y:S02]  /*1c90*/  @!P0 PRMT R94, R7, 0x7610, R94 ;  /* 0x00007610075e8816 */ /* 0x000fe4000000005e */
[----:B------:R-:W-:Y:S02]  /*1ca0*/  @!P0 PRMT R95, R95, 0x7610, R6 ;  /* 0x000076105f5f8816 */ /* 0x000fe40000000006 */
[----:B------:R-:W-:Y:S01]  /*1cb0*/  @!P0 PRMT R94, R94, 0x7610, R7 ;  /* 0x000076105e5e8816 */ /* 0x000fe20000000007 */
[----:B0-----:R-:W-:Y:S06]  /*1cc0*/  BRA.U !UP0, `(.L_x_204) ;  /* 0x0000002108c07547 */ /* 0x001fec000b800000 */
        /* <DEDUP_REMOVED lines=8> */
[----:B------:R-:W-:-:S02]  /*1d50*/  SHF.R.U32.HI R38, RZ, 0xf, R34 ;  /* 0x0000000fff267819 */ /* 0x000fc40000011622 */
[C---:B------:R-:W-:Y:S02]  /*1d60*/  LOP3.LUT R59, R35.reuse, 0x1f001f, RZ, 0xc0, !PT ;  /* 0x001f001f233b7812 */ /* 0x040fe400078ec0ff */
[----:B------:R-:W-:Y:S02]  /*1d70*/  LOP3.LUT R54, R35, 0x3e003e0, RZ, 0xc0, !PT ;  /* 0x03e003e023367812 */ /* 0x000fe400078ec0ff */
[--C-:B------:R-:W-:Y:S02]  /*1d80*/  SHF.R.U32.HI R40, RZ, 0xf, R35.reuse ;  /* 0x0000000fff287819 */ /* 0x100fe40000011623 */
[----:B------:R-:W-:Y:S02]  /*1d90*/  SHF.R.U32.HI R49, RZ, 0xa, R35 ;  /* 0x0000000aff317819 */ /* 0x000fe40000011623 */
[----:B------:R-:W-:Y:S02]  /*1da0*/  SHF.R.U32.HI R35, RZ, 0xe, R29 ;  /* 0x0000000eff237819 */ /* 0x000fe4000001161d */
[----:B------:R-:W-:-:S02]  /*1db0*/  LOP3.LUT R32, R32, 0x10001, RZ, 0xc0, !PT ;  /* 0x0001000120207812 */ /* 0x000fc400078ec0ff */
[----:B------:R-:W-:Y:S02]  /*1dc0*/  SHF.R.U32.HI R39, RZ, 0xe, R30 ;  /* 0x0000000eff277819 */ /* 0x000fe4000001161e */
        /* <DEDUP_REMOVED lines=8> */
[C---:B------:R-:W-:Y:S02]  /*1e50*/  LOP3.LUT R52, R30.reuse, 0x1f001f, RZ, 0xc0, !PT ;  /* 0x001f001f1e347812 */ /* 0x040fe400078ec0ff */
[----:B------:R-:W-:Y:S02]  /*1e60*/  LOP3.LUT R60, R30, 0x3e003e0, RZ, 0xc0, !PT ;  /* 0x03e003e01e3c7812 */ /* 0x000fe400078ec0ff */
[----:B------:R-:W-:-:S02]  /*1e70*/  SHF.R.U32.HI R63, RZ, 0xa, R30 ;  /* 0x0000000aff3f7819 */ /* 0x000fc4000001161e */
[----:B------:R-:W-:Y:S02]  /*1e80*/  SHF.R.U32.HI R29, RZ, 0xd, R13 ;  /* 0x0000000dff1d7819 */ /* 0x000fe4000001160d */
[----:B------:R-:W-:Y:S02]  /*1e90*/  LOP3.LUT R36, R36, 0x10001, RZ, 0xc0, !PT ;  /* 0x0001000124247812 */ /* 0x000fe400078ec0ff */
[----:B------:R-:W-:Y:S02]  /*1ea0*/  LOP3.LUT R32, R32, 0x20002, R35, 0xf8, !PT ;  /* 0x0002000220207812 */ /* 0x000fe400078ef823 */
[----:B------:R-:W-:Y:S02]  /*1eb0*/  SHF.R.U32.HI R30, RZ, 0xd, R14 ;  /* 0x0000000dff1e7819 */ /* 0x000fe4000001160e */
[----:B------:R-:W-:Y:S02]  /*1ec0*/  LOP3.LUT R39, R38, 0x20002, R39, 0xf8, !PT ;  /* 0x0002000226277812 */ /* 0x000fe400078ef827 */
[----:B------:R-:W-:-:S02]  /*1ed0*/  LOP3.LUT R57, R34, 0x1f001f, RZ, 0xc0, !PT ;  /* 0x001f001f22397812 */ /* 0x000fc400078ec0ff */
[----:B------:R-:W-:Y:S02]  /*1ee0*/  LOP3.LUT R2, R34, 0x3e003e0, RZ, 0xc0, !PT ;  /* 0x03e003e022027812 */ /* 0x000fe400078ec0ff */
[----:B------:R-:W-:Y:S02]  /*1ef0*/  SHF.R.U32.HI R48, RZ, 0xa, R34 ;  /* 0x0000000aff307819 */ /* 0x000fe40000011622 */
[C---:B------:R-:W-:Y:S02]  /*1f00*/  LOP3.LUT R50, R28.reuse, 0x1f001f, RZ, 0xc0, !PT ;  /* 0x001f001f1c327812 */ /* 0x040fe400078ec0ff */
[----:B------:R-:W-:Y:S02]  /*1f10*/  LOP3.LUT R56, R28, 0x3e003e0, RZ, 0xc0, !PT ;  /* 0x03e003e01c387812 */ /* 0x000fe400078ec0ff */
[----:B------:R-:W-:Y:S02]  /*1f20*/  SHF.R.U32.HI R61, RZ, 0xa, R28 ;  /* 0x0000000aff3d7819 */ /* 0x000fe4000001161c */
[----:B------:R-:W-:-:S02]  /*1f30*/  SHF.R.U32.HI R34, RZ, 0xc, R10 ;  /* 0x0000000cff227819 */ /* 0x000fc4000001160a */
[----:B------:R-:W-:Y:S02]  /*1f40*/  LOP3.LUT R33, R36, 0x20002, R33, 0xf8, !PT ;  /* 0x0002000224217812 */ /* 0x000fe400078ef821 */
[----:B------:R-:W-:Y:S02]  /*1f50*/  LOP3.LUT R32, R32, 0x40004, R29, 0xf8, !PT ;  /* 0x0004000420207812 */ /* 0x000fe400078ef81d */
[----:B------:R-:W-:Y:S02]  /*1f60*/  SHF.R.U32.HI R28, RZ, 0xd, R12 ;  /* 0x0000000dff1c7819 */ /* 0x000fe4000001160c */
[----:B------:R-:W-:Y:S02]  /*1f70*/  SHF.R.U32.HI R37, RZ, 0xc, R9 ;  /* 0x0000000cff257819 */ /* 0x000fe40000011609 */
[----:B------:R-:W-:Y:S02]  /*1f80*/  LOP3.LUT R39, R39, 0x40004, R30, 0xf8, !PT ;  /* 0x0004000427277812 */ /* 0x000fe400078ef81e */
[----:B------:R-:W-:-:S02]  /*1f90*/  LOP3.LUT R28, R33, 0x40004, R28, 0xf8, !PT ;  /* 0x00040004211c7812 */ /* 0x000fc400078ef81c */
[----:B------:R-:W-:Y:S02]  /*1fa0*/  LOP3.LUT R37, R32, 0x80008, R37, 0xf8, !PT ;  /* 0x0008000820257812 */ /* 0x000fe400078ef825 */
[----:B------:R-:W-:Y:S02]  /*1fb0*/  LOP3.LUT R38, R39, 0x80008, R34, 0xf8, !PT ;  /* 0x0008000827267812 */ /* 0x000fe400078ef822 */
[----:B------:R-:W0:Y:S01]  /*1fc0*/  LDS.128 R32, [UR4] ;  /* 0x00000004ff207984 */ /* 0x000e220008000c00 */
[----:B------:R-:W-:Y:S02]  /*1fd0*/  SHF.R.U32.HI R41, RZ, 0xe, R31 ;  /* 0x0000000eff297819 */ /* 0x000fe4000001161f */
[----:B------:R-:W-:Y:S02]  /*1fe0*/  LOP3.LUT R40, R40, 0x10001, RZ, 0xc0, !PT ;  /* 0x0001000128287812 */ /* 0x000fe400078ec0ff */
[----:B------:R-:W-:Y:S02]  /*1ff0*/  SHF.R.U32.HI R42, RZ, 0xd, R15 ;  /* 0x0000000dff2a7819 */ /* 0x000fe4000001160f */
[----:B------:R-:W-:-:S02]  /*2000*/  LOP3.LUT R41, R40, 0x20002, R41, 0xf8, !PT ;  /* 0x0002000228297812 */ /* 0x000fc400078ef829 */
[C---:B------:R-:W-:Y:S02]  /*2010*/  LOP3.LUT R65, R12.reuse, 0x1f001f, RZ, 0xc0, !PT ;  /* 0x001f001f0c417812 */ /* 0x040fe400078ec0ff */
[----:B------:R-:W-:Y:S02]  /*2020*/  LOP3.LUT R87, R12, 0x3e003e0, RZ, 0xc0, !PT ;  /* 0x03e003e00c577812 */ /* 0x000fe400078ec0ff */
[----:B------:R-:W-:Y:S02]  /*2030*/  SHF.R.U32.HI R70, RZ, 0xa, R12 ;  /* 0x0000000aff467819 */ /* 0x000fe4000001160c */
[C---:B------:R-:W-:Y:S02]  /*2040*/  LOP3.LUT R66, R13.reuse, 0x1f001f, RZ, 0xc0, !PT ;  /* 0x001f001f0d427812 */ /* 0x040fe400078ec0ff */
[----:B------:R-:W-:Y:S02]  /*2050*/  LOP3.LUT R12, R13, 0x3e003e0, RZ, 0xc0, !PT ;  /* 0x03e003e00d0c7812 */ /* 0x000fe400078ec0ff */
[----:B------:R-:W-:-:S02]  /*2060*/  SHF.R.U32.HI R71, RZ, 0xa, R13 ;  /* 0x0000000aff477819 */ /* 0x000fc4000001160d */
[----:B------:R-:W-:Y:S02]  /*2070*/  SHF.R.U32.HI R43, RZ, 0xc, R11 ;  /* 0x0000000cff2b7819 */ /* 0x000fe4000001160b */
[----:B------:R-:W-:Y:S02]  /*2080*/  LOP3.LUT R42, R41, 0x40004, R42, 0xf8, !PT ;  /* 0x00040004292a7812 */ /* 0x000fe400078ef82a */
[C---:B------:R-:W-:Y:S02]  /*2090*/  LOP3.LUT R67, R14.reuse, 0x1f001f, RZ, 0xc0, !PT ;  /* 0x001f001f0e437812 */ /* 0x040fe400078ec0ff */
[----:B------:R-:W-:Y:S02]  /*20a0*/  LOP3.LUT R13, R14, 0x3e003e0, RZ, 0xc0, !PT ;  /* 0x03e003e00e0d7812 */ /* 0x000fe400078ec0ff */
[----:B------:R-:W-:Y:S02]  /*20b0*/  SHF.R.U32.HI R72, RZ, 0xa, R14 ;  /* 0x0000000aff487819 */ /* 0x000fe4000001160e */
[----:B------:R-:W-:-:S02]  /*20c0*/  LOP3.LUT R69, R31, 0x1f001f, RZ, 0xc0, !PT ;  /* 0x001f001f1f457812 */ /* 0x000fc400078ec0ff */
[----:B------:R-:W-:Y:S02]  /*20d0*/  LOP3.LUT R86, R31, 0x3e003e0, RZ, 0xc0, !PT ;  /* 0x03e003e01f567812 */ /* 0x000fe400078ec0ff */
[----:B------:R-:W-:Y:S02]  /*20e0*/  SHF.R.U32.HI R64, RZ, 0xa, R31 ;  /* 0x0000000aff407819 */ /* 0x000fe4000001161f */
[C---:B------:R-:W-:Y:S02]  /*20f0*/  LOP3.LUT R68, R15.reuse, 0x1f001f, RZ, 0xc0, !PT ;  /* 0x001f001f0f447812 */ /* 0x040fe400078ec0ff */
[----:B------:R-:W-:Y:S02]  /*2100*/  LOP3.LUT R14, R15, 0x3e003e0, RZ, 0xc0, !PT ;  /* 0x03e003e00f0e7812 */ /* 0x000fe400078ec0ff */
[----:B------:R-:W-:Y:S02]  /*2110*/  SHF.R.U32.HI R73, RZ, 0xa, R15 ;  /* 0x0000000aff497819 */ /* 0x000fe4000001160f */
[----:B------:R-:W-:-:S02]  /*2120*/  SHF.R.U32.HI R31, RZ, 0xc, R8 ;  /* 0x0000000cff1f7819 */ /* 0x000fc40000011608 */
[C---:B------:R-:W-:Y:S02]  /*2130*/  LOP3.LUT R15, R8.reuse, 0x3e003e0, RZ, 0xc0, !PT ;  /* 0x03e003e0080f7812 */ /* 0x040fe400078ec0ff */
[----:B------:R-:W-:Y:S02]  /*2140*/  LOP3.LUT R74, R8, 0x1f001f, RZ, 0xc0, !PT ;  /* 0x001f001f084a7812 */ /* 0x000fe400078ec0ff */
[----:B------:R-:W-:Y:S02]  /*2150*/  SHF.R.U32.HI R78, RZ, 0xa, R8 ;  /* 0x0000000aff4e7819 */ /* 0x000fe40000011608 */
[----:B------:R-:W-:Y:S02]  /*2160*/  LOP3.LUT R8, R9, 0x3e003e0, RZ, 0xc0, !PT ;  /* 0x03e003e009087812 */ /* 0x000fe400078ec0ff */
[----:B------:R-:W-:Y:S02]  /*2170*/  LOP3.LUT R39, R42, 0x80008, R43, 0xf8, !PT ;  /* 0x000800082a277812 */ /* 0x000fe400078ef82b */
[----:B------:R-:W-:-:S02]  /*2180*/  LOP3.LUT R87, R87, 0x64006400, RZ, 0xfc, !PT ;  /* 0x6400640057577812 */ /* 0x000fc400078efcff */
[----:B------:R-:W-:Y:S02]  /*2190*/  LOP3.LUT R75, R9, 0x1f001f, RZ, 0xc0, !PT ;  /* 0x001f001f094b7812 */ /* 0x000fe400078ec0ff */
[----:B------:R-:W-:Y:S02]  /*21a0*/  SHF.R.U32.HI R79, RZ, 0xa, R9 ;  /* 0x0000000aff4f7819 */ /* 0x000fe40000011609 */
[----:B------:R-:W-:Y:S01]  /*21b0*/  LOP3.LUT R113, R14, 0x64006400, RZ, 0xfc, !PT ;  /* 0x640064000e717812 */ /* 0x000fe200078efcff */
[-C--:B------:R-:W-:Y:S01]  /*21c0*/  HFMA2 R14, R87, R0.reuse.H0_H0, -48, -48 ;  /* 0xd200d200570e7431 */ /* 0x080fe20000040000 */
[----:B------:R-:W-:Y:S02]  /*21d0*/  LOP3.LUT R93, R8, 0x64006400, RZ, 0xfc, !PT ;  /* 0x64006400085d7812 */ /* 0x000fe400078efcff */
[C---:B------:R-:W-:Y:S01]  /*21e0*/  LOP3.LUT R9, R10.reuse, 0x3e003e0, RZ, 0xc0, !PT ;  /* 0x03e003e00a097812 */ /* 0x040fe200078ec0ff */
[----:B------:R-:W-:Y:S01]  /*21f0*/  HFMA2 R8, R113, R0.H0_H0, -48, -48 ;  /* 0xd200d20071087431 */ /* 0x000fe20000040000 */
[----:B------:R-:W-:-:S02]  /*2200*/  LOP3.LUT R76, R10, 0x1f001f, RZ, 0xc0, !PT ;  /* 0x001f001f0a4c7812 */ /* 0x000fc400078ec0ff */
[----:B------:R-:W-:Y:S02]  /*2210*/  SHF.R.U32.HI R80, RZ, 0xa, R10 ;  /* 0x0000000aff507819 */ /* 0x000fe4000001160a */
[C---:B------:R-:W-:Y:S02]  /*2220*/  LOP3.LUT R10, R11.reuse, 0x3e003e0, RZ, 0xc0, !PT ;  /* 0x03e003e00b0a7812 */ /* 0x040fe400078ec0ff */
[----:B------:R-:W-:Y:S02]  /*2230*/  LOP3.LUT R77, R11, 0x1f001f, RZ, 0xc0, !PT ;  /* 0x001f001f0b4d7812 */ /* 0x000fe400078ec0ff */
[----:B------:R-:W-:Y:S02]  /*2240*/  SHF.R.U32.HI R81, RZ, 0xa, R11 ;  /* 0x0000000aff517819 */ /* 0x000fe4000001160b */
[----:B------:R-:W-:Y:S02]  /*2250*/  LOP3.LUT R31, R28, 0x80008, R31, 0xf8, !PT ;  /* 0x000800081c1f7812 */ /* 0x000fe400078ef81f */
[----:B------:R-:W-:-:S02]  /*2260*/  LOP3.LUT R11, R58, 0x64006400, RZ, 0xfc, !PT ;  /* 0x640064003a0b7812 */ /* 0x000fc400078efcff */
[----:B------:R-:W-:Y:S02]  /*2270*/  LOP3.LUT R111, R86, 0x64006400, RZ, 0xfc, !PT ;  /* 0x64006400566f7812 */ /* 0x000fe400078efcff */
[----:B------:R-:W-:Y:S02]  /*2280*/  LOP3.LUT R55, R55, 0x64006400, RZ, 0xfc, !PT ;  /* 0x6400640037377812 */ /* 0x000fe400078efcff */
[----:B------:R-:W-:Y:S02]  /*2290*/  LOP3.LUT R53, R53, 0x64006400, RZ, 0xfc, !PT ;  /* 0x6400640035357812 */ /* 0x000fe400078efcff */
[----:B------:R-:W-:Y:S01]  /*22a0*/  LOP3.LUT R86, R57, 0x64006400, RZ, 0xfc, !PT ;  /* 0x6400640039567812 */ /* 0x000fe200078efcff */
[----:B------:R-:W-:Y:S01]  /*22b0*/  HADD2 R57, R55, -1040, -1040 ;  /* 0xe410e41037397430 */ /* 0x000fe20000000000 */
[----:B------:R-:W-:Y:S02]  /*22c0*/  LOP3.LUT R17, R17, 0x64006400, RZ, 0xfc, !PT ;  /* 0x6400640011117812 */ /* 0x000fe400078efcff */
[----:B------:R-:W-:Y:S01]  /*22d0*/  LOP3.LUT R101, R2, 0x64006400, RZ, 0xfc, !PT ;  /* 0x6400640002657812 */ /* 0x000fe200078efcff */
[----:B------:R-:W-:Y:S01]  /*22e0*/  HADD2 R55, R86, -1040, -1040 ;  /* 0xe410e41056377430 */ /* 0x000fe20000000000 */
        /* <DEDUP_REMOVED lines=25> */
[----:B------:R-:W-:Y:S01]  /*2480*/  HFMA2 R10, R105, R0.H0_H0, -48, -48 ;  /* 0xd200d200690a7431 */ /* 0x000fe20000040000 */
        /* <DEDUP_REMOVED lines=11> */
[----:B------:R-:W-:-:S03]  /*2540*/  LOP3.LUT R79, R79, 0x1f001f, RZ, 0xc0, !PT ;  /* 0x001f001f4f4f7812 */ /* 0x000fc600078ec0ff */
[----:B------:R-:W-:Y:S01]  /*2550*/  HADD2 R80, R80, -1040, -1040 ;  /* 0xe410e41050507430 */ /* 0x000fe20000000000 */
[----:B------:R-:W-:Y:S02]  /*2560*/  LOP3.LUT R79, R79, 0x64006400, RZ, 0xfc, !PT ;  /* 0x640064004f4f7812 */ /* 0x000fe400078efcff */
[--C-:B--2---:R-:W-:Y:S02]  /*2570*/  SHF.R.U32.HI R29, RZ, 0xb, R6.reuse ;  /* 0x0000000bff1d7819 */ /* 0x104fe40000011606 */
[C---:B------:R-:W-:Y:S02]  /*2580*/  LOP3.LUT R89, R6.reuse, 0x3e003e0, RZ, 0xc0, !PT ;  /* 0x03e003e006597812 */ /* 0x040fe400078ec0ff */
[----:B------:R-:W-:Y:S02]  /*2590*/  LOP3.LUT R84, R6, 0x1f001f, RZ, 0xc0, !PT ;  /* 0x001f001f06547812 */ /* 0x000fe400078ec0ff */
[----:B------:R-:W-:Y:S02]  /*25a0*/  SHF.R.U32.HI R42, RZ, 0xa, R6 ;  /* 0x0000000aff2a7819 */ /* 0x000fe40000011606 */
[----:B------:R-:W-:-:S02]  /*25b0*/  LOP3.LUT R88, R4, 0x3e003e0, RZ, 0xc0, !PT ;  /* 0x03e003e004587812 */ /* 0x000fc400078ec0ff */
[--C-:B------:R-:W-:Y:S02]  /*25c0*/  SHF.R.U32.HI R30, RZ, 0xb, R7.reuse ;  /* 0x0000000bff1e7819 */ /* 0x100fe40000011607 */
[C---:B------:R-:W-:Y:S02]  /*25d0*/  LOP3.LUT R6, R7.reuse, 0x3e003e0, RZ, 0xc0, !PT ;  /* 0x03e003e007067812 */ /* 0x040fe400078ec0ff */
[----:B------:R-:W-:Y:S02]  /*25e0*/  LOP3.LUT R85, R7, 0x1f001f, RZ, 0xc0, !PT ;  /* 0x001f001f07557812 */ /* 0x000fe400078ec0ff */
[----:B------:R-:W-:Y:S02]  /*25f0*/  SHF.R.U32.HI R43, RZ, 0xa, R7 ;  /* 0x0000000aff2b7819 */ /* 0x000fe40000011607 */
[----:B------:R-:W-:Y:S02]  /*2600*/  LOP3.LUT R7, R3, 0x64006400, RZ, 0xfc, !PT ;  /* 0x6400640003077812 */ /* 0x000fe400078efcff */
[----:B------:R-:W-:Y:S01]  /*2610*/  LOP3.LUT R87, R88, 0x64006400, RZ, 0xfc, !PT ;  /* 0x6400640058577812 */ /* 0x000fe200078efcff */
[----:B0-----:R-:W-:Y:S01]  /*2620*/  HFMA2 R88, R57, R32, RZ.H0_H0 ;  /* 0x0000002039587231 */ /* 0x001fe200000400ff */
[----:B------:R-:W-:Y:S01]  /*2630*/  SHF.R.U32.HI R28, RZ, 0xb, R5 ;  /* 0x0000000bff1c7819 */ /* 0x000fe20000011605 */
[-C--:B------:R-:W-:Y:S01]  /*2640*/  HFMA2 R58, R7, R0.reuse.H0_H0, -48, -48 ;  /* 0xd200d200073a7431 */ /* 0x080fe20000040000 */
[----:B------:R-:W-:Y:S01]  /*2650*/  SHF.R.U32.HI R36, RZ, 0xb, R4 ;  /* 0x0000000bff247819 */ /* 0x000fe20000011604 */
[-C--:B------:R-:W-:Y:S01]  /*2660*/  HFMA2 R7, R93, R0.reuse.H0_H0, -48, -48 ;  /* 0xd200d2005d077431 */ /* 0x080fe20000040000 */
[----:B------:R-:W-:Y:S01]  /*2670*/  LOP3.LUT R93, R6, 0x64006400, RZ, 0xfc, !PT ;  /* 0x64006400065d7812 */ /* 0x000fe200078efcff */
[----:B------:R-:W-:Y:S01]  /*2680*/  HFMA2 R6, R87, R0.H0_H0, -48, -48 ;  /* 0xd200d20057067431 */ /* 0x000fe20000040000 */
[----:B------:R-:W-:Y:S01]  /*2690*/  LOP3.LUT R36, R31, 0x100010, R36, 0xf8, !PT ;  /* 0x001000101f247812 */ /* 0x000fe200078ef824 */
[----:B------:R-:W-:Y:S01]  /*26a0*/  HFMA2 R88, R58, R33, R88 ;  /* 0x000000213a587231 */ /* 0x000fe20000000058 */
[----:B------:R-:W-:-:S02]  /*26b0*/  LOP3.LUT R37, R37, 0x100010, R28, 0xf8, !PT ;  /* 0x0010001025257812 */ /* 0x000fc400078ef81c */
[----:B------:R-:W-:Y:S02]  /*26c0*/  LOP3.LUT R38, R38, 0x100010, R29, 0xf8, !PT ;  /* 0x0010001026267812 */ /* 0x000fe400078ef81d */
[----:B------:R-:W-:Y:S02]  /*26d0*/  LOP3.LUT R39, R39, 0x100010, R30, 0xf8, !PT ;  /* 0x0010001027277812 */ /* 0x000fe400078ef81e */
[----:B------:R-:W-:Y:S01]  /*26e0*/  LOP3.LUT R87, R59, 0x64006400, RZ, 0xfc, !PT ;  /* 0x640064003b577812 */ /* 0x000fe200078efcff */
[----:B------:R-:W0:Y:S01]  /*26f0*/  LDS.128 R28, [UR4+0x10] ;  /* 0x00001004ff1c7984 */ /* 0x000e220008000c00 */
[----:B------:R-:W-:Y:S01]  /*2700*/  LOP3.LUT R89, R89, 0x64006400, RZ, 0xfc, !PT ;  /* 0x6400640059597812 */ /* 0x000fe200078efcff */
[----:B------:R-:W-:Y:S01]  /*2710*/  HADD2 R59, R53, -1040, -1040 ;  /* 0xe410e410353b7430 */ /* 0x000fe20000000000 */
[----:B------:R-:W-:Y:S01]  /*2720*/  LOP3.LUT R3, R56, 0x64006400, RZ, 0xfc, !PT ;  /* 0x6400640038037812 */ /* 0x000fe200078efcff */
[----:B------:R-:W-:Y:S01]  /*2730*/  HADD2 R53, R87, -1040, -1040 ;  /* 0xe410e41057357430 */ /* 0x000fe20000000000 */
[----:B------:R-:W-:Y:S01]  /*2740*/  LOP3.LUT R82, R4, 0x1f001f, RZ, 0xc0, !PT ;  /* 0x001f001f04527812 */ /* 0x000fe200078ec0ff */
[----:B------:R-:W-:-:S02]  /*2750*/  HFMA2 R2, R89, R0.H0_H0, -48, -48 ;  /* 0xd200d20059027431 */ /* 0x000fc40000040000 */
[----:B------:R-:W-:Y:S02]  /*2760*/  HFMA2 R89, R55, R32, RZ ;  /* 0x0000002037597231 */ /* 0x000fe400000000ff */
[----:B------:R-:W-:Y:S02]  /*2770*/  HFMA2 R56, R101, R0.H0_H0, -48, -48 ;  /* 0xd200d20065387431 */ /* 0x000fe40000040000 */
[-C--:B------:R-:W-:Y:S02]  /*2780*/  HFMA2 R86, R59, R32.reuse, RZ ;  /* 0x000000203b567231 */ /* 0x080fe400000000ff */
[----:B------:R-:W-:Y:S01]  /*2790*/  HFMA2 R32, R53, R32, RZ.H0_H0 ;  /* 0x0000002035207231 */ /* 0x000fe200000400ff */
[----:B------:R-:W-:Y:S01]  /*27a0*/  SHF.R.U32.HI R40, RZ, 0xa, R4 ;  /* 0x0000000aff287819 */ /* 0x000fe20000011604 */
[----:B------:R-:W-:Y:S01]  /*27b0*/  HFMA2 R17, R3, R0.H0_H0, -48, -48 ;  /* 0xd200d20003117431 */ /* 0x000fe20000040000 */
[----:B------:R-:W-:Y:S01]  /*27c0*/  LOP3.LUT R4, R5, 0x3e003e0, RZ, 0xc0, !PT ;  /* 0x03e003e005047812 */ /* 0x000fe200078ec0ff */
[----:B------:R-:W-:-:S02]  /*27d0*/  HFMA2 R90, R54, R33, R32 ;  /* 0x00000021365a7231 */ /* 0x000fc40000000020 */
        /* <DEDUP_REMOVED lines=12> */
[----:B------:R-:W-:-:S02]  /*28a0*/  HFMA2 R89, R49, R34, R89 ;  /* 0x0000002231597231 */ /* 0x000fc40000000059 */
[----:B------:R-:W-:Y:S02]  /*28b0*/  HADD2 R47, R52, -1040, -1040 ;  /* 0xe410e410342f7430 */ /* 0x000fe40000000000 */
[-C--:B------:R-:W-:Y:S02]  /*28c0*/  HFMA2 R87, R69, R34.reuse, R87 ;  /* 0x0000002245577231 */ /* 0x080fe40000000057 */
[----:B------:R-:W-:Y:S01]  /*28d0*/  HADD2 R52, R50, -1040, -1040 ;  /* 0xe410e41032347430 */ /* 0x000fe20000000000 */
[----:B------:R-:W-:Y:S01]  /*28e0*/  LOP3.LUT R5, R15, 0x64006400, RZ, 0xfc, !PT ;  /* 0x640064000f057812 */ /* 0x000fe200078efcff */
[----:B------:R-:W-:Y:S01]  /*28f0*/  HFMA2 R88, R51, R34, R88 ;  /* 0x0000002233587231 */ /* 0x000fe20000000058 */
[----:B------:R-:W-:Y:S01]  /*2900*/  LOP3.LUT R91, R4, 0x64006400, RZ, 0xfc, !PT ;  /* 0x64006400045b7812 */ /* 0x000fe200078efcff */
[----:B------:R-:W-:Y:S02]  /*2910*/  HADD2 R50, R32, -1040, -1040 ;  /* 0xe410e41020327430 */ /* 0x000fe40000000000 */
[----:B------:R-:W-:-:S02]  /*2920*/  HFMA2 R33, R48, R35, R89 ;  /* 0x0000002330217231 */ /* 0x000fc40000000059 */
[----:B------:R-:W-:Y:S02]  /*2930*/  HFMA2 R90, R47, R34, R90 ;  /* 0x000000222f5a7231 */ /* 0x000fe4000000005a */
[-C--:B------:R-:W-:Y:S02]  /*2940*/  HFMA2 R87, R52, R35.reuse, R87 ;  /* 0x0000002334577231 */ /* 0x080fe40000000057 */
[----:B------:R-:W-:Y:S01]  /*2950*/  HADD2 R46, R86, -1040, -1040 ;  /* 0xe410e410562e7430 */ /* 0x000fe20000000000 */
[----:B------:R-:W-:Y:S01]  /*2960*/  LOP3.LUT R86, R67, 0x64006400, RZ, 0xfc, !PT ;  /* 0x6400640043567812 */ /* 0x000fe200078efcff */
[-C--:B------:R-:W-:Y:S01]  /*2970*/  HFMA2 R32, R50, R35.reuse, R88 ;  /* 0x0000002332207231 */ /* 0x080fe20000000058 */
[----:B------:R-:W-:Y:S01]  /*2980*/  LOP3.LUT R67, R64, 0x64006400, RZ, 0xfc, !PT ;  /* 0x6400640040437812 */ /* 0x000fe200078efcff */
[----:B------:R-:W-:Y:S01]  /*2990*/  HFMA2 R15, R11, R0.H0_H0, -48, -48 ;  /* 0xd200d2000b0f7431 */ /* 0x000fe20000040000 */
[----:B------:R-:W-:Y:S01]  /*29a0*/  LOP3.LUT R83, R83, 0x64006400, RZ, 0xfc, !PT ;  /* 0x6400640053537812 */ /* 0x000fe200078efcff */
[----:B------:R-:W-:-:S02]  /*29b0*/  HFMA2 R35, R46, R35, R90 ;  /* 0x000000232e237231 */ /* 0x000fc4000000005a */
[----:B0-----:R-:W-:Y:S02]  /*29c0*/  HFMA2 R90, R13, R28, R33 ;  /* 0x0000001c0d5a7231 */ /* 0x001fe40000000021 */
[----:B------:R-:W-:Y:S02]  /*29d0*/  HFMA2 R11, R111, R0.H0_H0, -48, -48 ;  /* 0xd200d2006f0b7431 */ /* 0x000fe40000040000 */
[----:B------:R-:W-:Y:S02]  /*29e0*/  HFMA2 R88, R17, R28, R87 ;  /* 0x0000001c11587231 */ /* 0x000fe40000000057 */
[----:B------:R-:W-:Y:S01]  /*29f0*/  HFMA2 R4, R91, R0.H0_H0, -48, -48 ;  /* 0xd200d2005b047431 */ /* 0x000fe20000040000 */
[----:B------:R-:W-:Y:S01]  /*2a00*/  LOP3.LUT R87, R68, 0x64006400, RZ, 0xfc, !PT ;  /* 0x6400640044577812 */ /* 0x000fe200078efcff */
[-C--:B------:R-:W-:Y:S01]  /*2a10*/  HFMA2 R89, R15, R28.reuse, R32 ;  /* 0x0000001c0f597231 */ /* 0x080fe20000000020 */
[----:B------:R-:W-:Y:S01]  /*2a20*/  LOP3.LUT R40, R40, 0x1f001f, RZ, 0xc0, !PT ;  /* 0x001f001f28287812 */ /* 0x000fe200078ec0ff */
[----:B------:R-:W-:Y:S01]  /*2a30*/  HFMA2 R91, R11, R28, R35 ;  /* 0x0000001c0b5b7231 */ /* 0x000fe20000000023 */
[----:B------:R-:W-:Y:S01]  /*2a40*/  LOP3.LUT R28, R66, 0x64006400, RZ, 0xfc, !PT ;  /* 0x64006400421c7812 */ /* 0x000fe200078efcff */
[----:B------:R-:W0:Y:S01]  /*2a50*/  LDS.128 R32, [UR4+0x20] ;  /* 0x00002004ff207984 */ /* 0x000e220008000c00 */
[----:B------:R-:W-:Y:S01]  /*2a60*/  HADD2 R68, R61, -1040, -1040 ;  /* 0xe410e4103d447430 */ /* 0x000fe20000000000 */
[----:B------:R-:W-:Y:S01]  /*2a70*/  LOP3.LUT R42, R42, 0x1f001f, RZ, 0xc0, !PT ;  /* 0x001f001f2a2a7812 */ /* 0x000fe200078ec0ff */
[----:B------:R-:W-:Y:S01]  /*2a80*/  HADD2 R64, R63, -1040, -1040 ;  /* 0xe410e4103f407430 */ /* 0x000fe20000000000 */
[----:B------:R-:W-:Y:S01]  /*2a90*/  LOP3.LUT R41, R41, 0x1f001f, RZ, 0xc0, !PT ;  /* 0x001f001f29297812 */ /* 0x000fe200078ec0ff */
[----:B------:R-:W-:Y:S01]  /*2aa0*/  HADD2 R66, R62, -1040, -1040 ;  /* 0xe410e4103e427430 */ /* 0x000fe20000000000 */
[----:B------:R-:W-:Y:S01]  /*2ab0*/  LOP3.LUT R43, R43, 0x1f001f, RZ, 0xc0, !PT ;  /* 0x001f001f2b2b7812 */ /* 0x000fe200078ec0ff */
[----:B------:R-:W-:-:S02]  /*2ac0*/  HFMA2 R88, R68, R29, R88 ;  /* 0x0000001d44587231 */ /* 0x000fc40000000058 */
[----:B------:R-:W-:Y:S02]  /*2ad0*/  HADD2 R62, R67, -1040, -1040 ;  /* 0xe410e410433e7430 */ /* 0x000fe40000000000 */
[-C--:B------:R-:W-:Y:S02]  /*2ae0*/  HFMA2 R90, R64, R29.reuse, R90 ;  /* 0x0000001d405a7231 */ /* 0x080fe4000000005a */
[----:B------:R-:W-:Y:S01]  /*2af0*/  HADD2 R67, R65, -1040, -1040 ;  /* 0xe410e41041437430 */ /* 0x000fe20000000000 */
[----:B------:R-:W-:Y:S01]  /*2b00*/  LOP3.LUT R40, R40, 0x64006400, RZ, 0xfc, !PT ;  /* 0x6400640028287812 */ /* 0x000fe200078efcff */
[----:B------:R-:W-:Y:S01]  /*2b10*/  HADD2 R63, R86, -1040, -1040 ;  /* 0xe410e410563f7430 */ /* 0x000fe20000000000 */
[----:B------:R-:W-:Y:S01]  /*2b20*/  LOP3.LUT R86, R72, 0x1f001f, RZ, 0xc0, !PT ;  /* 0x001f001f48567812 */ /* 0x000fe200078ec0ff */
[----:B------:R-:W-:Y:S01]  /*2b30*/  HFMA2 R89, R66, R29, R89 ;  /* 0x0000001d42597231 */ /* 0x000fe20000000059 */
[----:B------:R-:W-:Y:S01]  /*2b40*/  LOP3.LUT R72, R75, 0x64006400, RZ, 0xfc, !PT ;  /* 0x640064004b487812 */ /* 0x000fe200078efcff */
[----:B------:R-:W-:-:S02]  /*2b50*/  HFMA2 R88, R67, R30, R88 ;  /* 0x0000001e43587231 */ /* 0x000fc40000000058 */
[----:B------:R-:W-:Y:S02]  /*2b60*/  HFMA2 R91, R62, R29, R91 ;  /* 0x0000001d3e5b7231 */ /* 0x000fe4000000005b */
[-C--:B------:R-:W-:Y:S02]  /*2b70*/  HFMA2 R29, R63, R30.reuse, R90 ;  /* 0x0000001e3f1d7231 */ /* 0x080fe4000000005a */
[----:B------:R-:W-:Y:S01]  /*2b80*/  HADD2 R65, R28, -1040, -1040 ;  /* 0xe410e4101c417430 */ /* 0x000fe20000000000 */
[----:B------:R-:W-:Y:S01]  /*2b90*/  LOP3.LUT R42, R42, 0x64006400, RZ, 0xfc, !PT ;  /* 0x640064002a2a7812 */ /* 0x000fe200078efcff */
[----:B------:R-:W-:Y:S01]  /*2ba0*/  HADD2 R61, R87, -1040, -1040 ;  /* 0xe410e410573d7430 */ /* 0x000fe20000000000 */
[----:B------:R-:W-:Y:S01]  /*2bb0*/  LOP3.LUT R87, R76, 0x64006400, RZ, 0xfc, !PT ;  /* 0x640064004c577812 */ /* 0x000fe200078efcff */
[----:B------:R-:W-:Y:S02]  /*2bc0*/  HFMA2 R28, R65, R30, R89 ;  /* 0x0000001e411c7231 */ /* 0x000fe40000000059 */
[----:B------:R-:W-:-:S02]  /*2bd0*/  HFMA2 R89, R14, R31, R88 ;  /* 0x0000001f0e597231 */ /* 0x000fc40000000058 */
[----:B------:R-:W-:Y:S01]  /*2be0*/  HFMA2 R30, R61, R30, R91 ;  /* 0x0000001e3d1e7231 */ /* 0x000fe2000000005b */
[----:B------:R-:W-:Y:S01]  /*2bf0*/  LOP3.LUT R88, R73, 0x1f001f, RZ, 0xc0, !PT ;  /* 0x001f001f49587812 */ /* 0x000fe200078ec0ff */
[-C--:B------:R-:W-:Y:S01]  /*2c00*/  HFMA2 R90, R12, R31.reuse, R28 ;  /* 0x0000001f0c5a7231 */ /* 0x080fe2000000001c */
[----:B------:R-:W-:Y:S01]  /*2c10*/  LOP3.LUT R73, R86, 0x64006400, RZ, 0xfc, !PT ;  /* 0x6400640056497812 */ /* 0x000fe200078efcff */
[-C--:B------:R-:W-:Y:S02]  /*2c20*/  HFMA2 R91, R10, R31.reuse, R29 ;  /* 0x0000001f0a5b7231 */ /* 0x080fe4000000001d */
[----:B------:R-:W-:Y:S01]  /*2c30*/  HFMA2 R92, R8, R31, R30 ;  /* 0x0000001f085c7231 */ /* 0x000fe2000000001e */
[----:B------:R-:W-:Y:S01]  /*2c40*/  LOP3.LUT R86, R77, 0x64006400, RZ, 0xfc, !PT ;  /* 0x640064004d567812 */ /* 0x000fe200078efcff */
[----:B------:R-:W1:Y:S01]  /*2c50*/  LDS.128 R28, [UR4+0x30] ;  /* 0x00003004ff1c7984 */ /* 0x000e620008000c00 */
[----:B------:R-:W-:Y:S01]  /*2c60*/  HADD2 R77, R70, -1040, -1040 ;  /* 0xe410e410464d7430 */ /* 0x000fe20000000000 */
[----:B------:R-:W-:Y:S01]  /*2c70*/  LOP3.LUT R88, R88, 0x64006400, RZ, 0xfc, !PT ;  /* 0x6400640058587812 */ /* 0x000fe200078efcff */
[----:B------:R-:W-:Y:S01]  /*2c80*/  HADD2 R73, R73, -1040, -1040 ;  /* 0xe410e41049497430 */ /* 0x000fe20000000000 */
[----:B------:R-:W-:Y:S01]  /*2c90*/  LOP3.LUT R41, R41, 0x64006400, RZ, 0xfc, !PT ;  /* 0x6400640029297812 */ /* 0x000fe200078efcff */
[----:B------:R-:W-:Y:S01]  /*2ca0*/  HADD2 R76, R74, -1040, -1040 ;  /* 0xe410e4104a4c7430 */ /* 0x000fe20000000000 */
[----:B------:R-:W-:Y:S01]  /*2cb0*/  LOP3.LUT R43, R43, 0x64006400, RZ, 0xfc, !PT ;  /* 0x640064002b2b7812 */ /* 0x000fe200078efcff */
[----:B------:R-:W-:-:S02]  /*2cc0*/  HADD2 R74, R72, -1040, -1040 ;  /* 0xe410e410484a7430 */ /* 0x000fc40000000000 */
[-C--:B0-----:R-:W-:Y:S02]  /*2cd0*/  HFMA2 R89, R77, R32.reuse, R89 ;  /* 0x000000204d597231 */ /* 0x081fe40000000059 */
[----:B------:R-:W-:Y:S02]  /*2ce0*/  HADD2 R72, R87, -1040, -1040 ;  /* 0xe410e41057487430 */ /* 0x000fe40000000000 */
[----:B------:R-:W-:Y:S02]  /*2cf0*/  HFMA2 R91, R73, R32, R91 ;  /* 0x00000020495b7231 */ /* 0x000fe4000000005b */
[----:B------:R-:W-:Y:S01]  /*2d00*/  HADD2 R75, R71, -1040, -1040 ;  /* 0xe410e410474b7430 */ /* 0x000fe20000000000 */
[----:B------:R-:W-:Y:S01]  /*2d10*/  LOP3.LUT R36, R36, 0x64006400, RZ, 0xfc, !PT ;  /* 0x6400640024247812 */ /* 0x000fe200078efcff */
[----:B------:R-:W-:Y:S01]  /*2d20*/  HADD2 R71, R88, -1040, -1040 ;  /* 0xe410e41058477430 */ /* 0x000fe20000000000 */
[----:B------:R-:W-:Y:S01]  /*2d30*/  LOP3.LUT R38, R38, 0x64006400, RZ, 0xfc, !PT ;  /* 0x6400640026267812 */ /* 0x000fe200078efcff */
[----:B------:R-:W-:-:S02]  /*2d40*/  HFMA2 R9, R5, R0.H0_H0, -48, -48 ;  /* 0xd200d20005097431 */ /* 0x000fc40000040000 */
[-C--:B------:R-:W-:Y:S02]  /*2d50*/  HFMA2 R89, R76, R33.reuse, R89 ;  /* 0x000000214c597231 */ /* 0x080fe40000000059 */
[----:B------:R-:W-:Y:S02]  /*2d60*/  HFMA2 R5, R107, R0.H0_H0, -48, -48 ;  /* 0xd200d2006b057431 */ /* 0x000fe40000040000 */
[----:B------:R-:W-:Y:S02]  /*2d70*/  HFMA2 R91, R72, R33, R91 ;  /* 0x00000021485b7231 */ /* 0x000fe4000000005b */
[-C--:B------:R-:W-:Y:S01]  /*2d80*/  HFMA2 R90, R75, R32.reuse, R90 ;  /* 0x000000204b5a7231 */ /* 0x080fe2000000005a */
[----:B------:R-:W-:Y:S01]  /*2d90*/  LOP3.LUT R37, R37, 0x64006400, RZ, 0xfc, !PT ;  /* 0x6400640025257812 */ /* 0x000fe200078efcff */
[----:B------:R-:W-:Y:S01]  /*2da0*/  HFMA2 R92, R71, R32, R92 ;  /* 0x00000020475c7231 */ /* 0x000fe2000000005c */
[----:B------:R-:W-:Y:S01]  /*2db0*/  LOP3.LUT R32, R82, 0x64006400, RZ, 0xfc, !PT ;  /* 0x6400640052207812 */ /* 0x000fe200078efcff */
[----:B------:R-:W-:-:S02]  /*2dc0*/  HADD2 R70, R86, -1040, -1040 ;  /* 0xe410e41056467430 */ /* 0x000fc40000000000 */
[-C--:B------:R-:W-:Y:S02]  /*2dd0*/  HFMA2 R89, R9, R34.reuse, R89 ;  /* 0x0000002209597231 */ /* 0x080fe40000000059 */
[-C--:B------:R-:W-:Y:S02]  /*2de0*/  HFMA2 R90, R74, R33.reuse, R90 ;  /* 0x000000214a5a7231 */ /* 0x080fe4000000005a */
[----:B------:R-:W-:Y:S02]  /*2df0*/  HFMA2 R91, R5, R34, R91 ;  /* 0x00000022055b7231 */ /* 0x000fe4000000005b */
[----:B------:R-:W-:Y:S01]  /*2e00*/  HFMA2 R92, R70, R33, R92 ;  /* 0x00000021465c7231 */ /* 0x000fe2000000005c */
[----:B------:R-:W-:Y:S01]  /*2e10*/  LOP3.LUT R33, R81, 0x64006400, RZ, 0xfc, !PT ;  /* 0x6400640051217812 */ /* 0x000fe200078efcff */
[----:B------:R-:W-:Y:S01]  /*2e20*/  HFMA2 R3, R115, R0.H0_H0, -48, -48 ;  /* 0xd200d20073037431 */ /* 0x000fe20000040000 */
[----:B------:R-:W-:Y:S01]  /*2e30*/  LOP3.LUT R81, R84, 0x64006400, RZ, 0xfc, !PT ;  /* 0x6400640054517812 */ /* 0x000fe200078efcff */
[----:B------:R-:W-:Y:S01]  /*2e40*/  HADD2 R84, R78, -1040, -1040 ;  /* 0xe410e4104e547430 */ /* 0x000fe20000000000 */
[----:B------:R-:W-:Y:S01]  /*2e50*/  LOP3.LUT R39, R39, 0x64006400, RZ, 0xfc, !PT ;  /* 0x6400640027277812 */ /* 0x000fe200078efcff */
[----:B------:R-:W-:-:S02]  /*2e60*/  HFMA2 R90, R7, R34, R90 ;  /* 0x00000022075a7231 */ /* 0x000fc4000000005a */
[-C--:B------:R-:W-:Y:S02]  /*2e70*/  HFMA2 R91, R80, R35.reuse, R91 ;  /* 0x00000023505b7231 */ /* 0x080fe4000000005b */
[----:B------:R-:W-:Y:S01]  /*2e80*/  HFMA2 R92, R3, R34, R92 ;  /* 0x00000022035c7231 */ /* 0x000fe2000000005c */
[----:B------:R-:W-:Y:S01]  /*2e90*/  LOP3.LUT R34, R85, 0x64006400, RZ, 0xfc, !PT ;  /* 0x6400640055227812 */ /* 0x000fe200078efcff */
[----:B------:R-:W-:Y:S02]  /*2ea0*/  HFMA2 R89, R84, R35, R89 ;  /* 0x0000002354597231 */ /* 0x000fe40000000059 */
[----:B------:R-:W-:Y:S02]  /*2eb0*/  HADD2 R85, R32, -1040, -1040 ;  /* 0xe410e41020557430 */ /* 0x000fe40000000000 */
[----:B------:R-:W-:Y:S02]  /*2ec0*/  HADD2 R81, R81, -1040, -1040 ;  /* 0xe410e41051517430 */ /* 0x000fe40000000000 */
[----:B------:R-:W-:-:S02]  /*2ed0*/  HADD2 R82, R79, -1040, -1040 ;  /* 0xe410e4104f527430 */ /* 0x000fc40000000000 */
[----:B------:R-:W-:Y:S02]  /*2ee0*/  HADD2 R78, R33, -1040, -1040 ;  /* 0xe410e410214e7430 */ /* 0x000fe40000000000 */
[-C--:B-1----:R-:W-:Y:S02]  /*2ef0*/  HFMA2 R89, R85, R28.reuse, R89 ;  /* 0x0000001c55597231 */ /* 0x082fe40000000059 */
[-C--:B------:R-:W-:Y:S02]  /*2f00*/  HFMA2 R90, R82, R35.reuse, R90 ;  /* 0x00000023525a7231 */ /* 0x080fe4000000005a */
[----:B------:R-:W-:Y:S02]  /*2f10*/  HFMA2 R91, R81, R28, R91 ;  /* 0x0000001c515b7231 */ /* 0x000fe4000000005b */
[----:B------:R-:W-:Y:S02]  /*2f20*/  HFMA2 R92, R78, R35, R92 ;  /* 0x000000234e5c7231 */ /* 0x000fe4000000005c */
[----:B------:R-:W-:-:S02]  /*2f30*/  HADD2 R83, R83, -1040, -1040 ;  /* 0xe410e41053537430 */ /* 0x000fc40000000000 */
[----:B------:R-:W-:Y:S02]  /*2f40*/  HADD2 R79, R34, -1040, -1040 ;  /* 0xe410e410224f7430 */ /* 0x000fe40000000000 */
[-C--:B------:R-:W-:Y:S02]  /*2f50*/  HFMA2 R90, R83, R28.reuse, R90 ;  /* 0x0000001c535a7231 */ /* 0x080fe4000000005a */
[-C--:B------:R-:W-:Y:S02]  /*2f60*/  HFMA2 R32, R2, R29.reuse, R91 ;  /* 0x0000001d02207231 */ /* 0x080fe4000000005b */
[----:B------:R-:W-:Y:S02]  /*2f70*/  HFMA2 R92, R79, R28, R92 ;  /* 0x0000001c4f5c7231 */ /* 0x000fe4000000005c */
[----:B------:R-:W-:Y:S02]  /*2f80*/  HFMA2 R28, R6, R29, R89 ;  /* 0x0000001d061c7231 */ /* 0x000fe40000000059 */
[----:B------:R-:W-:-:S02]  /*2f90*/  HFMA2 R0, R93, R0.H0_H0, -48, -48 ;  /* 0xd200d2005d007431 */ /* 0x000fc40000040000 */
[----:B------:R-:W-:Y:S02]  /*2fa0*/  HADD2 R93, R40, -1040, -1040 ;  /* 0xe410e410285d7430 */ /* 0x000fe40000000000 */
[----:B------:R-:W-:Y:S02]  /*2fb0*/  HADD2 R89, R42, -1040, -1040 ;  /* 0xe410e4102a597430 */ /* 0x000fe40000000000 */
[-C--:B------:R-:W-:Y:S02]  /*2fc0*/  HFMA2 R90, R4, R29.reuse, R90 ;  /* 0x0000001d045a7231 */ /* 0x080fe4000000005a */
[----:B------:R-:W-:Y:S02]  /*2fd0*/  HADD2 R91, R41, -1040, -1040 ;  /* 0xe410e410295b7430 */ /* 0x000fe40000000000 */
[----:B------:R-:W-:Y:S02]  /*2fe0*/  HFMA2 R28, R93, R30, R28 ;  /* 0x0000001e5d1c7231 */ /* 0x000fe4000000001c */
[----:B------:R-:W-:-:S02]  /*2ff0*/  HFMA2 R92, R0, R29, R92 ;  /* 0x0000001d005c7231 */ /* 0x000fc4000000005c */
[----:B------:R-:W-:Y:S02]  /*3000*/  HADD2 R87, R43, -1040, -1040 ;  /* 0xe410e4102b577430 */ /* 0x000fe40000000000 */
[-C--:B------:R-:W-:Y:S02]  /*3010*/  HFMA2 R43, R89, R30.reuse, R32 ;  /* 0x0000001e592b7231 */ /* 0x080fe40000000020 */
[-C--:B------:R-:W-:Y:S02]  /*3020*/  HFMA2 R29, R91, R30.reuse, R90 ;  /* 0x0000001e5b1d7231 */ /* 0x080fe4000000005a */
[----:B------:R-:W-:Y:S02]  /*3030*/  HFMA2 R30, R87, R30, R92 ;  /* 0x0000001e571e7231 */ /* 0x000fe4000000005c */
[----:B------:R-:W-:Y:S02]  /*3040*/  HADD2 R92, R36, -1040, -1040 ;  /* 0xe410e410245c7430 */ /* 0x000fe40000000000 */
[----:B------:R-:W-:-:S02]  /*3050*/  HADD2 R86, R38, -1040, -1040 ;  /* 0xe410e41026567430 */ /* 0x000fc40000000000 */
[----:B------:R-:W-:Y:S02]  /*3060*/  HADD2 R90, R37, -1040, -1040 ;  /* 0xe410e410255a7430 */ /* 0x000fe40000000000 */
[-C--:B------:R-:W-:Y:S02]  /*3070*/  HFMA2 R28, R92, R31.reuse, R28 ;  /* 0x0000001f5c1c7231 */ /* 0x080fe4000000001c */
[----:B------:R-:W-:Y:S02]  /*3080*/  HADD2 R88, R39, -1040, -1040 ;  /* 0xe410e41027587430 */ /* 0x000fe40000000000 */
[-C--:B------:R-:W-:Y:S02]  /*3090*/  HFMA2 R43, R86, R31.reuse, R43 ;  /* 0x0000001f562b7231 */ /* 0x080fe4000000002b */
[-C--:B------:R-:W-:Y:S02]  /*30a0*/  HFMA2 R29, R90, R31.reuse, R29 ;  /* 0x0000001f5a1d7231 */ /* 0x080fe4000000001d */
[----:B------:R-:W-:-:S02]  /*30b0*/  HFMA2 R30, R88, R31, R30 ;  /* 0x0000001f581e7231 */ /* 0x000fc4000000001e */
[----:B------:R-:W-:Y:S02]  /*30c0*/  HADD2 R29, R29.H0_H0, R29.H1_H1 ;  /* 0x3000001d1d1d7230 */ /* 0x000fe40000000800 */
        /* <DEDUP_REMOVED lines=10> */
[----:B------:R-:W1:Y:S04]  /*3170*/  LDS.128 R32, [UR4+0x90] ;  /* 0x00009004ff207984 */ /* 0x000e680008000c00 */
[----:B------:R-:W2:Y:S01]  /*3180*/  LDS.128 R36, [UR4+0xa0] ;  /* 0x0000a004ff247984 */ /* 0x000ea20008000c00 */
[-C--:B0-----:R-:W-:Y:S02]  /*3190*/  HFMA2 R40, R59, R28.reuse, RZ ;  /* 0x0000001c3b287231 */ /* 0x081fe400000000ff */
[-C--:B------:R-:W-:Y:S02]  /*31a0*/  HFMA2 R41, R57, R28.reuse, RZ.H0_H0 ;  /* 0x0000001c39297231 */ /* 0x080fe400000400ff */
[-C--:B------:R-:W-:Y:S02]  /*31b0*/  HFMA2 R42, R55, R28.reuse, RZ ;  /* 0x0000001c372a7231 */ /* 0x080fe400000000ff */
[----:B------:R-:W-:-:S02]  /*31c0*/  HFMA2 R43, R53, R28, RZ.H0_H0 ;  /* 0x0000001c352b7231 */ /* 0x000fc400000400ff */
[-C--:B------:R-:W-:Y:S02]  /*31d0*/  HFMA2 R100, R58, R29.reuse, R41 ;  /* 0x0000001d3a647231 */ /* 0x080fe40000000029 */
[-C--:B------:R-:W-:Y:S02]  /*31e0*/  HFMA2 R28, R60, R29.reuse, R40 ;  /* 0x0000001d3c1c7231 */ /* 0x080fe40000000028 */
[----:B------:R-:W-:Y:S02]  /*31f0*/  HFMA2 R100, R51, R30, R100 ;  /* 0x0000001e33647231 */ /* 0x000fe40000000064 */
[-C--:B------:R-:W-:Y:S02]  /*3200*/  HFMA2 R101, R56, R29.reuse, R42 ;  /* 0x0000001d38657231 */ /* 0x080fe4000000002a */
[----:B------:R-:W-:Y:S02]  /*3210*/  HFMA2 R29, R54, R29, R43 ;  /* 0x0000001d361d7231 */ /* 0x000fe4000000002b */
[----:B------:R-:W0:Y:S01]  /*3220*/  LDS.128 R40, [UR4+0xb0] ;  /* 0x0000b004ff287984 */ /* 0x000e220008000c00 */
[----:B------:R-:W-:-:S02]  /*3230*/  HFMA2 R100, R50, R31, R100 ;  /* 0x0000001f32647231 */ /* 0x000fc40000000064 */
[-C--:B------:R-:W-:Y:S02]  /*3240*/  HFMA2 R28, R69, R30.reuse, R28 ;  /* 0x0000001e451c7231 */ /* 0x080fe4000000001c */
[-C--:B------:R-:W-:Y:S02]  /*3250*/  HFMA2 R29, R47, R30.reuse, R29 ;  /* 0x0000001e2f1d7231 */ /* 0x080fe4000000001d */
[----:B------:R-:W-:Y:S02]  /*3260*/  HFMA2 R101, R49, R30, R101 ;  /* 0x0000001e31657231 */ /* 0x000fe40000000065 */
[----:B-1----:R-:W-:Y:S02]  /*3270*/  HFMA2 R100, R15, R32, R100 ;  /* 0x000000200f647231 */ /* 0x002fe40000000064 */
        /* <DEDUP_REMOVED lines=9> */
[----:B------:R-:W-:Y:S02]  /*3310*/  HFMA2 R101, R13, R32, R101 ;  /* 0x000000200d657231 */ /* 0x000fe40000000065 */
[----:B------:R-:W-:Y:S02]  /*3320*/  HFMA2 R31, R61, R34, R31 ;  /* 0x000000223d1f7231 */ /* 0x000fe4000000001f */
[----:B--2---:R-:W-:Y:S02]  /*3330*/  HFMA2 R100, R75, R36, R100 ;  /* 0x000000244b647231 */ /* 0x004fe40000000064 */
        /* <DEDUP_REMOVED lines=8> */
[----:B0-----:R-:W-:Y:S02]  /*33c0*/  HFMA2 R100, R83, R40, R100 ;  /* 0x0000002853647231 */ /* 0x001fe40000000064 */
[----:B------:R-:W-:Y:S02]  /*33d0*/  HFMA2 R28, R14, R35, R28 ;  /* 0x000000230e1c7231 */ /* 0x000fe4000000001c */
[----:B------:R-:W-:Y:S02]  /*33e0*/  HFMA2 R100, R4, R41, R100 ;  /* 0x0000002904647231 */ /* 0x000fe40000000064 */
[----:B------:R-:W-:Y:S02]  /*33f0*/  HFMA2 R101, R10, R35, R101 ;  /* 0x000000230a657231 */ /* 0x000fe40000000065 */
[----:B------:R-:W-:Y:S02]  /*3400*/  HFMA2 R35, R71, R36, R31 ;  /* 0x0000002447237231 */ /* 0x000fe4000000001f */
[----:B------:R-:W-:-:S02]  /*3410*/  HFMA2 R100, R91, R42, R100 ;  /* 0x0000002a5b647231 */ /* 0x000fc40000000064 */
[----:B------:R-:W-:Y:S02]  /*3420*/  HFMA2 R35, R70, R37, R35 ;  /* 0x0000002546237231 */ /* 0x000fe40000000023 */
[-C--:B------:R-:W-:Y:S02]  /*3430*/  HFMA2 R28, R77, R36.reuse, R28 ;  /* 0x000000244d1c7231 */ /* 0x080fe4000000001c */
[----:B------:R-:W-:Y:S02]  /*3440*/  HFMA2 R100, R90, R43, R100 ;  /* 0x0000002b5a647231 */ /* 0x000fe40000000064 */
[----:B------:R-:W-:Y:S02]  /*3450*/  HFMA2 R101, R73, R36, R101 ;  /* 0x0000002449657231 */ /* 0x000fe40000000065 */
[----:B------:R-:W-:Y:S02]  /*3460*/  HFMA2 R35, R3, R38, R35 ;  /* 0x0000002603237231 */ /* 0x000fe40000000023 */
[----:B------:R-:W-:-:S02]  /*3470*/  HADD2 R100, R100.H0_H0, R100.H1_H1 ;  /* 0x3000006464647230 */ /* 0x000fc40000000800 */
[----:B------:R-:W-:Y:S02]  /*3480*/  HFMA2 R35, R78, R39, R35 ;  /* 0x000000274e237231 */ /* 0x000fe40000000023 */
[-C--:B------:R-:W-:Y:S02]  /*3490*/  HFMA2 R28, R76, R37.reuse, R28 ;  /* 0x000000254c1c7231 */ /* 0x080fe4000000001c */
[----:B------:R-:W-:Y:S02]  /*34a0*/  HFMA2 R101, R72, R37, R101 ;  /* 0x0000002548657231 */ /* 0x000fe40000000065 */
[----:B------:R-:W-:-:S04]  /*34b0*/  HFMA2 R35, R79, R40, R35 ;  /* 0x000000284f237231 */ /* 0x000fc80000000023 */
[----:B------:R-:W-:Y:S02]  /*34c0*/  HFMA2 R35, R0, R41, R35 ;  /* 0x0000002900237231 */ /* 0x000fe40000000023 */
[-C--:B------:R-:W-:Y:S02]  /*34d0*/  HFMA2 R28, R9, R38.reuse, R28 ;  /* 0x00000026091c7231 */ /* 0x080fe4000000001c */
        /* <DEDUP_REMOVED lines=100> */
[----:B------:R-:W1:Y:S04]  /*3b20*/  LDS.128 R32, [UR4+0x190] ;  /* 0x00019004ff207984 */ /* 0x000e680008000c00 */
[----:B------:R-:W2:Y:S04]  /*3b30*/  LDS.128 R36, [UR4+0x1a0] ;  /* 0x0001a004ff247984 */ /* 0x000ea80008000c00 */
[----:B------:R-:W3:Y:S01]  /*3b40*/  LDS.128 R40, [UR4+0x1b0] ;  /* 0x0001b004ff287984 */ /* 0x000ee20008000c00 */
[----:B0-----:R-:W-:-:S02]  /*3b50*/  HFMA2 R59, R59, R28, RZ ;  /* 0x0000001c3b3b7231 */ /* 0x001fc400000000ff */
[-C--:B------:R-:W-:Y:S02]  /*3b60*/  HFMA2 R57, R57, R28.reuse, RZ.H0_H0 ;  /* 0x0000001c39397231 */ /* 0x080fe400000400ff */
[-C--:B------:R-:W-:Y:S02]  /*3b70*/  HFMA2 R55, R55, R28.reuse, RZ ;  /* 0x0000001c37377231 */ /* 0x080fe400000000ff */
[----:B------:R-:W-:Y:S02]  /*3b80*/  HFMA2 R28, R53, R28, RZ.H0_H0 ;  /* 0x0000001c351c7231 */ /* 0x000fe400000400ff */
        /* <DEDUP_REMOVED lines=9> */
[----:B-1----:R-:W-:Y:S02]  /*3c20*/  HFMA2 R57, R15, R32, R57 ;  /* 0x000000200f397231 */ /* 0x002fe40000000039 */
        /* <DEDUP_REMOVED lines=8> */
[----:B------:R-:W-:Y:S02]  /*3cb0*/  HFMA2 R59, R17, R32, R59 ;  /* 0x00000020113b7231 */ /* 0x000fe4000000003b */
[----:B--2---:R-:W-:Y:S02]  /*3cc0*/  HFMA2 R57, R75, R36, R57 ;  /* 0x000000244b397231 */ /* 0x004fe40000000039 */
[----:B------:R-:W-:-:S02]  /*3cd0*/  HFMA2 R55, R13, R32, R55 ;  /* 0x000000200d377231 */ /* 0x000fc40000000037 */
[----:B------:R-:W-:Y:S02]  /*3ce0*/  HFMA2 R31, R61, R34, R31 ;  /* 0x000000223d1f7231 */ /* 0x000fe4000000001f */
[----:B------:R-:W-:Y:S02]  /*3cf0*/  HFMA2 R57, R74, R37, R57 ;  /* 0x000000254a397231 */ /* 0x000fe40000000039 */
[----:B------:R-:W-:Y:S02]  /*3d00*/  HFMA2 R31, R8, R35, R31 ;  /* 0x00000023081f7231 */ /* 0x000fe4000000001f */
[-C--:B------:R-:W-:Y:S02]  /*3d10*/  HFMA2 R17, R68, R33.reuse, R59 ;  /* 0x0000002144117231 */ /* 0x080fe4000000003b */
[----:B------:R-:W-:Y:S02]  /*3d20*/  HFMA2 R57, R7, R38, R57 ;  /* 0x0000002607397231 */ /* 0x000fe40000000039 */
[----:B------:R-:W-:-:S02]  /*3d30*/  HFMA2 R55, R64, R33, R55 ;  /* 0x0000002140377231 */ /* 0x000fc40000000037 */
[----:B------:R-:W-:Y:S02]  /*3d40*/  HFMA2 R57, R82, R39, R57 ;  /* 0x0000002752397231 */ /* 0x000fe40000000039 */
[----:B------:R-:W-:Y:S02]  /*3d50*/  HFMA2 R17, R67, R34, R17 ;  /* 0x0000002243117231 */ /* 0x000fe40000000011 */
[----:B---3--:R-:W-:Y:S02]  /*3d60*/  HFMA2 R57, R83, R40, R57 ;  /* 0x0000002853397231 */ /* 0x008fe40000000039 */
[----:B------:R-:W-:Y:S02]  /*3d70*/  HFMA2 R55, R63, R34, R55 ;  /* 0x000000223f377231 */ /* 0x000fe40000000037 */
[----:B------:R-:W-:Y:S02]  /*3d80*/  HFMA2 R57, R4, R41, R57 ;  /* 0x0000002904397231 */ /* 0x000fe40000000039 */
[----:B------:R-:W-:-:S02]  /*3d90*/  HFMA2 R17, R14, R35, R17 ;  /* 0x000000230e117231 */ /* 0x000fc40000000011 */
[----:B------:R-:W-:Y:S02]  /*3da0*/  HFMA2 R57, R91, R42, R57 ;  /* 0x0000002a5b397231 */ /* 0x000fe40000000039 */
[----:B------:R-:W-:Y:S02]  /*3db0*/  HFMA2 R55, R10, R35, R55 ;  /* 0x000000230a377231 */ /* 0x000fe40000000037 */
[-C--:B------:R-:W-:Y:S02]  /*3dc0*/  HFMA2 R35, R71, R36.reuse, R31 ;  /* 0x0000002447237231 */ /* 0x080fe4000000001f */
[----:B------:R-:W-:Y:S02]  /*3dd0*/  HFMA2 R57, R90, R43, R57 ;  /* 0x0000002b5a397231 */ /* 0x000fe40000000039 */
[----:B------:R-:W-:Y:S02]  /*3de0*/  HFMA2 R35, R70, R37, R35 ;  /* 0x0000002546237231 */ /* 0x000fe40000000023 */
[----:B------:R-:W-:-:S02]  /*3df0*/  HFMA2 R17, R77, R36, R17 ;  /* 0x000000244d117231 */ /* 0x000fc40000000011 */
[----:B------:R-:W-:Y:S02]  /*3e00*/  HADD2 R57, R57.H0_H0, R57.H1_H1 ;  /* 0x3000003939397230 */ /* 0x000fe40000000800 */
        /* <DEDUP_REMOVED lines=28> */
.L_x_204:
[----:B------:R-:W-:Y:S01]  /*3fd0*/  UIADD3 UR5, UPT, UPT, UR5, 0x20, URZ ;  /* 0x0000002005057890 */ /* 0x000fe2000fffe0ff */
[----:B------:R-:W-:Y:S01]  /*3fe0*/  MOV R3, UR16 ;  /* 0x0000001000037c02 */ /* 0x000fe20008000f00 */
[----:B------:R-:W-:Y:S01]  /*3ff0*/  UIADD3 UR4, UPT, UPT, UR4, 0x40, URZ ;  /* 0x0000004004047890 */ /* 0x000fe2000fffe0ff */
[----:B------:R-:W-:Y:S01]  /*4000*/  IADD3 R18, P0, PT, R18, 0x80, RZ ;  /* 0x0000008012127810 */ /* 0x000fe20007f1e0ff */
[----:B------:R-:W-:Y:S02]  /*4010*/  UISETP.GE.AND UP0, UPT, UR5, UR8, UPT ;  /* 0x000000080500728c */ /* 0x000fe4000bf06270 */
[----:B------:R-:W-:Y:S01]  /*4020*/  IMAD.WIDE R96, R3, 0x4, R96 ;  /* 0x0000000403607825 */ /* 0x000fe200078e0260 */
[----:B------:R-:W-:-:S06]  /*4030*/  IADD3.X R19, PT, PT, RZ, R19, RZ, P0, !PT ;  /* 0x00000013ff137210 */ /* 0x000fcc00007fe4ff */
[----:B------:R-:W-:Y:S05]  /*4040*/  BRA.U !UP0, `(.L_x_205) ;  /* 0xffffffd908b47547 */ /* 0x000fea000b83ffff */
[----:B------:R-:W-:-:S05]  /*4050*/  MOV R3, UR16 ;  /* 0x0000001000037c02 */ /* 0x000fca0008000f00 */
[----:B------:R-:W-:-:S07]  /*4060*/  IMAD.WIDE R98, R3, 0x14, R98 ;  /* 0x0000001403627825 */ /* 0x000fce00078e0262 */
.L_x_203:
[----:B------:R-:W0:Y:S02]  /*4070*/  LDCU UR8, c[0x0][0x3d4] ;  /* 0x00007a80ff0877ac */ /* 0x000e240008000800 */
[----:B0-----:R-:W-:-:S04]  /*4080*/  UISETP.LT.AND UP0, UPT, UR7, UR8, UPT ;  /* 0x000000080700728c */ /* 0x001fc8000bf01270 */
[----:B------:R-:W-:-:S04]  /*4090*/  USEL UR7, UR7, UR8, UP0 ;  /* 0x0000000807077287 */ /* 0x000fc80008000000 */
[----:B------:R-:W-:-:S09]  /*40a0*/  UISETP.GT.AND UP0, UPT, UR7, UR5, UPT ;  /* 0x000000050700728c */ /* 0x000fd2000bf04270 */
[----:B------:R-:W-:Y:S05]  /*40b0*/  BRA.U !UP0, `(.L_x_206) ;  /* 0x0000005108107547 */ /* 0x000fea000b800000 */
[----:B------:R-:W0:Y:S01]  /*40c0*/  LDCU.64 UR8, c[0x0][0x3b8] ;  /* 0x00007700ff0877ac */ /* 0x000e220008000a00 */
[----:B------:R-:W1:Y:S01]  /*40d0*/  LDCU UR16, c[0x0][0x3ac] ;  /* 0x00007580ff1077ac */ /* 0x000e620008000800 */
[----:B------:R-:W-:Y:S02]  /*40e0*/  UIADD3 UR4, UPT, UPT, UR4, 0x100, URZ ;  /* 0x0000010004047890 */ /* 0x000fe4000fffe0ff */
[----:B0-----:R-:W-:-:S04]  /*40f0*/  UIMAD.WIDE.U32 UR8, UR5, 0x4, UR8 ;  /* 0x00000004050878a5 */ /* 0x001fc8000f8e0008 */
[----:B------:R-:W-:-:S04]  /*4100*/  UIADD3 UR10, UP0, UPT, UR8, 0x2, URZ ;  /* 0x00000002080a7890 */ /* 0x000fc8000ff1e0ff */
[----:B------:R-:W-:Y:S02]  /*4110*/  UIADD3.X UR8, UPT, UPT, URZ, UR9, URZ, UP0, !UPT ;  /* 0x00000009ff087290 */ /* 0x000fe400087fe4ff */
[----:B-----5:R-:W-:-:S04]  /*4120*/  MOV R8, UR10 ;  /* 0x0000000a00087c02 */ /* 0x020fc80008000f00 */
[----:B-1----:R-:W-:-:S07]  /*4130*/  MOV R7, UR8 ;  /* 0x0000000800077c02 */ /* 0x002fce0008000f00 */
.L_x_211:
[----:B------:R-:W-:-:S13]  /*4140*/  ISETP.NE.AND P0, PT, R16, UR5, PT ;  /* 0x0000000510007c0c */ /* 0x000fda000bf05270 */
[----:B------:R-:W-:Y:S02]  /*4150*/  @!P0 LEA R2, R44, R1, 0x3 ;  /* 0x000000012c028211 */ /* 0x000fe400078e18ff */
[----:B------:R-:W-:-:S04]  /*4160*/  @!P0 MOV R9, R7 ;  /* 0x0000000700098202 */ /* 0x000fc80000000f00 */
[----:B------:R-:W2:Y:S04]  /*4170*/  @!P0 LDL.64 R2, [R2+0x8] ;  /* 0x0000080002028983 */ /* 0x000ea80000100a00 */
[----:B------:R-:W3:Y:S01]  /*4180*/  @!P0 LDG.E.U16.CONSTANT R0, desc[UR14][R8.64] ;  /* 0x0000000e08008981 */ /* 0x000ee2000c1e9500 */
[----:B------:R-:W-:Y:S01]  /*4190*/  UISETP.GE.AND UP0, UPT, UR6, 0x1, UPT ;  /* 0x000000010600788c */ /* 0x000fe2000bf06270 */
[----:B------:R-:W-:Y:S01]  /*41a0*/  @!P0 IADD3 R4, PT, PT, R44, 0x1, RZ ;  /* 0x000000012c048810 */ /* 0x000fe20007ffe0ff */
[----:B------:R-:W-:-:S03]  /*41b0*/  HFMA2 R6, -RZ, RZ, 0, 0.0625 ;  /* 0x00002c00ff067431 */ /* 0x000fc600000001ff */
[----:B------:R-:W-:Y:S02]  /*41c0*/  @!P0 MOV R44, R4 ;  /* 0x00000004002c8202 */ /* 0x000fe40000000f00 */
[----:B--2---:R-:W-:Y:S02]  /*41d0*/  @!P0 PRMT R95, R2, 0x7610, R95 ;  /* 0x00007610025f8816 */ /* 0x004fe4000000005f */
[----:B------:R-:W-:Y:S02]  /*41e0*/  @!P0 PRMT R94, R3, 0x7610, R94 ;  /* 0x00007610035e8816 */ /* 0x000fe4000000005e */
[----:B------:R-:W-:Y:S02]  /*41f0*/  @!P0 PRMT R95, R95, 0x7610, R2 ;  /* 0x000076105f5f8816 */ /* 0x000fe40000000002 */
[----:B------:R-:W-:Y:S02]  /*4200*/  @!P0 PRMT R94, R94, 0x7610, R3 ;  /* 0x000076105e5e8816 */ /* 0x000fe40000000003 */
[----:B---3--:R-:W-:Y:S01]  /*4210*/  @!P0 IADD3 R16, PT, PT, R0, UR5, RZ ;  /* 0x0000000500108c10 */ /* 0x008fe2000fffe0ff */
[----:B------:R-:W-:Y:S06]  /*4220*/  BRA.U !UP0, `(.L_x_207) ;  /* 0x0000001108dc7547 */ /* 0x000fec000b800000 */
[----:B------:R-:W2:Y:S01]  /*4230*/  LDG.E.128.CONSTANT R12, desc[UR14][R98.64] ;  /* 0x0000000e620c7981 */ /* 0x000ea2000c1e9d00 */
[----:B------:R-:W-:-:S03]  /*4240*/  UISETP.NE.AND UP1, UPT, UR6, 0x1, UPT ;  /* 0x000000010600788c */ /* 0x000fc6000bf25270 */
[----:B------:R-:W0:Y:S02]  /*4250*/  LDS.64 R10, [UR4+-0x100] ;  /* 0xffff0004ff0a7984 */ /* 0x000e240008000a00 */
[--C-:B0-----:R-:W-:Y:S02]  /*4260*/  HADD2.F32 R5, -RZ, R10.reuse.H0_H0 ;  /* 0x2000000aff057230 */ /* 0x101fe40000004100 */
[----:B------:R-:W-:Y:S02]  /*4270*/  HADD2.F32 R29, -RZ, R10.H1_H1 ;  /* 0x3000000aff1d7230 */ /* 0x000fe40000004100 */
[--C-:B------:R-:W-:Y:S02]  /*4280*/  HADD2.F32 R34, -RZ, R11.reuse.H0_H0 ;  /* 0x2000000bff227230 */ /* 0x100fe40000004100 */
[----:B------:R-:W-:Y:S01]  /*4290*/  HADD2.F32 R31, -RZ, R11.H1_H1 ;  /* 0x3000000bff1f7230 */ /* 0x000fe20000004100 */
[----:B--2---:R-:W-:Y:S02]  /*42a0*/  LOP3.LUT R0, R12, 0xf000f, RZ, 0xc0, !PT ;  /* 0x000f000f0c007812 */ /* 0x004fe400078ec0ff */
[----:B------:R-:W-:-:S02]  /*42b0*/  LOP3.LUT R2, R13, 0xf000f, RZ, 0xc0, !PT ;  /* 0x000f000f0d027812 */ /* 0x000fc400078ec0ff */
[----:B------:R-:W-:Y:S02]  /*42c0*/  LOP3.LUT R3, R14, 0xf000f, RZ, 0xc0, !PT ;  /* 0x000f000f0e037812 */ /* 0x000fe400078ec0ff */
[----:B------:R-:W-:Y:S02]  /*42d0*/  LOP3.LUT R9, R15, 0xf000f, RZ, 0xc0, !PT ;  /* 0x000f000f0f097812 */ /* 0x000fe400078ec0ff */
[----:B------:R-:W-:Y:S02]  /*42e0*/  LOP3.LUT R0, R0, 0x64006400, RZ, 0xfc, !PT ;  /* 0x6400640000007812 */ /* 0x000fe400078efcff */
[----:B------:R-:W-:Y:S02]  /*42f0*/  LOP3.LUT R4, R12, 0xf000f0, RZ, 0xc0, !PT ;  /* 0x00f000f00c047812 */ /* 0x000fe400078ec0ff */
[----:B------:R-:W-:Y:S01]  /*4300*/  SHF.R.U32.HI R37, RZ, 0x8, R12 ;  /* 0x00000008ff257819 */ /* 0x000fe2000001160c */
[----:B------:R-:W-:Y:S01]  /*4310*/  HADD2 R10, R0, -1032, -1032 ;  /* 0xe408e408000a7430 */ /* 0x000fe20000000000 */
[----:B------:R-:W-:-:S02]  /*4320*/  LOP3.LUT R2, R2, 0x64006400, RZ, 0xfc, !PT ;  /* 0x6400640002027812 */ /* 0x000fc400078efcff */
[----:B------:R-:W-:Y:S02]  /*4330*/  LOP3.LUT R3, R3, 0x64006400, RZ, 0xfc, !PT ;  /* 0x6400640003037812 */ /* 0x000fe400078efcff */
[----:B------:R-:W-:Y:S01]  /*4340*/  LOP3.LUT R12, R9, 0x64006400, RZ, 0xfc, !PT ;  /* 0x64006400090c7812 */ /* 0x000fe200078efcff */
[--C-:B------:R-:W-:Y:S01]  /*4350*/  HADD2.F32 R0, -RZ, R10.reuse.H0_H0 ;  /* 0x2000000aff007230 */ /* 0x100fe20000004100 */
[----:B------:R-:W-:Y:S01]  /*4360*/  LOP3.LUT R17, R13, 0xf000f0, RZ, 0xc0, !PT ;  /* 0x00f000f00d117812 */ /* 0x000fe200078ec0ff */
[----:B------:R-:W-:Y:S01]  /*4370*/  HADD2.F32 R9, -RZ, R10.H1_H1 ;  /* 0x3000000aff097230 */ /* 0x000fe20000004100 */
[----:B------:R-:W-:Y:S01]  /*4380*/  SHF.R.U32.HI R38, RZ, 0x8, R13 ;  /* 0x00000008ff267819 */ /* 0x000fe2000001160d */
[----:B------:R-:W-:Y:S01]  /*4390*/  HADD2 R13, R2, -1032, -1032 ;  /* 0xe408e408020d7430 */ /* 0x000fe20000000000 */
[----:B------:R-:W-:Y:S01]  /*43a0*/  LOP3.LUT R18, R14, 0xf000f0, RZ, 0xc0, !PT ;  /* 0x00f000f00e127812 */ /* 0x000fe200078ec0ff */
[----:B------:R-:W-:Y:S01]  /*43b0*/  HADD2 R19, R12, -1032, -1032 ;  /* 0xe408e4080c137430 */ /* 0x000fe20000000000 */
[----:B------:R-:W-:Y:S01]  /*43c0*/  SHF.R.U32.HI R39, RZ, 0x8, R14 ;  /* 0x00000008ff277819 */ /* 0x000fe2000001160e */
[----:B------:R-:W-:Y:S01]  /*43d0*/  HADD2 R14, R3, -1032, -1032 ;  /* 0xe408e408030e7430 */ /* 0x000fe20000000000 */
[----:B------:R-:W-:Y:S01]  /*43e0*/  LOP3.LUT R28, R15, 0xf000f0, RZ, 0xc0, !PT ;  /* 0x00f000f00f1c7812 */ /* 0x000fe200078ec0ff */
[----:B------:R-:W0:Y:S01]  /*43f0*/  LDS.64 R10, [UR4+-0xf8] ;  /* 0xffff0804ff0a7984 */ /* 0x000e220008000a00 */
[----:B------:R-:W-:Y:S01]  /*4400*/  SHF.R.U32.HI R40, RZ, 0x8, R15 ;  /* 0x00000008ff287819 */ /* 0x000fe2000001160f */
[--C-:B------:R-:W-:Y:S01]  /*4410*/  HADD2.F32 R2, -RZ, R13.reuse.H0_H0 ;  /* 0x2000000dff027230 */ /* 0x100fe20000004100 */
[----:B------:R-:W-:Y:S01]  /*4420*/  LOP3.LUT R15, R4, 0x64006400, RZ, 0xfc, !PT ;  /* 0x64006400040f7812 */ /* 0x000fe200078efcff */
[----:B------:R-:W-:Y:S01]  /*4430*/  HADD2.F32 R3, -RZ, R14.H0_H0 ;  /* 0x2000000eff037230 */ /* 0x000fe20000004100 */
[----:B------:R-:W-:Y:S01]  /*4440*/  LOP3.LUT R17, R17, 0x64006400, RZ, 0xfc, !PT ;  /* 0x6400640011117812 */ /* 0x000fe200078efcff */
[----:B------:R-:W-:-:S02]  /*4450*/  HADD2.F32 R12, -RZ, R13.H1_H1 ;  /* 0x3000000dff0c7230 */ /* 0x000fc40000004100 */
[C---:B------:R-:W-:Y:S01]  /*4460*/  FFMA.FTZ R30, R5.reuse, R2, RZ ;  /* 0x00000002051e7223 */ /* 0x040fe200000100ff */
[--C-:B------:R-:W-:Y:S02]  /*4470*/  HADD2.F32 R4, -RZ, R19.reuse.H0_H0 ;  /* 0x20000013ff047230 */ /* 0x100fe40000004100 */
[----:B------:R-:W-:Y:S01]  /*4480*/  FFMA.FTZ R36, R5, R3, RZ ;  /* 0x0000000305247223 */ /* 0x000fe200000100ff */
[----:B------:R-:W-:Y:S02]  /*4490*/  HADD2.F32 R13, -RZ, R14.H1_H1 ;  /* 0x3000000eff0d7230 */ /* 0x000fe40000004100 */
[----:B------:R-:W-:Y:S01]  /*44a0*/  FFMA.FTZ R33, R29, R12, R30 ;  /* 0x0000000c1d217223 */ /* 0x000fe2000001001e */
[----:B------:R-:W-:Y:S01]  /*44b0*/  HADD2.F32 R14, -RZ, R19.H1_H1 ;  /* 0x30000013ff0e7230 */ /* 0x000fe20000004100 */
[----:B------:R-:W-:Y:S01]  /*44c0*/  LOP3.LUT R19, R18, 0x64006400, RZ, 0xfc, !PT ;  /* 0x6400640012137812 */ /* 0x000fe200078efcff */
[----:B------:R-:W-:Y:S01]  /*44d0*/  FFMA.FTZ R18, R0, R5, RZ ;  /* 0x0000000500127223 */ /* 0x000fe200000100ff */
[----:B------:R-:W-:Y:S01]  /*44e0*/  FFMA.FTZ R5, R5, R4, RZ ;  /* 0x0000000405057223 */ /* 0x000fe200000100ff */
[----:B------:R-:W-:Y:S01]  /*44f0*/  FFMA.FTZ R36, R29, R13, R36 ;  /* 0x0000000d1d247223 */ /* 0x000fe20000010024 */
[----:B------:R-:W-:-:S02]  /*4500*/  HFMA2 R15, R15, R6.H0_H0, -72, -72 ;  /* 0xd480d4800f0f7431 */ /* 0x000fc40000040006 */
[----:B------:R-:W-:Y:S01]  /*4510*/  FFMA.FTZ R32, R9, R29, R18 ;  /* 0x0000001d09207223 */ /* 0x000fe20000010012 */
[----:B------:R-:W-:Y:S01]  /*4520*/  FFMA.FTZ R46, R29, R14, R5 ;  /* 0x0000000e1d2e7223 */ /* 0x000fe20000010005 */
[----:B------:R-:W-:Y:S01]  /*4530*/  LOP3.LUT R29, R28, 0x64006400, RZ, 0xfc, !PT ;  /* 0x640064001c1d7812 */ /* 0x000fe200078efcff */
[-C--:B------:R-:W-:Y:S02]  /*4540*/  HFMA2 R18, R17, R6.reuse.H0_H0, -72, -72 ;  /* 0xd480d48011127431 */ /* 0x080fe40000040006 */
[--C-:B------:R-:W-:Y:S02]  /*4550*/  HADD2.F32 R5, -RZ, R15.reuse.H0_H0 ;  /* 0x2000000fff057230 */ /* 0x100fe40000004100 */
[-C--:B------:R-:W-:Y:S02]  /*4560*/  HFMA2 R28, R19, R6.reuse.H0_H0, -72, -72 ;  /* 0xd480d480131c7431 */ /* 0x080fe40000040006 */
[----:B------:R-:W-:Y:S02]  /*4570*/  HADD2.F32 R15, -RZ, R15.H1_H1 ;  /* 0x3000000fff0f7230 */ /* 0x000fe40000004100 */
[----:B------:R-:W-:-:S02]  /*4580*/  HFMA2 R30, R29, R6.H0_H0, -72, -72 ;  /* 0xd480d4801d1e7431 */ /* 0x000fc40000040006 */
[----:B------:R-:W-:Y:S02]  /*4590*/  HADD2.F32 R17, -RZ, R18.H0_H0 ;  /* 0x20000012ff117230 */ /* 0x000fe40000004100 */
[----:B------:R-:W-:Y:S01]  /*45a0*/  FFMA.FTZ R32, R5, R34, R32 ;  /* 0x0000002205207223 */ /* 0x000fe20000010020 */
[----:B------:R-:W-:Y:S02]  /*45b0*/  HADD2.F32 R19, -RZ, R28.H0_H0 ;  /* 0x2000001cff137230 */ /* 0x000fe40000004100 */
[----:B------:R-:W-:Y:S02]  /*45c0*/  HADD2.F32 R29, -RZ, R30.H0_H0 ;  /* 0x2000001eff1d7230 */ /* 0x000fe40000004100 */
[C---:B------:R-:W-:Y:S01]  /*45d0*/  FFMA.FTZ R42, R34.reuse, R17, R33 ;  /* 0x00000011222a7223 */ /* 0x040fe20000010021 */
[----:B------:R-:W-:Y:S02]  /*45e0*/  HADD2.F32 R18, -RZ, R18.H1_H1 ;  /* 0x30000012ff127230 */ /* 0x000fe40000004100 */
[----:B------:R-:W-:Y:S01]  /*45f0*/  FFMA.FTZ R33, R34, R19, R36 ;  /* 0x0000001322217223 */ /* 0x000fe20000010024 */
[----:B------:R-:W-:-:S02]  /*4600*/  HADD2.F32 R28, -RZ, R28.H1_H1 ;  /* 0x3000001cff1c7230 */ /* 0x000fc40000004100 */
[----:B------:R-:W-:Y:S01]  /*4610*/  FFMA.FTZ R35, R34, R29, R46 ;  /* 0x0000001d22237223 */ /* 0x000fe2000001002e */
[----:B------:R-:W-:Y:S02]  /*4620*/  HADD2.F32 R30, -RZ, R30.H1_H1 ;  /* 0x3000001eff1e7230 */ /* 0x000fe40000004100 */
[----:B------:R-:W-:Y:S01]  /*4630*/  FFMA.FTZ R36, R15, R31, R32 ;  /* 0x0000001f0f247223 */ /* 0x000fe20000010020 */
[C---:B------:R-:W-:Y:S01]  /*4640*/  FFMA.FTZ R42, R31.reuse, R18, R42 ;  /* 0x000000121f2a7223 */ /* 0x040fe2000001002a */
[C---:B------:R-:W-:Y:S01]  /*4650*/  FFMA.FTZ R50, R31.reuse, R28, R33 ;  /* 0x0000001c1f327223 */ /* 0x040fe20000010021 */
[----:B------:R-:W-:Y:S01]  /*4660*/  LOP3.LUT R32, R38, 0xf000f, RZ, 0xc0, !PT ;  /* 0x000f000f26207812 */ /* 0x000fe200078ec0ff */
[----:B------:R-:W-:Y:S01]  /*4670*/  FFMA.FTZ R41, R31, R30, R35 ;  /* 0x0000001e1f297223 */ /* 0x000fe20000010023 */
[----:B------:R-:W-:Y:S01]  /*4680*/  LOP3.LUT R31, R37, 0xf000f, RZ, 0xc0, !PT ;  /* 0x000f000f251f7812 */ /* 0x000fe200078ec0ff */
[--C-:B0-----:R-:W-:Y:S01]  /*4690*/  HADD2.F32 R35, -RZ, R10.reuse.H0_H0 ;  /* 0x2000000aff237230 */ /* 0x101fe20000004100 */
[----:B------:R-:W-:Y:S01]  /*46a0*/  LOP3.LUT R33, R39, 0xf000f, RZ, 0xc0, !PT ;  /* 0x000f000f27217812 */ /* 0x000fe200078ec0ff */
[----:B------:R-:W-:Y:S01]  /*46b0*/  HADD2.F32 R46, -RZ, R10.H1_H1 ;  /* 0x3000000aff2e7230 */ /* 0x000fe20000004100 */
[----:B------:R-:W-:Y:S01]  /*46c0*/  LOP3.LUT R34, R40, 0xf000f, RZ, 0xc0, !PT ;  /* 0x000f000f28227812 */ /* 0x000fe200078ec0ff */
[--C-:B------:R-:W-:Y:S01]  /*46d0*/  HADD2.F32 R47, -RZ, R11.reuse.H0_H0 ;  /* 0x2000000bff2f7230 */ /* 0x100fe20000004100 */
[----:B------:R-:W-:Y:S01]  /*46e0*/  LOP3.LUT R31, R31, 0x64006400, RZ, 0xfc, !PT ;  /* 0x640064001f1f7812 */ /* 0x000fe200078efcff */
[----:B------:R-:W-:Y:S01]  /*46f0*/  HADD2.F32 R53, -RZ, R11.H1_H1 ;  /* 0x3000000bff357230 */ /* 0x000fe20000004100 */
[----:B------:R-:W-:-:S02]  /*4700*/  LOP3.LUT R32, R32, 0x64006400, RZ, 0xfc, !PT ;  /* 0x6400640020207812 */ /* 0x000fc400078efcff */
[----:B------:R-:W-:Y:S01]  /*4710*/  LOP3.LUT R33, R33, 0x64006400, RZ, 0xfc, !PT ;  /* 0x6400640021217812 */ /* 0x000fe200078efcff */
[----:B------:R-:W-:Y:S01]  /*4720*/  HADD2 R10, R31, -1032, -1032 ;  /* 0xe408e4081f0a7430 */ /* 0x000fe20000000000 */
[----:B------:R-:W-:Y:S01]  /*4730*/  LOP3.LUT R34, R34, 0x64006400, RZ, 0xfc, !PT ;  /* 0x6400640022227812 */ /* 0x000fe200078efcff */
[----:B------:R-:W-:Y:S01]  /*4740*/  HADD2 R43, R32, -1032, -1032 ;  /* 0xe408e408202b7430 */ /* 0x000fe20000000000 */
[----:B------:R-:W-:Y:S01]  /*4750*/  LOP3.LUT R37, R37, 0xf000f0, RZ, 0xc0, !PT ;  /* 0x00f000f025257812 */ /* 0x000fe200078ec0ff */
[----:B------:R-:W-:Y:S02]  /*4760*/  HADD2 R54, R33, -1032, -1032 ;  /* 0xe408e40821367430 */ /* 0x000fe40000000000 */
[----:B------:R-:W-:Y:S02]  /*4770*/  HADD2.F32 R31, -RZ, R10.H0_H0 ;  /* 0x2000000aff1f7230 */ /* 0x000fe40000004100 */
[----:B------:R-:W-:Y:S02]  /*4780*/  HADD2 R56, R34, -1032, -1032 ;  /* 0xe408e40822387430 */ /* 0x000fe40000000000 */
[----:B------:R-:W-:Y:S01]  /*4790*/  HADD2.F32 R32, -RZ, R43.H0_H0 ;  /* 0x2000002bff207230 */ /* 0x000fe20000004100 */
[----:B------:R-:W-:Y:S01]  /*47a0*/  LOP3.LUT R38, R38, 0xf000f0, RZ, 0xc0, !PT ;  /* 0x00f000f026267812 */ /* 0x000fe200078ec0ff */
[----:B------:R-:W-:-:S02]  /*47b0*/  HADD2.F32 R33, -RZ, R54.H0_H0 ;  /* 0x20000036ff217230 */ /* 0x000fc40000004100 */
[----:B------:R-:W-:Y:S01]  /*47c0*/  FFMA.FTZ R48, R31, R35, R36 ;  /* 0x000000231f307223 */ /* 0x000fe20000010024 */
[----:B------:R-:W-:Y:S02]  /*47d0*/  HADD2.F32 R34, -RZ, R56.H0_H0 ;  /* 0x20000038ff227230 */ /* 0x000fe40000004100 */
[C---:B------:R-:W-:Y:S01]  /*47e0*/  FFMA.FTZ R49, R35.reuse, R32, R42 ;  /* 0x0000002023317223 */ /* 0x040fe2000001002a */
[----:B------:R-:W-:Y:S01]  /*47f0*/  LOP3.LUT R40, R40, 0xf000f0, RZ, 0xc0, !PT ;  /* 0x00f000f028287812 */ /* 0x000fe200078ec0ff */
[C---:B------:R-:W-:Y:S01]  /*4800*/  FFMA.FTZ R52, R35.reuse, R33, R50 ;  /* 0x0000002123347223 */ /* 0x040fe20000010032 */
[----:B------:R-:W-:Y:S02]  /*4810*/  HADD2.F32 R36, -RZ, R43.H1_H1 ;  /* 0x3000002bff247230 */ /* 0x000fe40000004100 */
[----:B------:R-:W-:Y:S01]  /*4820*/  FFMA.FTZ R51, R35, R34, R41 ;  /* 0x0000002223337223 */ /* 0x000fe20000010029 */
[----:B------:R-:W-:Y:S01]  /*4830*/  HADD2.F32 R35, -RZ, R10.H1_H1 ;  /* 0x3000000aff237230 */ /* 0x000fe20000004100 */
[----:B------:R-:W-:-:S02]  /*4840*/  LOP3.LUT R10, R39, 0xf000f0, RZ, 0xc0, !PT ;  /* 0x00f000f0270a7812 */ /* 0x000fc400078ec0ff */
[----:B------:R-:W-:Y:S01]  /*4850*/  LOP3.LUT R11, R37, 0x64006400, RZ, 0xfc, !PT ;  /* 0x64006400250b7812 */ /* 0x000fe200078efcff */
[----:B------:R-:W-:Y:S01]  /*4860*/  HADD2.F32 R37, -RZ, R54.H1_H1 ;  /* 0x30000036ff257230 */ /* 0x000fe20000004100 */
[----:B------:R-:W-:Y:S01]  /*4870*/  LOP3.LUT R39, R38, 0x64006400, RZ, 0xfc, !PT ;  /* 0x6400640026277812 */ /* 0x000fe200078efcff */
[----:B------:R-:W-:Y:S01]  /*4880*/  HADD2.F32 R38, -RZ, R56.H1_H1 ;  /* 0x30000038ff267230 */ /* 0x000fe20000004100 */
[----:B------:R-:W-:Y:S01]  /*4890*/  LOP3.LUT R41, R10, 0x64006400, RZ, 0xfc, !PT ;  /* 0x640064000a297812 */ /* 0x000fe200078efcff */
[-C--:B------:R-:W-:Y:S01]  /*48a0*/  HFMA2 R11, R11, R6.reuse.H0_H0, -72, -72 ;  /* 0xd480d4800b0b7431 */ /* 0x080fe20000040006 */
[----:B------:R-:W-:Y:S01]  /*48b0*/  LOP3.LUT R43, R40, 0x64006400, RZ, 0xfc, !PT ;  /* 0x64006400282b7812 */ /* 0x000fe200078efcff */
[-C--:B------:R-:W-:Y:S02]  /*48c0*/  HFMA2 R55, R39, R6.reuse.H0_H0, -72, -72 ;  /* 0xd480d48027377431 */ /* 0x080fe40000040006 */
[----:B------:R-:W-:Y:S01]  /*48d0*/  FFMA.FTZ R48, R35, R46, R48 ;  /* 0x0000002e23307223 */ /* 0x000fe20000010030 */
[----:B------:R-:W-:-:S02]  /*48e0*/  HFMA2 R58, R41, R6.H0_H0, -72, -72 ;  /* 0xd480d480293a7431 */ /* 0x000fc40000040006 */
[----:B------:R-:W-:Y:S02]  /*48f0*/  HADD2.F32 R39, -RZ, R11.H0_H0 ;  /* 0x2000000bff277230 */ /* 0x000fe40000004100 */
[----:B------:R-:W-:Y:S02]  /*4900*/  HFMA2 R43, R43, R6.H0_H0, -72, -72 ;  /* 0xd480d4802b2b7431 */ /* 0x000fe40000040006 */
[----:B------:R-:W-:Y:S02]  /*4910*/  HADD2.F32 R40, -RZ, R55.H0_H0 ;  /* 0x20000037ff287230 */ /* 0x000fe40000004100 */
[C---:B------:R-:W-:Y:S01]  /*4920*/  FFMA.FTZ R50, R46.reuse, R36, R49 ;  /* 0x000000242e327223 */ /* 0x040fe20000010031 */
[----:B------:R-:W-:Y:S02]  /*4930*/  HADD2.F32 R41, -RZ, R58.H0_H0 ;  /* 0x2000003aff297230 */ /* 0x000fe40000004100 */
[----:B------:R-:W-:Y:S01]  /*4940*/  FFMA.FTZ R52, R46, R37, R52 ;  /* 0x000000252e347223 */ /* 0x000fe20000010034 */
[----:B------:R-:W-:-:S02]  /*4950*/  HADD2.F32 R42, -RZ, R43.H0_H0 ;  /* 0x2000002bff2a7230 */ /* 0x000fc40000004100 */
[----:B------:R-:W-:Y:S01]  /*4960*/  FFMA.FTZ R51, R46, R38, R51 ;  /* 0x000000262e337223 */ /* 0x000fe20000010033 */
[----:B------:R-:W-:Y:S01]  /*4970*/  FFMA.FTZ R10, R39, R47, R48 ;  /* 0x0000002f270a7223 */ /* 0x000fe20000010030 */
[C---:B------:R-:W-:Y:S01]  /*4980*/  FFMA.FTZ R54, R47.reuse, R40, R50 ;  /* 0x000000282f367223 */ /* 0x040fe20000010032 */
[C---:B------:R-:W-:Y:S01]  /*4990*/  FFMA.FTZ R56, R47.reuse, R41, R52 ;  /* 0x000000292f387223 */ /* 0x040fe20000010034 */
[----:B------:R-:W-:Y:S01]  /*49a0*/  FFMA.FTZ R57, R47, R42, R51 ;  /* 0x0000002a2f397223 */ /* 0x000fe20000010033 */
[----:B------:R-:W-:Y:S02]  /*49b0*/  HADD2.F32 R47, -RZ, R11.H1_H1 ;  /* 0x3000000bff2f7230 */ /* 0x000fe40000004100 */
[----:B------:R-:W-:Y:S02]  /*49c0*/  HADD2.F32 R48, -RZ, R55.H1_H1 ;  /* 0x30000037ff307230 */ /* 0x000fe40000004100 */
[----:B------:R-:W-:Y:S02]  /*49d0*/  HADD2.F32 R49, -RZ, R58.H1_H1 ;  /* 0x3000003aff317230 */ /* 0x000fe40000004100 */
[----:B------:R-:W-:Y:S01]  /*49e0*/  FFMA.FTZ R10, R47, R53, R10 ;  /* 0x000000352f0a7223 */ /* 0x000fe2000001000a */
[----:B------:R-:W-:-:S02]  /*49f0*/  HADD2.F32 R50, -RZ, R43.H1_H1 ;  /* 0x3000002bff327230 */ /* 0x000fc40000004100 */
[C---:B------:R-:W-:Y:S01]  /*4a00*/  FFMA.FTZ R11, R53.reuse, R48, R54 ;  /* 0x00000030350b7223 */ /* 0x040fe20000010036 */
[--C-:B------:R-:W-:Y:S02]  /*4a10*/  HADD2.F32 R51, -RZ, R95.reuse.H0_H0 ;  /* 0x2000005fff337230 */ /* 0x100fe40000004100 */
[C---:B------:R-:W-:Y:S01]  /*4a20*/  FFMA.FTZ R55, R53.reuse, R49, R56 ;  /* 0x0000003135377223 */ /* 0x040fe20000010038 */
[----:B------:R-:W-:Y:S02]  /*4a30*/  HADD2.F32 R52, -RZ, R95.H1_H1 ;  /* 0x3000005fff347230 */ /* 0x000fe40000004100 */
[----:B------:R-:W-:Y:S01]  /*4a40*/  FFMA.FTZ R54, R53, R50, R57 ;  /* 0x0000003235367223 */ /* 0x000fe20000010039 */
[--C-:B------:R-:W-:Y:S02]  /*4a50*/  HADD2.F32 R46, -RZ, R94.reuse.H0_H0 ;  /* 0x2000005eff2e7230 */ /* 0x100fe40000004100 */
[----:B------:R-:W-:Y:S01]  /*4a60*/  FMUL.FTZ R10, R51, R10 ;  /* 0x0000000a330a7220 */ /* 0x000fe20000410000 */
[----:B------:R-:W-:-:S02]  /*4a70*/  HADD2.F32 R43, -RZ, R94.H1_H1 ;  /* 0x3000005eff2b7230 */ /* 0x000fc40000004100 */
[----:B------:R-:W-:Y:S01]  /*4a80*/  FMUL.FTZ R11, R52, R11 ;  /* 0x0000000b340b7220 */ /* 0x000fe20000410000 */
[----:B------:R-:W-:Y:S01]  /*4a90*/  FMUL.FTZ R55, R46, R55 ;  /* 0x000000372e377220 */ /* 0x000fe20000410000 */
[----:B------:R-:W-:Y:S01]  /*4aa0*/  F2FP.F16.F32.PACK_AB R10, RZ, R10 ;  /* 0x0000000aff0a723e */ /* 0x000fe200000000ff */
[----:B------:R-:W-:Y:S02]  /*4ab0*/  FMUL.FTZ R54, R43, R54 ;  /* 0x000000362b367220 */ /* 0x000fe40000410000 */
[----:B------:R-:W-:Y:S02]  /*4ac0*/  F2FP.F16.F32.PACK_AB R11, RZ, R11 ;  /* 0x0000000bff0b723e */ /* 0x000fe400000000ff */
[----:B------:R-:W-:Y:S02]  /*4ad0*/  F2FP.F16.F32.PACK_AB R55, RZ, R55 ;  /* 0x00000037ff37723e */ /* 0x000fe400000000ff */
[----:B------:R-:W-:Y:S02]  /*4ae0*/  F2FP.F16.F32.PACK_AB R54, RZ, R54 ;  /* 0x00000036ff36723e */ /* 0x000fe400000000ff */
[----:B------:R-:W-:-:S02]  /*4af0*/  PRMT R10, R10, 0x5410, R11 ;  /* 0x000054100a0a7816 */ /* 0x000fc4000000000b */
[----:B------:R-:W-:-:S03]  /*4b00*/  PRMT R55, R55, 0x5410, R54 ;  /* 0x0000541037377816 */ /* 0x000fc60000000036 */
[----:B------:R-:W-:Y:S02]  /*4b10*/  HFMA2 R27, R10, 1, 1, R27 ;  /* 0x3c003c000a1b7831 */ /* 0x000fe4000000001b */
[----:B------:R-:W-:Y:S01]  /*4b20*/  HADD2 R26, R55, R26 ;  /* 0x0000001a371a7230 */ /* 0x000fe20000000000 */
[----:B------:R-:W-:Y:S06]  /*4b30*/  BRA.U !UP1, `(.L_x_207) ;  /* 0x0000000909987547 */ /* 0x000fec000b800000 */
[----:B------:R-:W0:Y:S01]  /*4b40*/  LDS.64 R54, [UR4+-0x80] ;  /* 0xffff8004ff367984 */ /* 0x000e220008000a00 */
[----:B------:R-:W-:-:S03]  /*4b50*/  UISETP.NE.AND UP1, UPT, UR6, 0x2, UPT ;  /* 0x000000020600788c */ /* 0x000fc6000bf25270 */
[----:B------:R-:W1:Y:S01]  /*4b60*/  LDS.64 R10, [UR4+-0x78] ;  /* 0xffff8804ff0a7984 */ /* 0x000e620008000a00 */
[--C-:B0-----:R-:W-:Y:S02]  /*4b70*/  HADD2.F32 R53, -RZ, R54.reuse.H0_H0 ;  /* 0x20000036ff357230 */ /* 0x101fe40000004100 */
[----:B------:R-:W-:Y:S02]  /*4b80*/  HADD2.F32 R54, -RZ, R54.H1_H1 ;  /* 0x30000036ff367230 */ /* 0x000fe40000004100 */
[--C-:B------:R-:W-:Y:S02]  /*4b90*/  HADD2.F32 R58, -RZ, R55.reuse.H0_H0 ;  /* 0x20000037ff3a7230 */ /* 0x100fe40000004100 */
[-C--:B------:R-:W-:Y:S01]  /*4ba0*/  FFMA.FTZ R56, R0, R53.reuse, RZ ;  /* 0x0000003500387223 */ /* 0x080fe200000100ff */
[-C--:B------:R-:W-:Y:S01]  /*4bb0*/  FFMA.FTZ R57, R2, R53.reuse, RZ ;  /* 0x0000003502397223 */ /* 0x080fe200000100ff */
[-C--:B------:R-:W-:Y:S01]  /*4bc0*/  FFMA.FTZ R62, R3, R53.reuse, RZ ;  /* 0x00000035033e7223 */ /* 0x080fe200000100ff */
[----:B------:R-:W-:Y:S01]  /*4bd0*/  FFMA.FTZ R53, R4, R53, RZ ;  /* 0x0000003504357223 */ /* 0x000fe200000100ff */
[-C--:B------:R-:W-:Y:S01]  /*4be0*/  FFMA.FTZ R56, R9, R54.reuse, R56 ;  /* 0x0000003609387223 */ /* 0x080fe20000010038 */
[-C--:B------:R-:W-:Y:S01]  /*4bf0*/  FFMA.FTZ R60, R12, R54.reuse, R57 ;  /* 0x000000360c3c7223 */ /* 0x080fe20000010039 */
[----:B------:R-:W-:Y:S01]  /*4c00*/  FFMA.FTZ R62, R13, R54, R62 ;  /* 0x000000360d3e7223 */ /* 0x000fe2000001003e */
[----:B------:R-:W-:-:S02]  /*4c10*/  HADD2.F32 R55, -RZ, R55.H1_H1 ;  /* 0x30000037ff377230 */ /* 0x000fc40000004100 */
[----:B------:R-:W-:Y:S01]  /*4c20*/  FFMA.FTZ R54, R14, R54, R53 ;  /* 0x000000360e367223 */ /* 0x000fe20000010035 */
[-C--:B------:R-:W-:Y:S01]  /*4c30*/  FFMA.FTZ R56, R5, R58.reuse, R56 ;  /* 0x0000003a05387223 */ /* 0x080fe20000010038 */
[-C--:B------:R-:W-:Y:S01]  /*4c40*/  FFMA.FTZ R57, R17, R58.reuse, R60 ;  /* 0x0000003a11397223 */ /* 0x080fe2000001003c */
[-C--:B------:R-:W-:Y:S01]  /*4c50*/  FFMA.FTZ R59, R19, R58.reuse, R62 ;  /* 0x0000003a133b7223 */ /* 0x080fe2000001003e */
[----:B------:R-:W-:Y:S01]  /*4c60*/  FFMA.FTZ R61, R29, R58, R54 ;  /* 0x0000003a1d3d7223 */ /* 0x000fe20000010036 */
[--C-:B-1----:R-:W-:Y:S02]  /*4c70*/  HADD2.F32 R53, -RZ, R10.reuse.H0_H0 ;  /* 0x2000000aff357230 */ /* 0x102fe40000004100 */
[-C--:B------:R-:W-:Y:S01]  /*4c80*/  FFMA.FTZ R56, R15, R55.reuse, R56 ;  /* 0x000000370f387223 */ /* 0x080fe20000010038 */
[-C--:B------:R-:W-:Y:S01]  /*4c90*/  FFMA.FTZ R57, R18, R55.reuse, R57 ;  /* 0x0000003712397223 */ /* 0x080fe20000010039 */
[-C--:B------:R-:W-:Y:S01]  /*4ca0*/  FFMA.FTZ R54, R28, R55.reuse, R59 ;  /* 0x000000371c367223 */ /* 0x080fe2000001003b */
[----:B------:R-:W-:Y:S01]  /*4cb0*/  FFMA.FTZ R61, R30, R55, R61 ;  /* 0x000000371e3d7223 */ /* 0x000fe2000001003d */
[----:B------:R-:W-:-:S02]  /*4cc0*/  HADD2.F32 R10, -RZ, R10.H1_H1 ;  /* 0x3000000aff0a7230 */ /* 0x000fc40000004100 */
[-C--:B------:R-:W-:Y:S01]  /*4cd0*/  FFMA.FTZ R56, R31, R53.reuse, R56 ;  /* 0x000000351f387223 */ /* 0x080fe20000010038 */
[-C--:B------:R-:W-:Y:S01]  /*4ce0*/  FFMA.FTZ R57, R32, R53.reuse, R57 ;  /* 0x0000003520397223 */ /* 0x080fe20000010039 */
[--C-:B------:R-:W-:Y:S02]  /*4cf0*/  HADD2.F32 R55, -RZ, R11.reuse.H0_H0 ;  /* 0x2000000bff377230 */ /* 0x100fe40000004100 */
[-C--:B------:R-:W-:Y:S01]  /*4d00*/  FFMA.FTZ R54, R33, R53.reuse, R54 ;  /* 0x0000003521367223 */ /* 0x080fe20000010036 */
[----:B------:R-:W-:Y:S01]  /*4d10*/  FFMA.FTZ R61, R34, R53, R61 ;  /* 0x00000035223d7223 */ /* 0x000fe2000001003d */
[-C--:B------:R-:W-:Y:S01]  /*4d20*/  FFMA.FTZ R56, R35, R10.reuse, R56 ;  /* 0x0000000a23387223 */ /* 0x080fe20000010038 */
[-C--:B------:R-:W-:Y:S01]  /*4d30*/  FFMA.FTZ R57, R36, R10.reuse, R57 ;  /* 0x0000000a24397223 */ /* 0x080fe20000010039 */
[----:B------:R-:W-:Y:S02]  /*4d40*/  HADD2.F32 R11, -RZ, R11.H1_H1 ;  /* 0x3000000bff0b7230 */ /* 0x000fe40000004100 */
[-C--:B------:R-:W-:Y:S01]  /*4d50*/  FFMA.FTZ R54, R37, R10.reuse, R54 ;  /* 0x0000000a25367223 */ /* 0x080fe20000010036 */
[----:B------:R-:W-:Y:S01]  /*4d60*/  FFMA.FTZ R61, R38, R10, R61 ;  /* 0x0000000a263d7223 */ /* 0x000fe2000001003d */
[-C--:B------:R-:W-:Y:S01]  /*4d70*/  FFMA.FTZ R56, R39, R55.reuse, R56 ;  /* 0x0000003727387223 */ /* 0x080fe20000010038 */
[-C--:B------:R-:W-:Y:S01]  /*4d80*/  FFMA.FTZ R57, R40, R55.reuse, R57 ;  /* 0x0000003728397223 */ /* 0x080fe20000010039 */
[-C--:B------:R-:W-:Y:S01]  /*4d90*/  FFMA.FTZ R54, R41, R55.reuse, R54 ;  /* 0x0000003729367223 */ /* 0x080fe20000010036 */
[----:B------:R-:W-:Y:S01]  /*4da0*/  FFMA.FTZ R61, R42, R55, R61 ;  /* 0x000000372a3d7223 */ /* 0x000fe2000001003d */
[-C--:B------:R-:W-:Y:S01]  /*4db0*/  FFMA.FTZ R56, R47, R11.reuse, R56 ;  /* 0x0000000b2f387223 */ /* 0x080fe20000010038 */
[-C--:B------:R-:W-:Y:S01]  /*4dc0*/  FFMA.FTZ R57, R48, R11.reuse, R57 ;  /* 0x0000000b30397223 */ /* 0x080fe20000010039 */
[-C--:B------:R-:W-:Y:S01]  /*4dd0*/  FFMA.FTZ R53, R49, R11.reuse, R54 ;  /* 0x0000000b31357223 */ /* 0x080fe20000010036 */
[----:B------:R-:W-:Y:S01]  /*4de0*/  FFMA.FTZ R10, R50, R11, R61 ;  /* 0x0000000b320a7223 */ /* 0x000fe2000001003d */
[----:B------:R-:W-:Y:S01]  /*4df0*/  FMUL.FTZ R56, R51, R56 ;  /* 0x0000003833387220 */ /* 0x000fe20000410000 */
[----:B------:R-:W-:Y:S01]  /*4e00*/  FMUL.FTZ R57, R52, R57 ;  /* 0x0000003934397220 */ /* 0x000fe20000410000 */
[----:B------:R-:W-:Y:S01]  /*4e10*/  FMUL.FTZ R53, R46, R53 ;  /* 0x000000352e357220 */ /* 0x000fe20000410000 */
[----:B------:R-:W-:-:S02]  /*4e20*/  FMUL.FTZ R10, R43, R10 ;  /* 0x0000000a2b0a7220 */ /* 0x000fc40000410000 */
[----:B------:R-:W-:Y:S02]  /*4e30*/  F2FP.F16.F32.PACK_AB R56, RZ, R56 ;  /* 0x00000038ff38723e */ /* 0x000fe400000000ff */
[----:B------:R-:W-:Y:S02]  /*4e40*/  F2FP.F16.F32.PACK_AB R57, RZ, R57 ;  /* 0x00000039ff39723e */ /* 0x000fe400000000ff */
[----:B------:R-:W-:Y:S02]  /*4e50*/  F2FP.F16.F32.PACK_AB R53, RZ, R53 ;  /* 0x00000035ff35723e */ /* 0x000fe400000000ff */
[----:B------:R-:W-:Y:S02]  /*4e60*/  F2FP.F16.F32.PACK_AB R10, RZ, R10 ;  /* 0x0000000aff0a723e */ /* 0x000fe400000000ff */
[----:B------:R-:W-:Y:S02]  /*4e70*/  PRMT R56, R56, 0x5410, R57 ;  /* 0x0000541038387816 */ /* 0x000fe40000000039 */
[----:B------:R-:W-:-:S03]  /*4e80*/  PRMT R53, R53, 0x5410, R10 ;  /* 0x0000541035357816 */ /* 0x000fc6000000000a */
[----:B------:R-:W-:Y:S02]  /*4e90*/  HFMA2 R25, R56, 1, 1, R25 ;  /* 0x3c003c0038197831 */ /* 0x000fe40000000019 */
[----:B------:R-:W-:Y:S01]  /*4ea0*/  HADD2 R24, R53, R24 ;  /* 0x0000001835187230 */ /* 0x000fe20000000000 */
[----:B------:R-:W-:Y:S06]  /*4eb0*/  BRA.U !UP1, `(.L_x_207) ;  /* 0x0000000509b87547 */ /* 0x000fec000b800000 */
[----:B------:R-:W0:Y:S01]  /*4ec0*/  LDS.64 R54, [UR4] ;  /* 0x00000004ff367984 */ /* 0x000e220008000a00 */
[----:B------:R-:W-:-:S03]  /*4ed0*/  UISETP.NE.AND UP1, UPT, UR6, 0x3, UPT ;  /* 0x000000030600788c */ /* 0x000fc6000bf25270 */
[----:B------:R-:W1:Y:S01]  /*4ee0*/  LDS.64 R10, [UR4+0x8] ;  /* 0x00000804ff0a7984 */ /* 0x000e620008000a00 */
        /* <DEDUP_REMOVED lines=53> */
[----:B------:R-:W0:Y:S04]  /*5240*/  LDS.64 R54, [UR4+0x80] ;  /* 0x00008004ff367984 */ /* 0x000e280008000a00 */
        /* <DEDUP_REMOVED lines=9> */
[----:B------:R-:W-:Y:S01]  /*52e0*/  FFMA.FTZ R12, R12, R54, R57 ;  /* 0x000000360c0c7223 */ /* 0x000fe20000010039 */
[----:B------:R-:W-:-:S02]  /*52f0*/  HADD2.F32 R55, -RZ, R55.H1_H1 ;  /* 0x30000037ff377230 */ /* 0x000fc40000004100 */
[-C--:B------:R-:W-:Y:S01]  /*5300*/  FFMA.FTZ R2, R13, R54.reuse, R2 ;  /* 0x000000360d027223 */ /* 0x080fe20000010002 */
        /* <DEDUP_REMOVED lines=40> */
[----:B------:R-:W-:-:S07]  /*5590*/  HADD2 R20, R49, R20 ;  /* 0x0000001431147230 */ /* 0x000fce0000000000 */
.L_x_207:
[----:B------:R-:W-:-:S05]  /*55a0*/  MOV R3, UR16 ;  /* 0x0000001000037c02 */ /* 0x000fca0008000f00 */
[----:B------:R-:W-:Y:S01]  /*55b0*/  IMAD.WIDE R98, R3, 0x4, R98 ;  /* 0x0000000403627825 */ /* 0x000fe200078e0262 */
        /* <DEDUP_REMOVED lines=202> */
[----:B------:R-:W0:Y:S01]  /*6260*/  LDS.64 R54, [UR4+0x10] ;  /* 0x00001004ff367984 */ /* 0x000e220008000a00 */
        /* <DEDUP_REMOVED lines=109> */
.L_x_208:
        /* <DEDUP_REMOVED lines=314> */
.L_x_209:
[----:B------:R-:W-:-:S05]  /*7ce0*/  MOV R3, UR16 ;  /* 0x0000001000037c02 */ /* 0x000fca0008000f00 */
[----:B------:R-:W-:Y:S01]  /*7cf0*/  IMAD.WIDE R98, R3, 0x4, R98 ;  /* 0x0000000403627825 */ /* 0x000fe200078e0262 */
[----:B------:R-:W-:Y:S06]  /*7d00*/  BRA.U !UP0, `(.L_x_210) ;  /* 0x0000001108dc7547 */ /* 0x000fec000b800000 */
[----:B------:R-:W2:Y:S01]  /*7d10*/  LDG.E.128.CONSTANT R12, desc[UR14][R98.64] ;  /* 0x0000000e620c7981 */ /* 0x000ea2000c1e9d00 */
[----:B------:R-:W-:-:S03]  /*7d20*/  UISETP.NE.AND UP0, UPT, UR6, 0x1, UPT ;  /* 0x000000010600788c */ /* 0x000fc6000bf05270 */
[----:B------:R-:W0:Y:S04]  /*7d30*/  LDS.64 R2, [UR4+-0xd0] ;  /* 0xffff3004ff027984 */ /* 0x000e280008000a00 */
[----:B------:R-:W1:Y:S01]  /*7d40*/  LDS.64 R10, [UR4+-0xc8] ;  /* 0xffff3804ff0a7984 */ /* 0x000e620008000a00 */
[--C-:B0-----:R-:W-:Y:S02]  /*7d50*/  HADD2.F32 R5, -RZ, R2.reuse.H0_H0 ;  /* 0x20000002ff057230 */ /* 0x101fe40000004100 */
[----:B------:R-:W-:Y:S02]  /*7d60*/  HADD2.F32 R29, -RZ, R2.H1_H1 ;  /* 0x30000002ff1d7230 */ /* 0x000fe40000004100 */
[--C-:B------:R-:W-:Y:S02]  /*7d70*/  HADD2.F32 R34, -RZ, R3.reuse.H0_H0 ;  /* 0x20000003ff227230 */ /* 0x100fe40000004100 */
[----:B------:R-:W-:-:S02]  /*7d80*/  HADD2.F32 R31, -RZ, R3.H1_H1 ;  /* 0x30000003ff1f7230 */ /* 0x000fc40000004100 */
[--C-:B-1----:R-:W-:Y:S02]  /*7d90*/  HADD2.F32 R48, -RZ, R11.reuse.H0_H0 ;  /* 0x2000000bff307230 */ /* 0x102fe40000004100 */
[----:B------:R-:W-:Y:S01]  /*7da0*/  HADD2.F32 R52, -RZ, R11.H1_H1 ;  /* 0x3000000bff347230 */ /* 0x000fe20000004100 */
[----:B--2---:R-:W-:Y:S02]  /*7db0*/  LOP3.LUT R4, R12, 0xf000f0, RZ, 0xc0, !PT ;  /* 0x00f000f00c047812 */ /* 0x004fe400078ec0ff */
[----:B------:R-:W-:Y:S02]  /*7dc0*/  SHF.R.U32.HI R37, RZ, 0x8, R12 ;  /* 0x00000008ff257819 */ /* 0x000fe4000001160c */
[----:B------:R-:W-:Y:S02]  /*7dd0*/  LOP3.LUT R17, R13, 0xf000f0, RZ, 0xc0, !PT ;  /* 0x00f000f00d117812 */ /* 0x000fe400078ec0ff */
[----:B------:R-:W-:Y:S02]  /*7de0*/  SHF.R.U32.HI R38, RZ, 0x8, R13 ;  /* 0x00000008ff267819 */ /* 0x000fe4000001160d */
[----:B------:R-:W-:-:S02]  /*7df0*/  LOP3.LUT R18, R14, 0xf000f0, RZ, 0xc0, !PT ;  /* 0x00f000f00e127812 */ /* 0x000fc400078ec0ff */
[----:B------:R-:W-:Y:S02]  /*7e00*/  SHF.R.U32.HI R39, RZ, 0x8, R14 ;  /* 0x00000008ff277819 */ /* 0x000fe4000001160e */
[----:B------:R-:W-:Y:S02]  /*7e10*/  LOP3.LUT R12, R12, 0xf000f, RZ, 0xc0, !PT ;  /* 0x000f000f0c0c7812 */ /* 0x000fe400078ec0ff */
[----:B------:R-:W-:Y:S02]  /*7e20*/  LOP3.LUT R13, R13, 0xf000f, RZ, 0xc0, !PT ;  /* 0x000f000f0d0d7812 */ /* 0x000fe400078ec0ff */
[----:B------:R-:W-:Y:S02]  /*7e30*/  LOP3.LUT R14, R14, 0xf000f, RZ, 0xc0, !PT ;  /* 0x000f000f0e0e7812 */ /* 0x000fe400078ec0ff */
[----:B------:R-:W-:Y:S02]  /*7e40*/  LOP3.LUT R28, R15, 0xf000f0, RZ, 0xc0, !PT ;  /* 0x00f000f00f1c7812 */ /* 0x000fe400078ec0ff */
[----:B------:R-:W-:-:S02]  /*7e50*/  SHF.R.U32.HI R40, RZ, 0x8, R15 ;  /* 0x00000008ff287819 */ /* 0x000fc4000001160f */
[----:B------:R-:W-:Y:S02]  /*7e60*/  LOP3.LUT R15, R15, 0xf000f, RZ, 0xc0, !PT ;  /* 0x000f000f0f0f7812 */ /* 0x000fe400078ec0ff */
[----:B------:R-:W-:Y:S02]  /*7e70*/  LOP3.LUT R12, R12, 0x64006400, RZ, 0xfc, !PT ;  /* 0x640064000c0c7812 */ /* 0x000fe400078efcff */
[----:B------:R-:W-:Y:S02]  /*7e80*/  LOP3.LUT R13, R13, 0x64006400, RZ, 0xfc, !PT ;  /* 0x640064000d0d7812 */ /* 0x000fe400078efcff */
[----:B------:R-:W-:Y:S01]  /*7e90*/  LOP3.LUT R14, R14, 0x64006400, RZ, 0xfc, !PT ;  /* 0x640064000e0e7812 */ /* 0x000fe200078efcff */
[----:B------:R-:W-:Y:S01]  /*7ea0*/  HADD2 R12, R12, -1032, -1032 ;  /* 0xe408e4080c0c7430 */ /* 0x000fe20000000000 */
[----:B------:R-:W-:Y:S01]  /*7eb0*/  LOP3.LUT R15, R15, 0x64006400, RZ, 0xfc, !PT ;  /* 0x640064000f0f7812 */ /* 0x000fe200078efcff */
[----:B------:R-:W-:Y:S01]  /*7ec0*/  HADD2 R13, R13, -1032, -1032 ;  /* 0xe408e4080d0d7430 */ /* 0x000fe20000000000 */
[----:B------:R-:W-:Y:S01]  /*7ed0*/  LOP3.LUT R17, R17, 0x64006400, RZ, 0xfc, !PT ;  /* 0x6400640011117812 */ /* 0x000fe200078efcff */
[----:B------:R-:W-:-:S02]  /*7ee0*/  HADD2 R14, R14, -1032, -1032 ;  /* 0xe408e4080e0e7430 */ /* 0x000fc40000000000 */
[--C-:B------:R-:W-:Y:S02]  /*7ef0*/  HADD2.F32 R0, -RZ, R12.reuse.H0_H0 ;  /* 0x2000000cff007230 */ /* 0x100fe40000004100 */
[----:B------:R-:W-:Y:S02]  /*7f00*/  HADD2 R19, R15, -1032, -1032 ;  /* 0xe408e4080f137430 */ /* 0x000fe40000000000 */
[----:B------:R-:W-:Y:S01]  /*7f10*/  HADD2.F32 R9, -RZ, R12.H1_H1 ;  /* 0x3000000cff097230 */ /* 0x000fe20000004100 */
[----:B------:R-:W-:Y:S01]  /*7f20*/  LOP3.LUT R15, R4, 0x64006400, RZ, 0xfc, !PT ;  /* 0x64006400040f7812 */ /* 0x000fe200078efcff */
[--C-:B------:R-:W-:Y:S02]  /*7f30*/  HADD2.F32 R2, -RZ, R13.reuse.H0_H0 ;  /* 0x2000000dff027230 */ /* 0x100fe40000004100 */
[----:B------:R-:W-:Y:S02]  /*7f40*/  HADD2.F32 R3, -RZ, R14.H0_H0 ;  /* 0x2000000eff037230 */ /* 0x000fe40000004100 */
        /* <DEDUP_REMOVED lines=36> */
[--C-:B------:R-:W-:Y:S01]  /*8190*/  HADD2.F32 R35, -RZ, R10.reuse.H0_H0 ;  /* 0x2000000aff237230 */ /* 0x100fe20000004100 */
[----:B------:R-:W-:Y:S01]  /*81a0*/  LOP3.LUT R33, R39, 0xf000f, RZ, 0xc0, !PT ;  /* 0x000f000f27217812 */ /* 0x000fe200078ec0ff */
[----:B------:R-:W-:Y:S01]  /*81b0*/  HADD2.F32 R42, -RZ, R10.H1_H1 ;  /* 0x3000000aff2a7230 */ /* 0x000fe20000004100 */
[----:B------:R-:W-:-:S02]  /*81c0*/  LOP3.LUT R34, R40, 0xf000f, RZ, 0xc0, !PT ;  /* 0x000f000f28227812 */ /* 0x000fc400078ec0ff */
[----:B------:R-:W-:Y:S02]  /*81d0*/  LOP3.LUT R31, R31, 0x64006400, RZ, 0xfc, !PT ;  /* 0x640064001f1f7812 */ /* 0x000fe400078efcff */
[----:B------:R-:W-:Y:S02]  /*81e0*/  LOP3.LUT R32, R32, 0x64006400, RZ, 0xfc, !PT ;  /* 0x6400640020207812 */ /* 0x000fe400078efcff */
[----:B------:R-:W-:Y:S01]  /*81f0*/  LOP3.LUT R33, R33, 0x64006400, RZ, 0xfc, !PT ;  /* 0x6400640021217812 */ /* 0x000fe200078efcff */
[----:B------:R-:W-:Y:S01]  /*8200*/  HADD2 R10, R31, -1032, -1032 ;  /* 0xe408e4081f0a7430 */ /* 0x000fe20000000000 */
[----:B------:R-:W-:Y:S01]  /*8210*/  LOP3.LUT R34, R34, 0x64006400, RZ, 0xfc, !PT ;  /* 0x6400640022227812 */ /* 0x000fe200078efcff */
[----:B------:R-:W-:Y:S01]  /*8220*/  HADD2 R43, R32, -1032, -1032 ;  /* 0xe408e408202b7430 */ /* 0x000fe20000000000 */
[----:B------:R-:W-:Y:S01]  /*8230*/  LOP3.LUT R38, R38, 0xf000f0, RZ, 0xc0, !PT ;  /* 0x00f000f026267812 */ /* 0x000fe200078ec0ff */
[----:B------:R-:W-:Y:S02]  /*8240*/  HADD2 R51, R33, -1032, -1032 ;  /* 0xe408e40821337430 */ /* 0x000fe40000000000 */
[----:B------:R-:W-:-:S02]  /*8250*/  HADD2.F32 R31, -RZ, R10.H0_H0 ;  /* 0x2000000aff1f7230 */ /* 0x000fc40000004100 */
[----:B------:R-:W-:Y:S02]  /*8260*/  HADD2 R53, R34, -1032, -1032 ;  /* 0xe408e40822357430 */ /* 0x000fe40000000000 */
[----:B------:R-:W-:Y:S01]  /*8270*/  HADD2.F32 R32, -RZ, R43.H0_H0 ;  /* 0x2000002bff207230 */ /* 0x000fe20000004100 */
[----:B------:R-:W-:Y:S01]  /*8280*/  LOP3.LUT R37, R37, 0xf000f0, RZ, 0xc0, !PT ;  /* 0x00f000f025257812 */ /* 0x000fe200078ec0ff */
[----:B------:R-:W-:Y:S02]  /*8290*/  HADD2.F32 R33, -RZ, R51.H0_H0 ;  /* 0x20000033ff217230 */ /* 0x000fe40000004100 */
[----:B------:R-:W-:Y:S01]  /*82a0*/  FFMA.FTZ R46, R31, R35, R36 ;  /* 0x000000231f2e7223 */ /* 0x000fe20000010024 */
[----:B------:R-:W-:Y:S02]  /*82b0*/  HADD2.F32 R34, -RZ, R53.H0_H0 ;  /* 0x20000035ff227230 */ /* 0x000fe40000004100 */
[C---:B------:R-:W-:Y:S01]  /*82c0*/  FFMA.FTZ R47, R35.reuse, R32, R50 ;  /* 0x00000020232f7223 */ /* 0x040fe20000010032 */
[----:B------:R-:W-:Y:S01]  /*82d0*/  LOP3.LUT R40, R40, 0xf000f0, RZ, 0xc0, !PT ;  /* 0x00f000f028287812 */ /* 0x000fe200078ec0ff */
[----:B------:R-:W-:Y:S01]  /*82e0*/  FFMA.FTZ R54, R35, R33, R54 ;  /* 0x0000002123367223 */ /* 0x000fe20000010036 */
[----:B------:R-:W-:-:S02]  /*82f0*/  HADD2.F32 R36, -RZ, R43.H1_H1 ;  /* 0x3000002bff247230 */ /* 0x000fc40000004100 */
[----:B------:R-:W-:Y:S01]  /*8300*/  FFMA.FTZ R49, R35, R34, R41 ;  /* 0x0000002223317223 */ /* 0x000fe20000010029 */
[----:B------:R-:W-:Y:S01]  /*8310*/  HADD2.F32 R35, -RZ, R10.H1_H1 ;  /* 0x3000000aff237230 */ /* 0x000fe20000004100 */
[----:B------:R-:W-:Y:S02]  /*8320*/  LOP3.LUT R10, R39, 0xf000f0, RZ, 0xc0, !PT ;  /* 0x00f000f0270a7812 */ /* 0x000fe400078ec0ff */
[----:B------:R-:W-:Y:S01]  /*8330*/  LOP3.LUT R39, R38, 0x64006400, RZ, 0xfc, !PT ;  /* 0x6400640026277812 */ /* 0x000fe200078efcff */
[----:B------:R-:W-:Y:S01]  /*8340*/  FFMA.FTZ R47, R42, R36, R47 ;  /* 0x000000242a2f7223 */ /* 0x000fe2000001002f */
[----:B------:R-:W-:Y:S01]  /*8350*/  LOP3.LUT R11, R37, 0x64006400, RZ, 0xfc, !PT ;  /* 0x64006400250b7812 */ /* 0x000fe200078efcff */
[----:B------:R-:W-:Y:S01]  /*8360*/  HADD2.F32 R37, -RZ, R51.H1_H1 ;  /* 0x30000033ff257230 */ /* 0x000fe20000004100 */
[----:B------:R-:W-:Y:S01]  /*8370*/  LOP3.LUT R41, R10, 0x64006400, RZ, 0xfc, !PT ;  /* 0x640064000a297812 */ /* 0x000fe200078efcff */
[-C--:B------:R-:W-:Y:S01]  /*8380*/  HFMA2 R50, R39, R6.reuse.H0_H0, -72, -72 ;  /* 0xd480d48027327431 */ /* 0x080fe20000040006 */
[----:B------:R-:W-:Y:S01]  /*8390*/  LOP3.LUT R43, R40, 0x64006400, RZ, 0xfc, !PT ;  /* 0x64006400282b7812 */ /* 0x000fe200078efcff */
[----:B------:R-:W-:-:S02]  /*83a0*/  HFMA2 R10, R11, R6.H0_H0, -72, -72 ;  /* 0xd480d4800b0a7431 */ /* 0x000fc40000040006 */
[----:B------:R-:W-:Y:S01]  /*83b0*/  FFMA.FTZ R11, R35, R42, R46 ;  /* 0x0000002a230b7223 */ /* 0x000fe2000001002e */
[-C--:B------:R-:W-:Y:S02]  /*83c0*/  HFMA2 R51, R41, R6.reuse.H0_H0, -72, -72 ;  /* 0xd480d48029337431 */ /* 0x080fe40000040006 */
[----:B------:R-:W-:Y:S02]  /*83d0*/  HADD2.F32 R39, -RZ, R50.H0_H0 ;  /* 0x20000032ff277230 */ /* 0x000fe40000004100 */
[----:B------:R-:W-:Y:S02]  /*83e0*/  HFMA2 R57, R43, R6.H0_H0, -72, -72 ;  /* 0xd480d4802b397431 */ /* 0x000fe40000040006 */
[----:B------:R-:W-:Y:S02]  /*83f0*/  HADD2.F32 R6, -RZ, R53.H1_H1 ;  /* 0x30000035ff067230 */ /* 0x000fe40000004100 */
[----:B------:R-:W-:Y:S01]  /*8400*/  FFMA.FTZ R43, R42, R37, R54 ;  /* 0x000000252a2b7223 */ /* 0x000fe20000010036 */
[----:B------:R-:W-:-:S02]  /*8410*/  HADD2.F32 R38, -RZ, R10.H0_H0 ;  /* 0x2000000aff267230 */ /* 0x000fc40000004100 */
[----:B------:R-:W-:Y:S01]  /*8420*/  FFMA.FTZ R53, R48, R39, R47 ;  /* 0x0000002730357223 */ /* 0x000fe2000001002f */
[----:B------:R-:W-:Y:S02]  /*8430*/  HADD2.F32 R40, -RZ, R51.H0_H0 ;  /* 0x20000033ff287230 */ /* 0x000fe40000004100 */
[----:B------:R-:W-:Y:S01]  /*8440*/  FFMA.FTZ R42, R42, R6, R49 ;  /* 0x000000062a2a7223 */ /* 0x000fe20000010031 */
[----:B------:R-:W-:Y:S02]  /*8450*/  HADD2.F32 R41, -RZ, R57.H0_H0 ;  /* 0x20000039ff297230 */ /* 0x000fe40000004100 */
[----:B------:R-:W-:Y:S01]  /*8460*/  FFMA.FTZ R11, R38, R48, R11 ;  /* 0x00000030260b7223 */ /* 0x000fe2000001000b */
[----:B------:R-:W-:Y:S02]  /*8470*/  HADD2.F32 R46, -RZ, R10.H1_H1 ;  /* 0x3000000aff2e7230 */ /* 0x000fe40000004100 */
[----:B------:R-:W-:Y:S01]  /*8480*/  FFMA.FTZ R55, R48, R40, R43 ;  /* 0x0000002830377223 */ /* 0x000fe2000001002b */
[----:B------:R-:W-:-:S02]  /*8490*/  HADD2.F32 R47, -RZ, R50.H1_H1 ;  /* 0x30000032ff2f7230 */ /* 0x000fc40000004100 */
[----:B------:R-:W-:Y:S01]  /*84a0*/  FFMA.FTZ R56, R48, R41, R42 ;  /* 0x0000002930387223 */ /* 0x000fe2000001002a */
[----:B------:R-:W-:Y:S02]  /*84b0*/  HADD2.F32 R48, -RZ, R51.H1_H1 ;  /* 0x30000033ff307230 */ /* 0x000fe40000004100 */
[----:B------:R-:W-:Y:S01]  /*84c0*/  FFMA.FTZ R11, R46, R52, R11 ;  /* 0x000000342e0b7223 */ /* 0x000fe2000001000b */
[----:B------:R-:W-:Y:S02]  /*84d0*/  HADD2.F32 R49, -RZ, R57.H1_H1 ;  /* 0x30000039ff317230 */ /* 0x000fe40000004100 */
[C---:B------:R-:W-:Y:S01]  /*84e0*/  FFMA.FTZ R10, R52.reuse, R47, R53 ;  /* 0x0000002f340a7223 */ /* 0x040fe20000010035 */
[--C-:B------:R-:W-:Y:S02]  /*84f0*/  HADD2.F32 R50, -RZ, R95.reuse.H0_H0 ;  /* 0x2000005fff327230 */ /* 0x100fe40000004100 */
[----:B------:R-:W-:Y:S01]  /*8500*/  FFMA.FTZ R54, R52, R48, R55 ;  /* 0x0000003034367223 */ /* 0x000fe20000010037 */
[----:B------:R-:W-:-:S02]  /*8510*/  HADD2.F32 R51, -RZ, R95.H1_H1 ;  /* 0x3000005fff337230 */ /* 0x000fc40000004100 */
[----:B------:R-:W-:Y:S01]  /*8520*/  FFMA.FTZ R53, R52, R49, R56 ;  /* 0x0000003134357223 */ /* 0x000fe20000010038 */
[--C-:B------:R-:W-:Y:S02]  /*8530*/  HADD2.F32 R43, -RZ, R94.reuse.H0_H0 ;  /* 0x2000005eff2b7230 */ /* 0x100fe40000004100 */
[----:B------:R-:W-:Y:S01]  /*8540*/  FMUL.FTZ R11, R50, R11 ;  /* 0x0000000b320b7220 */ /* 0x000fe20000410000 */
[----:B------:R-:W-:Y:S02]  /*8550*/  HADD2.F32 R42, -RZ, R94.H1_H1 ;  /* 0x3000005eff2a7230 */ /* 0x000fe40000004100 */
[----:B------:R-:W-:Y:S01]  /*8560*/  FMUL.FTZ R10, R51, R10 ;  /* 0x0000000a330a7220 */ /* 0x000fe20000410000 */
[----:B------:R-:W-:Y:S01]  /*8570*/  FMUL.FTZ R54, R43, R54 ;  /* 0x000000362b367220 */ /* 0x000fe20000410000 */
[----:B------:R-:W-:Y:S01]  /*8580*/  F2FP.F16.F32.PACK_AB R11, RZ, R11 ;  /* 0x0000000bff0b723e */ /* 0x000fe200000000ff */
[----:B------:R-:W-:Y:S02]  /*8590*/  FMUL.FTZ R53, R42, R53 ;  /* 0x000000352a357220 */ /* 0x000fe40000410000 */
[----:B------:R-:W-:-:S02]  /*85a0*/  F2FP.F16.F32.PACK_AB R10, RZ, R10 ;  /* 0x0000000aff0a723e */ /* 0x000fc400000000ff */
[----:B------:R-:W-:Y:S02]  /*85b0*/  F2FP.F16.F32.PACK_AB R54, RZ, R54 ;  /* 0x00000036ff36723e */ /* 0x000fe400000000ff */
[----:B------:R-:W-:Y:S02]  /*85c0*/  F2FP.F16.F32.PACK_AB R53, RZ, R53 ;  /* 0x00000035ff35723e */ /* 0x000fe400000000ff */
[----:B------:R-:W-:Y:S02]  /*85d0*/  PRMT R11, R11, 0x5410, R10 ;  /* 0x000054100b0b7816 */ /* 0x000fe4000000000a */
        /* <DEDUP_REMOVED lines=22> */
[--C-:B-1----:R-:W-:Y:S02]  /*8740*/  HADD2.F32 R55, -RZ, R10.reuse.H0_H0 ;  /* 0x2000000aff377230 */ /* 0x102fe40000004100 */
[----:B------:R-:W-:Y:S01]  /*8750*/  FFMA.FTZ R61, R29, R56, R52 ;  /* 0x000000381d3d7223 */ /* 0x000fe20000010034 */
[-C--:B------:R-:W-:Y:S01]  /*8760*/  FFMA.FTZ R54, R15, R53.reuse, R54 ;  /* 0x000000350f367223 */ /* 0x080fe20000010036 */
[-C--:B------:R-:W-:Y:S01]  /*8770*/  FFMA.FTZ R57, R18, R53.reuse, R57 ;  /* 0x0000003512397223 */ /* 0x080fe20000010039 */
[----:B------:R-:W-:Y:S01]  /*8780*/  FFMA.FTZ R56, R28, R53, R59 ;  /* 0x000000351c387223 */ /* 0x000fe2000001003b */
[----:B------:R-:W-:-:S02]  /*8790*/  HADD2.F32 R10, -RZ, R10.H1_H1 ;  /* 0x3000000aff0a7230 */ /* 0x000fc40000004100 */
[----:B------:R-:W-:Y:S01]  /*87a0*/  FFMA.FTZ R61, R30, R53, R61 ;  /* 0x000000351e3d7223 */ /* 0x000fe2000001003d */
[-C--:B------:R-:W-:Y:S01]  /*87b0*/  FFMA.FTZ R54, R31, R55.reuse, R54 ;  /* 0x000000371f367223 */ /* 0x080fe20000010036 */
[-C--:B------:R-:W-:Y:S01]  /*87c0*/  FFMA.FTZ R57, R32, R55.reuse, R57 ;  /* 0x0000003720397223 */ /* 0x080fe20000010039 */
[--C-:B------:R-:W-:Y:S02]  /*87d0*/  HADD2.F32 R52, -RZ, R11.reuse.H0_H0 ;  /* 0x2000000bff347230 */ /* 0x100fe40000004100 */
[-C--:B------:R-:W-:Y:S01]  /*87e0*/  FFMA.FTZ R56, R33, R55.reuse, R56 ;  /* 0x0000003721387223 */ /* 0x080fe20000010038 */
[----:B------:R-:W-:Y:S02]  /*87f0*/  HADD2.F32 R53, -RZ, R11.H1_H1 ;  /* 0x3000000bff357230 */ /* 0x000fe40000004100 */
        /* <DEDUP_REMOVED lines=108> */
[-C--:B------:R-:W-:Y:S01]  /*8ec0*/  FFMA.FTZ R28, R33, R3.reuse, R28 ;  /* 0x00000003211c7223 */ /* 0x080fe2000001001c */
[--C-:B------:R-:W-:Y:S02]  /*8ed0*/  HADD2.F32 R2, -RZ, R11.reuse.H0_H0 ;  /* 0x2000000bff027230 */ /* 0x100fe40000004100 */
[----:B------:R-:W-:Y:S01]  /*8ee0*/  FFMA.FTZ R29, R34, R3, R29 ;  /* 0x00000003221d7223 */ /* 0x000fe2000001001d */
[-C--:B------:R-:W-:Y:S01]  /*8ef0*/  FFMA.FTZ R35, R35, R10.reuse, R0 ;  /* 0x0000000a23237223 */ /* 0x080fe20000010000 */
[-C--:B------:R-:W-:Y:S01]  /*8f00*/  FFMA.FTZ R36, R36, R10.reuse, R17 ;  /* 0x0000000a24247223 */ /* 0x080fe20000010011 */
        /* <DEDUP_REMOVED lines=23> */
.L_x_210:
        /* <DEDUP_REMOVED lines=8> */
.L_x_206:
        /* <DEDUP_REMOVED lines=13> */
.L_x_215:
[----:B------:R-:W0:Y:S02]  /*91d0*/  LDS R2, [R0] ;  /* 0x0000000000027984 */ /* 0x000e240000000800 */
[----:B0-----:R-:W-:-:S05]  /*91e0*/  HFMA2 R3, R2, 1, 1, R27 ;  /* 0x3c003c0002037831 */ /* 0x001fca000000001b */
[----:B------:R-:W0:Y:S02]  /*91f0*/  ATOMS.CAST.SPIN P0, [R0], R2, R3 ;  /* 0x000000020000758d */ /* 0x000e240001800003 */
[----:B0-----:R-:W-:Y:S05]  /*9200*/  @!P0 BRA `(.L_x_215) ;  /* 0xfffffffc00f08947 */ /* 0x001fea000383ffff */
[----:B------:R-:W-:Y:S05]  /*9210*/  BRA `(.L_x_213) ;  /* 0x00000000000c7947 */ /* 0x000fea0003800000 */
.L_x_214:
[----:B------:R-:W2:Y:S02]  /*9220*/  LD.E R0, desc[UR14][R4.64] ;  /* 0x0000000e04007980 */ /* 0x000ea4000c101900 */
[----:B--2---:R-:W-:-:S05]  /*9230*/  IADD3 R3, PT, PT, R27, R0, RZ ;  /* 0x000000001b037210 */ /* 0x004fca0007ffe0ff */
[----:B------:R0:W-:Y:S02]  /*9240*/  ST.E desc[UR14][R4.64], R3 ;  /* 0x0000000304007985 */ /* 0x0001e4000c10190e */
.L_x_213:
[----:B------:R-:W-:Y:S05]  /*9250*/  BSYNC.RECONVERGENT B0 ;  /* 0x0000000000007941 */ /* 0x000fea0003800200 */
.L_x_212:
[----:B------:R1:W-:Y:S01]  /*9260*/  ATOM.E.ADD.F16x2.RN.STRONG.GPU P0, RZ, desc[UR14][R4.64+0x4], R26 ;  /* 0x8000041a04ff79a2 */ /* 0x0003e2000c10e10e */
[----:B------:R-:W-:Y:S04]  /*9270*/  BSSY.RECONVERGENT B0, `(.L_x_216) ;  /* 0x000000e000007945 */ /* 0x000fe80003800200 */
[----:B-1----:R-:W-:Y:S05]  /*9280*/  @P0 BRA `(.L_x_217) ;  /* 0x0000000000300947 */ /* 0x002fea0003800000 */
[----:B------:R-:W1:Y:S02]  /*9290*/  QSPC.E.S P0, RZ, [R4+0x4] ;  /* 0x0000040004ff73aa */ /* 0x000e640000000500 */
[----:B-1----:R-:W-:Y:S05]  /*92a0*/  @!P0 BRA `(.L_x_218) ;  /* 0x00000000001c8947 */ /* 0x002fea0003800000 */
[----:B------:R-:W-:-:S04]  /*92b0*/  MOV R2, R4 ;  /* 0x0000000400027202 */ /* 0x000fc80000000f00 */
[----:B------:R-:W-:-:S07]  /*92c0*/  MOV R0, R2 ;  /* 0x0000000200007202 */ /* 0x000fce0000000f00 */
.L_x_219:
[----:B------:R-:W0:Y:S02]  /*92d0*/  LDS R2, [R0+0x4] ;  /* 0x0000040000027984 */ /* 0x000e240000000800 */
[----:B0-----:R-:W-:-:S05]  /*92e0*/  HADD2 R3, R2, R26 ;  /* 0x0000001a02037230 */ /* 0x001fca0000000000 */
[----:B------:R-:W0:Y:S02]  /*92f0*/  ATOMS.CAST.SPIN P0, [R0+0x4], R2, R3 ;  /* 0x000004020000758d */ /* 0x000e240001800003 */
[----:B0-----:R-:W-:Y:S05]  /*9300*/  @!P0 BRA `(.L_x_219) ;  /* 0xfffffffc00f08947 */ /* 0x001fea000383ffff */
[----:B------:R-:W-:Y:S05]  /*9310*/  BRA `(.L_x_217) ;  /* 0x00000000000c7947 */ /* 0x000fea0003800000 */
.L_x_218:
[----:B------:R-:W0:Y:S02]  /*9320*/  LD.E R0, desc[UR14][R4.64+0x4] ;  /* 0x0000040e04007980 */ /* 0x000e24000c101900 */
[----:B0-----:R-:W-:-:S05]  /*9330*/  IADD3 R3, PT, PT, R26, R0, RZ ;  /* 0x000000001a037210 */ /* 0x001fca0007ffe0ff */
[----:B------:R1:W-:Y:S02]  /*9340*/  ST.E desc[UR14][R4.64+0x4], R3 ;  /* 0x0000040304007985 */ /* 0x0003e4000c10190e */
.L_x_217:
[----:B------:R-:W-:Y:S05]  /*9350*/  BSYNC.RECONVERGENT B0 ;  /* 0x0000000000007941 */ /* 0x000fea0003800200 */
.L_x_216:
        /* <DEDUP_REMOVED lines=12> */
.L_x_223:
[----:B------:R-:W0:Y:S02]  /*9420*/  LDS R2, [R0] ;  /* 0x0000000000027984 */ /* 0x000e240000000800 */
[----:B0-----:R-:W-:-:S05]  /*9430*/  HFMA2 R3, R2, 1, 1, R25 ;  /* 0x3c003c0002037831 */ /* 0x001fca0000000019 */
[----:B------:R-:W0:Y:S02]  /*9440*/  ATOMS.CAST.SPIN P0, [R0], R2, R3 ;  /* 0x000000020000758d */ /* 0x000e240001800003 */
[----:B0-----:R-:W-:Y:S05]  /*9450*/  @!P0 BRA `(.L_x_223) ;  /* 0xfffffffc00f08947 */ /* 0x001fea000383ffff */
[----:B------:R-:W-:Y:S05]  /*9460*/  BRA `(.L_x_221) ;  /* 0x00000000000c7947 */ /* 0x000fea0003800000 */
.L_x_222:
[----:B------:R-:W2:Y:S02]  /*9470*/  LD.E R0, desc[UR14][R4.64] ;  /* 0x0000000e04007980 */ /* 0x000ea4000c101900 */
[----:B--2---:R-:W-:-:S05]  /*9480*/  IADD3 R3, PT, PT, R25, R0, RZ ;  /* 0x0000000019037210 */ /* 0x004fca0007ffe0ff */
[----:B------:R0:W-:Y:S02]  /*9490*/  ST.E desc[UR14][R4.64], R3 ;  /* 0x0000000304007985 */ /* 0x0001e4000c10190e */
.L_x_221:
[----:B------:R-:W-:Y:S05]  /*94a0*/  BSYNC.RECONVERGENT B0 ;  /* 0x0000000000007941 */ /* 0x000fea0003800200 */
.L_x_220:
[----:B------:R1:W-:Y:S01]  /*94b0*/  ATOM.E.ADD.F16x2.RN.STRONG.GPU P0, RZ, desc[UR14][R4.64+0x4], R24 ;  /* 0x8000041804ff79a2 */ /* 0x0003e2000c10e10e */
[----:B------:R-:W-:Y:S04]  /*94c0*/  BSSY.RECONVERGENT B0, `(.L_x_224) ;  /* 0x000000e000007945 */ /* 0x000fe80003800200 */
[----:B-1----:R-:W-:Y:S05]  /*94d0*/  @P0 BRA `(.L_x_225) ;  /* 0x0000000000300947 */ /* 0x002fea0003800000 */
[----:B------:R-:W1:Y:S02]  /*94e0*/  QSPC.E.S P0, RZ, [R4+0x4] ;  /* 0x0000040004ff73aa */ /* 0x000e640000000500 */
[----:B-1----:R-:W-:Y:S05]  /*94f0*/  @!P0 BRA `(.L_x_226) ;  /* 0x00000000001c8947 */ /* 0x002fea0003800000 */
[----:B------:R-:W-:-:S04]  /*9500*/  MOV R2, R4 ;  /* 0x0000000400027202 */ /* 0x000fc80000000f00 */
[----:B------:R-:W-:-:S07]  /*9510*/  MOV R0, R2 ;  /* 0x0000000200007202 */ /* 0x000fce0000000f00 */
.L_x_227:
[----:B------:R-:W0:Y:S02]  /*9520*/  LDS R2, [R0+0x4] ;  /* 0x0000040000027984 */ /* 0x000e240000000800 */
[----:B0-----:R-:W-:-:S05]  /*9530*/  HADD2 R3, R2, R24 ;  /* 0x0000001802037230 */ /* 0x001fca0000000000 */
[----:B------:R-:W0:Y:S02]  /*9540*/  ATOMS.CAST.SPIN P0, [R0+0x4], R2, R3 ;  /* 0x000004020000758d */ /* 0x000e240001800003 */
[----:B0-----:R-:W-:Y:S05]  /*9550*/  @!P0 BRA `(.L_x_227) ;  /* 0xfffffffc00f08947 */ /* 0x001fea000383ffff */
[----:B------:R-:W-:Y:S05]  /*9560*/  BRA `(.L_x_225) ;  /* 0x00000000000c7947 */ /* 0x000fea0003800000 */
.L_x_226:
[----:B------:R-:W0:Y:S02]  /*9570*/  LD.E R0, desc[UR14][R4.64+0x4] ;  /* 0x0000040e04007980 */ /* 0x000e24000c101900 */
[----:B0-----:R-:W-:-:S05]  /*9580*/  IADD3 R3, PT, PT, R24, R0, RZ ;  /* 0x0000000018037210 */ /* 0x001fca0007ffe0ff */
[----:B------:R1:W-:Y:S02]  /*9590*/  ST.E desc[UR14][R4.64+0x4], R3 ;  /* 0x0000040304007985 */ /* 0x0003e4000c10190e */
.L_x_225:
[----:B------:R-:W-:Y:S05]  /*95a0*/  BSYNC.RECONVERGENT B0 ;  /* 0x0000000000007941 */ /* 0x000fea0003800200 */
.L_x_224:
        /* <DEDUP_REMOVED lines=12> */
.L_x_231:
[----:B------:R-:W0:Y:S02]  /*9670*/  LDS R2, [R0] ;  /* 0x0000000000027984 */ /* 0x000e240000000800 */
[----:B0-----:R-:W-:-:S05]  /*9680*/  HFMA2 R3, R2, 1, 1, R23 ;  /* 0x3c003c0002037831 */ /* 0x001fca0000000017 */
[----:B------:R-:W0:Y:S02]  /*9690*/  ATOMS.CAST.SPIN P0, [R0], R2, R3 ;  /* 0x000000020000758d */ /* 0x000e240001800003 */
[----:B0-----:R-:W-:Y:S05]  /*96a0*/  @!P0 BRA `(.L_x_231) ;  /* 0xfffffffc00f08947 */ /* 0x001fea000383ffff */
[----:B------:R-:W-:Y:S05]  /*96b0*/  BRA `(.L_x_229) ;  /* 0x00000000000c7947 */ /* 0x000fea0003800000 */
.L_x_230:
[----:B------:R-:W2:Y:S02]  /*96c0*/  LD.E R0, desc[UR14][R4.64] ;  /* 0x0000000e04007980 */ /* 0x000ea4000c101900 */
[----:B--2---:R-:W-:-:S05]  /*96d0*/  IADD3 R3, PT, PT, R23, R0, RZ ;  /* 0x0000000017037210 */ /* 0x004fca0007ffe0ff */
[----:B------:R0:W-:Y:S02]  /*96e0*/  ST.E desc[UR14][R4.64], R3 ;  /* 0x0000000304007985 */ /* 0x0001e4000c10190e */
.L_x_229:
[----:B------:R-:W-:Y:S05]  /*96f0*/  BSYNC.RECONVERGENT B0 ;  /* 0x0000000000007941 */ /* 0x000fea0003800200 */
.L_x_228:
[----:B------:R1:W-:Y:S01]  /*9700*/  ATOM.E.ADD.F16x2.RN.STRONG.GPU P0, RZ, desc[UR14][R4.64+0x4], R22 ;  /* 0x8000041604ff79a2 */ /* 0x0003e2000c10e10e */
[----:B------:R-:W-:Y:S04]  /*9710*/  BSSY.RECONVERGENT B0, `(.L_x_232) ;  /* 0x000000e000007945 */ /* 0x000fe80003800200 */
[----:B-1----:R-:W-:Y:S05]  /*9720*/  @P0 BRA `(.L_x_233) ;  /* 0x0000000000300947 */ /* 0x002fea0003800000 */
[----:B------:R-:W1:Y:S02]  /*9730*/  QSPC.E.S P0, RZ, [R4+0x4] ;  /* 0x0000040004ff73aa */ /* 0x000e640000000500 */
[----:B-1----:R-:W-:Y:S05]  /*9740*/  @!P0 BRA `(.L_x_234) ;  /* 0x00000000001c8947 */ /* 0x002fea0003800000 */
[----:B------:R-:W-:-:S04]  /*9750*/  MOV R2, R4 ;  /* 0x0000000400027202 */ /* 0x000fc80000000f00 */
[----:B------:R-:W-:-:S07]  /*9760*/  MOV R0, R2 ;  /* 0x0000000200007202 */ /* 0x000fce0000000f00 */
.L_x_235:
[----:B------:R-:W0:Y:S02]  /*9770*/  LDS R2, [R0+0x4] ;  /* 0x0000040000027984 */ /* 0x000e240000000800 */
[----:B0-----:R-:W-:-:S05]  /*9780*/  HADD2 R3, R2, R22 ;  /* 0x0000001602037230 */ /* 0x001fca0000000000 */
[----:B------:R-:W0:Y:S02]  /*9790*/  ATOMS.CAST.SPIN P0, [R0+0x4], R2, R3 ;  /* 0x000004020000758d */ /* 0x000e240001800003 */
[----:B0-----:R-:W-:Y:S05]  /*97a0*/  @!P0 BRA `(.L_x_235) ;  /* 0xfffffffc00f08947 */ /* 0x001fea000383ffff */
[----:B------:R-:W-:Y:S05]  /*97b0*/  BRA `(.L_x_233) ;  /* 0x00000000000c7947 */ /* 0x000fea0003800000 */
.L_x_234:
[----:B------:R-:W0:Y:S02]  /*97c0*/  LD.E R0, desc[UR14][R4.64+0x4] ;  /* 0x0000040e04007980 */ /* 0x000e24000c101900 */
[----:B0-----:R-:W-:-:S05]  /*97d0*/  IADD3 R3, PT, PT, R22, R0, RZ ;  /* 0x0000000016037210 */ /* 0x001fca0007ffe0ff */
[----:B------:R1:W-:Y:S02]  /*97e0*/  ST.E desc[UR14][R4.64+0x4], R3 ;  /* 0x0000040304007985 */ /* 0x0003e4000c10190e */
.L_x_233:
[----:B------:R-:W-:Y:S05]  /*97f0*/  BSYNC.RECONVERGENT B0 ;  /* 0x0000000000007941 */ /* 0x000fea0003800200 */
.L_x_232:
        /* <DEDUP_REMOVED lines=12> */
.L_x_239:
[----:B------:R-:W0:Y:S02]  /*98c0*/  LDS R2, [R0] ;  /* 0x0000000000027984 */ /* 0x000e240000000800 */
[----:B0-----:R-:W-:-:S05]  /*98d0*/  HFMA2 R3, R2, 1, 1, R21 ;  /* 0x3c003c0002037831 */ /* 0x001fca0000000015 */
[----:B------:R-:W0:Y:S02]  /*98e0*/  ATOMS.CAST.SPIN P0, [R0], R2, R3 ;  /* 0x000000020000758d */ /* 0x000e240001800003 */
[----:B0-----:R-:W-:Y:S05]  /*98f0*/  @!P0 BRA `(.L_x_239) ;  /* 0xfffffffc00f08947 */ /* 0x001fea000383ffff */
[----:B------:R-:W-:Y:S05]  /*9900*/  BRA `(.L_x_237) ;  /* 0x00000000000c7947 */ /* 0x000fea0003800000 */
.L_x_238:
[----:B------:R-:W2:Y:S02]  /*9910*/  LD.E R0, desc[UR14][R4.64] ;  /* 0x0000000e04007980 */ /* 0x000ea4000c101900 */
[----:B--2---:R-:W-:-:S05]  /*9920*/  IADD3 R3, PT, PT, R21, R0, RZ ;  /* 0x0000000015037210 */ /* 0x004fca0007ffe0ff */
[----:B------:R0:W-:Y:S02]  /*9930*/  ST.E desc[UR14][R4.64], R3 ;  /* 0x0000000304007985 */ /* 0x0001e4000c10190e */
.L_x_237:
[----:B------:R-:W-:Y:S05]  /*9940*/  BSYNC.RECONVERGENT B0 ;  /* 0x0000000000007941 */ /* 0x000fea0003800200 */
.L_x_236:
[----:B------:R1:W-:Y:S02]  /*9950*/  ATOM.E.ADD.F16x2.RN.STRONG.GPU P0, RZ, desc[UR14][R4.64+0x4], R20 ;  /* 0x8000041404ff79a2 */ /* 0x0003e4000c10e10e */
[----:B-1----:R-:W-:Y:S05]  /*9960*/  @P0 EXIT ;  /* 0x000000000000094d */ /* 0x002fea0003800000 */
[----:B------:R-:W1:Y:S02]  /*9970*/  QSPC.E.S P0, RZ, [R4+0x4] ;  /* 0x0000040004ff73aa */ /* 0x000e640000000500 */
[----:B-1----:R-:W-:Y:S05]  /*9980*/  @!P0 BRA `(.L_x_240) ;  /* 0x00000000001c8947 */ /* 0x002fea0003800000 */
[----:B------:R-:W-:-:S04]  /*9990*/  MOV R2, R4 ;  /* 0x0000000400027202 */ /* 0x000fc80000000f00 */
[----:B------:R-:W-:-:S07]  /*99a0*/  MOV R0, R2 ;  /* 0x0000000200007202 */ /* 0x000fce0000000f00 */
.L_x_241:
[----:B------:R-:W0:Y:S02]  /*99b0*/  LDS R2, [R0+0x4] ;  /* 0x0000040000027984 */ /* 0x000e240000000800 */
[----:B0-----:R-:W-:-:S05]  /*99c0*/  HADD2 R3, R2, R20 ;  /* 0x0000001402037230 */ /* 0x001fca0000000000 */
[----:B------:R-:W0:Y:S02]  /*99d0*/  ATOMS.CAST.SPIN P0, [R0+0x4], R2, R3 ;  /* 0x000004020000758d */ /* 0x000e240001800003 */
[----:B0-----:R-:W-:Y:S05]  /*99e0*/  @!P0 BRA `(.L_x_241) ;  /* 0xfffffffc00f08947 */ /* 0x001fea000383ffff */
[----:B------:R-:W-:Y:S05]  /*99f0*/  EXIT ;  /* 0x000000000000794d */ /* 0x000fea0003800000 */
.L_x_240:
[----:B------:R-:W0:Y:S02]  /*9a00*/  LD.E R0, desc[UR14][R4.64+0x4] ;  /* 0x0000040e04007980 */ /* 0x000e24000c101900 */
[----:B0-----:R-:W-:-:S05]  /*9a10*/  IADD3 R3, PT, PT, R20, R0, RZ ;  /* 0x0000000014037210 */ /* 0x001fca0007ffe0ff */
[----:B------:R-:W-:Y:S01]  /*9a20*/  ST.E desc[UR14][R4.64+0x4], R3 ;  /* 0x0000040304007985 */ /* 0x000fe2000c10190e */
[----:B------:R-:W-:Y:S05]  /*9a30*/  EXIT ;  /* 0x000000000000794d */ /* 0x000fea0003800000 */
.L_x_242:
        /* <DEDUP_REMOVED lines=12> */
.L_x_3567:


//--------------------- .text._Z23gemm_half_q_half_kernelILi4ELi8ELb0ELb0ELi64EEvPK6__halfPKjS4_S2_PS0_iiiiPKtS7_iiiiiibS2_i --------------------------
	.section	.text._Z23gemm_half_q_half_kernelILi4ELi8ELb0ELb0ELi64EEvPK6__halfPKjS4_S2_PS0_iiiiPKtS7_iiiiiibS2_i,"ax",@progbits
	.align	128
        .global         _Z23gemm_half_q_half_kernelILi4ELi8ELb0ELb0ELi64EEvPK6__halfPKjS4_S2_PS0_iiiiPKtS7_iiiiiibS2_i
        .type           _Z23gemm_half_q_half_kernelILi4ELi8ELb0ELb0ELi64EEvPK6__halfPKjS4_S2_PS0_iiiiPKtS7_iiiiiibS2_i,@function
        .size           _Z23gemm_half_q_half_kernelILi4ELi8ELb0ELb0ELi64EEvPK6__halfPKjS4_S2_PS0_iiiiPKtS7_iiiiiibS2_i,(.L_x_3568 - _Z23gemm_half_q_half_kernelILi4ELi8ELb0ELb0ELi64EEvPK6__halfPKjS4_S2_PS0_iiiiPKtS7_iiiiiibS2_i)
        .other          _Z23gemm_half_q_half_kernelILi4ELi8ELb0ELb0ELi64EEvPK6__halfPKjS4_S2_PS0_iiiiPKtS7_iiiiiibS2_i,@"STO_CUDA_ENTRY STV_DEFAULT"
_Z23gemm_half_q_half_kernelILi4ELi8ELb0ELb0ELi64EEvPK6__halfPKjS4_S2_PS0_iiiiPKtS7_iiiiiibS2_i:
.text._Z23gemm_half_q_half_kernelILi4ELi8ELb0ELb0ELi64EEvPK6__halfPKjS4_S2_PS0_iiiiPKtS7_iiiiiibS2_i:
        /* <DEDUP_REMOVED lines=56> */
.L_x_248:
[C---:B------:R-:W-:Y:S02]  /*0380*/  IADD3 R6, PT, PT, R13.reuse, R3, RZ ;  /* 0x000000030d067210 */ /* 0x040fe40007ffe0ff */
[----:B------:R-:W-:Y:S02]  /*0390*/  IADD3 R5, P1, PT, R12, R13, RZ ;  /* 0x0000000d0c057210 */ /* 0x000fe40007f3e0ff */
[----:B------:R-:W-:Y:S02]  /*03a0*/  IADD3 R7, PT, PT, R6, R3, RZ ;  /* 0x0000000306077210 */ /* 0x000fe40007ffe0ff */
[----:B------:R-:W-:Y:S02]  /*03b0*/  LEA.HI.X.SX32 R8, R13, RZ, 0x1, P1 ;  /* 0x000000ff0d087211 */ /* 0x000fe400008f0eff */
[----:B------:R-:W-:Y:S02]  /*03c0*/  LEA R4, P1, R5, UR10, 0x1 ;  /* 0x0000000a05047c11 */ /* 0x000fe4000f8208ff */
[----:B------:R-:W-:-:S02]  /*03d0*/  IADD3 R10, P2, PT, R12, R6, RZ ;  /* 0x000000060c0a7210 */ /* 0x000fc40007f5e0ff */
[----:B------:R-:W-:Y:S02]  /*03e0*/  IADD3 R13, PT, PT, R7, R3, RZ ;  /* 0x00000003070d7210 */ /* 0x000fe40007ffe0ff */
[----:B------:R-:W-:Y:S02]  /*03f0*/  LEA.HI.X R5, R5, UR11, R8, 0x1, P1 ;  /* 0x0000000b05057c11 */ /* 0x000fe400088f0c08 */
[----:B------:R-:W-:Y:S02]  /*0400*/  IADD3 R9, P3, PT, R12, R7, RZ ;  /* 0x000000070c097210 */ /* 0x000fe40007f7e0ff */
[----:B------:R-:W-:Y:S02]  /*0410*/  LEA.HI.X.SX32 R15, R6, RZ, 0x1, P2 ;  /* 0x000000ff060f7211 */ /* 0x000fe400010f0eff */
        /* <DEDUP_REMOVED lines=22> */
.L_x_247:
        /* <DEDUP_REMOVED lines=20> */
.L_x_249:
[----:B------:R-:W-:-:S13]  /*06c0*/  ISETP.EQ.AND P1, PT, RZ, UR5, PT ;  /* 0x00000005ff007c0c */ /* 0x000fda000bf22270 */
[----:B------:R-:W-:Y:S05]  /*06d0*/  @!P0 BRA P1, `(.L_x_244) ;  /* 0x00000004007c8947 */ /* 0x000fea0000800000 */
.L_x_246:
        /* <DEDUP_REMOVED lines=12> */
.L_x_245:
        /* <DEDUP_REMOVED lines=17> */
.L_x_252:
        /* <DEDUP_REMOVED lines=32> */
.L_x_251:
        /* <DEDUP_REMOVED lines=21> */
.L_x_253:
[----:B------:R-:W-:-:S09]  /*0c00*/  UISETP.NE.OR UP0, UPT, UR5, URZ, UP0 ;  /* 0x000000ff0500728c */ /* 0x000fd20008705670 */
[----:B------:R-:W-:Y:S05]  /*0c10*/  BRA.U !UP0, `(.L_x_244) ;  /* 0x00000001082c7547 */ /* 0x000fea000b800000 */
.L_x_250:
        /* <DEDUP_REMOVED lines=11> */
.L_x_244:
[----:B------:R-:W-:Y:S05]  /*0cd0*/  BSYNC.RECONVERGENT B0 ;  /* 0x0000000000007941 */ /* 0x000fea0003800200 */
.L_x_243:
        /* <DEDUP_REMOVED lines=23> */
.L_x_257:
        /* <DEDUP_REMOVED lines=15> */
.L_x_256:
        /* <DEDUP_REMOVED lines=12> */
.L_x_258:
[----:B------:R-:W-:-:S09]  /*1000*/  UISETP.NE.OR UP0, UPT, UR6, URZ, UP0 ;  /* 0x000000ff0600728c */ /* 0x000fd20008705670 */
[----:B------:R-:W-:Y:S05]  /*1010*/  BRA.U !UP0, `(.L_x_254) ;  /* 0x00000001081c7547 */ /* 0x000fea000b800000 */
.L_x_255:
[----:B012---:R-:W0:Y:S02]  /*1020*/  LDC.64 R4, c[0x0][0x3a0] ;  /* 0x0000e800ff047b82 */ /* 0x007e240000000a00 */
.L_x_259:
[C---:B0-----:R-:W-:Y:S01]  /*1030*/  IMAD.WIDE R6, R15.reuse, 0x2, R4 ;  /* 0x000000020f067825 */ /* 0x041fe200078e0204 */
[----:B------:R-:W-:Y:S01]  /*1040*/  UIADD3 UR6, UPT, UPT, UR6, 0x1, URZ ;  /* 0x0000000106067890 */ /* 0x000fe2000fffe0ff */
[----:B------:R-:W-:-:S03]  /*1050*/  IADD3 R15, PT, PT, R15, UR15, RZ ;  /* 0x0000000f0f0f7c10 */ /* 0x000fc6000fffe0ff */
[----:B------:R3:W-:Y:S01]  /*1060*/  STG.E.64 desc[UR20][R6.64], RZ ;  /* 0x000000ff06007986 */ /* 0x0007e2000c101b14 */
[----:B------:R-:W-:-:S09]  /*1070*/  UISETP.NE.AND UP0, UPT, UR6, URZ, UPT ;  /* 0x000000ff0600728c */ /* 0x000fd2000bf05270 */
[----:B---3--:R-:W-:Y:S05]  /*1080*/  BRA.U UP0, `(.L_x_259) ;  /* 0xfffffffd00e87547 */ /* 0x008fea000b83ffff */
.L_x_254:
        /* <DEDUP_REMOVED lines=37> */
.L_x_261:
        /* <DEDUP_REMOVED lines=45> */
.L_x_260:
        /* <DEDUP_REMOVED lines=13> */
.L_x_262:
        /* <DEDUP_REMOVED lines=9> */
.L_x_263:
        /* <DEDUP_REMOVED lines=9> */
.L_x_264:
        /* <DEDUP_REMOVED lines=9> */
.L_x_265:
        /* <DEDUP_REMOVED lines=9> */
.L_x_266:
        /* <DEDUP_REMOVED lines=28> */
[C---:B-1----:R-:W-:Y:S01]  /*1a80*/  LEA R52, P0, R0.reuse, UR12, 0x2 ;  /* 0x0000000c00347c11 */ /* 0x042fe2000f8010ff */
[----:B------:R-:W1:Y:S03]  /*1a90*/  LDCU UR15, c[0x0][0x3ac] ;  /* 0x00007580ff0f77ac */ /* 0x000e660008000800 */
[----:B------:R-:W-:Y:S01]  /*1aa0*/  LEA.HI.X R53, R0, UR13, R53, 0x2, P0 ;  /* 0x0000000d00357c11 */ /* 0x000fe200080f1435 */
[----:B0-----:R-:W-:-:S02]  /*1ab0*/  ULEA UR6, UR7, UR6, 0x18 ;  /* 0x0000000607067291 */ /* 0x001fc4000f8ec0ff */
[----:B------:R-:W-:Y:S02]  /*1ac0*/  UIADD3.X UR11, UPT, UPT, URZ, UR11, URZ, UP0, !UPT ;  /* 0x0000000bff0b7290 */ /* 0x000fe400087fe4ff */
[----:B------:R-:W-:Y:S01]  /*1ad0*/  UIADD3 UR8, UPT, UPT, UR6, 0x100, URZ ;  /* 0x0000010006087890 */ /* 0x000fe2000fffe0ff */
[----:B---3--:R-:W-:Y:S02]  /*1ae0*/  R2UR UR4, R4 ;  /* 0x00000000040472ca */ /* 0x008fe400000e0000 */
[----:B--2---:R-:W-:Y:S02]  /*1af0*/  PRMT R5, R6, 0x7610, R6 ;  /* 0x0000761006057816 */ /* 0x004fe40000000006 */
[----:B------:R-:W-:-:S09]  /*1b00*/  PRMT R8, R7, 0x7610, R7 ;  /* 0x0000761007087816 */ /* 0x000fd20000000007 */
[----:B------:R-:W-:-:S03]  /*1b10*/  UIADD3 UR5, UPT, UPT, UR9, UR4, URZ ;  /* 0x0000000409057290 */ /* 0x000fc6000fffe0ff */
[----:B-1--4-:R-:W-:-:S09]  /*1b20*/  UMOV UR4, URZ ;  /* 0x000000ff00047c82 */ /* 0x012fd20008000000 */
.L_x_272:
[----:B------:R-:W-:-:S06]  /*1b30*/  UISETP.NE.AND UP1, UPT, UR9, UR5, UPT ;  /* 0x000000050900728c */ /* 0x000fcc000bf25270 */
[----:B------:R-:W-:-:S05]  /*1b40*/  PLOP3.LUT P0, PT, PT, PT, UP1, 0x80, 0x8 ;  /* 0x000000000008781c */ /* 0x000fca0003f0f018 */
[----:B------:R-:W-:Y:S01]  /*1b50*/  @!UP1 UMOV UR6, UR10 ;  /* 0x0000000a00069c82 */ /* 0x000fe20008000000 */
[----:B------:R-:W-:Y:S01]  /*1b60*/  @!UP1 UMOV UR7, UR11 ;  /* 0x0000000b00079c82 */ /* 0x000fe20008000000 */
[----:B------:R-:W-:Y:S02]  /*1b70*/  MOV R2, UR6 ;  /* 0x0000000600027c02 */ /* 0x000fe40008000f00 */
[----:B------:R-:W-:Y:S01]  /*1b80*/  MOV R3, UR7 ;  /* 0x0000000700037c02 */ /* 0x000fe20008000f00 */
[----:B------:R-:W-:-:S04]  /*1b90*/  @!UP1 ULEA UR6, UR4, UR23, 0x3 ;  /* 0x0000001704069291 */ /* 0x000fc8000f8e18ff */
[----:B------:R-:W2:Y:S05]  /*1ba0*/  @!P0 LDG.E.U16.CONSTANT R2, desc[UR20][R2.64] ;  /* 0x0000001402028981 */ /* 0x000eaa000c1e9500 */
[----:B------:R-:W3:Y:S01]  /*1bb0*/  @!P0 LDL.64 R6, [UR6+0x8] ;  /* 0x00000806ff068983 */ /* 0x000ee20008100a00 */
[----:B------:R-:W0:Y:S01]  /*1bc0*/  S2UR UR26, SR_CTAID.Y ;  /* 0x00000000001a79c3 */ /* 0x000e220000002600 */
[----:B------:R-:W-:Y:S01]  /*1bd0*/  @!UP1 UIADD3 UR6, UPT, UPT, UR4, 0x1, URZ ;  /* 0x0000000104069890 */ /* 0x000fe2000fffe0ff */
[----:B------:R-:W-:-:S06]  /*1be0*/  HFMA2 R40, -RZ, RZ, 0, 0.0625 ;  /* 0x00002c00ff287431 */ /* 0x000fcc00000001ff */
[----:B------:R-:W-:Y:S01]  /*1bf0*/  @!UP1 UMOV UR4, UR6 ;  /* 0x0000000600049c82 */ /* 0x000fe20008000000 */
[----:B0-----:R-:W-:-:S04]  /*1c00*/  UIMAD UR14, UR26, -0x4, UR17 ;  /* 0xfffffffc1a0e78a4 */ /* 0x001fc8000f8e0211 */
[----:B------:R-:W-:Y:S01]  /*1c10*/  UISETP.GE.AND UP0, UPT, UR14, 0x1, UPT ;  /* 0x000000010e00788c */ /* 0x000fe2000bf06270 */
[----:B--2---:R-:W-:Y:S02]  /*1c20*/  @!P0 R2UR UR7, R2 ;  /* 0x00000000020782ca */ /* 0x004fe400000e0000 */
[----:B---3--:R-:W-:Y:S02]  /*1c30*/  @!P0 PRMT R5, R6, 0x7610, R5 ;  /* 0x0000761006058816 */ /* 0x008fe40000000005 */
[----:B------:R-:W-:Y:S02]  /*1c40*/  @!P0 PRMT R8, R7, 0x7610, R8 ;  /* 0x0000761007088816 */ /* 0x000fe40000000008 */
[----:B------:R-:W-:Y:S02]  /*1c50*/  @!P0 PRMT R5, R5, 0x7610, R6 ;  /* 0x0000761005058816 */ /* 0x000fe40000000006 */
[----:B------:R-:W-:-:S05]  /*1c60*/  @!P0 PRMT R8, R8, 0x7610, R7 ;  /* 0x0000761008088816 */ /* 0x000fca0000000007 */
[----:B------:R-:W-:Y:S01]  /*1c70*/  @!UP1 UIADD3 UR5, UPT, UPT, UR7, UR9, URZ ;  /* 0x0000000907059290 */ /* 0x000fe2000fffe0ff */
[----:B------:R-:W-:Y:S11]  /*1c80*/  BRA.U !UP0, `(.L_x_268) ;  /* 0x0000001108dc7547 */ /* 0x000ff6000b800000 */
[----:B-----5:R-:W2:Y:S01]  /*1c90*/  LDG.E.128.CONSTANT R12, desc[UR20][R52.64] ;  /* 0x00000014340c7981 */ /* 0x020ea2000c1e9d00 */
        /* <DEDUP_REMOVED lines=10> */
[----:B------:R-:W-:Y:S01]  /*1d40*/  LOP3.LUT R6, R6, 0x64006400, RZ, 0xfc, !PT ;  /* 0x6400640006067812 */ /* 0x000fe200078efcff */
[----:B------:R-:W-:Y:S01]  /*1d50*/  HADD2 R2, R0, -1032, -1032 ;  /* 0xe408e40800027430 */ /* 0x000fe20000000000 */
[----:B------:R-:W-:Y:S02]  /*1d60*/  LOP3.LUT R4, R13, 0xf000f, RZ, 0xc0, !PT ;  /* 0x000f000f0d047812 */ /* 0x000fe400078ec0ff */
[----:B------:R-:W-:Y:S01]  /*1d70*/  LOP3.LUT R0, R7, 0x64006400, RZ, 0xfc, !PT ;  /* 0x6400640007007812 */ /* 0x000fe200078efcff */
[----:B------:R-:W-:Y:S01]  /*1d80*/  HADD2 R21, R6, -1032, -1032 ;  /* 0xe408e40806157430 */ /* 0x000fe20000000000 */
[----:B------:R-:W-:Y:S01]  /*1d90*/  LOP3.LUT R4, R4, 0x64006400, RZ, 0xfc, !PT ;  /* 0x6400640004047812 */ /* 0x000fe200078efcff */
[----:B------:R-:W0:Y:S01]  /*1da0*/  LDS.64 R6, [UR8+-0xf8] ;  /* 0xffff0808ff067984 */ /* 0x000e220008000a00 */
[----:B------:R-:W-:Y:S01]  /*1db0*/  LOP3.LUT R17, R15, 0xf000f0, RZ, 0xc0, !PT ;  /* 0x00f000f00f117812 */ /* 0x000fe200078ec0ff */
[----:B------:R-:W-:Y:S01]  /*1dc0*/  HADD2 R23, R0, -1032, -1032 ;  /* 0xe408e40800177430 */ /* 0x000fe20000000000 */
[----:B------:R-:W-:Y:S01]  /*1dd0*/  SHF.R.U32.HI R10, RZ, 0x8, R15 ;  /* 0x00000008ff0a7819 */ /* 0x000fe2000001160f */
[----:B------:R-:W-:Y:S01]  /*1de0*/  HADD2 R15, R4, -1032, -1032 ;  /* 0xe408e408040f7430 */ /* 0x000fe20000000000 */
[----:B------:R-:W-:Y:S01]  /*1df0*/  LOP3.LUT R18, R12, 0xf000f0, RZ, 0xc0, !PT ;  /* 0x00f000f00c127812 */ /* 0x000fe200078ec0ff */
[--C-:B------:R-:W-:Y:S01]  /*1e00*/  HADD2.F32 R4, -RZ, R2.reuse.H0_H0 ;  /* 0x20000002ff047230 */ /* 0x100fe20000004100 */
[----:B------:R-:W-:Y:S01]  /*1e10*/  LOP3.LUT R19, R13, 0xf000f0, RZ, 0xc0, !PT ;  /* 0x00f000f00d137812 */ /* 0x000fe200078ec0ff */
[----:B------:R-:W-:Y:S01]  /*1e20*/  HADD2.F32 R46, -RZ, R2.H1_H1 ;  /* 0x30000002ff2e7230 */ /* 0x000fe20000004100 */
        /* <DEDUP_REMOVED lines=9> */
[----:B------:R-:W-:-:S02]  /*1ec0*/  HADD2.F32 R0, -RZ, R23.H0_H0 ;  /* 0x20000017ff007230 */ /* 0x000fc40000004100 */
[-C--:B------:R-:W-:Y:S02]  /*1ed0*/  HFMA2 R20, R15, R40.reuse.H0_H0, -72, -72 ;  /* 0xd480d4800f147431 */ /* 0x080fe40000040028 */
[----:B------:R-:W-:Y:S02]  /*1ee0*/  HADD2.F32 R43, -RZ, R23.H1_H1 ;  /* 0x30000017ff2b7230 */ /* 0x000fe40000004100 */
[-C--:B------:R-:W-:Y:S02]  /*1ef0*/  HFMA2 R19, R19, R40.reuse.H0_H0, -72, -72 ;  /* 0xd480d48013137431 */ /* 0x080fe40000040028 */
[----:B------:R-:W-:Y:S01]  /*1f00*/  FFMA.FTZ R15, R4, R9, RZ ;  /* 0x00000009040f7223 */ /* 0x000fe200000100ff */
[-C--:B------:R-:W-:Y:S02]  /*1f10*/  HFMA2 R21, R21, R40.reuse.H0_H0, -72, -72 ;  /* 0xd480d48015157431 */ /* 0x080fe40000040028 */
[----:B------:R-:W-:Y:S01]  /*1f20*/  FFMA.FTZ R23, R9, R3, RZ ;  /* 0x0000000309177223 */ /* 0x000fe200000100ff */
[----:B------:R-:W-:-:S02]  /*1f30*/  HFMA2 R17, R17, R40.H0_H0, -72, -72 ;  /* 0xd480d48011117431 */ /* 0x000fc40000040028 */
[C---:B------:R-:W-:Y:S01]  /*1f40*/  FFMA.FTZ R33, R9.reuse, R2, RZ ;  /* 0x0000000209217223 */ /* 0x040fe200000100ff */
[----:B------:R-:W-:Y:S01]  /*1f50*/  FFMA.FTZ R18, R9, R0, RZ ;  /* 0x0000000009127223 */ /* 0x000fe200000100ff */
[----:B------:R-:W-:Y:S01]  /*1f60*/  FFMA.FTZ R15, R46, R22, R15 ;  /* 0x000000162e0f7223 */ /* 0x000fe2000001000f */
[C---:B------:R-:W-:Y:S01]  /*1f70*/  FFMA.FTZ R23, R22.reuse, R45, R23 ;  /* 0x0000002d16177223 */ /* 0x040fe20000010017 */
[C---:B------:R-:W-:Y:S01]  /*1f80*/  FFMA.FTZ R24, R22.reuse, R44, R33 ;  /* 0x0000002c16187223 */ /* 0x040fe20000010021 */
[----:B------:R-:W-:Y:S02]  /*1f90*/  HADD2.F32 R42, -RZ, R20.H0_H0 ;  /* 0x20000014ff2a7230 */ /* 0x000fe40000004100 */
[----:B------:R-:W-:Y:S01]  /*1fa0*/  FFMA.FTZ R22, R22, R43, R18 ;  /* 0x0000002b16167223 */ /* 0x000fe20000010012 */
[----:B------:R-:W-:Y:S01]  /*1fb0*/  HADD2.F32 R39, -RZ, R19.H0_H0 ;  /* 0x20000013ff277230 */ /* 0x000fe20000004100 */
[----:B------:R-:W-:Y:S01]  /*1fc0*/  SHF.R.U32.HI R12, RZ, 0x8, R12 ;  /* 0x00000008ff0c7819 */ /* 0x000fe2000001160c */
[----:B------:R-:W-:-:S02]  /*1fd0*/  HADD2.F32 R37, -RZ, R21.H0_H0 ;  /* 0x20000015ff257230 */ /* 0x000fc40000004100 */
[----:B------:R-:W-:Y:S01]  /*1fe0*/  FFMA.FTZ R18, R42, R16, R15 ;  /* 0x000000102a127223 */ /* 0x000fe2000001000f */
[----:B------:R-:W-:Y:S01]  /*1ff0*/  HADD2.F32 R35, -RZ, R17.H0_H0 ;  /* 0x20000011ff237230 */ /* 0x000fe20000004100 */
[----:B------:R-:W-:Y:S01]  /*2000*/  SHF.R.U32.HI R13, RZ, 0x8, R13 ;  /* 0x00000008ff0d7819 */ /* 0x000fe2000001160d */
[----:B------:R-:W-:Y:S02]  /*2010*/  HADD2.F32 R41, -RZ, R20.H1_H1 ;  /* 0x30000014ff297230 */ /* 0x000fe40000004100 */
[C---:B------:R-:W-:Y:S01]  /*2020*/  FFMA.FTZ R20, R16.reuse, R39, R23 ;  /* 0x0000002710147223 */ /* 0x040fe20000010017 */
[----:B------:R-:W-:Y:S02]  /*2030*/  HADD2.F32 R38, -RZ, R19.H1_H1 ;  /* 0x30000013ff267230 */ /* 0x000fe40000004100 */
[C---:B------:R-:W-:Y:S01]  /*2040*/  FFMA.FTZ R9, R16.reuse, R35, R22 ;  /* 0x0000002310097223 */ /* 0x040fe20000010016 */
[----:B------:R-:W-:Y:S02]  /*2050*/  HADD2.F32 R36, -RZ, R21.H1_H1 ;  /* 0x30000015ff247230 */ /* 0x000fe40000004100 */
[----:B------:R-:W-:Y:S01]  /*2060*/  FFMA.FTZ R21, R16, R37, R24 ;  /* 0x0000002510157223 */ /* 0x000fe20000010018 */
[----:B------:R-:W-:Y:S01]  /*2070*/  HADD2.F32 R34, -RZ, R17.H1_H1 ;  /* 0x30000011ff227230 */ /* 0x000fe20000004100 */
[----:B------:R-:W-:Y:S01]  /*2080*/  SHF.R.U32.HI R14, RZ, 0x8, R14 ;  /* 0x00000008ff0e7819 */ /* 0x000fe2000001160e */
[----:B------:R-:W-:Y:S01]  /*2090*/  FFMA.FTZ R17, R41, R11, R18 ;  /* 0x0000000b29117223 */ /* 0x000fe20000010012 */
[C---:B------:R-:W-:Y:S01]  /*20a0*/  FFMA.FTZ R20, R11.reuse, R38, R20 ;  /* 0x000000260b147223 */ /* 0x040fe20000010014 */
[C---:B------:R-:W-:Y:S01]  /*20b0*/  FFMA.FTZ R21, R11.reuse, R36, R21 ;  /* 0x000000240b157223 */ /* 0x040fe20000010015 */
[----:B------:R-:W-:Y:S01]  /*20c0*/  FFMA.FTZ R22, R11, R34, R9 ;  /* 0x000000220b167223 */ /* 0x000fe20000010009 */
[----:B------:R-:W-:Y:S01]  /*20d0*/  LOP3.LUT R9, R12, 0xf000f, RZ, 0xc0, !PT ;  /* 0x000f000f0c097812 */ /* 0x000fe200078ec0ff */
[----:B0-----:R-:W-:Y:S01]  /*20e0*/  HADD2.F32 R23, -RZ, R6.H0_H0 ;  /* 0x20000006ff177230 */ /* 0x001fe20000004100 */
[----:B------:R-:W-:-:S02]  /*20f0*/  LOP3.LUT R11, R13, 0xf000f, RZ, 0xc0, !PT ;  /* 0x000f000f0d0b7812 */ /* 0x000fc400078ec0ff */
[----:B------:R-:W-:Y:S02]  /*2100*/  LOP3.LUT R15, R14, 0xf000f, RZ, 0xc0, !PT ;  /* 0x000f000f0e0f7812 */ /* 0x000fe400078ec0ff */
[----:B------:R-:W-:Y:S02]  /*2110*/  LOP3.LUT R16, R10, 0xf000f, RZ, 0xc0, !PT ;  /* 0x000f000f0a107812 */ /* 0x000fe400078ec0ff */
[----:B------:R-:W-:Y:S02]  /*2120*/  LOP3.LUT R9, R9, 0x64006400, RZ, 0xfc, !PT ;  /* 0x6400640009097812 */ /* 0x000fe400078efcff */
[----:B------:R-:W-:Y:S02]  /*2130*/  LOP3.LUT R11, R11, 0x64006400, RZ, 0xfc, !PT ;  /* 0x640064000b0b7812 */ /* 0x000fe400078efcff */
[----:B------:R-:W-:Y:S02]  /*2140*/  LOP3.LUT R15, R15, 0x64006400, RZ, 0xfc, !PT ;  /* 0x640064000f0f7812 */ /* 0x000fe400078efcff */
[----:B------:R-:W-:Y:S01]  /*2150*/  LOP3.LUT R18, R16, 0x64006400, RZ, 0xfc, !PT ;  /* 0x6400640010127812 */ /* 0x000fe200078efcff */
[----:B------:R-:W-:-:S02]  /*2160*/  HADD2.F32 R16, -RZ, R6.H1_H1 ;  /* 0x30000006ff107230 */ /* 0x000fc40000004100 */
[----:B------:R-:W-:Y:S01]  /*2170*/  HADD2 R6, R9, -1032, -1032 ;  /* 0xe408e40809067430 */ /* 0x000fe20000000000 */
[----:B------:R-:W-:Y:S01]  /*2180*/  LOP3.LUT R12, R12, 0xf000f0, RZ, 0xc0, !PT ;  /* 0x00f000f00c0c7812 */ /* 0x000fe200078ec0ff */
[----:B------:R-:W-:Y:S01]  /*2190*/  HADD2 R24, R11, -1032, -1032 ;  /* 0xe408e4080b187430 */ /* 0x000fe20000000000 */
[----:B------:R-:W-:Y:S01]  /*21a0*/  LOP3.LUT R14, R14, 0xf000f0, RZ, 0xc0, !PT ;  /* 0x00f000f00e0e7812 */ /* 0x000fe200078ec0ff */
[----:B------:R-:W-:Y:S01]  /*21b0*/  HADD2 R9, R15, -1032, -1032 ;  /* 0xe408e4080f097430 */ /* 0x000fe20000000000 */
[----:B------:R-:W-:Y:S01]  /*21c0*/  LOP3.LUT R10, R10, 0xf000f0, RZ, 0xc0, !PT ;  /* 0x00f000f00a0a7812 */ /* 0x000fe200078ec0ff */
[----:B------:R-:W-:Y:S02]  /*21d0*/  HADD2 R11, R18, -1032, -1032 ;  /* 0xe408e408120b7430 */ /* 0x000fe40000000000 */
[----:B------:R-:W-:Y:S01]  /*21e0*/  HADD2.F32 R49, -RZ, R24.H0_H0 ;  /* 0x20000018ff317230 */ /* 0x000fe20000004100 */
[----:B------:R-:W-:Y:S01]  /*21f0*/  LOP3.LUT R33, R14, 0x64006400, RZ, 0xfc, !PT ;  /* 0x640064000e217812 */ /* 0x000fe200078efcff */
[----:B------:R-:W-:Y:S01]  /*2200*/  HADD2.F32 R48, -RZ, R9.H0_H0 ;  /* 0x20000009ff307230 */ /* 0x000fe20000004100 */
[----:B------:R-:W-:Y:S01]  /*2210*/  LOP3.LUT R51, R10, 0x64006400, RZ, 0xfc, !PT ;  /* 0x640064000a337812 */ /* 0x000fe200078efcff */
[----:B------:R-:W-:-:S02]  /*2220*/  HADD2.F32 R50, -RZ, R6.H0_H0 ;  /* 0x20000006ff327230 */ /* 0x000fc40000004100 */
[C---:B------:R-:W-:Y:S01]  /*2230*/  FFMA.FTZ R19, R23.reuse, R49, R20 ;  /* 0x0000003117137223 */ /* 0x040fe20000010014 */
[----:B------:R-:W-:Y:S02]  /*2240*/  HADD2.F32 R47, -RZ, R11.H0_H0 ;  /* 0x2000000bff2f7230 */ /* 0x000fe40000004100 */
[----:B------:R-:W-:Y:S01]  /*2250*/  FFMA.FTZ R20, R23, R48, R21 ;  /* 0x0000003017147223 */ /* 0x000fe20000010015 */
[----:B------:R-:W-:Y:S01]  /*2260*/  LOP3.LUT R21, R13, 0xf000f0, RZ, 0xc0, !PT ;  /* 0x00f000f00d157812 */ /* 0x000fe200078ec0ff */
[--C-:B------:R-:W-:Y:S01]  /*2270*/  HADD2.F32 R15, -RZ, R7.reuse.H0_H0 ;  /* 0x20000007ff0f7230 */ /* 0x100fe20000004100 */
[----:B------:R-:W-:Y:S01]  /*2280*/  LOP3.LUT R13, R12, 0x64006400, RZ, 0xfc, !PT ;  /* 0x640064000c0d7812 */ /* 0x000fe200078efcff */
[----:B------:R-:W-:Y:S01]  /*2290*/  HADD2.F32 R18, -RZ, R7.H1_H1 ;  /* 0x30000007ff127230 */ /* 0x000fe20000004100 */
[----:B------:R-:W-:Y:S01]  /*22a0*/  LOP3.LUT R21, R21, 0x64006400, RZ, 0xfc, !PT ;  /* 0x6400640015157812 */ /* 0x000fe200078efcff */
[----:B------:R-:W-:Y:S01]  /*22b0*/  FFMA.FTZ R17, R50, R23, R17 ;  /* 0x0000001732117223 */ /* 0x000fe20000010011 */
[----:B------:R-:W-:-:S02]  /*22c0*/  HADD2.F32 R7, -RZ, R24.H1_H1 ;  /* 0x30000018ff077230 */ /* 0x000fc40000004100 */
[----:B------:R-:W-:Y:S01]  /*22d0*/  FFMA.FTZ R23, R23, R47, R22 ;  /* 0x0000002f17177223 */ /* 0x000fe20000010016 */
[-C--:B------:R-:W-:Y:S02]  /*22e0*/  HFMA2 R22, R13, R40.reuse.H0_H0, -72, -72 ;  /* 0xd480d4800d167431 */ /* 0x080fe40000040028 */
[----:B------:R-:W-:Y:S02]  /*22f0*/  HADD2.F32 R6, -RZ, R6.H1_H1 ;  /* 0x30000006ff067230 */ /* 0x000fe40000004100 */
[-C--:B------:R-:W-:Y:S02]  /*2300*/  HFMA2 R24, R21, R40.reuse.H0_H0, -72, -72 ;  /* 0xd480d48015187431 */ /* 0x080fe40000040028 */
[----:B------:R-:W-:Y:S02]  /*2310*/  HADD2.F32 R9, -RZ, R9.H1_H1 ;  /* 0x30000009ff097230 */ /* 0x000fe40000004100 */
[----:B------:R-:W-:Y:S02]  /*2320*/  HFMA2 R33, R33, R40.H0_H0, -72, -72 ;  /* 0xd480d48021217431 */ /* 0x000fe40000040028 */
[----:B------:R-:W-:-:S02]  /*2330*/  HADD2.F32 R10, -RZ, R11.H1_H1 ;  /* 0x3000000bff0a7230 */ /* 0x000fc40000004100 */
[----:B------:R-:W-:Y:S02]  /*2340*/  HFMA2 R21, R51, R40.H0_H0, -72, -72 ;  /* 0xd480d48033157431 */ /* 0x000fe40000040028 */
[----:B------:R-:W-:Y:S02]  /*2350*/  HADD2.F32 R11, -RZ, R22.H0_H0 ;  /* 0x20000016ff0b7230 */ /* 0x000fe40000004100 */
[----:B------:R-:W-:Y:S01]  /*2360*/  FFMA.FTZ R54, R6, R16, R17 ;  /* 0x0000001006367223 */ /* 0x000fe20000010011 */
        /* <DEDUP_REMOVED lines=59> */
[----:B------:R-:W-:Y:S01]  /*2720*/  FFMA.FTZ R54, R48, R18, R57 ;  /* 0x0000001230367223 */ /* 0x000fe20000010039 */
[----:B------:R-:W-:-:S02]  /*2730*/  HADD2.F32 R57, -RZ, R20.H1_H1 ;  /* 0x30000014ff397230 */ /* 0x000fc40000004100 */
[-C--:B------:R-:W-:Y:S01]  /*2740*/  FFMA.FTZ R55, R50, R18.reuse, R61 ;  /* 0x0000001232377223 */ /* 0x080fe2000001003d */
[-C--:B------:R-:W-:Y:S01]  /*2750*/  FFMA.FTZ R56, R49, R18.reuse, R56 ;  /* 0x0000001231387223 */ /* 0x080fe20000010038 */
[----:B------:R-:W-:Y:S01]  /*2760*/  FFMA.FTZ R19, R47, R18, R58 ;  /* 0x000000122f137223 */ /* 0x000fe2000001003a */
[--C-:B------:R-:W-:Y:S02]  /*2770*/  HADD2.F32 R18, -RZ, R21.reuse.H0_H0 ;  /* 0x20000015ff127230 */ /* 0x100fe40000004100 */
[-C--:B------:R-:W-:Y:S01]  /*2780*/  FFMA.FTZ R20, R6, R57.reuse, R55 ;  /* 0x0000003906147223 */ /* 0x080fe20000010037 */
[-C--:B------:R-:W-:Y:S01]  /*2790*/  FFMA.FTZ R55, R7, R57.reuse, R56 ;  /* 0x0000003907377223 */ /* 0x080fe20000010038 */
[-C--:B------:R-:W-:Y:S01]  /*27a0*/  FFMA.FTZ R54, R9, R57.reuse, R54 ;  /* 0x0000003909367223 */ /* 0x080fe20000010036 */
[----:B------:R-:W-:Y:S01]  /*27b0*/  FFMA.FTZ R19, R10, R57, R19 ;  /* 0x000000390a137223 */ /* 0x000fe20000010013 */
[----:B------:R-:W-:Y:S02]  /*27c0*/  HADD2.F32 R21, -RZ, R21.H1_H1 ;  /* 0x30000015ff157230 */ /* 0x000fe40000004100 */
        /* <DEDUP_REMOVED lines=80> */
[----:B------:R-:W-:-:S03]  /*2cd0*/  HADD2.F32 R18, -RZ, R18.H1_H1 ;  /* 0x30000012ff127230 */ /* 0x000fc60000004100 */
[-C--:B------:R-:W-:Y:S01]  /*2ce0*/  FFMA.FTZ R57, R4, R55.reuse, RZ ;  /* 0x0000003704397223 */ /* 0x080fe200000100ff */
[-C--:B------:R-:W-:Y:S01]  /*2cf0*/  FFMA.FTZ R4, R3, R55.reuse, RZ ;  /* 0x0000003703047223 */ /* 0x080fe200000100ff */
[-C--:B------:R-:W-:Y:S01]  /*2d00*/  FFMA.FTZ R3, R2, R55.reuse, RZ ;  /* 0x0000003702037223 */ /* 0x080fe200000100ff */
[----:B------:R-:W-:Y:S01]  /*2d10*/  FFMA.FTZ R2, R0, R55, RZ ;  /* 0x0000003700027223 */ /* 0x000fe200000100ff */
[--C-:B------:R-:W-:Y:S02]  /*2d20*/  HADD2.F32 R0, -RZ, R19.reuse.H0_H0 ;  /* 0x20000013ff007230 */ /* 0x100fe40000004100 */
        /* <DEDUP_REMOVED lines=45> */
.L_x_268:
[----:B------:R-:W-:-:S05]  /*3000*/  MOV R3, UR15 ;  /* 0x0000000f00037c02 */ /* 0x000fca0008000f00 */
[----:B------:R-:W-:Y:S01]  /*3010*/  IMAD.WIDE R52, R3, 0x4, R52 ;  /* 0x0000000403347825 */ /* 0x000fe200078e0234 */
[----:B------:R-:W-:Y:S06]  /*3020*/  BRA.U !UP0, `(.L_x_269) ;  /* 0x0000001108dc7547 */ /* 0x000fec000b800000 */
[----:B-----5:R-:W2:Y:S01]  /*3030*/  LDG.E.128.CONSTANT R12, desc[UR20][R52.64] ;  /* 0x00000014340c7981 */ /* 0x020ea2000c1e9d00 */
[----:B------:R-:W-:-:S03]  /*3040*/  UISETP.NE.AND UP1, UPT, UR14, 0x1, UPT ;  /* 0x000000010e00788c */ /* 0x000fc6000bf25270 */
[----:B------:R-:W0:Y:S04]  /*3050*/  LDS.64 R2, [UR8+-0xf0] ;  /* 0xffff1008ff027984 */ /* 0x000e280008000a00 */
[----:B------:R-:W1:Y:S01]  /*3060*/  LDS.64 R18, [UR8+-0xe8] ;  /* 0xffff1808ff127984 */ /* 0x000e620008000a00 */
[----:B0-----:R-:W-:Y:S02]  /*3070*/  HADD2.F32 R7, -RZ, R2.H0_H0 ;  /* 0x20000002ff077230 */ /* 0x001fe40000004100 */
[--C-:B------:R-:W-:Y:S02]  /*3080*/  HADD2.F32 R21, -RZ, R3.reuse.H0_H0 ;  /* 0x20000003ff157230 */ /* 0x100fe40000004100 */
[----:B------:R-:W-:Y:S02]  /*3090*/  HADD2.F32 R36, -RZ, R3.H1_H1 ;  /* 0x30000003ff247230 */ /* 0x000fe40000004100 */
[----:B-1----:R-:W-:Y:S01]  /*30a0*/  HADD2.F32 R45, -RZ, R18.H0_H0 ;  /* 0x20000012ff2d7230 */ /* 0x002fe20000004100 */
[----:B--2---:R-:W-:-:S02]  /*30b0*/  LOP3.LUT R0, R12, 0xf000f, RZ, 0xc0, !PT ;  /* 0x000f000f0c007812 */ /* 0x004fc400078ec0ff */
[C---:B------:R-:W-:Y:S02]  /*30c0*/  LOP3.LUT R4, R13.reuse, 0xf000f, RZ, 0xc0, !PT ;  /* 0x000f000f0d047812 */ /* 0x040fe400078ec0ff */
[----:B------:R-:W-:Y:S02]  /*30d0*/  LOP3.LUT R10, R13, 0xf000f0, RZ, 0xc0, !PT ;  /* 0x00f000f00d0a7812 */ /* 0x000fe400078ec0ff */
[----:B------:R-:W-:Y:S02]  /*30e0*/  SHF.R.U32.HI R38, RZ, 0x8, R13 ;  /* 0x00000008ff267819 */ /* 0x000fe4000001160d */
[----:B------:R-:W-:Y:S02]  /*30f0*/  LOP3.LUT R11, R14, 0xf000f, RZ, 0xc0, !PT ;  /* 0x000f000f0e0b7812 */ /* 0x000fe400078ec0ff */
[----:B------:R-:W-:Y:S02]  /*3100*/  LOP3.LUT R13, R15, 0xf000f, RZ, 0xc0, !PT ;  /* 0x000f000f0f0d7812 */ /* 0x000fe400078ec0ff */
[----:B------:R-:W-:-:S02]  /*3110*/  LOP3.LUT R0, R0, 0x64006400, RZ, 0xfc, !PT ;  /* 0x6400640000007812 */ /* 0x000fc400078efcff */
[----:B------:R-:W-:Y:S02]  /*3120*/  LOP3.LUT R4, R4, 0x64006400, RZ, 0xfc, !PT ;  /* 0x6400640004047812 */ /* 0x000fe400078efcff */
[----:B------:R-:W-:Y:S01]  /*3130*/  LOP3.LUT R11, R11, 0x64006400, RZ, 0xfc, !PT ;  /* 0x640064000b0b7812 */ /* 0x000fe200078efcff */
[----:B------:R-:W-:Y:S01]  /*3140*/  HADD2 R0, R0, -1032, -1032 ;  /* 0xe408e40800007430 */ /* 0x000fe20000000000 */
[----:B------:R-:W-:Y:S02]  /*3150*/  LOP3.LUT R13, R13, 0x64006400, RZ, 0xfc, !PT ;  /* 0x640064000d0d7812 */ /* 0x000fe400078efcff */
[----:B------:R-:W-:Y:S01]  /*3160*/  LOP3.LUT R9, R12, 0xf000f0, RZ, 0xc0, !PT ;  /* 0x00f000f00c097812 */ /* 0x000fe200078ec0ff */
[----:B------:R-:W-:Y:S01]  /*3170*/  HADD2 R11, R11, -1032, -1032 ;  /* 0xe408e4080b0b7430 */ /* 0x000fe20000000000 */
[----:B------:R-:W-:Y:S01]  /*3180*/  SHF.R.U32.HI R37, RZ, 0x8, R12 ;  /* 0x00000008ff257819 */ /* 0x000fe2000001160c */
[----:B------:R-:W-:Y:S01]  /*3190*/  HADD2 R13, R13, -1032, -1032 ;  /* 0xe408e4080d0d7430 */ /* 0x000fe20000000000 */
[----:B------:R-:W-:Y:S01]  /*31a0*/  LOP3.LUT R12, R14, 0xf000f0, RZ, 0xc0, !PT ;  /* 0x00f000f00e0c7812 */ /* 0x000fe200078ec0ff */
[----:B------:R-:W-:Y:S01]  /*31b0*/  HADD2.F32 R22, -RZ, R0.H1_H1 ;  /* 0x30000000ff167230 */ /* 0x000fe20000004100 */
[----:B------:R-:W-:Y:S01]  /*31c0*/  SHF.R.U32.HI R39, RZ, 0x8, R14 ;  /* 0x00000008ff277819 */ /* 0x000fe2000001160e */
[----:B------:R-:W-:-:S02]  /*31d0*/  HADD2.F32 R14, -RZ, R2.H1_H1 ;  /* 0x30000002ff0e7230 */ /* 0x000fc40000004100 */
[----:B------:R-:W-:Y:S02]  /*31e0*/  HADD2 R2, R4, -1032, -1032 ;  /* 0xe408e40804027430 */ /* 0x000fe40000000000 */
[----:B------:R-:W-:Y:S01]  /*31f0*/  HADD2.F32 R4, -RZ, R0.H0_H0 ;  /* 0x20000000ff047230 */ /* 0x000fe20000004100 */
[----:B------:R-:W-:Y:S01]  /*3200*/  LOP3.LUT R9, R9, 0x64006400, RZ, 0xfc, !PT ;  /* 0x6400640009097812 */ /* 0x000fe200078efcff */
[----:B------:R-:W-:Y:S01]  /*3210*/  HADD2.F32 R0, -RZ, R13.H0_H0 ;  /* 0x2000000dff007230 */ /* 0x000fe20000004100 */
[----:B------:R-:W-:Y:S01]  /*3220*/  LOP3.LUT R6, R15, 0xf000f0, RZ, 0xc0, !PT ;  /* 0x00f000f00f067812 */ /* 0x000fe200078ec0ff */
[--C-:B------:R-:W-:Y:S01]  /*3230*/  HADD2.F32 R3, -RZ, R2.reuse.H0_H0 ;  /* 0x20000002ff037230 */ /* 0x100fe20000004100 */
[----:B------:R-:W-:Y:S01]  /*3240*/  SHF.R.U32.HI R41, RZ, 0x8, R15 ;  /* 0x00000008ff297819 */ /* 0x000fe2000001160f */
[----:B------:R-:W-:Y:S02]  /*3250*/  HADD2.F32 R17, -RZ, R2.H1_H1 ;  /* 0x30000002ff117230 */ /* 0x000fe40000004100 */
[----:B------:R-:W-:-:S02]  /*3260*/  HADD2.F32 R2, -RZ, R11.H0_H0 ;  /* 0x2000000bff027230 */ /* 0x000fc40000004100 */
[C---:B------:R-:W-:Y:S01]  /*3270*/  FFMA.FTZ R33, R7.reuse, R3, RZ ;  /* 0x0000000307217223 */ /* 0x040fe200000100ff */
[----:B------:R-:W-:Y:S01]  /*3280*/  HADD2.F32 R15, -RZ, R13.H1_H1 ;  /* 0x3000000dff0f7230 */ /* 0x000fe20000004100 */
[----:B------:R-:W-:Y:S01]  /*3290*/  LOP3.LUT R13, R12, 0x64006400, RZ, 0xfc, !PT ;  /* 0x640064000c0d7812 */ /* 0x000fe200078efcff */
[----:B------:R-:W-:Y:S01]  /*32a0*/  HADD2.F32 R16, -RZ, R11.H1_H1 ;  /* 0x3000000bff107230 */ /* 0x000fe20000004100 */
[----:B------:R-:W-:Y:S01]  /*32b0*/  LOP3.LUT R11, R10, 0x64006400, RZ, 0xfc, !PT ;  /* 0x640064000a0b7812 */ /* 0x000fe200078efcff */
[-C--:B------:R-:W-:Y:S02]  /*32c0*/  HFMA2 R12, R9, R40.reuse.H0_H0, -72, -72 ;  /* 0xd480d480090c7431 */ /* 0x080fe40000040028 */
[----:B------:R-:W-:Y:S01]  /*32d0*/  FFMA.FTZ R9, R4, R7, RZ ;  /* 0x0000000704097223 */ /* 0x000fe200000100ff */
[C---:B------:R-:W-:Y:S01]  /*32e0*/  FFMA.FTZ R35, R7.reuse, R2, RZ ;  /* 0x0000000207237223 */ /* 0x040fe200000100ff */
[----:B------:R-:W-:Y:S01]  /*32f0*/  FFMA.FTZ R10, R7, R0, RZ ;  /* 0x00000000070a7223 */ /* 0x000fe200000100ff */
[----:B------:R-:W-:Y:S01]  /*3300*/  LOP3.LUT R7, R6, 0x64006400, RZ, 0xfc, !PT ;  /* 0x6400640006077812 */ /* 0x000fe200078efcff */
[----:B------:R-:W-:-:S02]  /*3310*/  HFMA2 R11, R11, R40.H0_H0, -72, -72 ;  /* 0xd480d4800b0b7431 */ /* 0x000fc40000040028 */
[----:B------:R-:W-:Y:S01]  /*3320*/  FFMA.FTZ R23, R22, R14, R9 ;  /* 0x0000000e16177223 */ /* 0x000fe20000010009 */
[-C--:B------:R-:W-:Y:S02]  /*3330*/  HFMA2 R6, R13, R40.reuse.H0_H0, -72, -72 ;  /* 0xd480d4800d067431 */ /* 0x080fe40000040028 */
[C---:B------:R-:W-:Y:S01]  /*3340*/  FFMA.FTZ R24, R14.reuse, R17, R33 ;  /* 0x000000110e187223 */ /* 0x040fe20000010021 */
[----:B------:R-:W-:Y:S02]  /*3350*/  HFMA2 R20, R7, R40.H0_H0, -72, -72 ;  /* 0xd480d48007147431 */ /* 0x000fe40000040028 */
[C---:B------:R-:W-:Y:S01]  /*3360*/  FFMA.FTZ R35, R14.reuse, R16, R35 ;  /* 0x000000100e237223 */ /* 0x040fe20000010023 */
[----:B------:R-:W-:Y:S01]  /*3370*/  FFMA.FTZ R34, R14, R15, R10 ;  /* 0x0000000f0e227223 */ /* 0x000fe2000001000a */
[--C-:B------:R-:W-:Y:S02]  /*3380*/  HADD2.F32 R14, -RZ, R12.reuse.H0_H0 ;  /* 0x2000000cff0e7230 */ /* 0x100fe40000004100 */
[----:B------:R-:W-:-:S02]  /*3390*/  HADD2.F32 R13, -RZ, R12.H1_H1 ;  /* 0x3000000cff0d7230 */ /* 0x000fc40000004100 */
[--C-:B------:R-:W-:Y:S02]  /*33a0*/  HADD2.F32 R12, -RZ, R11.reuse.H0_H0 ;  /* 0x2000000bff0c7230 */ /* 0x100fe40000004100 */
[--C-:B------:R-:W-:Y:S02]  /*33b0*/  HADD2.F32 R10, -RZ, R6.reuse.H0_H0 ;  /* 0x20000006ff0a7230 */ /* 0x100fe40000004100 */
[----:B------:R-:W-:Y:S02]  /*33c0*/  HADD2.F32 R9, -RZ, R6.H1_H1 ;  /* 0x30000006ff097230 */ /* 0x000fe40000004100 */
[--C-:B------:R-:W-:Y:S02]  /*33d0*/  HADD2.F32 R7, -RZ, R20.reuse.H0_H0 ;  /* 0x20000014ff077230 */ /* 0x100fe40000004100 */
[----:B------:R-:W-:Y:S02]  /*33e0*/  HADD2.F32 R6, -RZ, R20.H1_H1 ;  /* 0x30000014ff067230 */ /* 0x000fe40000004100 */
[----:B------:R-:W-:Y:S01]  /*33f0*/  FFMA.FTZ R20, R14, R21, R23 ;  /* 0x000000150e147223 */ /* 0x000fe20000010017 */
[----:B------:R-:W-:-:S02]  /*3400*/  HADD2.F32 R11, -RZ, R11.H1_H1 ;  /* 0x3000000bff0b7230 */ /* 0x000fc40000004100 */
[C---:B------:R-:W-:Y:S01]  /*3410*/  FFMA.FTZ R23, R21.reuse, R12, R24 ;  /* 0x0000000c15177223 */ /* 0x040fe20000010018 */
[C---:B------:R-:W-:Y:S01]  /*3420*/  FFMA.FTZ R24, R21.reuse, R10, R35 ;  /* 0x0000000a15187223 */ /* 0x040fe20000010023 */
[----:B------:R-:W-:Y:S01]  /*3430*/  FFMA.FTZ R33, R21, R7, R34 ;  /* 0x0000000715217223 */ /* 0x000fe20000010022 */
[----:B------:R-:W-:Y:S01]  /*3440*/  FFMA.FTZ R21, R13, R36, R20 ;  /* 0x000000240d157223 */ /* 0x000fe20000010014 */
[C---:B------:R-:W-:Y:S01]  /*3450*/  FFMA.FTZ R46, R36.reuse, R11, R23 ;  /* 0x0000000b242e7223 */ /* 0x040fe20000010017 */
[C---:B------:R-:W-:Y:S01]  /*3460*/  FFMA.FTZ R35, R36.reuse, R9, R24 ;  /* 0x0000000924237223 */ /* 0x040fe20000010018 */
[----:B------:R-:W-:Y:S01]  /*3470*/  LOP3.LUT R20, R37, 0xf000f, RZ, 0xc0, !PT ;  /* 0x000f000f25147812 */ /* 0x000fe200078ec0ff */
[----:B------:R-:W-:Y:S01]  /*3480*/  FFMA.FTZ R36, R36, R6, R33 ;  /* 0x0000000624247223 */ /* 0x000fe20000010021 */
[----:B------:R-:W-:Y:S02]  /*3490*/  LOP3.LUT R24, R38, 0xf000f, RZ, 0xc0, !PT ;  /* 0x000f000f26187812 */ /* 0x000fe400078ec0ff */
[----:B------:R-:W-:-:S02]  /*34a0*/  LOP3.LUT R33, R39, 0xf000f, RZ, 0xc0, !PT ;  /* 0x000f000f27217812 */ /* 0x000fc400078ec0ff */
[----:B------:R-:W-:Y:S02]  /*34b0*/  LOP3.LUT R34, R41, 0xf000f, RZ, 0xc0, !PT ;  /* 0x000f000f29227812 */ /* 0x000fe400078ec0ff */
[----:B------:R-:W-:Y:S01]  /*34c0*/  LOP3.LUT R23, R20, 0x64006400, RZ, 0xfc, !PT ;  /* 0x6400640014177812 */ /* 0x000fe200078efcff */
[----:B------:R-:W-:Y:S01]  /*34d0*/  HADD2.F32 R20, -RZ, R18.H1_H1 ;  /* 0x30000012ff147230 */ /* 0x000fe20000004100 */
[----:B------:R-:W-:Y:S01]  /*34e0*/  LOP3.LUT R24, R24, 0x64006400, RZ, 0xfc, !PT ;  /* 0x6400640018187812 */ /* 0x000fe200078efcff */
[----:B------:R-:W-:Y:S01]  /*34f0*/  HADD2.F32 R18, -RZ, R19.H0_H0 ;  /* 0x20000013ff127230 */ /* 0x000fe20000004100 */
[----:B------:R-:W-:Y:S01]  /*3500*/  LOP3.LUT R33, R33, 0x64006400, RZ, 0xfc, !PT ;  /* 0x6400640021217812 */ /* 0x000fe200078efcff */
[----:B------:R-:W-:Y:S01]  /*3510*/  HADD2 R47, R23, -1032, -1032 ;  /* 0xe408e408172f7430 */ /* 0x000fe20000000000 */
[----:B------:R-:W-:Y:S01]  /*3520*/  LOP3.LUT R34, R34, 0x64006400, RZ, 0xfc, !PT ;  /* 0x6400640022227812 */ /* 0x000fe200078efcff */
[----:B------:R-:W-:Y:S01]  /*3530*/  HADD2 R48, R24, -1032, -1032 ;  /* 0xe408e40818307430 */ /* 0x000fe20000000000 */
[----:B------:R-:W-:Y:S01]  /*3540*/  LOP3.LUT R37, R37, 0xf000f0, RZ, 0xc0, !PT ;  /* 0x00f000f025257812 */ /* 0x000fe200078ec0ff */
[----:B------:R-:W-:Y:S01]  /*3550*/  HADD2 R43, R33, -1032, -1032 ;  /* 0xe408e408212b7430 */ /* 0x000fe20000000000 */
[----:B------:R-:W-:Y:S01]  /*3560*/  LOP3.LUT R38, R38, 0xf000f0, RZ, 0xc0, !PT ;  /* 0x00f000f026267812 */ /* 0x000fe200078ec0ff */
[----:B------:R-:W-:-:S02]  /*3570*/  HADD2 R42, R34, -1032, -1032 ;  /* 0xe408e408222a7430 */ /* 0x000fc40000000000 */
[----:B------:R-:W-:Y:S01]  /*3580*/  HADD2.F32 R34, -RZ, R47.H0_H0 ;  /* 0x2000002fff227230 */ /* 0x000fe20000004100 */
[----:B------:R-:W-:Y:S01]  /*3590*/  LOP3.LUT R41, R41, 0xf000f0, RZ, 0xc0, !PT ;  /* 0x00f000f029297812 */ /* 0x000fe200078ec0ff */
[----:B------:R-:W-:Y:S01]  /*35a0*/  HADD2.F32 R33, -RZ, R48.H0_H0 ;  /* 0x20000030ff217230 */ /* 0x000fe20000004100 */
[----:B------:R-:W-:Y:S01]  /*35b0*/  LOP3.LUT R49, R38, 0x64006400, RZ, 0xfc, !PT ;  /* 0x6400640026317812 */ /* 0x000fe200078efcff */
[----:B------:R-:W-:Y:S02]  /*35c0*/  HADD2.F32 R24, -RZ, R43.H0_H0 ;  /* 0x2000002bff187230 */ /* 0x000fe40000004100 */
[----:B------:R-:W-:Y:S01]  /*35d0*/  FFMA.FTZ R44, R34, R45, R21 ;  /* 0x0000002d222c7223 */ /* 0x000fe20000010015 */
[----:B------:R-:W-:Y:S02]  /*35e0*/  HADD2.F32 R23, -RZ, R42.H0_H0 ;  /* 0x2000002aff177230 */ /* 0x000fe40000004100 */
[----:B------:R-:W-:Y:S01]  /*35f0*/  FFMA.FTZ R21, R45, R33, R46 ;  /* 0x000000212d157223 */ /* 0x000fe2000001002e */
[----:B------:R-:W-:Y:S01]  /*3600*/  LOP3.LUT R41, R41, 0x64006400, RZ, 0xfc, !PT ;  /* 0x6400640029297812 */ /* 0x000fe200078efcff */
[----:B------:R-:W-:Y:S01]  /*3610*/  FFMA.FTZ R46, R45, R24, R35 ;  /* 0x000000182d2e7223 */ /* 0x000fe20000010023 */
[----:B------:R-:W-:Y:S01]  /*3620*/  HADD2.F32 R35, -RZ, R47.H1_H1 ;  /* 0x3000002fff237230 */ /* 0x000fe20000004100 */
[----:B------:R-:W-:Y:S01]  /*3630*/  LOP3.LUT R47, R39, 0xf000f0, RZ, 0xc0, !PT ;  /* 0x00f000f0272f7812 */ /* 0x000fe200078ec0ff */
[----:B------:R-:W-:Y:S01]  /*3640*/  FFMA.FTZ R45, R45, R23, R36 ;  /* 0x000000172d2d7223 */ /* 0x000fe20000010024 */
[----:B------:R-:W-:Y:S01]  /*3650*/  LOP3.LUT R39, R37, 0x64006400, RZ, 0xfc, !PT ;  /* 0x6400640025277812 */ /* 0x000fe200078efcff */
[----:B------:R-:W-:Y:S01]  /*3660*/  HADD2.F32 R36, -RZ, R48.H1_H1 ;  /* 0x30000030ff247230 */ /* 0x000fe20000004100 */
[----:B------:R-:W-:Y:S01]  /*3670*/  LOP3.LUT R47, R47, 0x64006400, RZ, 0xfc, !PT ;  /* 0x640064002f2f7812 */ /* 0x000fe200078efcff */
[----:B------:R-:W-:-:S02]  /*3680*/  HFMA2 R49, R49, R40.H0_H0, -72, -72 ;  /* 0xd480d48031317431 */ /* 0x000fc40000040028 */
[----:B------:R-:W-:Y:S02]  /*3690*/  HADD2.F32 R37, -RZ, R43.H1_H1 ;  /* 0x3000002bff257230 */ /* 0x000fe40000004100 */
[-C--:B------:R-:W-:Y:S02]  /*36a0*/  HFMA2 R48, R39, R40.reuse.H0_H0, -72, -72 ;  /* 0xd480d48027307431 */ /* 0x080fe40000040028 */
[----:B------:R-:W-:Y:S02]  /*36b0*/  HADD2.F32 R38, -RZ, R42.H1_H1 ;  /* 0x3000002aff267230 */ /* 0x000fe40000004100 */
[-C--:B------:R-:W-:Y:S02]  /*36c0*/  HFMA2 R50, R47, R40.reuse.H0_H0, -72, -72 ;  /* 0xd480d4802f327431 */ /* 0x080fe40000040028 */
[----:B------:R-:W-:Y:S01]  /*36d0*/  FFMA.FTZ R44, R35, R20, R44 ;  /* 0x00000014232c7223 */ /* 0x000fe2000001002c */
[----:B------:R-:W-:Y:S02]  /*36e0*/  HFMA2 R47, R41, R40.H0_H0, -72, -72 ;  /* 0xd480d480292f7431 */ /* 0x000fe40000040028 */
[----:B------:R-:W-:-:S02]  /*36f0*/  HADD2.F32 R39, -RZ, R48.H0_H0 ;  /* 0x20000030ff277230 */ /* 0x000fc40000004100 */
[C---:B------:R-:W-:Y:S01]  /*3700*/  FFMA.FTZ R21, R20.reuse, R36, R21 ;  /* 0x0000002414157223 */ /* 0x040fe20000010015 */
[----:B------:R-:W-:Y:S02]  /*3710*/  HADD2.F32 R41, -RZ, R49.H0_H0 ;  /* 0x20000031ff297230 */ /* 0x000fe40000004100 */
[C---:B------:R-:W-:Y:S01]  /*3720*/  FFMA.FTZ R51, R20.reuse, R37, R46 ;  /* 0x0000002514337223 */ /* 0x040fe2000001002e */
[----:B------:R-:W-:Y:S02]  /*3730*/  HADD2.F32 R42, -RZ, R50.H0_H0 ;  /* 0x20000032ff2a7230 */ /* 0x000fe40000004100 */
[----:B------:R-:W-:Y:S01]  /*3740*/  FFMA.FTZ R46, R20, R38, R45 ;  /* 0x00000026142e7223 */ /* 0x000fe2000001002d */
[----:B------:R-:W-:Y:S02]  /*3750*/  HADD2.F32 R43, -RZ, R47.H0_H0 ;  /* 0x2000002fff2b7230 */ /* 0x000fe40000004100 */
[----:B------:R-:W-:Y:S01]  /*3760*/  FFMA.FTZ R55, R39, R18, R44 ;  /* 0x0000001227377223 */ /* 0x000fe2000001002c */
[----:B------:R-:W-:-:S02]  /*3770*/  HADD2.F32 R19, -RZ, R19.H1_H1 ;  /* 0x30000013ff137230 */ /* 0x000fc40000004100 */
[C---:B------:R-:W-:Y:S01]  /*3780*/  FFMA.FTZ R20, R18.reuse, R41, R21 ;  /* 0x0000002912147223 */ /* 0x040fe20000010015 */
[----:B------:R-:W-:Y:S02]  /*3790*/  HADD2.F32 R44, -RZ, R48.H1_H1 ;  /* 0x30000030ff2c7230 */ /* 0x000fe40000004100 */
[C---:B------:R-:W-:Y:S01]  /*37a0*/  FFMA.FTZ R21, R18.reuse, R42, R51 ;  /* 0x0000002a12157223 */ /* 0x040fe20000010033 */
[----:B------:R-:W-:Y:S02]  /*37b0*/  HADD2.F32 R45, -RZ, R49.H1_H1 ;  /* 0x30000031ff2d7230 */ /* 0x000fe40000004100 */
[----:B------:R-:W-:Y:S01]  /*37c0*/  FFMA.FTZ R18, R18, R43, R46 ;  /* 0x0000002b12127223 */ /* 0x000fe2000001002e */
        /* <DEDUP_REMOVED lines=47> */
[-C--:B------:R-:W-:Y:S01]  /*3ac0*/  FFMA.FTZ R56, R34, R18.reuse, R59 ;  /* 0x0000001222387223 */ /* 0x080fe2000001003b */
[-C--:B------:R-:W-:Y:S01]  /*3ad0*/  FFMA.FTZ R55, R33, R18.reuse, R54 ;  /* 0x0000001221377223 */ /* 0x080fe20000010036 */
[----:B------:R-:W-:Y:S01]  /*3ae0*/  FFMA.FTZ R54, R24, R18, R57 ;  /* 0x0000001218367223 */ /* 0x000fe20000010039 */
[----:B------:R-:W-:-:S02]  /*3af0*/  HADD2.F32 R57, -RZ, R20.H1_H1 ;  /* 0x30000014ff397230 */ /* 0x000fc40000004100 */
[----:B------:R-:W-:Y:S01]  /*3b00*/  FFMA.FTZ R19, R23, R18, R58 ;  /* 0x0000001217137223 */ /* 0x000fe2000001003a */
[--C-:B------:R-:W-:Y:S02]  /*3b10*/  HADD2.F32 R18, -RZ, R21.reuse.H0_H0 ;  /* 0x20000015ff127230 */ /* 0x100fe40000004100 */
        /* <DEDUP_REMOVED lines=136> */
.L_x_269:
        /* <DEDUP_REMOVED lines=314> */
.L_x_270:
[----:B------:R-:W-:-:S05]  /*5740*/  MOV R7, UR15 ;  /* 0x0000000f00077c02 */ /* 0x000fca0008000f00 */
[----:B------:R-:W-:Y:S01]  /*5750*/  IMAD.WIDE R6, R7, 0x4, R52 ;  /* 0x0000000407067825 */ /* 0x000fe200078e0234 */
[----:B------:R-:W-:Y:S06]  /*5760*/  BRA.U !UP0, `(.L_x_271) ;  /* 0x0000001108dc7547 */ /* 0x000fec000b800000 */
[----:B-----5:R-:W2:Y:S01]  /*5770*/  LDG.E.128.CONSTANT R12, desc[UR20][R6.64] ;  /* 0x00000014060c7981 */ /* 0x020ea2000c1e9d00 */
[----:B------:R-:W-:Y:S01]  /*5780*/  HADD2.F32 R52, -RZ, R8.H1_H1 ;  /* 0x30000008ff347230 */ /* 0x000fe20000004100 */
[----:B------:R-:W-:Y:S02]  /*5790*/  UISETP.NE.AND UP0, UPT, UR14, 0x1, UPT ;  /* 0x000000010e00788c */ /* 0x000fe4000bf05270 */
[----:B------:R-:W0:Y:S04]  /*57a0*/  LDS.64 R2, [UR8+-0xd0] ;  /* 0xffff3008ff027984 */ /* 0x000e280008000a00 */
[----:B------:R-:W1:Y:S01]  /*57b0*/  LDS.64 R10, [UR8+-0xc8] ;  /* 0xffff3808ff0a7984 */ /* 0x000e620008000a00 */
[--C-:B0-----:R-:W-:Y:S02]  /*57c0*/  HADD2.F32 R9, -RZ, R2.reuse.H0_H0 ;  /* 0x20000002ff097230 */ /* 0x101fe40000004100 */
[----:B------:R-:W-:-:S02]  /*57d0*/  HADD2.F32 R20, -RZ, R2.H1_H1 ;  /* 0x30000002ff147230 */ /* 0x000fc40000004100 */
[----:B------:R-:W-:Y:S02]  /*57e0*/  HADD2.F32 R38, -RZ, R3.H1_H1 ;  /* 0x30000003ff267230 */ /* 0x000fe40000004100 */
[--C-:B-1----:R-:W-:Y:S02]  /*57f0*/  HADD2.F32 R45, -RZ, R10.reuse.H0_H0 ;  /* 0x2000000aff2d7230 */ /* 0x102fe40000004100 */
[----:B------:R-:W-:Y:S01]  /*5800*/  HADD2.F32 R10, -RZ, R10.H1_H1 ;  /* 0x3000000aff0a7230 */ /* 0x000fe20000004100 */
[C---:B--2---:R-:W-:Y:S02]  /*5810*/  LOP3.LUT R16, R12.reuse, 0xf000f0, RZ, 0xc0, !PT ;  /* 0x00f000f00c107812 */ /* 0x044fe400078ec0ff */
[----:B------:R-:W-:Y:S02]  /*5820*/  SHF.R.U32.HI R39, RZ, 0x8, R12 ;  /* 0x00000008ff277819 */ /* 0x000fe4000001160c */
[----:B------:R-:W-:Y:S02]  /*5830*/  LOP3.LUT R0, R12, 0xf000f, RZ, 0xc0, !PT ;  /* 0x000f000f0c007812 */ /* 0x000fe400078ec0ff */
[----:B------:R-:W-:-:S02]  /*5840*/  LOP3.LUT R4, R13, 0xf000f, RZ, 0xc0, !PT ;  /* 0x000f000f0d047812 */ /* 0x000fc400078ec0ff */
[C---:B------:R-:W-:Y:S02]  /*5850*/  LOP3.LUT R18, R14.reuse, 0xf000f0, RZ, 0xc0, !PT ;  /* 0x00f000f00e127812 */ /* 0x040fe400078ec0ff */
[----:B------:R-:W-:Y:S02]  /*5860*/  SHF.R.U32.HI R42, RZ, 0x8, R14 ;  /* 0x00000008ff2a7819 */ /* 0x000fe4000001160e */
[C---:B------:R-:W-:Y:S02]  /*5870*/  LOP3.LUT R12, R15.reuse, 0xf000f0, RZ, 0xc0, !PT ;  /* 0x00f000f00f0c7812 */ /* 0x040fe400078ec0ff */
[----:B------:R-:W-:Y:S02]  /*5880*/  SHF.R.U32.HI R43, RZ, 0x8, R15 ;  /* 0x00000008ff2b7819 */ /* 0x000fe4000001160f */
[----:B------:R-:W-:Y:S02]  /*5890*/  LOP3.LUT R14, R14, 0xf000f, RZ, 0xc0, !PT ;  /* 0x000f000f0e0e7812 */ /* 0x000fe400078ec0ff */
        /* <DEDUP_REMOVED lines=8> */
[----:B------:R-:W-:Y:S01]  /*5920*/  HADD2 R14, R14, -1032, -1032 ;  /* 0xe408e4080e0e7430 */ /* 0x000fe20000000000 */
[----:B------:R-:W-:Y:S01]  /*5930*/  SHF.R.U32.HI R41, RZ, 0x8, R13 ;  /* 0x00000008ff297819 */ /* 0x000fe2000001160d */
[----:B------:R-:W-:-:S02]  /*5940*/  HADD2 R19, R15, -1032, -1032 ;  /* 0xe408e4080f137430 */ /* 0x000fc40000000000 */
[----:B------:R-:W-:Y:S01]  /*5950*/  HADD2.F32 R13, -RZ, R3.H0_H0 ;  /* 0x20000003ff0d7230 */ /* 0x000fe20000004100 */
[----:B------:R-:W-:Y:S01]  /*5960*/  LOP3.LUT R15, R16, 0x64006400, RZ, 0xfc, !PT ;  /* 0x64006400100f7812 */ /* 0x000fe200078efcff */
[--C-:B------:R-:W-:Y:S01]  /*5970*/  HADD2.F32 R4, -RZ, R0.reuse.H0_H0 ;  /* 0x20000000ff047230 */ /* 0x100fe20000004100 */
[----:B------:R-:W-:Y:S01]  /*5980*/  LOP3.LUT R17, R17, 0x64006400, RZ, 0xfc, !PT ;  /* 0x6400640011117812 */ /* 0x000fe200078efcff */
[----:B------:R-:W-:Y:S02]  /*5990*/  HADD2.F32 R24, -RZ, R0.H1_H1 ;  /* 0x30000000ff187230 */ /* 0x000fe40000004100 */
[--C-:B------:R-:W-:Y:S02]  /*59a0*/  HADD2.F32 R3, -RZ, R2.reuse.H0_H0 ;  /* 0x20000002ff037230 */ /* 0x100fe40000004100 */
[----:B------:R-:W-:Y:S02]  /*59b0*/  HFMA2 R16, R15, R40.H0_H0, -72, -72 ;  /* 0xd480d4800f107431 */ /* 0x000fe40000040028 */
[----:B------:R-:W-:-:S02]  /*59c0*/  HADD2.F32 R23, -RZ, R2.H1_H1 ;  /* 0x30000002ff177230 */ /* 0x000fc40000004100 */
[----:B------:R-:W-:Y:S01]  /*59d0*/  FFMA.FTZ R15, R4, R9, RZ ;  /* 0x00000009040f7223 */ /* 0x000fe200000100ff */
[--C-:B------:R-:W-:Y:S02]  /*59e0*/  HADD2.F32 R2, -RZ, R14.reuse.H0_H0 ;  /* 0x2000000eff027230 */ /* 0x100fe40000004100 */
[C---:B------:R-:W-:Y:S01]  /*59f0*/  FFMA.FTZ R35, R9.reuse, R3, RZ ;  /* 0x0000000309237223 */ /* 0x040fe200000100ff */
[--C-:B------:R-:W-:Y:S02]  /*5a00*/  HADD2.F32 R0, -RZ, R19.reuse.H0_H0 ;  /* 0x20000013ff007230 */ /* 0x100fe40000004100 */
[-C--:B------:R-:W-:Y:S02]  /*5a10*/  HFMA2 R17, R17, R40.reuse.H0_H0, -72, -72 ;  /* 0xd480d48011117431 */ /* 0x080fe40000040028 */
[----:B------:R-:W-:Y:S02]  /*5a20*/  HADD2.F32 R22, -RZ, R14.H1_H1 ;  /* 0x3000000eff167230 */ /* 0x000fe40000004100 */
[C---:B------:R-:W-:Y:S01]  /*5a30*/  FFMA.FTZ R37, R9.reuse, R2, RZ ;  /* 0x0000000209257223 */ /* 0x040fe200000100ff */
[----:B------:R-:W-:Y:S01]  /*5a40*/  HADD2.F32 R21, -RZ, R19.H1_H1 ;  /* 0x30000013ff157230 */ /* 0x000fe20000004100 */
[----:B------:R-:W-:Y:S01]  /*5a50*/  LOP3.LUT R19, R18, 0x64006400, RZ, 0xfc, !PT ;  /* 0x6400640012137812 */ /* 0x000fe200078efcff */
[----:B------:R-:W-:Y:S01]  /*5a60*/  FFMA.FTZ R14, R9, R0, RZ ;  /* 0x00000000090e7223 */ /* 0x000fe200000100ff */
[----:B------:R-:W-:Y:S01]  /*5a70*/  LOP3.LUT R9, R12, 0x64006400, RZ, 0xfc, !PT ;  /* 0x640064000c097812 */ /* 0x000fe200078efcff */
[----:B------:R-:W-:Y:S01]  /*5a80*/  FFMA.FTZ R34, R20, R23, R35 ;  /* 0x0000001714227223 */ /* 0x000fe20000010023 */
[----:B------:R-:W-:Y:S01]  /*5a90*/  FFMA.FTZ R33, R24, R20, R15 ;  /* 0x0000001418217223 */ /* 0x000fe2000001000f */
[----:B------:R-:W-:-:S02]  /*5aa0*/  HFMA2 R12, R19, R40.H0_H0, -72, -72 ;  /* 0xd480d480130c7431 */ /* 0x000fc40000040028 */
[C---:B------:R-:W-:Y:S01]  /*5ab0*/  FFMA.FTZ R37, R20.reuse, R22, R37 ;  /* 0x0000001614257223 */ /* 0x040fe20000010025 */
[----:B------:R-:W-:Y:S02]  /*5ac0*/  HFMA2 R9, R9, R40.H0_H0, -72, -72 ;  /* 0xd480d48009097431 */ /* 0x000fe40000040028 */
[----:B------:R-:W-:Y:S01]  /*5ad0*/  FFMA.FTZ R35, R20, R21, R14 ;  /* 0x0000001514237223 */ /* 0x000fe2000001000e */
[--C-:B------:R-:W-:Y:S02]  /*5ae0*/  HADD2.F32 R20, -RZ, R16.reuse.H0_H0 ;  /* 0x20000010ff147230 */ /* 0x100fe40000004100 */
[----:B------:R-:W-:Y:S02]  /*5af0*/  HADD2.F32 R19, -RZ, R16.H1_H1 ;  /* 0x30000010ff137230 */ /* 0x000fe40000004100 */
[----:B------:R-:W-:Y:S02]  /*5b00*/  HADD2.F32 R18, -RZ, R17.H0_H0 ;  /* 0x20000011ff127230 */ /* 0x000fe40000004100 */
[----:B------:R-:W-:-:S02]  /*5b10*/  HADD2.F32 R16, -RZ, R12.H0_H0 ;  /* 0x2000000cff107230 */ /* 0x000fc40000004100 */
[----:B------:R-:W-:Y:S02]  /*5b20*/  HADD2.F32 R14, -RZ, R9.H0_H0 ;  /* 0x20000009ff0e7230 */ /* 0x000fe40000004100 */
[----:B------:R-:W-:Y:S02]  /*5b30*/  HADD2.F32 R15, -RZ, R12.H1_H1 ;  /* 0x3000000cff0f7230 */ /* 0x000fe40000004100 */
[----:B------:R-:W-:Y:S01]  /*5b40*/  FFMA.FTZ R12, R20, R13, R33 ;  /* 0x0000000d140c7223 */ /* 0x000fe20000010021 */
[----:B------:R-:W-:Y:S02]  /*5b50*/  HADD2.F32 R17, -RZ, R17.H1_H1 ;  /* 0x30000011ff117230 */ /* 0x000fe40000004100 */
[C---:B------:R-:W-:Y:S01]  /*5b60*/  FFMA.FTZ R33, R13.reuse, R18, R34 ;  /* 0x000000120d217223 */ /* 0x040fe20000010022 */
[C---:B------:R-:W-:Y:S01]  /*5b70*/  FFMA.FTZ R34, R13.reuse, R16, R37 ;  /* 0x000000100d227223 */ /* 0x040fe20000010025 */
[----:B------:R-:W-:Y:S01]  /*5b80*/  FFMA.FTZ R36, R13, R14, R35 ;  /* 0x0000000e0d247223 */ /* 0x000fe20000010023 */
[----:B------:R-:W-:Y:S01]  /*5b90*/  FFMA.FTZ R13, R19, R38, R12 ;  /* 0x00000026130d7223 */ /* 0x000fe2000001000c */
[C---:B------:R-:W-:Y:S01]  /*5ba0*/  FFMA.FTZ R48, R38.reuse, R17, R33 ;  /* 0x0000001126307223 */ /* 0x040fe20000010021 */
[----:B------:R-:W-:Y:S01]  /*5bb0*/  LOP3.LUT R12, R39, 0xf000f, RZ, 0xc0, !PT ;  /* 0x000f000f270c7812 */ /* 0x000fe200078ec0ff */
[----:B------:R-:W-:Y:S01]  /*5bc0*/  FFMA.FTZ R37, R38, R15, R34 ;  /* 0x0000000f26257223 */ /* 0x000fe20000010022 */
[----:B------:R-:W-:Y:S01]  /*5bd0*/  LOP3.LUT R33, R41, 0xf000f, RZ, 0xc0, !PT ;  /* 0x000f000f29217812 */ /* 0x000fe200078ec0ff */
[----:B------:R-:W-:Y:S01]  /*5be0*/  HADD2.F32 R9, -RZ, R9.H1_H1 ;  /* 0x30000009ff097230 */ /* 0x000fe20000004100 */
[----:B------:R-:W-:-:S02]  /*5bf0*/  LOP3.LUT R34, R42, 0xf000f, RZ, 0xc0, !PT ;  /* 0x000f000f2a227812 */ /* 0x000fc400078ec0ff */
[----:B------:R-:W-:Y:S02]  /*5c00*/  LOP3.LUT R35, R43, 0xf000f, RZ, 0xc0, !PT ;  /* 0x000f000f2b237812 */ /* 0x000fe400078ec0ff */
[----:B------:R-:W-:Y:S01]  /*5c10*/  LOP3.LUT R12, R12, 0x64006400, RZ, 0xfc, !PT ;  /* 0x640064000c0c7812 */ /* 0x000fe200078efcff */
[----:B------:R-:W-:Y:S01]  /*5c20*/  FFMA.FTZ R38, R38, R9, R36 ;  /* 0x0000000926267223 */ /* 0x000fe20000010024 */
[----:B------:R-:W-:Y:S02]  /*5c30*/  LOP3.LUT R33, R33, 0x64006400, RZ, 0xfc, !PT ;  /* 0x6400640021217812 */ /* 0x000fe400078efcff */
[----:B------:R-:W-:Y:S01]  /*5c40*/  LOP3.LUT R34, R34, 0x64006400, RZ, 0xfc, !PT ;  /* 0x6400640022227812 */ /* 0x000fe200078efcff */
[----:B------:R-:W-:Y:S01]  /*5c50*/  HADD2 R49, R12, -1032, -1032 ;  /* 0xe408e4080c317430 */ /* 0x000fe20000000000 */
[----:B------:R-:W-:Y:S01]  /*5c60*/  LOP3.LUT R35, R35, 0x64006400, RZ, 0xfc, !PT ;  /* 0x6400640023237812 */ /* 0x000fe200078efcff */
[----:B------:R-:W-:Y:S01]  /*5c70*/  HADD2 R50, R33, -1032, -1032 ;  /* 0xe408e40821327430 */ /* 0x000fe20000000000 */
[----:B------:R-:W-:Y:S01]  /*5c80*/  LOP3.LUT R39, R39, 0xf000f0, RZ, 0xc0, !PT ;  /* 0x00f000f027277812 */ /* 0x000fe200078ec0ff */
[----:B------:R-:W-:-:S02]  /*5c90*/  HADD2 R47, R34, -1032, -1032 ;  /* 0xe408e408222f7430 */ /* 0x000fc40000000000 */
[----:B------:R-:W-:Y:S02]  /*5ca0*/  HADD2.F32 R36, -RZ, R49.H0_H0 ;  /* 0x20000031ff247230 */ /* 0x000fe40000004100 */
[----:B------:R-:W-:Y:S02]  /*5cb0*/  HADD2 R44, R35, -1032, -1032 ;  /* 0xe408e408232c7430 */ /* 0x000fe40000000000 */
[----:B------:R-:W-:Y:S01]  /*5cc0*/  HADD2.F32 R35, -RZ, R50.H0_H0 ;  /* 0x20000032ff237230 */ /* 0x000fe20000004100 */
[----:B------:R-:W-:Y:S01]  /*5cd0*/  LOP3.LUT R42, R42, 0xf000f0, RZ, 0xc0, !PT ;  /* 0x00f000f02a2a7812 */ /* 0x000fe200078ec0ff */
[----:B------:R-:W-:Y:S02]  /*5ce0*/  HADD2.F32 R34, -RZ, R47.H0_H0 ;  /* 0x2000002fff227230 */ /* 0x000fe40000004100 */
[----:B------:R-:W-:Y:S01]  /*5cf0*/  FFMA.FTZ R46, R36, R45, R13 ;  /* 0x0000002d242e7223 */ /* 0x000fe2000001000d */
[----:B------:R-:W-:Y:S02]  /*5d00*/  HADD2.F32 R33, -RZ, R44.H0_H0 ;  /* 0x2000002cff217230 */ /* 0x000fe40000004100 */
[----:B------:R-:W-:Y:S01]  /*5d10*/  FFMA.FTZ R13, R45, R35, R48 ;  /* 0x000000232d0d7223 */ /* 0x000fe20000010030 */
[----:B------:R-:W-:-:S02]  /*5d20*/  HADD2.F32 R12, -RZ, R11.H0_H0 ;  /* 0x2000000bff0c7230 */ /* 0x000fc40000004100 */
[C---:B------:R-:W-:Y:S01]  /*5d30*/  FFMA.FTZ R48, R45.reuse, R34, R37 ;  /* 0x000000222d307223 */ /* 0x040fe20000010025 */
[----:B------:R-:W-:Y:S02]  /*5d40*/  HADD2.F32 R37, -RZ, R49.H1_H1 ;  /* 0x30000031ff257230 */ /* 0x000fe40000004100 */
[----:B------:R-:W-:Y:S01]  /*5d50*/  FFMA.FTZ R45, R45, R33, R38 ;  /* 0x000000212d2d7223 */ /* 0x000fe20000010026 */
[----:B------:R-:W-:Y:S01]  /*5d60*/  HADD2.F32 R38, -RZ, R50.H1_H1 ;  /* 0x30000032ff267230 */ /* 0x000fe20000004100 */
[----:B------:R-:W-:Y:S01]  /*5d70*/  LOP3.LUT R49, R41, 0xf000f0, RZ, 0xc0, !PT ;  /* 0x00f000f029317812 */ /* 0x000fe200078ec0ff */
[----:B------:R-:W-:Y:S01]  /*5d80*/  HADD2.F32 R11, -RZ, R11.H1_H1 ;  /* 0x3000000bff0b7230 */ /* 0x000fe20000004100 */
[----:B------:R-:W-:Y:S01]  /*5d90*/  LOP3.LUT R50, R43, 0xf000f0, RZ, 0xc0, !PT ;  /* 0x00f000f02b327812 */ /* 0x000fe200078ec0ff */
[----:B------:R-:W-:Y:S01]  /*5da0*/  FFMA.FTZ R46, R37, R10, R46 ;  /* 0x0000000a252e7223 */ /* 0x000fe2000001002e */
        /* <DEDUP_REMOVED lines=13> */
[----:B------:R-:W-:Y:S02]  /*5e80*/  HADD2.F32 R41, -RZ, R47.H0_H0 ;  /* 0x2000002fff297230 */ /* 0x000fe40000004100 */
[----:B------:R-:W-:Y:S01]  /*5e90*/  FFMA.FTZ R56, R12, R42, R13 ;  /* 0x0000002a0c387223 */ /* 0x000fe2000001000d */
[----:B------:R-:W-:-:S02]  /*5ea0*/  HADD2.F32 R44, -RZ, R51.H0_H0 ;  /* 0x20000033ff2c7230 */ /* 0x000fc40000004100 */
[----:B------:R-:W-:Y:S01]  /*5eb0*/  FFMA.FTZ R45, R10, R40, R45 ;  /* 0x000000280a2d7223 */ /* 0x000fe2000001002d */
[--C-:B------:R-:W-:Y:S02]  /*5ec0*/  HADD2.F32 R43, -RZ, R50.reuse.H0_H0 ;  /* 0x20000032ff2b7230 */ /* 0x100fe40000004100 */
[----:B------:R-:W-:Y:S01]  /*5ed0*/  FFMA.FTZ R54, R41, R12, R46 ;  /* 0x0000000c29367223 */ /* 0x000fe2000001002e */
[----:B------:R-:W-:Y:S02]  /*5ee0*/  HADD2.F32 R46, -RZ, R49.H1_H1 ;  /* 0x30000031ff2e7230 */ /* 0x000fe40000004100 */
[C---:B------:R-:W-:Y:S01]  /*5ef0*/  FFMA.FTZ R13, R12.reuse, R44, R45 ;  /* 0x0000002c0c0d7223 */ /* 0x040fe2000001002d */
[----:B------:R-:W-:Y:S02]  /*5f00*/  HADD2.F32 R45, -RZ, R47.H1_H1 ;  /* 0x3000002fff2d7230 */ /* 0x000fe40000004100 */
[----:B------:R-:W-:Y:S01]  /*5f10*/  FFMA.FTZ R10, R12, R43, R48 ;  /* 0x0000002b0c0a7223 */ /* 0x000fe20000010030 */
[----:B------:R-:W-:-:S02]  /*5f20*/  HADD2.F32 R47, -RZ, R50.H1_H1 ;  /* 0x30000032ff2f7230 */ /* 0x000fc40000004100 */
[----:B------:R-:W-:Y:S01]  /*5f30*/  FFMA.FTZ R53, R11, R46, R56 ;  /* 0x0000002e0b357223 */ /* 0x000fe20000010038 */
[----:B------:R-:W-:Y:S02]  /*5f40*/  HADD2.F32 R48, -RZ, R51.H1_H1 ;  /* 0x30000033ff307230 */ /* 0x000fe40000004100 */
[----:B------:R-:W-:Y:S01]  /*5f50*/  FFMA.FTZ R54, R45, R11, R54 ;  /* 0x0000000b2d367223 */ /* 0x000fe20000010036 */
[--C-:B------:R-:W-:Y:S02]  /*5f60*/  HADD2.F32 R49, -RZ, R5.reuse.H0_H0 ;  /* 0x20000005ff317230 */ /* 0x100fe40000004100 */
[C---:B------:R-:W-:Y:S01]  /*5f70*/  FFMA.FTZ R10, R11.reuse, R47, R10 ;  /* 0x0000002f0b0a7223 */ /* 0x040fe2000001000a */
[----:B------:R-:W-:Y:S02]  /*5f80*/  HADD2.F32 R50, -RZ, R5.H1_H1 ;  /* 0x30000005ff327230 */ /* 0x000fe40000004100 */
[----:B------:R-:W-:Y:S01]  /*5f90*/  FFMA.FTZ R13, R11, R48, R13 ;  /* 0x000000300b0d7223 */ /* 0x000fe2000001000d */
[----:B------:R-:W-:-:S02]  /*5fa0*/  HADD2.F32 R51, -RZ, R8.H0_H0 ;  /* 0x20000008ff337230 */ /* 0x000fc40000004100 */
[----:B------:R-:W-:Y:S01]  /*5fb0*/  FMUL.FTZ R54, R49, R54 ;  /* 0x0000003631367220 */ /* 0x000fe20000410000 */
[----:B------:R-:W-:Y:S01]  /*5fc0*/  FMUL.FTZ R53, R50, R53 ;  /* 0x0000003532357220 */ /* 0x000fe20000410000 */
[----:B------:R-:W-:Y:S01]  /*5fd0*/  FMUL.FTZ R13, R52, R13 ;  /* 0x0000000d340d7220 */ /* 0x000fe20000410000 */
[----:B------:R-:W-:Y:S02]  /*5fe0*/  FMUL.FTZ R10, R51, R10 ;  /* 0x0000000a330a7220 */ /* 0x000fe40000410000 */
[----:B------:R-:W-:Y:S02]  /*5ff0*/  F2FP.F16.F32.PACK_AB R54, RZ, R54 ;  /* 0x00000036ff36723e */ /* 0x000fe400000000ff */
[----:B------:R-:W-:Y:S02]  /*6000*/  F2FP.F16.F32.PACK_AB R53, RZ, R53 ;  /* 0x00000035ff35723e */ /* 0x000fe400000000ff */
[----:B------:R-:W-:Y:S02]  /*6010*/  F2FP.F16.F32.PACK_AB R10, RZ, R10 ;  /* 0x0000000aff0a723e */ /* 0x000fe400000000ff */
[----:B------:R-:W-:-:S02]  /*6020*/  F2FP.F16.F32.PACK_AB R13, RZ, R13 ;  /* 0x0000000dff0d723e */ /* 0x000fc400000000ff */
        /* <DEDUP_REMOVED lines=9> */
[----:B------:R-:W-:-:S03]  /*60c0*/  HADD2.F32 R10, -RZ, R10.H1_H1 ;  /* 0x3000000aff0a7230 */ /* 0x000fc60000004100 */
[-C--:B------:R-:W-:Y:S01]  /*60d0*/  FFMA.FTZ R59, R2, R53.reuse, RZ ;  /* 0x00000035023b7223 */ /* 0x080fe200000100ff */
[-C--:B------:R-:W-:Y:S01]  /*60e0*/  FFMA.FTZ R55, R4, R53.reuse, RZ ;  /* 0x0000003504377223 */ /* 0x080fe200000100ff */
[-C--:B------:R-:W-:Y:S01]  /*60f0*/  FFMA.FTZ R54, R3, R53.reuse, RZ ;  /* 0x0000003503367223 */ /* 0x080fe200000100ff */
[----:B------:R-:W-:Y:S01]  /*6100*/  FFMA.FTZ R56, R0, R53, RZ ;  /* 0x0000003500387223 */ /* 0x000fe200000100ff */
[-C--:B------:R-:W-:Y:S01]  /*6110*/  FFMA.FTZ R53, R22, R10.reuse, R59 ;  /* 0x0000000a16357223 */ /* 0x080fe2000001003b */
[--C-:B------:R-:W-:Y:S02]  /*6120*/  HADD2.F32 R59, -RZ, R11.reuse.H0_H0 ;  /* 0x2000000bff3b7230 */ /* 0x100fe40000004100 */
        /* <DEDUP_REMOVED lines=12> */
[--C-:B-1----:R-:W-:Y:S02]  /*61f0*/  HADD2.F32 R10, -RZ, R12.reuse.H0_H0 ;  /* 0x2000000cff0a7230 */ /* 0x102fe40000004100 */
[----:B------:R-:W-:-:S03]  /*6200*/  HADD2.F32 R12, -RZ, R12.H1_H1 ;  /* 0x3000000cff0c7230 */ /* 0x000fc60000004100 */
[-C--:B------:R-:W-:Y:S01]  /*6210*/  FFMA.FTZ R56, R36, R10.reuse, R53 ;  /* 0x0000000a24387223 */ /* 0x080fe20000010035 */
        /* <DEDUP_REMOVED lines=91> */
[----:B------:R-:W-:Y:S01]  /*67d0*/  FFMA.FTZ R0, R0, R55, RZ ;  /* 0x0000003700007223 */ /* 0x000fe200000100ff */
[----:B------:R-:W-:-:S02]  /*67e0*/  HADD2.F32 R10, -RZ, R11.H1_H1 ;  /* 0x3000000bff0a7230 */ /* 0x000fc40000004100 */
[-C--:B------:R-:W-:Y:S01]  /*67f0*/  FFMA.FTZ R11, R4, R55.reuse, RZ ;  /* 0x00000037040b7223 */ /* 0x080fe200000100ff */
[-C--:B------:R-:W-:Y:S01]  /*6800*/  FFMA.FTZ R4, R3, R55.reuse, RZ ;  /* 0x0000003703047223 */ /* 0x080fe200000100ff */
[----:B------:R-:W-:Y:S01]  /*6810*/  FFMA.FTZ R3, R2, R55, RZ ;  /* 0x0000003702037223 */ /* 0x000fe200000100ff */
        /* <DEDUP_REMOVED lines=8> */
[----:B-1----:R-:W-:-:S02]  /*68a0*/  HADD2.F32 R0, -RZ, R12.H0_H0 ;  /* 0x2000000cff007230 */ /* 0x002fc40000004100 */
[-C--:B------:R-:W-:Y:S01]  /*68b0*/  FFMA.FTZ R19, R19, R10.reuse, R20 ;  /* 0x0000000a13137223 */ /* 0x080fe20000010014 */
[-C--:B------:R-:W-:Y:S01]  /*68c0*/  FFMA.FTZ R18, R17, R10.reuse, R18 ;  /* 0x0000000a11127223 */ /* 0x080fe20000010012 */
[-C--:B------:R-:W-:Y:S01]  /*68d0*/  FFMA.FTZ R15, R15, R10.reuse, R16 ;  /* 0x0000000a0f0f7223 */ /* 0x080fe20000010010 */
[----:B------:R-:W-:Y:S01]  /*68e0*/  FFMA.FTZ R14, R9, R10, R14 ;  /* 0x0000000a090e7223 */ /* 0x000fe2000001000e */
[----:B------:R-:W-:Y:S02]  /*68f0*/  HADD2.F32 R12, -RZ, R12.H1_H1 ;  /* 0x3000000cff0c7230 */ /* 0x000fe40000004100 */
[-C--:B------:R-:W-:Y:S01]  /*6900*/  FFMA.FTZ R36, R36, R0.reuse, R19 ;  /* 0x0000000024247223 */ /* 0x080fe20000010013 */
[-C--:B------:R-:W-:Y:S01]  /*6910*/  FFMA.FTZ R35, R35, R0.reuse, R18 ;  /* 0x0000000023237223 */ /* 0x080fe20000010012 */
[--C-:B------:R-:W-:Y:S02]  /*6920*/  HADD2.F32 R3, -RZ, R13.reuse.H0_H0 ;  /* 0x2000000dff037230 */ /* 0x100fe40000004100 */
[-C--:B------:R-:W-:Y:S01]  /*6930*/  FFMA.FTZ R34, R34, R0.reuse, R15 ;  /* 0x0000000022227223 */ /* 0x080fe2000001000f */
[----:B------:R-:W-:Y:S01]  /*6940*/  FFMA.FTZ R33, R33, R0, R14 ;  /* 0x0000000021217223 */ /* 0x000fe2000001000e */
        /* <DEDUP_REMOVED lines=25> */
.L_x_271:
[----:B------:R-:W-:Y:S01]  /*6ae0*/  UIADD3 UR10, UP0, UPT, UR10, 0x80, URZ ;  /* 0x000000800a0a7890 */ /* 0x000fe2000ff1e0ff */
[----:B------:R-:W-:Y:S01]  /*6af0*/  MOV R3, UR15 ;  /* 0x0000000f00037c02 */ /* 0x000fe20008000f00 */
[----:B------:R-:W-:Y:S02]  /*6b00*/  UIADD3 UR9, UPT, UPT, UR9, 0x20, URZ ;  /* 0x0000002009097890 */ /* 0x000fe4000fffe0ff */
[----:B------:R-:W-:Y:S02]  /*6b10*/  UIADD3.X UR11, UPT, UPT, URZ, UR11, URZ, UP0, !UPT ;  /* 0x0000000bff0b7290 */ /* 0x000fe400087fe4ff */
[----:B------:R-:W-:Y:S01]  /*6b20*/  UISETP.GE.AND UP0, UPT, UR9, UR16, UPT ;  /* 0x000000100900728c */ /* 0x000fe2000bf06270 */
[----:B------:R-:W-:Y:S01]  /*6b30*/  IMAD.WIDE R6, R3, 0x4, R6 ;  /* 0x0000000403067825 */ /* 0x000fe200078e0206 */
[----:B------:R-:W-:Y:S02]  /*6b40*/  UIADD3 UR8, UPT, UPT, UR8, 0x40, URZ ;  /* 0x0000004008087890 */ /* 0x000fe4000fffe0ff */
[----:B------:R-:W-:-:S02]  /*6b50*/  MOV R52, R6 ;  /* 0x0000000600347202 */ /* 0x000fc40000000f00 */
[----:B------:R-:W-:-:S03]  /*6b60*/  MOV R53, R7 ;  /* 0x0000000700357202 */ /* 0x000fc60000000f00 */
[----:B------:R-:W-:Y:S05]  /*6b70*/  BRA.U !UP0, `(.L_x_272) ;  /* 0xffffffad08ec7547 */ /* 0x000fea000b83ffff */
.L_x_267:
        /* <DEDUP_REMOVED lines=17> */
.L_x_276:
[----:B------:R-:W0:Y:S02]  /*6c90*/  LDS R2, [R0] ;  /* 0x0000000000027984 */ /* 0x000e240000000800 */
[----:B0-----:R-:W-:-:S05]  /*6ca0*/  HFMA2 R3, R2, 1, 1, R25 ;  /* 0x3c003c0002037831 */ /* 0x001fca0000000019 */
[----:B------:R-:W0:Y:S02]  /*6cb0*/  ATOMS.CAST.SPIN P0, [R0], R2, R3 ;  /* 0x000000020000758d */ /* 0x000e240001800003 */
[----:B0-----:R-:W-:Y:S05]  /*6cc0*/  @!P0 BRA `(.L_x_276) ;  /* 0xfffffffc00f08947 */ /* 0x001fea000383ffff */
[----:B------:R-:W-:Y:S05]  /*6cd0*/  BRA `(.L_x_274) ;  /* 0x00000000000c7947 */ /* 0x000fea0003800000 */
.L_x_275:
[----:B------:R-:W2:Y:S02]  /*6ce0*/  LD.E R0, desc[UR20][R4.64] ;  /* 0x0000001404007980 */ /* 0x000ea4000c101900 */
[----:B--2---:R-:W-:-:S05]  /*6cf0*/  IADD3 R3, PT, PT, R25, R0, RZ ;  /* 0x0000000019037210 */ /* 0x004fca0007ffe0ff */
[----:B------:R0:W-:Y:S02]  /*6d00*/  ST.E desc[UR20][R4.64], R3 ;  /* 0x0000000304007985 */ /* 0x0001e4000c101914 */
.L_x_274:
[----:B------:R-:W-:Y:S05]  /*6d10*/  BSYNC.RECONVERGENT B0 ;  /* 0x0000000000007941 */ /* 0x000fea0003800200 */
.L_x_273:
[----:B------:R1:W-:Y:S01]  /*6d20*/  ATOM.E.ADD.F16x2.RN.STRONG.GPU P0, RZ, desc[UR20][R4.64+0x4], R26 ;  /* 0x8000041a04ff79a2 */ /* 0x0003e2000c10e114 */
[----:B------:R-:W-:Y:S04]  /*6d30*/  BSSY.RECONVERGENT B0, `(.L_x_277) ;  /* 0x000000e000007945 */ /* 0x000fe80003800200 */
[----:B-1----:R-:W-:Y:S05]  /*6d40*/  @P0 BRA `(.L_x_278) ;  /* 0x0000000000300947 */ /* 0x002fea0003800000 */
[----:B------:R-:W1:Y:S02]  /*6d50*/  QSPC.E.S P0, RZ, [R4+0x4] ;  /* 0x0000040004ff73aa */ /* 0x000e640000000500 */
[----:B-1----:R-:W-:Y:S05]  /*6d60*/  @!P0 BRA `(.L_x_279) ;  /* 0x00000000001c8947 */ /* 0x002fea0003800000 */
[----:B------:R-:W-:-:S04]  /*6d70*/  MOV R2, R4 ;  /* 0x0000000400027202 */ /* 0x000fc80000000f00 */
[----:B------:R-:W-:-:S07]  /*6d80*/  MOV R0, R2 ;  /* 0x0000000200007202 */ /* 0x000fce0000000f00 */
.L_x_280:
[----:B------:R-:W0:Y:S02]  /*6d90*/  LDS R2, [R0+0x4] ;  /* 0x0000040000027984 */ /* 0x000e240000000800 */
[----:B0-----:R-:W-:-:S05]  /*6da0*/  HADD2 R3, R2, R26 ;  /* 0x0000001a02037230 */ /* 0x001fca0000000000 */
[----:B------:R-:W0:Y:S02]  /*6db0*/  ATOMS.CAST.SPIN P0, [R0+0x4], R2, R3 ;  /* 0x000004020000758d */ /* 0x000e240001800003 */
[----:B0-----:R-:W-:Y:S05]  /*6dc0*/  @!P0 BRA `(.L_x_280) ;  /* 0xfffffffc00f08947 */ /* 0x001fea000383ffff */
[----:B------:R-:W-:Y:S05]  /*6dd0*/  BRA `(.L_x_278) ;  /* 0x00000000000c7947 */ /* 0x000fea0003800000 */
.L_x_279:
[----:B------:R-:W0:Y:S02]  /*6de0*/  LD.E R0, desc[UR20][R4.64+0x4] ;  /* 0x0000041404007980 */ /* 0x000e24000c101900 */
[----:B0-----:R-:W-:-:S05]  /*6df0*/  IADD3 R3, PT, PT, R26, R0, RZ ;  /* 0x000000001a037210 */ /* 0x001fca0007ffe0ff */
[----:B------:R1:W-:Y:S02]  /*6e00*/  ST.E desc[UR20][R4.64+0x4], R3 ;  /* 0x0000040304007985 */ /* 0x0003e4000c101914 */
.L_x_278:
[----:B------:R-:W-:Y:S05]  /*6e10*/  BSYNC.RECONVERGENT B0 ;  /* 0x0000000000007941 */ /* 0x000fea0003800200 */
.L_x_277:
        /* <DEDUP_REMOVED lines=12> */
.L_x_284:
[----:B------:R-:W0:Y:S02]  /*6ee0*/  LDS R2, [R0] ;  /* 0x0000000000027984 */ /* 0x000e240000000800 */
[----:B0-----:R-:W-:-:S05]  /*6ef0*/  HFMA2 R3, R2, 1, 1, R27 ;  /* 0x3c003c0002037831 */ /* 0x001fca000000001b */
[----:B------:R-:W0:Y:S02]  /*6f00*/  ATOMS.CAST.SPIN P0, [R0], R2, R3 ;  /* 0x000000020000758d */ /* 0x000e240001800003 */
[----:B0-----:R-:W-:Y:S05]  /*6f10*/  @!P0 BRA `(.L_x_284) ;  /* 0xfffffffc00f08947 */ /* 0x001fea000383ffff */
[----:B------:R-:W-:Y:S05]  /*6f20*/  BRA `(.L_x_282) ;  /* 0x00000000000c7947 */ /* 0x000fea0003800000 */
.L_x_283:
[----:B------:R-:W2:Y:S02]  /*6f30*/  LD.E R0, desc[UR20][R4.64] ;  /* 0x0000001404007980 */ /* 0x000ea4000c101900 */
[----:B--2---:R-:W-:-:S05]  /*6f40*/  IADD3 R3, PT, PT, R27, R0, RZ ;  /* 0x000000001b037210 */ /* 0x004fca0007ffe0ff */
[----:B------:R0:W-:Y:S02]  /*6f50*/  ST.E desc[UR20][R4.64], R3 ;  /* 0x0000000304007985 */ /* 0x0001e4000c101914 */
.L_x_282:
[----:B------:R-:W-:Y:S05]  /*6f60*/  BSYNC.RECONVERGENT B0 ;  /* 0x0000000000007941 */ /* 0x000fea0003800200 */
.L_x_281:
[----:B------:R1:W-:Y:S01]  /*6f70*/  ATOM.E.ADD.F16x2.RN.STRONG.GPU P0, RZ, desc[UR20][R4.64+0x4], R28 ;  /* 0x8000041c04ff79a2 */ /* 0x0003e2000c10e114 */
[----:B------:R-:W-:Y:S04]  /*6f80*/  BSSY.RECONVERGENT B0, `(.L_x_285) ;  /* 0x000000e000007945 */ /* 0x000fe80003800200 */
[----:B-1----:R-:W-:Y:S05]  /*6f90*/  @P0 BRA `(.L_x_286) ;  /* 0x0000000000300947 */ /* 0x002fea0003800000 */
[----:B------:R-:W1:Y:S02]  /*6fa0*/  QSPC.E.S P0, RZ, [R4+0x4] ;  /* 0x0000040004ff73aa */ /* 0x000e640000000500 */
[----:B-1----:R-:W-:Y:S05]  /*6fb0*/  @!P0 BRA `(.L_x_287) ;  /* 0x00000000001c8947 */ /* 0x002fea0003800000 */
[----:B------:R-:W-:-:S04]  /*6fc0*/  MOV R2, R4 ;  /* 0x0000000400027202 */ /* 0x000fc80000000f00 */
[----:B------:R-:W-:-:S07]  /*6fd0*/  MOV R0, R2 ;  /* 0x0000000200007202 */ /* 0x000fce0000000f00 */
.L_x_288:
[----:B------:R-:W0:Y:S02]  /*6fe0*/  LDS R2, [R0+0x4] ;  /* 0x0000040000027984 */ /* 0x000e240000000800 */
[----:B0-----:R-:W-:-:S05]  /*6ff0*/  HADD2 R3, R2, R28 ;  /* 0x0000001c02037230 */ /* 0x001fca0000000000 */
[----:B------:R-:W0:Y:S02]  /*7000*/  ATOMS.CAST.SPIN P0, [R0+0x4], R2, R3 ;  /* 0x000004020000758d */ /* 0x000e240001800003 */
[----:B0-----:R-:W-:Y:S05]  /*7010*/  @!P0 BRA `(.L_x_288) ;  /* 0xfffffffc00f08947 */ /* 0x001fea000383ffff */
[----:B------:R-:W-:Y:S05]  /*7020*/  BRA `(.L_x_286) ;  /* 0x00000000000c7947 */ /* 0x000fea0003800000 */
.L_x_287:
[----:B------:R-:W0:Y:S02]  /*7030*/  LD.E R0, desc[UR20][R4.64+0x4] ;  /* 0x0000041404007980 */ /* 0x000e24000c101900 */
[----:B0-----:R-:W-:-:S05]  /*7040*/  IADD3 R3, PT, PT, R28, R0, RZ ;  /* 0x000000001c037210 */ /* 0x001fca0007ffe0ff */
[----:B------:R1:W-:Y:S02]  /*7050*/  ST.E desc[UR20][R4.64+0x4], R3 ;  /* 0x0000040304007985 */ /* 0x0003e4000c101914 */
.L_x_286:
[----:B------:R-:W-:Y:S05]  /*7060*/  BSYNC.RECONVERGENT B0 ;  /* 0x0000000000007941 */ /* 0x000fea0003800200 */
.L_x_285:
        /* <DEDUP_REMOVED lines=12> */
.L_x_292:
[----:B------:R-:W0:Y:S02]  /*7130*/  LDS R2, [R0] ;  /* 0x0000000000027984 */ /* 0x000e240000000800 */
[----:B0-----:R-:W-:-:S05]  /*7140*/  HFMA2 R3, R2, 1, 1, R29 ;  /* 0x3c003c0002037831 */ /* 0x001fca000000001d */
[----:B------:R-:W0:Y:S02]  /*7150*/  ATOMS.CAST.SPIN P0, [R0], R2, R3 ;  /* 0x000000020000758d */ /* 0x000e240001800003 */
[----:B0-----:R-:W-:Y:S05]  /*7160*/  @!P0 BRA `(.L_x_292) ;  /* 0xfffffffc00f08947 */ /* 0x001fea000383ffff */
[----:B------:R-:W-:Y:S05]  /*7170*/  BRA `(.L_x_290) ;  /* 0x00000000000c7947 */ /* 0x000fea0003800000 */
.L_x_291:
[----:B------:R-:W2:Y:S02]  /*7180*/  LD.E R0, desc[UR20][R4.64] ;  /* 0x0000001404007980 */ /* 0x000ea4000c101900 */
[----:B--2---:R-:W-:-:S05]  /*7190*/  IADD3 R3, PT, PT, R29, R0, RZ ;  /* 0x000000001d037210 */ /* 0x004fca0007ffe0ff */
[----:B------:R0:W-:Y:S02]  /*71a0*/  ST.E desc[UR20][R4.64], R3 ;  /* 0x0000000304007985 */ /* 0x0001e4000c101914 */
.L_x_290:
[----:B------:R-:W-:Y:S05]  /*71b0*/  BSYNC.RECONVERGENT B0 ;  /* 0x0000000000007941 */ /* 0x000fea0003800200 */
.L_x_289:
[----:B------:R1:W-:Y:S01]  /*71c0*/  ATOM.E.ADD.F16x2.RN.STRONG.GPU P0, RZ, desc[UR20][R4.64+0x4], R30 ;  /* 0x8000041e04ff79a2 */ /* 0x0003e2000c10e114 */
[----:B------:R-:W-:Y:S04]  /*71d0*/  BSSY.RECONVERGENT B0, `(.L_x_293) ;  /* 0x000000e000007945 */ /* 0x000fe80003800200 */
[----:B-1----:R-:W-:Y:S05]  /*71e0*/  @P0 BRA `(.L_x_294) ;  /* 0x0000000000300947 */ /* 0x002fea0003800000 */
[----:B------:R-:W1:Y:S02]  /*71f0*/  QSPC.E.S P0, RZ, [R4+0x4] ;  /* 0x0000040004ff73aa */ /* 0x000e640000000500 */
[----:B-1----:R-:W-:Y:S05]  /*7200*/  @!P0 BRA `(.L_x_295) ;  /* 0x00000000001c8947 */ /* 0x002fea0003800000 */
[----:B------:R-:W-:-:S04]  /*7210*/  MOV R2, R4 ;  /* 0x0000000400027202 */ /* 0x000fc80000000f00 */
[----:B------:R-:W-:-:S07]  /*7220*/  MOV R0, R2 ;  /* 0x0000000200007202 */ /* 0x000fce0000000f00 */
.L_x_296:
[----:B------:R-:W0:Y:S02]  /*7230*/  LDS R2, [R0+0x4] ;  /* 0x0000040000027984 */ /* 0x000e240000000800 */
[----:B0-----:R-:W-:-:S05]  /*7240*/  HADD2 R3, R2, R30 ;  /* 0x0000001e02037230 */ /* 0x001fca0000000000 */
[----:B------:R-:W0:Y:S02]  /*7250*/  ATOMS.CAST.SPIN P0, [R0+0x4], R2, R3 ;  /* 0x000004020000758d */ /* 0x000e240001800003 */
[----:B0-----:R-:W-:Y:S05]  /*7260*/  @!P0 BRA `(.L_x_296) ;  /* 0xfffffffc00f08947 */ /* 0x001fea000383ffff */
[----:B------:R-:W-:Y:S05]  /*7270*/  BRA `(.L_x_294) ;  /* 0x00000000000c7947 */ /* 0x000fea0003800000 */
.L_x_295:
[----:B------:R-:W0:Y:S02]  /*7280*/  LD.E R0, desc[UR20][R4.64+0x4] ;  /* 0x0000041404007980 */ /* 0x000e24000c101900 */
[----:B0-----:R-:W-:-:S05]  /*7290*/  IADD3 R3, PT, PT, R30, R0, RZ ;  /* 0x000000001e037210 */ /* 0x001fca0007ffe0ff */
[----:B------:R1:W-:Y:S02]  /*72a0*/  ST.E desc[UR20][R4.64+0x4], R3 ;  /* 0x0000040304007985 */ /* 0x0003e4000c101914 */
.L_x_294:
[----:B------:R-:W-:Y:S05]  /*72b0*/  BSYNC.RECONVERGENT B0 ;  /* 0x0000000000007941 */ /* 0x000fea0003800200 */
.L_x_293:
        /* <DEDUP_REMOVED lines=12> */
.L_x_300:
[----:B------:R-:W0:Y:S02]  /*7380*/  LDS R2, [R0] ;  /* 0x0000000000027984 */ /* 0x000e240000000800 */
[----:B0-----:R-:W-:-:S05]  /*7390*/  HFMA2 R3, R2, 1, 1, R31 ;  /* 0x3c003c0002037831 */ /* 0x001fca000000001f */
[----:B------:R-:W0:Y:S02]  /*73a0*/  ATOMS.CAST.SPIN P0, [R0], R2, R3 ;  /* 0x000000020000758d */ /* 0x000e240001800003 */
[----:B0-----:R-:W-:Y:S05]  /*73b0*/  @!P0 BRA `(.L_x_300) ;  /* 0xfffffffc00f08947 */ /* 0x001fea000383ffff */
[----:B------:R-:W-:Y:S05]  /*73c0*/  BRA `(.L_x_298) ;  /* 0x00000000000c7947 */ /* 0x000fea0003800000 */
.L_x_299:
[----:B------:R-:W2:Y:S02]  /*73d0*/  LD.E R0, desc[UR20][R4.64] ;  /* 0x0000001404007980 */ /* 0x000ea4000c101900 */
[----:B--2---:R-:W-:-:S05]  /*73e0*/  IADD3 R3, PT, PT, R31, R0, RZ ;  /* 0x000000001f037210 */ /* 0x004fca0007ffe0ff */
[----:B------:R0:W-:Y:S02]  /*73f0*/  ST.E desc[UR20][R4.64], R3 ;  /* 0x0000000304007985 */ /* 0x0001e4000c101914 */
.L_x_298:
[----:B------:R-:W-:Y:S05]  /*7400*/  BSYNC.RECONVERGENT B0 ;  /* 0x0000000000007941 */ /* 0x000fea0003800200 */
.L_x_297:
[----:B------:R1:W-:Y:S02]  /*7410*/  ATOM.E.ADD.F16x2.RN.STRONG.GPU P0, RZ, desc[UR20][R4.64+0x4], R32 ;  /* 0x8000042004ff79a2 */ /* 0x0003e4000c10e114 */
[----:B-1----:R-:W-:Y:S05]  /*7420*/  @P0 EXIT ;  /* 0x000000000000094d */ /* 0x002fea0003800000 */
[----:B------:R-:W1:Y:S02]  /*7430*/  QSPC.E.S P0, RZ, [R4+0x4] ;  /* 0x0000040004ff73aa */ /* 0x000e640000000500 */
[----:B-1----:R-:W-:Y:S05]  /*7440*/  @!P0 BRA `(.L_x_301) ;  /* 0x00000000001c8947 */ /* 0x002fea0003800000 */
[----:B------:R-:W-:-:S04]  /*7450*/  MOV R2, R4 ;  /* 0x0000000400027202 */ /* 0x000fc80000000f00 */
[----:B------:R-:W-:-:S07]  /*7460*/  MOV R0, R2 ;  /* 0x0000000200007202 */ /* 0x000fce0000000f00 */
.L_x_302:
[----:B------:R-:W0:Y:S02]  /*7470*/  LDS R2, [R0+0x4] ;  /* 0x0000040000027984 */ /* 0x000e240000000800 */
[----:B0-----:R-:W-:-:S05]  /*7480*/  HADD2 R3, R2, R32 ;  /* 0x0000002002037230 */ /* 0x001fca0000000000 */
[----:B------:R-:W0:Y:S02]  /*7490*/  ATOMS.CAST.SPIN P0, [R0+0x4], R2, R3 ;  /* 0x000004020000758d */ /* 0x000e240001800003 */
[----:B0-----:R-:W-:Y:S05]  /*74a0*/  @!P0 BRA `(.L_x_302) ;  /* 0xfffffffc00f08947 */ /* 0x001fea000383ffff */
[----:B------:R-:W-:Y:S05]  /*74b0*/  EXIT ;  /* 0x000000000000794d */ /* 0x000fea0003800000 */
.L_x_301:
[----:B------:R-:W0:Y:S02]  /*74c0*/  LD.E R0, desc[UR20][R4.64+0x4] ;  /* 0x0000041404007980 */ /* 0x000e24000c101900 */
[----:B0-----:R-:W-:-:S05]  /*74d0*/  IADD3 R3, PT, PT, R32, R0, RZ ;  /* 0x0000000020037210 */ /* 0x001fca0007ffe0ff */
[----:B------:R-:W-:Y:S01]  /*74e0*/  ST.E desc[UR20][R4.64+0x4], R3 ;  /* 0x0000040304007985 */ /* 0x000fe2000c101914 */
[----:B------:R-:W-:Y:S05]  /*74f0*/  EXIT ;  /* 0x000000000000794d */ /* 0x000fea0003800000 */
.L_x_303:
        /* <DEDUP_REMOVED lines=16> */
.L_x_3568:


//--------------------- .text._Z23gemm_half_q_half_kernelILi4ELi12ELb0ELb0ELi64EEvPK6__halfPKjS4_S2_PS0_iiiiPKtS7_iiiiiibS2_i --------------------------
	.section	.text._Z23gemm_half_q_half_kernelILi4ELi12ELb0ELb0ELi64EEvPK6__halfPKjS4_S2_PS0_iiiiPKtS7_iiiiiibS2_i,"ax",@progbits
	.align	128
        .global         _Z23gemm_half_q_half_kernelILi4ELi12ELb0ELb0ELi64EEvPK6__halfPKjS4_S2_PS0_iiiiPKtS7_iiiiiibS2_i
        .type           _Z23gemm_half_q_half_kernelILi4ELi12ELb0ELb0ELi64EEvPK6__halfPKjS4_S2_PS0_iiiiPKtS7_iiiiiibS2_i,@function
        .size           _Z23gemm_half_q_half_kernelILi4ELi12ELb0ELb0ELi64EEvPK6__halfPKjS4_S2_PS0_iiiiPKtS7_iiiiiibS2_i,(.L_x_3569 - _Z23gemm_half_q_half_kernelILi4ELi12ELb0ELb0ELi64EEvPK6__halfPKjS4_S2_PS0_iiiiPKtS7_iiiiiibS2_i)
        .other          _Z23gemm_half_q_half_kernelILi4ELi12ELb0ELb0ELi64EEvPK6__halfPKjS4_S2_PS0_iiiiPKtS7_iiiiiibS2_i,@"STO_CUDA_ENTRY STV_DEFAULT"
_Z23gemm_half_q_half_kernelILi4ELi12ELb0ELb0ELi64EEvPK6__halfPKjS4_S2_PS0_iiiiPKtS7_iiiiiibS2_i:
.text._Z23gemm_half_q_half_kernelILi4ELi12ELb0ELb0ELi64EEvPK6__halfPKjS4_S2_PS0_iiiiPKtS7_iiiiiibS2_i:
[----:B------:R-:W0:Y:S08]  /*0000*/  LDC R1, c[0x0][0x37c] ;  /* 0x0000df00ff017b82 */ /* 0x000e300000000800 */
[----:B------:R-:W1:Y:S01]  /*0010*/  S2UR UR16, SR_CTAID.Y ;  /* 0x00000000001079c3 */ /* 0x000e620000002600 */
[----:B------:R-:W2:Y:S01]  /*0020*/  S2R R3, SR_TID.X ;  /* 0x0000000000037919 */ /* 0x000ea20000002100 */
[----:B------:R-:W1:Y:S01]  /*0030*/  LDCU UR6, c[0x0][0x3a8] ;  /* 0x00007500ff0677ac */ /* 0x000e620008000800 */
[----:B------:R-:W-:Y:S01]  /*0040*/  BSSY.RECONVERGENT B0, `(.L_x_304) ;  /* 0x00000c7000007945 */ /* 0x000fe20003800200 */
[----:B0-----:R-:W-:Y:S01]  /*0050*/  IADD3 R1, PT, PT, R1, -0x10, RZ ;  /* 0xfffffff001017810 */ /* 0x001fe20007ffe0ff */
[----:B------:R-:W0:Y:S03]  /*0060*/  LDCU.64 UR12, c[0x0][0x358] ;  /* 0x00006b00ff0c77ac */ /* 0x000e260008000a00 */
[----:B------:R-:W3:Y:S08]  /*0070*/  S2UR UR7, SR_CTAID.Z ;  /* 0x00000000000779c3 */ /* 0x000ef00000002700 */
[----:B------:R-:W4:Y:S08]  /*0080*/  LDC R0, c[0x0][0x3b0] ;  /* 0x0000ec00ff007b82 */ /* 0x000f300000000800 */
[----:B------:R-:W5:Y:S01]  /*0090*/  S2UR UR4, SR_CTAID.X ;  /* 0x00000000000479c3 */ /* 0x000f620000002500 */
[----:B-1----:R-:W-:-:S04]  /*00a0*/  UIMAD UR6, UR16, -0x4, UR6 ;  /* 0xfffffffc100678a4 */ /* 0x002fc8000f8e0206 */
[----:B------:R-:W-:Y:S02]  /*00b0*/  UISETP.GE.AND UP0, UPT, UR6, 0x1, UPT ;  /* 0x000000010600788c */ /* 0x000fe4000bf06270 */
[----:B---3--:R-:W-:-:S04]  /*00c0*/  USHF.L.U32 UR5, UR7, 0x6, URZ ;  /* 0x0000000607057899 */ /* 0x008fc800080006ff */
[----:B------:R-:W-:Y:S01]  /*00d0*/  PLOP3.LUT P0, PT, PT, PT, UP0, 0x80, 0x8 ;  /* 0x000000000008781c */ /* 0x000fe20003f0f008 */
[----:B------:R-:W-:Y:S01]  /*00e0*/  UISETP.LT.AND UP0, UPT, UR6, 0x4, UPT ;  /* 0x000000040600788c */ /* 0x000fe2000bf01270 */
[----:B------:R-:W-:Y:S02]  /*00f0*/  MOV R5, UR5 ;  /* 0x0000000500057c02 */ /* 0x000fe40008000f00 */
[----:B--2---:R-:W-:Y:S01]  /*0100*/  IADD3 R13, PT, PT, R3, UR5, RZ ;  /* 0x00000005030d7c10 */ /* 0x004fe2000fffe0ff */
[----:B------:R-:W-:Y:S01]  /*0110*/  USEL UR10, UR6, 0x4, UP0 ;  /* 0x00000004060a7887 */ /* 0x000fe20008000000 */
[----:B----4-:R-:W-:-:S04]  /*0120*/  VIADDMNMX R48, R5, 0x40, R0, PT ;  /* 0x0000004005307846 */ /* 0x010fc80003800100 */
[----:B------:R-:W-:Y:S01]  /*0130*/  ISETP.GE.OR P0, PT, R13, R48, !P0 ;  /* 0x000000300d00720c */ /* 0x000fe20004706670 */
[----:B-----5:R-:W-:-:S06]  /*0140*/  USHF.L.U32 UR4, UR4, 0x8, URZ ;  /* 0x0000000804047899 */ /* 0x020fcc00080006ff */
[----:B------:R-:W-:-:S06]  /*0150*/  LEA R2, R3, UR4, 0x2 ;  /* 0x0000000403027c11 */ /* 0x000fcc000f8e10ff */
        /* <DEDUP_REMOVED lines=32> */
.L_x_309:
        /* <DEDUP_REMOVED lines=8> */
[C---:B------:R-:W-:Y:S02]  /*03e0*/  IADD3 R9, P3, PT, R13.reuse, R7, RZ ;  /* 0x000000070d097210 */ /* 0x040fe40007f7e0ff */
[----:B------:R-:W-:Y:S01]  /*03f0*/  LEA.HI.X.SX32 R15, R6, RZ, 0x1, P2 ;  /* 0x000000ff060f7211 */ /* 0x000fe200010f0eff */
[----:B------:R-:W2:Y:S01]  /*0400*/  LDG.E.U16.CONSTANT R5, desc[UR12][R4.64] ;  /* 0x0000000c04057981 */ /* 0x000ea2000c1e9500 */
[----:B------:R-:W-:Y:S02]  /*0410*/  LEA R6, P2, R10, UR14, 0x1 ;  /* 0x0000000e0a067c11 */ /* 0x000fe4000f8408ff */
        /* <DEDUP_REMOVED lines=20> */
.L_x_308:
        /* <DEDUP_REMOVED lines=20> */
.L_x_310:
[----:B------:R-:W-:-:S13]  /*06a0*/  ISETP.EQ.AND P1, PT, RZ, UR8, PT ;  /* 0x00000008ff007c0c */ /* 0x000fda000bf22270 */
[----:B------:R-:W-:Y:S05]  /*06b0*/  @!P0 BRA P1, `(.L_x_305) ;  /* 0x00000004007c8947 */ /* 0x000fea0000800000 */
.L_x_307:
        /* <DEDUP_REMOVED lines=12> */
.L_x_306:
        /* <DEDUP_REMOVED lines=17> */
.L_x_313:
        /* <DEDUP_REMOVED lines=32> */
.L_x_312:
        /* <DEDUP_REMOVED lines=21> */
.L_x_314:
[----:B------:R-:W-:-:S09]  /*0be0*/  UISETP.NE.OR UP0, UPT, UR8, URZ, UP0 ;  /* 0x000000ff0800728c */ /* 0x000fd20008705670 */
[----:B------:R-:W-:Y:S05]  /*0bf0*/  BRA.U !UP0, `(.L_x_305) ;  /* 0x00000001082c7547 */ /* 0x000fea000b800000 */
.L_x_311:
        /* <DEDUP_REMOVED lines=11> */
.L_x_305:
[----:B------:R-:W-:Y:S05]  /*0cb0*/  BSYNC.RECONVERGENT B0 ;  /* 0x0000000000007941 */ /* 0x000fea0003800200 */
.L_x_304:
        /* <DEDUP_REMOVED lines=23> */
.L_x_318:
        /* <DEDUP_REMOVED lines=15> */
.L_x_317:
        /* <DEDUP_REMOVED lines=12> */
.L_x_319:
[----:B------:R-:W-:-:S09]  /*0fe0*/  UISETP.NE.OR UP0, UPT, UR9, URZ, UP0 ;  /* 0x000000ff0900728c */ /* 0x000fd20008705670 */
[----:B------:R-:W-:Y:S05]  /*0ff0*/  BRA.U !UP0, `(.L_x_315) ;  /* 0x00000001081c7547 */ /* 0x000fea000b800000 */
.L_x_316:
[----:B012---:R-:W0:Y:S02]  /*1000*/  LDC.64 R4, c[0x0][0x3a0] ;  /* 0x0000e800ff047b82 */ /* 0x007e240000000a00 */
.L_x_320:
[C---:B0-----:R-:W-:Y:S01]  /*1010*/  IMAD.WIDE R6, R15.reuse, 0x2, R4 ;  /* 0x000000020f067825 */ /* 0x041fe200078e0204 */
[----:B------:R-:W-:Y:S01]  /*1020*/  UIADD3 UR9, UPT, UPT, UR9, 0x1, URZ ;  /* 0x0000000109097890 */ /* 0x000fe2000fffe0ff */
[----:B------:R-:W-:-:S03]  /*1030*/  IADD3 R15, PT, PT, R15, UR14, RZ ;  /* 0x0000000e0f0f7c10 */ /* 0x000fc6000fffe0ff */
[----:B------:R3:W-:Y:S01]  /*1040*/  STG.E.64 desc[UR12][R6.64], RZ ;  /* 0x000000ff06007986 */ /* 0x0007e2000c101b0c */
[----:B------:R-:W-:-:S09]  /*1050*/  UISETP.NE.AND UP0, UPT, UR9, URZ, UPT ;  /* 0x000000ff0900728c */ /* 0x000fd2000bf05270 */
[----:B---3--:R-:W-:Y:S05]  /*1060*/  BRA.U UP0, `(.L_x_320) ;  /* 0xfffffffd00e87547 */ /* 0x008fea000b83ffff */
.L_x_315:
[----:B------:R-:W3:Y:S01]  /*1070*/  LDCU.64 UR10, c[0x0][0x3b8] ;  /* 0x00007700ff0a77ac */ /* 0x000ee20008000a00 */
[----:B------:R-:W-:Y:S01]  /*1080*/  BAR.SYNC.DEFER_BLOCKING 0x0 ;  /* 0x0000000000007b1d */ /* 0x000fe20000010000 */
[----:B------:R-:W-:Y:S01]  /*1090*/  ISETP.LE.AND P0, PT, R0, UR5, PT ;  /* 0x0000000500007c0c */ /* 0x000fe2000bf03270 */
[----:B------:R-:W-:-:S04]  /*10a0*/  USHF.L.U32 UR8, UR7, 0x7, URZ ;  /* 0x0000000707087899 */ /* 0x000fc800080006ff */
[----:B---3--:R-:W-:-:S06]  /*10b0*/  UIMAD.WIDE.U32 UR8, UR8, 0x2, UR10 ;  /* 0x00000002080878a5 */ /* 0x008fcc000f8e000a */
[----:B------:R-:W-:Y:S02]  /*10c0*/  MOV R14, UR8 ;  /* 0x00000008000e7c02 */ /* 0x000fe40008000f00 */
[----:B------:R-:W-:Y:S01]  /*10d0*/  MOV R15, UR9 ;  /* 0x00000009000f7c02 */ /* 0x000fe20008000f00 */
[----:B------:R-:W-:Y:S06]  /*10e0*/  @P0 BRA `(.L_x_321) ;  /* 0x0000000000e40947 */ /* 0x000fec0003800000 */
[----:B-12---:R-:W-:Y:S01]  /*10f0*/  MOV R4, UR8 ;  /* 0x0000000800047c02 */ /* 0x006fe20008000f00 */
[----:B------:R-:W1:Y:S01]  /*1100*/  LDC.64 R8, c[0x0][0x390] ;  /* 0x0000e400ff087b82 */ /* 0x000e620000000a00 */
[----:B0-----:R-:W-:-:S05]  /*1110*/  MOV R5, UR9 ;  /* 0x0000000900057c02 */ /* 0x001fca0008000f00 */
        /* <DEDUP_REMOVED lines=9> */
.L_x_322:
[----:B-----5:R-:W-:-:S05]  /*11b0*/  IADD3 R7, PT, PT, R16, R18, RZ ;  /* 0x0000001210077210 */ /* 0x020fca0007ffe0ff */
[----:B0-----:R-:W-:-:S05]  /*11c0*/  IMAD R4, R7, UR14, RZ ;  /* 0x0000000e07047c24 */ /* 0x001fca000f8e02ff */
[----:B------:R-:W-:-:S04]  /*11d0*/  SHF.R.S32.HI R5, RZ, 0x1f, R4 ;  /* 0x0000001fff057819 */ /* 0x000fc80000011404 */
[----:B------:R-:W-:-:S04]  /*11e0*/  LEA.HI R4, R5, R4, RZ, 0x3 ;  /* 0x0000000405047211 */ /* 0x000fc800078f18ff */
[----:B------:R-:W-:-:S05]  /*11f0*/  LEA.HI.SX32 R5, R4, R17, 0x1d ;  /* 0x0000001104057211 */ /* 0x000fca00078feaff */
[----:B-1----:R-:W-:-:S06]  /*1200*/  IMAD.WIDE R4, R5, 0x4, R8 ;  /* 0x0000000405047825 */ /* 0x002fcc00078e0208 */
        /* <DEDUP_REMOVED lines=8> */
[----:B---3--:R-:W-:-:S04]  /*1290*/  SHF.R.U32.HI R19, RZ, R3, R4 ;  /* 0x00000003ff137219 */ /* 0x008fc80000011604 */
[--C-:B------:R-:W-:Y:S02]  /*12a0*/  SHF.R.U32.HI R4, RZ, 0x8, R19.reuse ;  /* 0x00000008ff047819 */ /* 0x100fe40000011613 */
[----:B------:R-:W-:Y:S02]  /*12b0*/  LOP3.LUT R20, R19, 0xf, RZ, 0xc0, !PT ;  /* 0x0000000f13147812 */ /* 0x000fe400078ec0ff */
[--C-:B------:R-:W-:Y:S02]  /*12c0*/  SHF.R.U32.HI R21, RZ, 0x4, R19.reuse ;  /* 0x00000004ff157819 */ /* 0x100fe40000011613 */
[----:B------:R-:W-:Y:S01]  /*12d0*/  LOP3.LUT R4, R4, 0xf, RZ, 0xc0, !PT ;  /* 0x0000000f04047812 */ /* 0x000fe200078ec0ff */
[----:B------:R-:W-:Y:S01]  /*12e0*/  IMAD R23, R20, R20, R20 ;  /* 0x0000001414177224 */ /* 0x000fe200078e0214 */
[----:B------:R-:W-:Y:S02]  /*12f0*/  SHF.R.U32.HI R19, RZ, 0xc, R19 ;  /* 0x0000000cff137819 */ /* 0x000fe40000011613 */
        /* <DEDUP_REMOVED lines=13> */
[----:B----4-:R-:W-:-:S02]  /*13d0*/  R2UR UR8, R12 ;  /* 0x000000000c0872ca */ /* 0x010fc400000e0000 */
[----:B0-----:R-:W-:-:S05]  /*13e0*/  PRMT R23, R23, 0x5410, R20 ;  /* 0x0000541017177816 */ /* 0x001fca0000000014 */
[----:B--2---:R-:W-:Y:S01]  /*13f0*/  HMUL2 R12, R23, R6.H0_H0 ;  /* 0x20000006170c7232 */ /* 0x004fe20000000000 */
[----:B-1----:R-:W-:Y:S02]  /*1400*/  PRMT R5, R5, 0x5410, R4 ;  /* 0x0000541005057816 */ /* 0x002fe40000000004 */
[----:B------:R-:W-:-:S03]  /*1410*/  LEA R4, R18, R1, 0x3 ;  /* 0x0000000112047211 */ /* 0x000fc600078e18ff */
[----:B------:R-:W-:Y:S01]  /*1420*/  HMUL2 R13, R5, R6.H0_H0 ;  /* 0x20000006050d7232 */ /* 0x000fe20000000000 */
[----:B------:R-:W-:-:S04]  /*1430*/  UIADD3 UR4, UPT, UPT, UR8, UR4, URZ ;  /* 0x0000000408047290 */ /* 0x000fc8000fffe0ff */
[----:B------:R3:W-:Y:S02]  /*1440*/  STL.64 [R4], R12 ;  /* 0x0000000c04007387 */ /* 0x0007e40000100a00 */
[----:B------:R-:W-:Y:S02]  /*1450*/  ISETP.LE.AND P0, PT, R48, UR4, PT ;  /* 0x0000000430007c0c */ /* 0x000fe4000bf03270 */
[----:B------:R-:W-:-:S11]  /*1460*/  IADD3 R18, PT, PT, R18, 0x1, RZ ;  /* 0x0000000112127810 */ /* 0x000fd60007ffe0ff */
[----:B---3--:R-:W-:Y:S05]  /*1470*/  @!P0 BRA `(.L_x_322) ;  /* 0xfffffffc004c8947 */ /* 0x008fea000383ffff */
.L_x_321:
[----:B------:R3:W5:Y:S01]  /*1480*/  LDG.E.U16.CONSTANT R14, desc[UR12][R14.64+0x2] ;  /* 0x0000020c0e0e7981 */ /* 0x000762000c1e9500 */
[----:B------:R-:W4:Y:S03]  /*1490*/  LDCU UR15, c[0x0][0x3c8] ;  /* 0x00007900ff0f77ac */ /* 0x000f260008000800 */
[----:B------:R3:W5:Y:S01]  /*14a0*/  LDL.64 R90, [R1] ;  /* 0x00000000015a7983 */ /* 0x0007620000100a00 */
[----:B------:R-:W0:Y:S01]  /*14b0*/  LDCU UR17, c[0x0][0x3cc] ;  /* 0x00007980ff1177ac */ /* 0x000e220008000800 */
[----:B------:R-:W-:Y:S01]  /*14c0*/  HFMA2 R3, -RZ, RZ, 0, 0 ;  /* 0x00000000ff037431 */ /* 0x000fe200000001ff */
[----:B-12---:R-:W-:Y:S02]  /*14d0*/  CS2R R6, SRZ ;  /* 0x0000000000067805 */ /* 0x006fe4000001ff00 */
[----:B------:R-:W-:Y:S01]  /*14e0*/  MOV R8, RZ ;  /* 0x000000ff00087202 */ /* 0x000fe20000000f00 */
[----:B------:R-:W1:Y:S01]  /*14f0*/  LDCU UR18, c[0x0][0x3d0] ;  /* 0x00007a00ff1277ac */ /* 0x000e620008000800 */
[----:B------:R-:W2:Y:S01]  /*1500*/  LDCU UR20, c[0x0][0x3d4] ;  /* 0x00007a80ff1477ac */ /* 0x000ea20008000800 */
[----:B------:R-:W3:Y:S01]  /*1510*/  LDCU UR19, c[0x0][0x3d8] ;  /* 0x00007b00ff1377ac */ /* 0x000ee20008000800 */
[----:B----4-:R-:W-:-:S02]  /*1520*/  UISETP.LT.AND UP0, UPT, UR5, UR15, UPT ;  /* 0x0000000f0500728c */ /* 0x010fc4000bf01270 */
[----:B------:R-:W-:Y:S02]  /*1530*/  UISETP.GT.AND UP4, UPT, UR5, UR15, UPT ;  /* 0x0000000f0500728c */ /* 0x000fe4000bf84270 */
[----:B------:R-:W-:Y:S02]  /*1540*/  USEL UR4, UR5, UR15, UP0 ;  /* 0x0000000f05047287 */ /* 0x000fe40008000000 */
[----:B0-----:R-:W-:Y:S02]  /*1550*/  UISETP.GT.AND UP0, UPT, UR5, UR17, UPT ;  /* 0x000000110500728c */ /* 0x001fe4000bf04270 */
[----:B------:R-:W-:Y:S02]  /*1560*/  USHF.R.S32.HI UR8, URZ, 0x1f, UR4 ;  /* 0x0000001fff087899 */ /* 0x000fe40008011404 */
[----:B-1----:R-:W-:Y:S02]  /*1570*/  UISETP.GT.AND UP1, UPT, UR5, UR18, UPT ;  /* 0x000000120500728c */ /* 0x002fe4000bf24270 */
[----:B------:R-:W-:-:S02]  /*1580*/  ULEA.HI UR8, UR8, UR4, URZ, 0x5 ;  /* 0x0000000408087291 */ /* 0x000fc4000f8f28ff */
[----:B--2---:R-:W-:Y:S02]  /*1590*/  UISETP.GT.AND UP2, UPT, UR5, UR20, UPT ;  /* 0x000000140500728c */ /* 0x004fe4000bf44270 */
[----:B---3--:R-:W-:Y:S02]  /*15a0*/  UISETP.GT.AND UP3, UPT, UR5, UR19, UPT ;  /* 0x000000130500728c */ /* 0x008fe4000bf64270 */
        /* <DEDUP_REMOVED lines=11> */
.L_x_323:
        /* <DEDUP_REMOVED lines=8> */
.L_x_324:
        /* <DEDUP_REMOVED lines=8> */
.L_x_325:
        /* <DEDUP_REMOVED lines=8> */
.L_x_326:
        /* <DEDUP_REMOVED lines=8> */
.L_x_327:
        /* <DEDUP_REMOVED lines=10> */
[----:B------:R-:W-:Y:S02]  /*1900*/  PRMT R58, RZ, 0x5410, RZ ;  /* 0x00005410ff3a7816 */ /* 0x000fe400000000ff */
        /* <DEDUP_REMOVED lines=16> */
[----:B------:R-:W-:Y:S02]  /*1a10*/  IADD3 R50, PT, PT, R14, UR5, RZ ;  /* 0x000000050e327c10 */ /* 0x000fe4000fffe0ff */
[----:B------:R-:W-:Y:S02]  /*1a20*/  MOV R6, R12 ;  /* 0x0000000c00067202 */ /* 0x000fe40000000f00 */
[----:B------:R-:W-:Y:S01]  /*1a30*/  MOV R7, R13 ;  /* 0x0000000d00077202 */ /* 0x000fe20000000f00 */
[----:B------:R-:W-:Y:S06]  /*1a40*/  @!P0 BRA `(.L_x_328) ;  /* 0x00000050002c8947 */ /* 0x000fec0003800000 */
[----:B------:R-:W-:Y:S01]  /*1a50*/  UIMAD.WIDE.U32 UR6, UR7, 0x100, UR10 ;  /* 0x00000100070678a5 */ /* 0x000fe2000f8e000a */
[----:B------:R-:W-:Y:S01]  /*1a60*/  VIMNMX R46, PT, PT, R48, UR20, PT ;  /* 0x00000014302e7c48 */ /* 0x000fe2000bfe0100 */
[----:B------:R-:W0:Y:S01]  /*1a70*/  LDCU UR9, c[0x0][0x3a8] ;  /* 0x00007500ff0977ac */ /* 0x000e220008000800 */
[----:B------:R-:W-:Y:S02]  /*1a80*/  MOV R60, RZ ;  /* 0x000000ff003c7202 */ /* 0x000fe40000000f00 */
[----:B------:R-:W-:Y:S01]  /*1a90*/  PRMT R58, RZ, 0x7610, R58 ;  /* 0x00007610ff3a7816 */ /* 0x000fe2000000003a */
[----:B------:R-:W-:Y:S01]  /*1aa0*/  UIADD3 UR8, UP0, UPT, UR6, 0x2, URZ ;  /* 0x0000000206087890 */ /* 0x000fe2000ff1e0ff */
[----:B------:R-:W1:Y:S03]  /*1ab0*/  LDCU UR14, c[0x0][0x3ac] ;  /* 0x00007580ff0e77ac */ /* 0x000e660008000800 */
[----:B------:R-:W-:-:S02]  /*1ac0*/  UIADD3.X UR6, UPT, UPT, URZ, UR7, URZ, UP0, !UPT ;  /* 0x00000007ff067290 */ /* 0x000fc400087fe4ff */
[----:B------:R-:W-:-:S04]  /*1ad0*/  MOV R10, UR8 ;  /* 0x00000008000a7c02 */ /* 0x000fc80008000f00 */
[----:B------:R-:W-:-:S07]  /*1ae0*/  MOV R9, UR6 ;  /* 0x0000000600097c02 */ /* 0x000fce0008000f00 */
.L_x_333:
[----:B------:R-:W-:-:S13]  /*1af0*/  ISETP.NE.AND P0, PT, R50, UR5, PT ;  /* 0x0000000532007c0c */ /* 0x000fda000bf05270 */
[----:B------:R-:W-:Y:S02]  /*1b00*/  @!P0 LEA R2, R60, R1, 0x3 ;  /* 0x000000013c028211 */ /* 0x000fe400078e18ff */
[----:B------:R-:W-:-:S03]  /*1b10*/  @!P0 MOV R11, R9 ;  /* 0x00000009000b8202 */ /* 0x000fc60000000f00 */
[----:B------:R-:W2:Y:S04]  /*1b20*/  @!P0 LDL.64 R4, [R2+0x8] ;  /* 0x0000080002048983 */ /* 0x000ea80000100a00 */
[----:B------:R-:W3:Y:S01]  /*1b30*/  @!P0 LDG.E.U16.CONSTANT R3, desc[UR12][R10.64] ;  /* 0x0000000c0a038981 */ /* 0x000ee2000c1e9500 */
[----:B0-----:R-:W-:Y:S01]  /*1b40*/  UIMAD UR6, UR16, -0x4, UR9 ;  /* 0xfffffffc100678a4 */ /* 0x001fe2000f8e0209 */
[----:B------:R-:W-:Y:S01]  /*1b50*/  @!P0 IADD3 R0, PT, PT, R60, 0x1, RZ ;  /* 0x000000013c008810 */ /* 0x000fe20007ffe0ff */
[----:B------:R-:W-:Y:S01]  /*1b60*/  HFMA2 R8, -RZ, RZ, 0, 0.0625 ;  /* 0x00002c00ff087431 */ /* 0x000fe200000001ff */
[----:B------:R-:W-:Y:S01]  /*1b70*/  MOV R6, R12 ;  /* 0x0000000c00067202 */ /* 0x000fe20000000f00 */
[----:B------:R-:W-:Y:S01]  /*1b80*/  UISETP.GE.AND UP0, UPT, UR6, 0x1, UPT ;  /* 0x000000010600788c */ /* 0x000fe2000bf06270 */
[----:B------:R-:W-:-:S02]  /*1b90*/  @!P0 MOV R60, R0 ;  /* 0x00000000003c8202 */ /* 0x000fc40000000f00 */
[----:B------:R-:W-:Y:S02]  /*1ba0*/  MOV R7, R13 ;  /* 0x0000000d00077202 */ /* 0x000fe40000000f00 */
        /* <DEDUP_REMOVED lines=8> */
[----:B------:R-:W0:Y:S02]  /*1c30*/  LDS.64 R16, [UR4] ;  /* 0x00000004ff107984 */ /* 0x000e240008000a00 */
[--C-:B0-----:R-:W-:Y:S02]  /*1c40*/  HADD2.F32 R5, -RZ, R16.reuse.H0_H0 ;  /* 0x20000010ff057230 */ /* 0x101fe40000004100 */
[----:B------:R-:W-:Y:S02]  /*1c50*/  HADD2.F32 R23, -RZ, R16.H1_H1 ;  /* 0x30000010ff177230 */ /* 0x000fe40000004100 */
[--C-:B------:R-:W-:Y:S02]  /*1c60*/  HADD2.F32 R28, -RZ, R17.reuse.H0_H0 ;  /* 0x20000011ff1c7230 */ /* 0x100fe40000004100 */
[----:B------:R-:W-:Y:S01]  /*1c70*/  HADD2.F32 R25, -RZ, R17.H1_H1 ;  /* 0x30000011ff197230 */ /* 0x000fe20000004100 */
[----:B--2---:R-:W-:Y:S02]  /*1c80*/  LOP3.LUT R0, R12, 0xf000f, RZ, 0xc0, !PT ;  /* 0x000f000f0c007812 */ /* 0x004fe400078ec0ff */
[----:B------:R-:W-:-:S02]  /*1c90*/  LOP3.LUT R2, R13, 0xf000f, RZ, 0xc0, !PT ;  /* 0x000f000f0d027812 */ /* 0x000fc400078ec0ff */
[C---:B------:R-:W-:Y:S02]  /*1ca0*/  LOP3.LUT R3, R14.reuse, 0xf000f, RZ, 0xc0, !PT ;  /* 0x000f000f0e037812 */ /* 0x040fe400078ec0ff */
[----:B------:R-:W-:Y:S02]  /*1cb0*/  LOP3.LUT R11, R15, 0xf000f, RZ, 0xc0, !PT ;  /* 0x000f000f0f0b7812 */ /* 0x000fe400078ec0ff */
[----:B------:R-:W-:Y:S02]  /*1cc0*/  LOP3.LUT R20, R14, 0xf000f0, RZ, 0xc0, !PT ;  /* 0x00f000f00e147812 */ /* 0x000fe400078ec0ff */
[----:B------:R-:W-:Y:S02]  /*1cd0*/  SHF.R.U32.HI R33, RZ, 0x8, R14 ;  /* 0x00000008ff217819 */ /* 0x000fe4000001160e */
[----:B------:R-:W-:Y:S02]  /*1ce0*/  LOP3.LUT R0, R0, 0x64006400, RZ, 0xfc, !PT ;  /* 0x6400640000007812 */ /* 0x000fe400078efcff */
[----:B------:R-:W-:-:S02]  /*1cf0*/  LOP3.LUT R2, R2, 0x64006400, RZ, 0xfc, !PT ;  /* 0x6400640002027812 */ /* 0x000fc400078efcff */
[----:B------:R-:W-:Y:S02]  /*1d00*/  LOP3.LUT R3, R3, 0x64006400, RZ, 0xfc, !PT ;  /* 0x6400640003037812 */ /* 0x000fe400078efcff */
[----:B------:R-:W-:Y:S02]  /*1d10*/  LOP3.LUT R14, R11, 0x64006400, RZ, 0xfc, !PT ;  /* 0x640064000b0e7812 */ /* 0x000fe400078efcff */
[----:B------:R-:W-:Y:S01]  /*1d20*/  LOP3.LUT R4, R12, 0xf000f0, RZ, 0xc0, !PT ;  /* 0x00f000f00c047812 */ /* 0x000fe200078ec0ff */
[----:B------:R-:W-:Y:S01]  /*1d30*/  HADD2 R16, R3, -1032, -1032 ;  /* 0xe408e40803107430 */ /* 0x000fe20000000000 */
[----:B------:R-:W-:Y:S01]  /*1d40*/  SHF.R.U32.HI R24, RZ, 0x8, R12 ;  /* 0x00000008ff187819 */ /* 0x000fe2000001160c */
[----:B------:R-:W-:Y:S01]  /*1d50*/  HADD2 R12, R0, -1032, -1032 ;  /* 0xe408e408000c7430 */ /* 0x000fe20000000000 */
[----:B------:R-:W-:Y:S01]  /*1d60*/  LOP3.LUT R22, R15, 0xf000f0, RZ, 0xc0, !PT ;  /* 0x00f000f00f167812 */ /* 0x000fe200078ec0ff */
[----:B------:R-:W-:Y:S01]  /*1d70*/  HADD2 R19, R14, -1032, -1032 ;  /* 0xe408e4080e137430 */ /* 0x000fe20000000000 */
[----:B------:R-:W-:Y:S01]  /*1d80*/  SHF.R.U32.HI R34, RZ, 0x8, R15 ;  /* 0x00000008ff227819 */ /* 0x000fe2000001160f */
[----:B------:R-:W-:Y:S01]  /*1d90*/  HADD2 R15, R2, -1032, -1032 ;  /* 0xe408e408020f7430 */ /* 0x000fe20000000000 */
[----:B------:R-:W-:Y:S01]  /*1da0*/  LOP3.LUT R18, R13, 0xf000f0, RZ, 0xc0, !PT ;  /* 0x00f000f00d127812 */ /* 0x000fe200078ec0ff */
[----:B------:R-:W-:Y:S01]  /*1db0*/  HADD2.F32 R0, -RZ, R12.H0_H0 ;  /* 0x2000000cff007230 */ /* 0x000fe20000004100 */
[----:B------:R-:W-:Y:S01]  /*1dc0*/  LOP3.LUT R17, R4, 0x64006400, RZ, 0xfc, !PT ;  /* 0x6400640004117812 */ /* 0x000fe200078efcff */
[----:B------:R-:W-:Y:S01]  /*1dd0*/  HADD2.F32 R3, -RZ, R16.H0_H0 ;  /* 0x20000010ff037230 */ /* 0x000fe20000004100 */
[----:B------:R-:W-:Y:S01]  /*1de0*/  SHF.R.U32.HI R32, RZ, 0x8, R13 ;  /* 0x00000008ff207819 */ /* 0x000fe2000001160d */
[--C-:B------:R-:W-:Y:S01]  /*1df0*/  HADD2.F32 R2, -RZ, R15.reuse.H0_H0 ;  /* 0x2000000fff027230 */ /* 0x100fe20000004100 */
[----:B------:R-:W-:Y:S01]  /*1e00*/  LOP3.LUT R21, R20, 0x64006400, RZ, 0xfc, !PT ;  /* 0x6400640014157812 */ /* 0x000fe200078efcff */
[----:B------:R-:W-:-:S02]  /*1e10*/  HADD2.F32 R14, -RZ, R15.H1_H1 ;  /* 0x3000000fff0e7230 */ /* 0x000fc40000004100 */
[C---:B------:R-:W-:Y:S01]  /*1e20*/  FFMA.FTZ R30, R5.reuse, R3, RZ ;  /* 0x00000003051e7223 */ /* 0x040fe200000100ff */
[--C-:B------:R-:W-:Y:S02]  /*1e30*/  HADD2.F32 R4, -RZ, R19.reuse.H0_H0 ;  /* 0x20000013ff047230 */ /* 0x100fe40000004100 */
[----:B------:R-:W-:Y:S01]  /*1e40*/  FFMA.FTZ R20, R5, R2, RZ ;  /* 0x0000000205147223 */ /* 0x000fe200000100ff */
[----:B------:R-:W-:Y:S02]  /*1e50*/  HADD2.F32 R15, -RZ, R16.H1_H1 ;  /* 0x30000010ff0f7230 */ /* 0x000fe40000004100 */
[----:B------:R-:W-:Y:S02]  /*1e60*/  HFMA2 R17, R17, R8.H0_H0, -72, -72 ;  /* 0xd480d48011117431 */ /* 0x000fe40000040008 */
[----:B------:R-:W-:Y:S01]  /*1e70*/  HADD2.F32 R16, -RZ, R19.H1_H1 ;  /* 0x30000013ff107230 */ /* 0x000fe20000004100 */
[----:B------:R-:W-:Y:S01]  /*1e80*/  LOP3.LUT R19, R18, 0x64006400, RZ, 0xfc, !PT ;  /* 0x6400640012137812 */ /* 0x000fe200078efcff */
[----:B------:R-:W-:-:S02]  /*1e90*/  HADD2.F32 R11, -RZ, R12.H1_H1 ;  /* 0x3000000cff0b7230 */ /* 0x000fc40000004100 */
[----:B------:R-:W-:Y:S01]  /*1ea0*/  FFMA.FTZ R18, R0, R5, RZ ;  /* 0x0000000500127223 */ /* 0x000fe200000100ff */
[----:B------:R-:W0:Y:S01]  /*1eb0*/  LDS.64 R12, [UR4+0x8] ;  /* 0x00000804ff0c7984 */ /* 0x000e220008000a00 */
[----:B------:R-:W-:Y:S01]  /*1ec0*/  FFMA.FTZ R5, R5, R4, RZ ;  /* 0x0000000405057223 */ /* 0x000fe200000100ff */
[----:B------:R-:W-:Y:S01]  /*1ed0*/  FFMA.FTZ R27, R23, R14, R20 ;  /* 0x0000000e171b7223 */ /* 0x000fe20000010014 */
[----:B------:R-:W-:Y:S01]  /*1ee0*/  FFMA.FTZ R26, R11, R23, R18 ;  /* 0x000000170b1a7223 */ /* 0x000fe20000010012 */
[C---:B------:R-:W-:Y:S01]  /*1ef0*/  FFMA.FTZ R36, R23.reuse, R15, R30 ;  /* 0x0000000f17247223 */ /* 0x040fe2000001001e */
[----:B------:R-:W-:Y:S01]  /*1f00*/  FFMA.FTZ R38, R23, R16, R5 ;  /* 0x0000001017267223 */ /* 0x000fe20000010005 */
[----:B------:R-:W-:Y:S01]  /*1f10*/  LOP3.LUT R23, R22, 0x64006400, RZ, 0xfc, !PT ;  /* 0x6400640016177812 */ /* 0x000fe200078efcff */
[----:B------:R-:W-:Y:S02]  /*1f20*/  HFMA2 R19, R19, R8.H0_H0, -72, -72 ;  /* 0xd480d48013137431 */ /* 0x000fe40000040008 */
[----:B------:R-:W-:-:S02]  /*1f30*/  HADD2.F32 R5, -RZ, R17.H0_H0 ;  /* 0x20000011ff057230 */ /* 0x000fc40000004100 */
[-C--:B------:R-:W-:Y:S02]  /*1f40*/  HFMA2 R18, R21, R8.reuse.H0_H0, -72, -72 ;  /* 0xd480d48015127431 */ /* 0x080fe40000040008 */
[----:B------:R-:W-:Y:S02]  /*1f50*/  HADD2.F32 R17, -RZ, R17.H1_H1 ;  /* 0x30000011ff117230 */ /* 0x000fe40000004100 */
[----:B------:R-:W-:Y:S02]  /*1f60*/  HFMA2 R29, R23, R8.H0_H0, -72, -72 ;  /* 0xd480d480171d7431 */ /* 0x000fe40000040008 */
[--C-:B------:R-:W-:Y:S02]  /*1f70*/  HADD2.F32 R23, -RZ, R19.reuse.H0_H0 ;  /* 0x20000013ff177230 */ /* 0x100fe40000004100 */
[----:B------:R-:W-:Y:S01]  /*1f80*/  FFMA.FTZ R26, R5, R28, R26 ;  /* 0x0000001c051a7223 */ /* 0x000fe2000001001a */
[----:B------:R-:W-:Y:S02]  /*1f90*/  HADD2.F32 R22, -RZ, R19.H1_H1 ;  /* 0x30000013ff167230 */ /* 0x000fe40000004100 */
[----:B------:R-:W-:-:S02]  /*1fa0*/  HADD2.F32 R21, -RZ, R18.H0_H0 ;  /* 0x20000012ff157230 */ /* 0x000fc40000004100 */
[C---:B------:R-:W-:Y:S01]  /*1fb0*/  FFMA.FTZ R30, R28.reuse, R23, R27 ;  /* 0x000000171c1e7223 */ /* 0x040fe2000001001b */
[--C-:B------:R-:W-:Y:S02]  /*1fc0*/  HADD2.F32 R19, -RZ, R29.reuse.H0_H0 ;  /* 0x2000001dff137230 */ /* 0x100fe40000004100 */
[----:B------:R-:W-:Y:S01]  /*1fd0*/  FFMA.FTZ R31, R17, R25, R26 ;  /* 0x00000019111f7223 */ /* 0x000fe2000001001a */
[----:B------:R-:W-:Y:S02]  /*1fe0*/  HADD2.F32 R20, -RZ, R18.H1_H1 ;  /* 0x30000012ff147230 */ /* 0x000fe40000004100 */
[C---:B------:R-:W-:Y:S01]  /*1ff0*/  FFMA.FTZ R27, R28.reuse, R21, R36 ;  /* 0x000000151c1b7223 */ /* 0x040fe20000010024 */
[----:B------:R-:W-:Y:S02]  /*2000*/  HADD2.F32 R18, -RZ, R29.H1_H1 ;  /* 0x3000001dff127230 */ /* 0x000fe40000004100 */
[----:B------:R-:W-:Y:S01]  /*2010*/  FFMA.FTZ R29, R28, R19, R38 ;  /* 0x000000131c1d7223 */ /* 0x000fe20000010026 */
[C---:B------:R-:W-:Y:S01]  /*2020*/  FFMA.FTZ R35, R25.reuse, R22, R30 ;  /* 0x0000001619237223 */ /* 0x040fe2000001001e */
[C---:B------:R-:W-:Y:S01]  /*2030*/  FFMA.FTZ R37, R25.reuse, R20, R27 ;  /* 0x0000001419257223 */ /* 0x040fe2000001001b */
[----:B------:R-:W-:Y:S01]  /*2040*/  LOP3.LUT R26, R32, 0xf000f, RZ, 0xc0, !PT ;  /* 0x000f000f201a7812 */ /* 0x000fe200078ec0ff */
[----:B------:R-:W-:Y:S01]  /*2050*/  FFMA.FTZ R36, R25, R18, R29 ;  /* 0x0000001219247223 */ /* 0x000fe2000001001d */
[----:B------:R-:W-:-:S02]  /*2060*/  LOP3.LUT R25, R24, 0xf000f, RZ, 0xc0, !PT ;  /* 0x000f000f18197812 */ /* 0x000fc400078ec0ff */
        /* <DEDUP_REMOVED lines=8> */
[----:B0-----:R-:W-:Y:S02]  /*20f0*/  HADD2.F32 R30, -RZ, R12.H0_H0 ;  /* 0x2000000cff1e7230 */ /* 0x001fe40000004100 */
[----:B------:R-:W-:Y:S02]  /*2100*/  HADD2 R44, R27, -1032, -1032 ;  /* 0xe408e4081b2c7430 */ /* 0x000fe40000000000 */
[----:B------:R-:W-:Y:S02]  /*2110*/  HADD2.F32 R26, -RZ, R25.H0_H0 ;  /* 0x20000019ff1a7230 */ /* 0x000fe40000004100 */
[----:B------:R-:W-:Y:S02]  /*2120*/  HADD2 R45, R28, -1032, -1032 ;  /* 0xe408e4081c2d7430 */ /* 0x000fe40000000000 */
[----:B------:R-:W-:Y:S01]  /*2130*/  HADD2.F32 R27, -RZ, R42.H0_H0 ;  /* 0x2000002aff1b7230 */ /* 0x000fe20000004100 */
[----:B------:R-:W-:Y:S01]  /*2140*/  LOP3.LUT R32, R32, 0xf000f0, RZ, 0xc0, !PT ;  /* 0x00f000f020207812 */ /* 0x000fe200078ec0ff */
[----:B------:R-:W-:Y:S01]  /*2150*/  HADD2.F32 R28, -RZ, R44.H0_H0 ;  /* 0x2000002cff1c7230 */ /* 0x000fe20000004100 */
[----:B------:R-:W-:Y:S01]  /*2160*/  LOP3.LUT R33, R33, 0xf000f0, RZ, 0xc0, !PT ;  /* 0x00f000f021217812 */ /* 0x000fe200078ec0ff */
[----:B------:R-:W-:Y:S01]  /*2170*/  HADD2.F32 R29, -RZ, R45.H0_H0 ;  /* 0x2000002dff1d7230 */ /* 0x000fe20000004100 */
[----:B------:R-:W-:Y:S01]  /*2180*/  LOP3.LUT R34, R34, 0xf000f0, RZ, 0xc0, !PT ;  /* 0x00f000f022227812 */ /* 0x000fe200078ec0ff */
[----:B------:R-:W-:Y:S01]  /*2190*/  FFMA.FTZ R39, R26, R30, R31 ;  /* 0x0000001e1a277223 */ /* 0x000fe2000001001f */
[C---:B------:R-:W-:Y:S01]  /*21a0*/  FFMA.FTZ R41, R30.reuse, R27, R35 ;  /* 0x0000001b1e297223 */ /* 0x040fe20000010023 */
[C---:B------:R-:W-:Y:S01]  /*21b0*/  FFMA.FTZ R43, R30.reuse, R28, R37 ;  /* 0x0000001c1e2b7223 */ /* 0x040fe20000010025 */
[----:B------:R-:W-:Y:S01]  /*21c0*/  FFMA.FTZ R40, R30, R29, R36 ;  /* 0x0000001d1e287223 */ /* 0x000fe20000010024 */
[----:B------:R-:W-:Y:S01]  /*21d0*/  LOP3.LUT R24, R24, 0xf000f0, RZ, 0xc0, !PT ;  /* 0x00f000f018187812 */ /* 0x000fe200078ec0ff */
[----:B------:R-:W-:Y:S01]  /*21e0*/  HADD2.F32 R30, -RZ, R25.H1_H1 ;  /* 0x30000019ff1e7230 */ /* 0x000fe20000004100 */
[----:B------:R-:W-:Y:S01]  /*21f0*/  LOP3.LUT R25, R32, 0x64006400, RZ, 0xfc, !PT ;  /* 0x6400640020197812 */ /* 0x000fe200078efcff */
[--C-:B------:R-:W-:Y:S01]  /*2200*/  HADD2.F32 R38, -RZ, R13.reuse.H0_H0 ;  /* 0x2000000dff267230 */ /* 0x100fe20000004100 */
[----:B------:R-:W-:Y:S01]  /*2210*/  LOP3.LUT R33, R33, 0x64006400, RZ, 0xfc, !PT ;  /* 0x6400640021217812 */ /* 0x000fe200078efcff */
[----:B------:R-:W-:Y:S01]  /*2220*/  HADD2.F32 R47, -RZ, R13.H1_H1 ;  /* 0x3000000dff2f7230 */ /* 0x000fe20000004100 */
[----:B------:R-:W-:Y:S01]  /*2230*/  LOP3.LUT R35, R34, 0x64006400, RZ, 0xfc, !PT ;  /* 0x6400640022237812 */ /* 0x000fe200078efcff */
[----:B------:R-:W-:Y:S01]  /*2240*/  HADD2.F32 R31, -RZ, R42.H1_H1 ;  /* 0x3000002aff1f7230 */ /* 0x000fe20000004100 */
[----:B------:R-:W-:Y:S01]  /*2250*/  LOP3.LUT R13, R24, 0x64006400, RZ, 0xfc, !PT ;  /* 0x64006400180d7812 */ /* 0x000fe200078efcff */
[----:B------:R-:W-:-:S02]  /*2260*/  HADD2.F32 R32, -RZ, R44.H1_H1 ;  /* 0x3000002cff207230 */ /* 0x000fc40000004100 */
[-C--:B------:R-:W-:Y:S02]  /*2270*/  HFMA2 R42, R25, R8.reuse.H0_H0, -72, -72 ;  /* 0xd480d480192a7431 */ /* 0x080fe40000040008 */
[----:B------:R-:W-:Y:S02]  /*2280*/  HADD2.F32 R12, -RZ, R12.H1_H1 ;  /* 0x3000000cff0c7230 */ /* 0x000fe40000004100 */
[-C--:B------:R-:W-:Y:S02]  /*2290*/  HFMA2 R44, R33, R8.reuse.H0_H0, -72, -72 ;  /* 0xd480d480212c7431 */ /* 0x080fe40000040008 */
[----:B------:R-:W-:Y:S02]  /*22a0*/  HADD2.F32 R33, -RZ, R45.H1_H1 ;  /* 0x3000002dff217230 */ /* 0x000fe40000004100 */
[----:B------:R-:W-:Y:S02]  /*22b0*/  HFMA2 R49, R35, R8.H0_H0, -72, -72 ;  /* 0xd480d48023317431 */ /* 0x000fe40000040008 */
[----:B------:R-:W-:-:S02]  /*22c0*/  HADD2.F32 R35, -RZ, R42.H0_H0 ;  /* 0x2000002aff237230 */ /* 0x000fc40000004100 */
[----:B------:R-:W-:Y:S02]  /*22d0*/  HFMA2 R24, R13, R8.H0_H0, -72, -72 ;  /* 0xd480d4800d187431 */ /* 0x000fe40000040008 */
[C---:B------:R-:W-:Y:S01]  /*22e0*/  FFMA.FTZ R41, R12.reuse, R31, R41 ;  /* 0x0000001f0c297223 */ /* 0x040fe20000010029 */
[----:B------:R-:W-:Y:S01]  /*22f0*/  FFMA.FTZ R40, R12, R33, R40 ;  /* 0x000000210c287223 */ /* 0x000fe20000010028 */
[----:B------:R-:W-:Y:S02]  /*2300*/  HADD2.F32 R37, -RZ, R49.H0_H0 ;  /* 0x20000031ff257230 */ /* 0x000fe40000004100 */
[----:B------:R-:W-:Y:S01]  /*2310*/  FFMA.FTZ R39, R30, R12, R39 ;  /* 0x0000000c1e277223 */ /* 0x000fe20000010027 */
[----:B------:R-:W-:Y:S02]  /*2320*/  HADD2.F32 R34, -RZ, R24.H0_H0 ;  /* 0x20000018ff227230 */ /* 0x000fe40000004100 */
[----:B------:R-:W-:Y:S01]  /*2330*/  FFMA.FTZ R43, R12, R32, R43 ;  /* 0x000000200c2b7223 */ /* 0x000fe2000001002b */
[----:B------:R-:W-:-:S02]  /*2340*/  HADD2.F32 R36, -RZ, R44.H0_H0 ;  /* 0x2000002cff247230 */ /* 0x000fc40000004100 */
[C---:B------:R-:W-:Y:S01]  /*2350*/  FFMA.FTZ R12, R38.reuse, R35, R41 ;  /* 0x00000023260c7223 */ /* 0x040fe20000010029 */
[----:B------:R-:W-:Y:S01]  /*2360*/  FFMA.FTZ R62, R38, R37, R40 ;  /* 0x00000025263e7223 */ /* 0x000fe20000010028 */
[----:B------:R-:W-:Y:S02]  /*2370*/  HADD2.F32 R40, -RZ, R24.H1_H1 ;  /* 0x30000018ff287230 */ /* 0x000fe40000004100 */
[----:B------:R-:W-:Y:S01]  /*2380*/  FFMA.FTZ R13, R34, R38, R39 ;  /* 0x00000026220d7223 */ /* 0x000fe20000010027 */
        /* <DEDUP_REMOVED lines=25> */
[----:B------:R-:W0:Y:S01]  /*2520*/  LDS.64 R24, [UR4+0x80] ;  /* 0x00008004ff187984 */ /* 0x000e220008000a00 */
[----:B------:R-:W-:-:S03]  /*2530*/  UISETP.NE.AND UP1, UPT, UR6, 0x2, UPT ;  /* 0x000000020600788c */ /* 0x000fc6000bf25270 */
[----:B------:R-:W2:Y:S01]  /*2540*/  LDS.64 R12, [UR4+0x88] ;  /* 0x00008804ff0c7984 */ /* 0x000ea20008000a00 */
        /* <DEDUP_REMOVED lines=16> */
[--C-:B--2---:R-:W-:Y:S02]  /*2650*/  HADD2.F32 R24, -RZ, R12.reuse.H0_H0 ;  /* 0x2000000cff187230 */ /* 0x104fe40000004100 */
        /* <DEDUP_REMOVED lines=104> */
[----:B------:R-:W-:Y:S01]  /*2ce0*/  FFMA.FTZ R2, R15, R24, R2 ;  /* 0x000000180f027223 */ /* 0x000fe20000010002 */
[----:B------:R-:W-:Y:S01]  /*2cf0*/  FFMA.FTZ R0, R5, R62, R0 ;  /* 0x0000003e05007223 */ /* 0x000fe20000010000 */
[----:B------:R-:W-:Y:S01]  /*2d00*/  FFMA.FTZ R16, R16, R24, R47 ;  /* 0x0000001810107223 */ /* 0x000fe2000001002f */
[-C--:B------:R-:W-:Y:S01]  /*2d10*/  FFMA.FTZ R23, R23, R62.reuse, R14 ;  /* 0x0000003e17177223 */ /* 0x080fe2000001000e */
[-C--:B------:R-:W-:Y:S01]  /*2d20*/  FFMA.FTZ R21, R21, R62.reuse, R2 ;  /* 0x0000003e15157223 */ /* 0x080fe20000010002 */
[-C--:B------:R-:W-:Y:S01]  /*2d30*/  FFMA.FTZ R17, R17, R25.reuse, R0 ;  /* 0x0000001911117223 */ /* 0x080fe20000010000 */
[----:B------:R-:W-:Y:S01]  /*2d40*/  FFMA.FTZ R19, R19, R62, R16 ;  /* 0x0000003e13137223 */ /* 0x000fe20000010010 */
[--C-:B--2---:R-:W-:Y:S02]  /*2d50*/  HADD2.F32 R0, -RZ, R12.reuse.H0_H0 ;  /* 0x2000000cff007230 */ /* 0x104fe40000004100 */
        /* <DEDUP_REMOVED lines=34> */
.L_x_329:
[----:B-1----:R-:W-:-:S05]  /*2f80*/  MOV R13, UR14 ;  /* 0x0000000e000d7c02 */ /* 0x002fca0008000f00 */
[----:B------:R-:W-:Y:S01]  /*2f90*/  IMAD.WIDE R12, R13, 0x4, R6 ;  /* 0x000000040d0c7825 */ /* 0x000fe200078e0206 */
[----:B------:R-:W-:Y:S06]  /*2fa0*/  BRA.U !UP0, `(.L_x_330) ;  /* 0x0000001108dc7547 */ /* 0x000fec000b800000 */
[----:B------:R-:W2:Y:S01]  /*2fb0*/  LDG.E.128.CONSTANT R16, desc[UR12][R12.64] ;  /* 0x0000000c0c107981 */ /* 0x000ea2000c1e9d00 */
[----:B------:R-:W-:-:S03]  /*2fc0*/  UISETP.NE.AND UP1, UPT, UR6, 0x1, UPT ;  /* 0x000000010600788c */ /* 0x000fc6000bf25270 */
[----:B------:R-:W0:Y:S02]  /*2fd0*/  LDS.64 R14, [UR4+0x10] ;  /* 0x00001004ff0e7984 */ /* 0x000e240008000a00 */
        /* <DEDUP_REMOVED lines=9> */
[----:B------:R-:W-:Y:S02]  /*3070*/  SHF.R.U32.HI R26, RZ, 0x8, R16 ;  /* 0x00000008ff1a7819 */ /* 0x000fe40000011610 */
[----:B------:R-:W-:Y:S02]  /*3080*/  LOP3.LUT R0, R0, 0x64006400, RZ, 0xfc, !PT ;  /* 0x6400640000007812 */ /* 0x000fe400078efcff */
[----:B------:R-:W-:-:S02]  /*3090*/  LOP3.LUT R2, R2, 0x64006400, RZ, 0xfc, !PT ;  /* 0x6400640002027812 */ /* 0x000fc400078efcff */
[----:B------:R-:W-:Y:S01]  /*30a0*/  LOP3.LUT R3, R3, 0x64006400, RZ, 0xfc, !PT ;  /* 0x6400640003037812 */ /* 0x000fe200078efcff */
[----:B------:R-:W-:Y:S01]  /*30b0*/  HADD2 R14, R0, -1032, -1032 ;  /* 0xe408e408000e7430 */ /* 0x000fe20000000000 */
[----:B------:R-:W-:Y:S02]  /*30c0*/  LOP3.LUT R16, R11, 0x64006400, RZ, 0xfc, !PT ;  /* 0x640064000b107812 */ /* 0x000fe400078efcff */
[----:B------:R-:W-:Y:S02]  /*30d0*/  LOP3.LUT R20, R17, 0xf000f0, RZ, 0xc0, !PT ;  /* 0x00f000f011147812 */ /* 0x000fe400078ec0ff */
        /* <DEDUP_REMOVED lines=21> */
[----:B------:R-:W-:Y:S02]  /*3230*/  HADD2.F32 R11, -RZ, R14.H1_H1 ;  /* 0x3000000eff0b7230 */ /* 0x000fe40000004100 */
[----:B------:R-:W-:Y:S01]  /*3240*/  FFMA.FTZ R20, R0, R5, RZ ;  /* 0x0000000500147223 */ /* 0x000fe200000100ff */
[----:B------:R-:W0:Y:S01]  /*3250*/  LDS.64 R14, [UR4+0x18] ;  /* 0x00001804ff0e7984 */ /* 0x000e220008000a00 */
[----:B------:R-:W-:Y:S01]  /*3260*/  FFMA.FTZ R5, R5, R4, RZ ;  /* 0x0000000405057223 */ /* 0x000fe200000100ff */
[----:B------:R-:W-:Y:S01]  /*3270*/  FFMA.FTZ R31, R25, R17, R38 ;  /* 0x00000011191f7223 */ /* 0x000fe20000010026 */
[----:B------:R-:W-:Y:S01]  /*3280*/  FFMA.FTZ R28, R11, R25, R20 ;  /* 0x000000190b1c7223 */ /* 0x000fe20000010014 */
[----:B------:R-:W-:-:S02]  /*3290*/  HFMA2 R21, R21, R8.H0_H0, -72, -72 ;  /* 0xd480d48015157431 */ /* 0x000fc40000040008 */
[----:B------:R-:W-:Y:S01]  /*32a0*/  FFMA.FTZ R33, R25, R18, R5 ;  /* 0x0000001219217223 */ /* 0x000fe20000010005 */
[----:B------:R-:W-:Y:S01]  /*32b0*/  LOP3.LUT R25, R24, 0x64006400, RZ, 0xfc, !PT ;  /* 0x6400640018197812 */ /* 0x000fe200078efcff */
[-C--:B------:R-:W-:Y:S02]  /*32c0*/  HFMA2 R19, R19, R8.reuse.H0_H0, -72, -72 ;  /* 0xd480d48013137431 */ /* 0x080fe40000040008 */
[-C--:B------:R-:W-:Y:S02]  /*32d0*/  HFMA2 R23, R23, R8.reuse.H0_H0, -72, -72 ;  /* 0xd480d48017177431 */ /* 0x080fe40000040008 */
[----:B------:R-:W-:Y:S02]  /*32e0*/  HADD2.F32 R20, -RZ, R21.H0_H0 ;  /* 0x20000015ff147230 */ /* 0x000fe40000004100 */
[----:B------:R-:W-:Y:S02]  /*32f0*/  HFMA2 R25, R25, R8.H0_H0, -72, -72 ;  /* 0xd480d48019197431 */ /* 0x000fe40000040008 */
[----:B------:R-:W-:-:S02]  /*3300*/  HADD2.F32 R5, -RZ, R19.H0_H0 ;  /* 0x20000013ff057230 */ /* 0x000fc40000004100 */
[----:B------:R-:W-:Y:S02]  /*3310*/  HADD2.F32 R22, -RZ, R23.H0_H0 ;  /* 0x20000017ff167230 */ /* 0x000fe40000004100 */
[----:B------:R-:W-:Y:S01]  /*3320*/  FFMA.FTZ R29, R27, R20, R32 ;  /* 0x000000141b1d7223 */ /* 0x000fe20000010020 */
[----:B------:R-:W-:Y:S02]  /*3330*/  HADD2.F32 R24, -RZ, R25.H0_H0 ;  /* 0x20000019ff187230 */ /* 0x000fe40000004100 */
        /* <DEDUP_REMOVED lines=9> */
[----:B------:R-:W-:Y:S01]  /*33d0*/  LOP3.LUT R27, R26, 0xf000f, RZ, 0xc0, !PT ;  /* 0x000f000f1a1b7812 */ /* 0x000fe200078ec0ff */
[----:B------:R-:W-:Y:S01]  /*33e0*/  FFMA.FTZ R39, R30, R23, R32 ;  /* 0x000000171e277223 */ /* 0x000fe20000010020 */
[----:B------:R-:W-:Y:S01]  /*33f0*/  LOP3.LUT R28, R34, 0xf000f, RZ, 0xc0, !PT ;  /* 0x000f000f221c7812 */ /* 0x000fe200078ec0ff */
[----:B------:R-:W-:Y:S01]  /*3400*/  FFMA.FTZ R38, R30, R25, R38 ;  /* 0x000000191e267223 */ /* 0x000fe20000010026 */
[----:B------:R-:W-:Y:S02]  /*3410*/  LOP3.LUT R29, R35, 0xf000f, RZ, 0xc0, !PT ;  /* 0x000f000f231d7812 */ /* 0x000fe400078ec0ff */
[----:B------:R-:W-:-:S02]  /*3420*/  LOP3.LUT R30, R36, 0xf000f, RZ, 0xc0, !PT ;  /* 0x000f000f241e7812 */ /* 0x000fc400078ec0ff */
[----:B------:R-:W-:Y:S02]  /*3430*/  LOP3.LUT R27, R27, 0x64006400, RZ, 0xfc, !PT ;  /* 0x640064001b1b7812 */ /* 0x000fe400078efcff */
[----:B------:R-:W-:Y:S02]  /*3440*/  LOP3.LUT R28, R28, 0x64006400, RZ, 0xfc, !PT ;  /* 0x640064001c1c7812 */ /* 0x000fe400078efcff */
[----:B------:R-:W-:Y:S01]  /*3450*/  LOP3.LUT R29, R29, 0x64006400, RZ, 0xfc, !PT ;  /* 0x640064001d1d7812 */ /* 0x000fe200078efcff */
[----:B------:R-:W-:Y:S01]  /*3460*/  HADD2 R27, R27, -1032, -1032 ;  /* 0xe408e4081b1b7430 */ /* 0x000fe20000000000 */
[----:B------:R-:W-:Y:S01]  /*3470*/  LOP3.LUT R30, R30, 0x64006400, RZ, 0xfc, !PT ;  /* 0x640064001e1e7812 */ /* 0x000fe200078efcff */
[----:B------:R-:W-:Y:S02]  /*3480*/  HADD2 R44, R28, -1032, -1032 ;  /* 0xe408e4081c2c7430 */ /* 0x000fe40000000000 */
[----:B0-----:R-:W-:Y:S02]  /*3490*/  HADD2.F32 R32, -RZ, R14.H0_H0 ;  /* 0x2000000eff207230 */ /* 0x001fe40000004100 */
[----:B------:R-:W-:-:S02]  /*34a0*/  HADD2 R47, R29, -1032, -1032 ;  /* 0xe408e4081d2f7430 */ /* 0x000fc40000000000 */
        /* <DEDUP_REMOVED lines=26> */
[----:B------:R-:W-:Y:S02]  /*3650*/  HADD2.F32 R35, -RZ, R61.H1_H1 ;  /* 0x3000003dff237230 */ /* 0x000fe40000004100 */
[----:B------:R-:W-:-:S02]  /*3660*/  HFMA2 R44, R15, R8.H0_H0, -72, -72 ;  /* 0xd480d4800f2c7431 */ /* 0x000fc40000040008 */
[----:B------:R-:W-:Y:S02]  /*3670*/  HADD2.F32 R37, -RZ, R47.H0_H0 ;  /* 0x2000002fff257230 */ /* 0x000fe40000004100 */
[C---:B------:R-:W-:Y:S01]  /*3680*/  FFMA.FTZ R43, R14.reuse, R33, R43 ;  /* 0x000000210e2b7223 */ /* 0x040fe2000001002b */
[----:B------:R-:W-:Y:S02]  /*3690*/  HADD2.F32 R39, -RZ, R62.H0_H0 ;  /* 0x2000003eff277230 */ /* 0x000fe40000004100 */
[----:B------:R-:W-:Y:S01]  /*36a0*/  FFMA.FTZ R42, R14, R35, R42 ;  /* 0x000000230e2a7223 */ /* 0x000fe2000001002a */
[--C-:B------:R-:W-:Y:S02]  /*36b0*/  HADD2.F32 R36, -RZ, R44.reuse.H0_H0 ;  /* 0x2000002cff247230 */ /* 0x100fe40000004100 */
[----:B------:R-:W-:Y:S01]  /*36c0*/  FFMA.FTZ R41, R32, R14, R41 ;  /* 0x0000000e20297223 */ /* 0x000fe20000010029 */
[----:B------:R-:W-:Y:S02]  /*36d0*/  HADD2.F32 R38, -RZ, R49.H0_H0 ;  /* 0x20000031ff267230 */ /* 0x000fe40000004100 */
[----:B------:R-:W-:Y:S01]  /*36e0*/  FFMA.FTZ R45, R14, R34, R45 ;  /* 0x000000220e2d7223 */ /* 0x000fe2000001002d */
[C---:B------:R-:W-:Y:S01]  /*36f0*/  FFMA.FTZ R26, R40.reuse, R37, R43 ;  /* 0x00000025281a7223 */ /* 0x040fe2000001002b */
[----:B------:R-:W-:Y:S01]  /*3700*/  FFMA.FTZ R64, R40, R39, R42 ;  /* 0x0000002728407223 */ /* 0x000fe2000001002a */
[----:B------:R-:W-:-:S02]  /*3710*/  HADD2.F32 R42, -RZ, R44.H1_H1 ;  /* 0x3000002cff2a7230 */ /* 0x000fc40000004100 */
[----:B------:R-:W-:Y:S01]  /*3720*/  FFMA.FTZ R15, R36, R40, R41 ;  /* 0x00000028240f7223 */ /* 0x000fe20000010029 */
[----:B------:R-:W-:Y:S02]  /*3730*/  HADD2.F32 R43, -RZ, R47.H1_H1 ;  /* 0x3000002fff2b7230 */ /* 0x000fe40000004100 */
[----:B------:R-:W-:Y:S01]  /*3740*/  FFMA.FTZ R27, R40, R38, R45 ;  /* 0x00000026281b7223 */ /* 0x000fe2000001002d */
[----:B------:R-:W-:Y:S02]  /*3750*/  HADD2.F32 R44, -RZ, R49.H1_H1 ;  /* 0x30000031ff2c7230 */ /* 0x000fe40000004100 */
[----:B------:R-:W-:Y:S01]  /*3760*/  FFMA.FTZ R14, R42, R59, R15 ;  /* 0x0000003b2a0e7223 */ /* 0x000fe2000001000f */
[----:B------:R-:W-:Y:S02]  /*3770*/  HADD2.F32 R45, -RZ, R62.H1_H1 ;  /* 0x3000003eff2d7230 */ /* 0x000fe40000004100 */
[----:B------:R-:W-:Y:S01]  /*3780*/  FFMA.FTZ R26, R59, R43, R26 ;  /* 0x0000002b3b1a7223 */ /* 0x000fe2000001001a */
[----:B------:R-:W-:-:S02]  /*3790*/  HADD2.F32 R47, -RZ, R93.H0_H0 ;  /* 0x2000005dff2f7230 */ /* 0x000fc40000004100 */
[C---:B------:R-:W-:Y:S01]  /*37a0*/  FFMA.FTZ R62, R59.reuse, R44, R27 ;  /* 0x0000002c3b3e7223 */ /* 0x040fe2000001001b */
[----:B------:R-:W-:Y:S02]  /*37b0*/  HADD2.F32 R49, -RZ, R93.H1_H1 ;  /* 0x3000005dff317230 */ /* 0x000fe40000004100 */
[----:B------:R-:W-:Y:S01]  /*37c0*/  FFMA.FTZ R59, R59, R45, R64 ;  /* 0x0000002d3b3b7223 */ /* 0x000fe20000010040 */
[--C-:B------:R-:W-:Y:S02]  /*37d0*/  HADD2.F32 R41, -RZ, R91.reuse.H0_H0 ;  /* 0x2000005bff297230 */ /* 0x100fe40000004100 */
[----:B------:R-:W-:Y:S01]  /*37e0*/  FMUL.FTZ R14, R47, R14 ;  /* 0x0000000e2f0e7220 */ /* 0x000fe20000410000 */
[----:B------:R-:W-:Y:S02]  /*37f0*/  HADD2.F32 R40, -RZ, R91.H1_H1 ;  /* 0x3000005bff287230 */ /* 0x000fe40000004100 */
[----:B------:R-:W-:Y:S01]  /*3800*/  FMUL.FTZ R26, R49, R26 ;  /* 0x0000001a311a7220 */ /* 0x000fe20000410000 */
[----:B------:R-:W-:Y:S01]  /*3810*/  FMUL.FTZ R62, R41, R62 ;  /* 0x0000003e293e7220 */ /* 0x000fe20000410000 */
[----:B------:R-:W-:Y:S01]  /*3820*/  F2FP.F16.F32.PACK_AB R14, RZ, R14 ;  /* 0x0000000eff0e723e */ /* 0x000fe200000000ff */
[----:B------:R-:W-:-:S02]  /*3830*/  FMUL.FTZ R59, R40, R59 ;  /* 0x0000003b283b7220 */ /* 0x000fc40000410000 */
        /* <DEDUP_REMOVED lines=15> */
[----:B------:R-:W-:Y:S02]  /*3930*/  HADD2.F32 R64, -RZ, R27.H1_H1 ;  /* 0x3000001bff407230 */ /* 0x000fe40000004100 */
        /* <DEDUP_REMOVED lines=20> */
[--C-:B------:R-:W-:Y:S02]  /*3a80*/  HADD2.F32 R62, -RZ, R15.reuse.H0_H0 ;  /* 0x2000000fff3e7230 */ /* 0x100fe40000004100 */
        /* <DEDUP_REMOVED lines=92> */
[-C--:B------:R-:W-:Y:S01]  /*4050*/  FFMA.FTZ R0, R11, R26.reuse, R0 ;  /* 0x0000001a0b007223 */ /* 0x080fe20000010000 */
[----:B------:R-:W-:Y:S01]  /*4060*/  FFMA.FTZ R59, R4, R59, RZ ;  /* 0x0000003b043b7223 */ /* 0x000fe200000100ff */
[-C--:B------:R-:W-:Y:S01]  /*4070*/  FFMA.FTZ R27, R16, R26.reuse, R27 ;  /* 0x0000001a101b7223 */ /* 0x080fe2000001001b */
[-C--:B------:R-:W-:Y:S01]  /*4080*/  FFMA.FTZ R17, R17, R26.reuse, R2 ;  /* 0x0000001a11117223 */ /* 0x080fe20000010002 */
[-C--:B------:R-:W-:Y:S01]  /*4090*/  FFMA.FTZ R0, R5, R61.reuse, R0 ;  /* 0x0000003d05007223 */ /* 0x080fe20000010000 */
[----:B------:R-:W-:Y:S01]  /*40a0*/  FFMA.FTZ R59, R18, R26, R59 ;  /* 0x0000001a123b7223 */ /* 0x000fe2000001003b */
[-C--:B------:R-:W-:Y:S01]  /*40b0*/  FFMA.FTZ R20, R20, R61.reuse, R27 ;  /* 0x0000003d14147223 */ /* 0x080fe2000001001b */
[-C--:B------:R-:W-:Y:S01]  /*40c0*/  FFMA.FTZ R22, R22, R61.reuse, R17 ;  /* 0x0000003d16167223 */ /* 0x080fe20000010011 */
[----:B------:R-:W-:Y:S01]  /*40d0*/  FFMA.FTZ R19, R19, R62, R0 ;  /* 0x0000003e13137223 */ /* 0x000fe20000010000 */
[----:B------:R-:W-:Y:S01]  /*40e0*/  FFMA.FTZ R24, R24, R61, R59 ;  /* 0x0000003d18187223 */ /* 0x000fe2000001003b */
[----:B-1----:R-:W-:-:S02]  /*40f0*/  HADD2.F32 R0, -RZ, R14.H0_H0 ;  /* 0x2000000eff007230 */ /* 0x002fc40000004100 */
        /* <DEDUP_REMOVED lines=34> */
.L_x_330:
[----:B------:R-:W-:-:S05]  /*4320*/  MOV R3, UR14 ;  /* 0x0000000e00037c02 */ /* 0x000fca0008000f00 */
        /* <DEDUP_REMOVED lines=313> */
.L_x_331:
[----:B------:R-:W-:-:S05]  /*56c0*/  MOV R3, UR14 ;  /* 0x0000000e00037c02 */ /* 0x000fca0008000f00 */
[----:B------:R-:W-:Y:S01]  /*56d0*/  IMAD.WIDE R12, R3, 0x4, R12 ;  /* 0x00000004030c7825 */ /* 0x000fe200078e020c */
[----:B------:R-:W-:Y:S06]  /*56e0*/  BRA.U !UP0, `(.L_x_332) ;  /* 0x0000001108dc7547 */ /* 0x000fec000b800000 */
[----:B------:R-:W2:Y:S01]  /*56f0*/  LDG.E.128.CONSTANT R16, desc[UR12][R12.64] ;  /* 0x0000000c0c107981 */ /* 0x000ea2000c1e9d00 */
[----:B------:R-:W-:-:S03]  /*5700*/  UISETP.NE.AND UP0, UPT, UR6, 0x1, UPT ;  /* 0x000000010600788c */ /* 0x000fc6000bf05270 */
[----:B------:R-:W0:Y:S04]  /*5710*/  LDS.64 R2, [UR4+0x30] ;  /* 0x00003004ff027984 */ /* 0x000e280008000a00 */
[----:B------:R-:W1:Y:S01]  /*5720*/  LDS.64 R14, [UR4+0x38] ;  /* 0x00003804ff0e7984 */ /* 0x000e620008000a00 */
[--C-:B0-----:R-:W-:Y:S02]  /*5730*/  HADD2.F32 R5, -RZ, R2.reuse.H0_H0 ;  /* 0x20000002ff057230 */ /* 0x101fe40000004100 */
[----:B------:R-:W-:Y:S02]  /*5740*/  HADD2.F32 R25, -RZ, R2.H1_H1 ;  /* 0x30000002ff197230 */ /* 0x000fe40000004100 */
[--C-:B------:R-:W-:Y:S02]  /*5750*/  HADD2.F32 R27, -RZ, R3.reuse.H0_H0 ;  /* 0x20000003ff1b7230 */ /* 0x100fe40000004100 */
[----:B------:R-:W-:-:S02]  /*5760*/  HADD2.F32 R30, -RZ, R3.H1_H1 ;  /* 0x30000003ff1e7230 */ /* 0x000fc40000004100 */
[----:B-1----:R-:W-:Y:S02]  /*5770*/  HADD2.F32 R39, -RZ, R14.H1_H1 ;  /* 0x3000000eff277230 */ /* 0x002fe40000004100 */
[--C-:B------:R-:W-:Y:S02]  /*5780*/  HADD2.F32 R43, -RZ, R15.reuse.H0_H0 ;  /* 0x2000000fff2b7230 */ /* 0x100fe40000004100 */
[----:B------:R-:W-:Y:S01]  /*5790*/  HADD2.F32 R49, -RZ, R15.H1_H1 ;  /* 0x3000000fff317230 */ /* 0x000fe20000004100 */
[----:B--2---:R-:W-:Y:S02]  /*57a0*/  LOP3.LUT R4, R16, 0xf000f0, RZ, 0xc0, !PT ;  /* 0x00f000f010047812 */ /* 0x004fe400078ec0ff */
[----:B------:R-:W-:Y:S02]  /*57b0*/  SHF.R.U32.HI R26, RZ, 0x8, R16 ;  /* 0x00000008ff1a7819 */ /* 0x000fe40000011610 */
[----:B------:R-:W-:Y:S02]  /*57c0*/  LOP3.LUT R20, R17, 0xf000f0, RZ, 0xc0, !PT ;  /* 0x00f000f011147812 */ /* 0x000fe400078ec0ff */
[----:B------:R-:W-:-:S02]  /*57d0*/  SHF.R.U32.HI R34, RZ, 0x8, R17 ;  /* 0x00000008ff227819 */ /* 0x000fc40000011611 */
[----:B------:R-:W-:Y:S02]  /*57e0*/  LOP3.LUT R22, R18, 0xf000f0, RZ, 0xc0, !PT ;  /* 0x00f000f012167812 */ /* 0x000fe400078ec0ff */
[----:B------:R-:W-:Y:S02]  /*57f0*/  SHF.R.U32.HI R35, RZ, 0x8, R18 ;  /* 0x00000008ff237819 */ /* 0x000fe40000011612 */
[----:B------:R-:W-:Y:S02]  /*5800*/  LOP3.LUT R16, R16, 0xf000f, RZ, 0xc0, !PT ;  /* 0x000f000f10107812 */ /* 0x000fe400078ec0ff */
[----:B------:R-:W-:Y:S02]  /*5810*/  LOP3.LUT R17, R17, 0xf000f, RZ, 0xc0, !PT ;  /* 0x000f000f11117812 */ /* 0x000fe400078ec0ff */
[----:B------:R-:W-:Y:S02]  /*5820*/  LOP3.LUT R18, R18, 0xf000f, RZ, 0xc0, !PT ;  /* 0x000f000f12127812 */ /* 0x000fe400078ec0ff */
[----:B------:R-:W-:-:S02]  /*5830*/  LOP3.LUT R24, R19, 0xf000f0, RZ, 0xc0, !PT ;  /* 0x00f000f013187812 */ /* 0x000fc400078ec0ff */
[----:B------:R-:W-:Y:S02]  /*5840*/  SHF.R.U32.HI R36, RZ, 0x8, R19 ;  /* 0x00000008ff247819 */ /* 0x000fe40000011613 */
        /* <DEDUP_REMOVED lines=13> */
[----:B------:R-:W-:Y:S02]  /*5920*/  HADD2.F32 R2, -RZ, R17.H0_H0 ;  /* 0x20000011ff027230 */ /* 0x000fe40000004100 */
[----:B------:R-:W-:Y:S02]  /*5930*/  HFMA2 R23, R23, R8.H0_H0, -72, -72 ;  /* 0xd480d48017177431 */ /* 0x000fe40000040008 */
[----:B------:R-:W-:-:S02]  /*5940*/  HADD2.F32 R3, -RZ, R18.H0_H0 ;  /* 0x20000012ff037230 */ /* 0x000fc40000004100 */
[----:B------:R-:W-:Y:S02]  /*5950*/  HADD2.F32 R16, -RZ, R17.H1_H1 ;  /* 0x30000011ff107230 */ /* 0x000fe40000004100 */
        /* <DEDUP_REMOVED lines=15> */
[----:B------:R-:W-:Y:S02]  /*5a50*/  HADD2.F32 R5, -RZ, R19.H0_H0 ;  /* 0x20000013ff057230 */ /* 0x000fe40000004100 */
[----:B------:R-:W-:Y:S02]  /*5a60*/  HADD2.F32 R22, -RZ, R23.H0_H0 ;  /* 0x20000017ff167230 */ /* 0x000fe40000004100 */
[----:B------:R-:W-:Y:S02]  /*5a70*/  HFMA2 R25, R25, R8.H0_H0, -72, -72 ;  /* 0xd480d48019197431 */ /* 0x000fe40000040008 */
[----:B------:R-:W-:-:S02]  /*5a80*/  HADD2.F32 R20, -RZ, R21.H0_H0 ;  /* 0x20000015ff147230 */ /* 0x000fc40000004100 */
[----:B------:R-:W-:Y:S01]  /*5a90*/  FFMA.FTZ R28, R5, R27, R28 ;  /* 0x0000001b051c7223 */ /* 0x000fe2000001001c */
[----:B------:R-:W-:Y:S02]  /*5aa0*/  HADD2.F32 R19, -RZ, R19.H1_H1 ;  /* 0x30000013ff137230 */ /* 0x000fe40000004100 */
[----:B------:R-:W-:Y:S02]  /*5ab0*/  HADD2.F32 R24, -RZ, R25.H0_H0 ;  /* 0x20000019ff187230 */ /* 0x000fe40000004100 */
[C---:B------:R-:W-:Y:S01]  /*5ac0*/  FFMA.FTZ R29, R27.reuse, R20, R32 ;  /* 0x000000141b1d7223 */ /* 0x040fe20000010020 */
[----:B------:R-:W-:Y:S02]  /*5ad0*/  HADD2.F32 R21, -RZ, R21.H1_H1 ;  /* 0x30000015ff157230 */ /* 0x000fe40000004100 */
[C---:B------:R-:W-:Y:S01]  /*5ae0*/  FFMA.FTZ R32, R27.reuse, R22, R31 ;  /* 0x000000161b207223 */ /* 0x040fe2000001001f */
[----:B------:R-:W-:Y:S02]  /*5af0*/  HADD2.F32 R23, -RZ, R23.H1_H1 ;  /* 0x30000017ff177230 */ /* 0x000fe40000004100 */
[----:B------:R-:W-:Y:S01]  /*5b00*/  FFMA.FTZ R38, R27, R24, R33 ;  /* 0x000000181b267223 */ /* 0x000fe20000010021 */
[----:B------:R-:W-:-:S02]  /*5b10*/  HADD2.F32 R25, -RZ, R25.H1_H1 ;  /* 0x30000019ff197230 */ /* 0x000fc40000004100 */
[----:B------:R-:W-:Y:S01]  /*5b20*/  FFMA.FTZ R33, R19, R30, R28 ;  /* 0x0000001e13217223 */ /* 0x000fe2000001001c */
[C---:B------:R-:W-:Y:S01]  /*5b30*/  FFMA.FTZ R37, R30.reuse, R21, R29 ;  /* 0x000000151e257223 */ /* 0x040fe2000001001d */
[----:B------:R-:W-:Y:S01]  /*5b40*/  FFMA.FTZ R45, R30, R23, R32 ;  /* 0x000000171e2d7223 */ /* 0x000fe20000010020 */
[----:B------:R-:W-:Y:S01]  /*5b50*/  LOP3.LUT R27, R26, 0xf000f, RZ, 0xc0, !PT ;  /* 0x000f000f1a1b7812 */ /* 0x000fe200078ec0ff */
[----:B------:R-:W-:Y:S01]  /*5b60*/  FFMA.FTZ R38, R30, R25, R38 ;  /* 0x000000191e267223 */ /* 0x000fe20000010026 */
[----:B------:R-:W-:Y:S01]  /*5b70*/  LOP3.LUT R28, R34, 0xf000f, RZ, 0xc0, !PT ;  /* 0x000f000f221c7812 */ /* 0x000fe200078ec0ff */
[----:B------:R-:W-:Y:S01]  /*5b80*/  HADD2.F32 R32, -RZ, R14.H0_H0 ;  /* 0x2000000eff207230 */ /* 0x000fe20000004100 */
        /* <DEDUP_REMOVED lines=8> */
[----:B------:R-:W-:Y:S01]  /*5c10*/  LOP3.LUT R35, R35, 0xf000f0, RZ, 0xc0, !PT ;  /* 0x00f000f023237812 */ /* 0x000fe200078ec0ff */
[----:B------:R-:W-:Y:S02]  /*5c20*/  HADD2 R42, R29, -1032, -1032 ;  /* 0xe408e4081d2a7430 */ /* 0x000fe40000000000 */
[----:B------:R-:W-:Y:S02]  /*5c30*/  HADD2.F32 R28, -RZ, R27.H0_H0 ;  /* 0x2000001bff1c7230 */ /* 0x000fe40000004100 */
[----:B------:R-:W-:-:S02]  /*5c40*/  HADD2 R61, R30, -1032, -1032 ;  /* 0xe408e4081e3d7430 */ /* 0x000fc40000000000 */
        /* <DEDUP_REMOVED lines=13> */
[----:B------:R-:W-:Y:S01]  /*5d20*/  HADD2.F32 R33, -RZ, R14.H1_H1 ;  /* 0x3000000eff217230 */ /* 0x000fe20000004100 */
[----:B------:R-:W-:Y:S01]  /*5d30*/  LOP3.LUT R27, R34, 0x64006400, RZ, 0xfc, !PT ;  /* 0x64006400221b7812 */ /* 0x000fe200078efcff */
[----:B------:R-:W-:Y:S01]  /*5d40*/  HFMA2 R59, R35, R8.H0_H0, -72, -72 ;  /* 0xd480d480233b7431 */ /* 0x000fe20000040008 */
[----:B------:R-:W-:Y:S01]  /*5d50*/  LOP3.LUT R37, R36, 0x64006400, RZ, 0xfc, !PT ;  /* 0x6400640024257812 */ /* 0x000fe200078efcff */
[----:B------:R-:W-:-:S02]  /*5d60*/  HADD2.F32 R34, -RZ, R42.H1_H1 ;  /* 0x3000002aff227230 */ /* 0x000fc40000004100 */
[-C--:B------:R-:W-:Y:S02]  /*5d70*/  HFMA2 R15, R15, R8.reuse.H0_H0, -72, -72 ;  /* 0xd480d4800f0f7431 */ /* 0x080fe40000040008 */
[----:B------:R-:W-:Y:S01]  /*5d80*/  FFMA.FTZ R14, R32, R39, R41 ;  /* 0x00000027200e7223 */ /* 0x000fe20000010029 */
[-C--:B------:R-:W-:Y:S02]  /*5d90*/  HFMA2 R44, R27, R8.reuse.H0_H0, -72, -72 ;  /* 0xd480d4801b2c7431 */ /* 0x080fe40000040008 */
[C---:B------:R-:W-:Y:S01]  /*5da0*/  FFMA.FTZ R40, R39.reuse, R33, R40 ;  /* 0x0000002127287223 */ /* 0x040fe20000010028 */
[----:B------:R-:W-:Y:S02]  /*5db0*/  HFMA2 R63, R37, R8.H0_H0, -72, -72 ;  /* 0xd480d480253f7431 */ /* 0x000fe40000040008 */
[----:B------:R-:W-:Y:S02]  /*5dc0*/  HADD2.F32 R8, -RZ, R61.H1_H1 ;  /* 0x3000003dff087230 */ /* 0x000fe40000004100 */
[----:B------:R-:W-:Y:S01]  /*5dd0*/  FFMA.FTZ R42, R39, R34, R45 ;  /* 0x00000022272a7223 */ /* 0x000fe2000001002d */
[----:B------:R-:W-:-:S02]  /*5de0*/  HADD2.F32 R37, -RZ, R59.H0_H0 ;  /* 0x2000003bff257230 */ /* 0x000fc40000004100 */
[----:B------:R-:W-:Y:S02]  /*5df0*/  HADD2.F32 R35, -RZ, R15.H0_H0 ;  /* 0x2000000fff237230 */ /* 0x000fe40000004100 */
[----:B------:R-:W-:Y:S01]  /*5e00*/  FFMA.FTZ R47, R39, R8, R47 ;  /* 0x00000008272f7223 */ /* 0x000fe2000001002f */
[--C-:B------:R-:W-:Y:S02]  /*5e10*/  HADD2.F32 R36, -RZ, R44.reuse.H0_H0 ;  /* 0x2000002cff247230 */ /* 0x100fe40000004100 */
        /* <DEDUP_REMOVED lines=48> */
[----:B-1----:R-:W-:-:S02]  /*6120*/  HADD2.F32 R26, -RZ, R14.H0_H0 ;  /* 0x2000000eff1a7230 */ /* 0x002fc40000004100 */
        /* <DEDUP_REMOVED lines=8> */
[----:B------:R-:W-:Y:S01]  /*61b0*/  FFMA.FTZ R61, R30, R26, R61 ;  /* 0x0000001a1e3d7223 */ /* 0x000fe2000001003d */
[----:B------:R-:W-:-:S02]  /*61c0*/  HADD2.F32 R59, -RZ, R15.H0_H0 ;  /* 0x2000000fff3b7230 */ /* 0x000fc40000004100 */
        /* <DEDUP_REMOVED lines=137> */
.L_x_332:
[----:B------:R-:W-:Y:S01]  /*6a60*/  UIADD3 UR5, UPT, UPT, UR5, 0x20, URZ ;  /* 0x0000002005057890 */ /* 0x000fe2000fffe0ff */
[----:B------:R-:W-:Y:S01]  /*6a70*/  MOV R3, UR14 ;  /* 0x0000000e00037c02 */ /* 0x000fe20008000f00 */
[----:B------:R-:W-:Y:S01]  /*6a80*/  UIADD3 UR4, UPT, UPT, UR4, 0x40, URZ ;  /* 0x0000004004047890 */ /* 0x000fe2000fffe0ff */
[----:B------:R-:W-:-:S03]  /*6a90*/  IADD3 R10, P1, PT, R10, 0x80, RZ ;  /* 0x000000800a0a7810 */ /* 0x000fc60007f3e0ff */
[----:B------:R-:W-:Y:S01]  /*6aa0*/  ISETP.LE.AND P0, PT, R46, UR5, PT ;  /* 0x000000052e007c0c */ /* 0x000fe2000bf03270 */
[----:B------:R-:W-:Y:S01]  /*6ab0*/  IMAD.WIDE R12, R3, 0x4, R12 ;  /* 0x00000004030c7825 */ /* 0x000fe200078e020c */
[----:B------:R-:W-:-:S11]  /*6ac0*/  IADD3.X R9, PT, PT, RZ, R9, RZ, P1, !PT ;  /* 0x00000009ff097210 */ /* 0x000fd60000ffe4ff */
[----:B------:R-:W-:Y:S05]  /*6ad0*/  @!P0 BRA `(.L_x_333) ;  /* 0xffffffb000048947 */ /* 0x000fea000383ffff */
[----:B------:R-:W-:-:S05]  /*6ae0*/  MOV R3, UR14 ;  /* 0x0000000e00037c02 */ /* 0x000fca0008000f00 */
[----:B------:R-:W-:-:S07]  /*6af0*/  IMAD.WIDE R6, R3, 0x10, R6 ;  /* 0x0000001003067825 */ /* 0x000fce00078e0206 */
.L_x_328:
[----:B------:R-:W0:Y:S02]  /*6b00*/  LDCU UR7, c[0x0][0x3d8] ;  /* 0x00007b00ff0777ac */ /* 0x000e240008000800 */
[----:B0-----:R-:W-:-:S04]  /*6b10*/  VIMNMX R48, PT, PT, R48, UR7, PT ;  /* 0x0000000730307c48 */ /* 0x001fc8000bfe0100 */
[----:B------:R-:W-:-:S13]  /*6b20*/  ISETP.GT.AND P0, PT, R48, UR5, PT ;  /* 0x0000000530007c0c */ /* 0x000fda000bf04270 */
[----:B------:R-:W-:Y:S05]  /*6b30*/  @!P0 BRA `(.L_x_334) ;  /* 0x0000002000fc8947 */ /* 0x000fea0003800000 */
[----:B------:R-:W0:Y:S01]  /*6b40*/  LDCU.64 UR6, c[0x0][0x3b8] ;  /* 0x00007700ff0677ac */ /* 0x000e220008000a00 */
[----:B------:R-:W1:Y:S01]  /*6b50*/  LDCU.64 UR10, c[0x0][0x3a8] ;  /* 0x00007500ff0a77ac */ /* 0x000e620008000a00 */
[----:B------:R-:W-:Y:S02]  /*6b60*/  UIADD3 UR4, UPT, UPT, UR4, 0x100, URZ ;  /* 0x0000010004047890 */ /* 0x000fe4000fffe0ff */
[----:B0-----:R-:W-:-:S04]  /*6b70*/  UIMAD.WIDE.U32 UR6, UR5, 0x4, UR6 ;  /* 0x00000004050678a5 */ /* 0x001fc8000f8e0006 */
[----:B------:R-:W-:-:S04]  /*6b80*/  UIADD3 UR8, UP0, UPT, UR6, 0x2, URZ ;  /* 0x0000000206087890 */ /* 0x000fc8000ff1e0ff */
[----:B-1----:R-:W-:-:S12]  /*6b90*/  UIADD3.X UR7, UPT, UPT, URZ, UR7, URZ, UP0, !UPT ;  /* 0x00000007ff077290 */ /* 0x002fd800087fe4ff */
.L_x_336:
[----:B------:R-:W-:Y:S01]  /*6ba0*/  ISETP.NE.AND P0, PT, R50, UR5, PT ;  /* 0x0000000532007c0c */ /* 0x000fe2000bf05270 */
[----:B------:R-:W-:Y:S01]  /*6bb0*/  UMOV UR14, UR11 ;  /* 0x0000000b000e7c82 */ /* 0x000fe20008000000 */
[----:B------:R-:W-:Y:S01]  /*6bc0*/  MOV R4, UR8 ;  /* 0x0000000800047c02 */ /* 0x000fe20008000f00 */
[----:B-----5:R0:W5:Y:S01]  /*6bd0*/  LDG.E.128.CONSTANT R12, desc[UR12][R6.64] ;  /* 0x0000000c060c7981 */ /* 0x020162000c1e9d00 */
[----:B------:R-:W-:Y:S02]  /*6be0*/  MOV R3, UR14 ;  /* 0x0000000e00037c02 */ /* 0x000fe40008000f00 */
[----:B------:R-:W-:-:S07]  /*6bf0*/  MOV R5, UR7 ;  /* 0x0000000700057c02 */ /* 0x000fce0008000f00 */
[----:B------:R-:W-:Y:S01]  /*6c00*/  @!P0 LEA R16, R60, R1, 0x3 ;  /* 0x000000013c108211 */ /* 0x000fe200078e18ff */
[----:B------:R-:W-:Y:S01]  /*6c10*/  IMAD.WIDE R2, R3, 0x4, R6 ;  /* 0x0000000403027825 */ /* 0x000fe200078e0206 */
[----:B------:R-:W2:Y:S04]  /*6c20*/  @!P0 LDG.E.U16.CONSTANT R4, desc[UR12][R4.64] ;  /* 0x0000000c04048981 */ /* 0x000ea8000c1e9500 */
[----:B------:R-:W3:Y:S04]  /*6c30*/  @!P0 LDL.64 R16, [R16+0x8] ;  /* 0x0000080010108983 */ /* 0x000ee80000100a00 */
[----:B------:R0:W5:Y:S01]  /*6c40*/  LDG.E.128.CONSTANT R8, desc[UR12][R2.64] ;  /* 0x0000000c02087981 */ /* 0x000162000c1e9d00 */
[----:B------:R-:W1:Y:S01]  /*6c50*/  S2UR UR6, SR_CTAID.Y ;  /* 0x00000000000679c3 */ /* 0x000e620000002600 */
[----:B------:R-:W-:-:S02]  /*6c60*/  MOV R95, UR14 ;  /* 0x0000000e005f7c02 */ /* 0x000fc40008000f00 */
[----:B------:R-:W-:-:S03]  /*6c70*/  @!P0 IADD3 R0, PT, PT, R60, 0x1, RZ ;  /* 0x000000013c008810 */ /* 0x000fc60007ffe0ff */
[----:B------:R-:W-:Y:S01]  /*6c80*/  IMAD.WIDE R94, R95, 0x4, R2 ;  /* 0x000000045f5e7825 */ /* 0x000fe200078e0202 */
[----:B------:R-:W-:Y:S01]  /*6c90*/  @!P0 MOV R60, R0 ;  /* 0x00000000003c8202 */ /* 0x000fe20000000f00 */
[----:B-1----:R-:W-:-:S04]  /*6ca0*/  UIMAD UR6, UR6, -0x4, UR10 ;  /* 0xfffffffc060678a4 */ /* 0x002fc8000f8e020a */
[----:B------:R-:W-:Y:S01]  /*6cb0*/  UISETP.GE.AND UP0, UPT, UR6, 0x1, UPT ;  /* 0x000000010600788c */ /* 0x000fe2000bf06270 */
        /* <DEDUP_REMOVED lines=8> */
[----:B------:R-:W-:Y:S01]  /*6d40*/  UISETP.NE.AND UP0, UPT, UR6, 0x1, UPT ;  /* 0x000000010600788c */ /* 0x000fe2000bf05270 */
[----:B------:R-:W-:Y:S01]  /*6d50*/  SHF.R.U32.HI R22, RZ, 0xf, R15 ;  /* 0x0000000fff167819 */ /* 0x000fe2000001160f */
[----:B------:R-:W0:Y:S01]  /*6d60*/  LDS.128 R36, [UR4+-0x100] ;  /* 0xffff0004ff247984 */ /* 0x000e220008000c00 */
[C---:B------:R-:W-:Y:S02]  /*6d70*/  LOP3.LUT R0, R12.reuse, 0x380038, RZ, 0xc0, !PT ;  /* 0x003800380c007812 */ /* 0x040fe400078ec0ff */
[----:B------:R-:W-:Y:S02]  /*6d80*/  SHF.R.U32.HI R32, RZ, 0x6, R12 ;  /* 0x00000006ff207819 */ /* 0x000fe4000001160c */
[----:B------:R-:W-:Y:S02]  /*6d90*/  LOP3.LUT R61, R12, 0x70007, RZ, 0xc0, !PT ;  /* 0x000700070c3d7812 */ /* 0x000fe400078ec0ff */
[----:B------:R-:W-:-:S02]  /*6da0*/  SHF.R.U32.HI R17, RZ, 0xf, R13 ;  /* 0x0000000fff117819 */ /* 0x000fc4000001160d */
[C---:B------:R-:W-:Y:S02]  /*6db0*/  LOP3.LUT R16, R13.reuse, 0x380038, RZ, 0xc0, !PT ;  /* 0x003800380d107812 */ /* 0x040fe400078ec0ff */
[----:B------:R-:W-:Y:S02]  /*6dc0*/  SHF.R.U32.HI R33, RZ, 0x6, R13 ;  /* 0x00000006ff217819 */ /* 0x000fe4000001160d */
[----:B------:R-:W-:Y:S02]  /*6dd0*/  LOP3.LUT R59, R13, 0x70007, RZ, 0xc0, !PT ;  /* 0x000700070d3b7812 */ /* 0x000fe400078ec0ff */
[----:B------:R-:W-:Y:S02]  /*6de0*/  SHF.R.U32.HI R20, RZ, 0xf, R14 ;  /* 0x0000000fff147819 */ /* 0x000fe4000001160e */
[----:B------:R-:W-:Y:S02]  /*6df0*/  SHF.R.U32.HI R13, RZ, 0xe, R8 ;  /* 0x0000000eff0d7819 */ /* 0x000fe40000011608 */
[----:B------:R-:W-:-:S02]  /*6e00*/  LOP3.LUT R12, R8, 0x380038, RZ, 0xc0, !PT ;  /* 0x00380038080c7812 */ /* 0x000fc400078ec0ff */
[----:B------:R-:W-:Y:S02]  /*6e10*/  SHF.R.U32.HI R78, RZ, 0x6, R8 ;  /* 0x00000006ff4e7819 */ /* 0x000fe40000011608 */
[----:B------:R-:W-:Y:S01]  /*6e20*/  LOP3.LUT R70, R8, 0x70007, RZ, 0xc0, !PT ;  /* 0x0007000708467812 */ /* 0x000fe200078ec0ff */
[----:B------:R-:W-:Y:S01]  /*6e30*/  HFMA2 R8, -RZ, RZ, 0, 0.125 ;  /* 0x00003000ff087431 */ /* 0x000fe200000001ff */
[C---:B------:R-:W-:Y:S02]  /*6e40*/  LOP3.LUT R19, R14.reuse, 0x380038, RZ, 0xc0, !PT ;  /* 0x003800380e137812 */ /* 0x040fe400078ec0ff */
[----:B------:R-:W-:Y:S02]  /*6e50*/  SHF.R.U32.HI R34, RZ, 0x6, R14 ;  /* 0x00000006ff227819 */ /* 0x000fe4000001160e */
[----:B------:R-:W-:Y:S02]  /*6e60*/  LOP3.LUT R63, R14, 0x70007, RZ, 0xc0, !PT ;  /* 0x000700070e3f7812 */ /* 0x000fe400078ec0ff */
[----:B------:R-:W-:-:S02]  /*6e70*/  SHF.R.U32.HI R25, RZ, 0xe, R11 ;  /* 0x0000000eff197819 */ /* 0x000fc4000001160b */
[----:B------:R-:W-:Y:S02]  /*6e80*/  LOP3.LUT R2, R2, 0x10001, RZ, 0xc0, !PT ;  /* 0x0001000102027812 */ /* 0x000fe400078ec0ff */
[----:B------:R-:W-:Y:S02]  /*6e90*/  LOP3.LUT R22, R22, 0x10001, RZ, 0xc0, !PT ;  /* 0x0001000116167812 */ /* 0x000fe400078ec0ff */
[--C-:B------:R-:W-:Y:S02]  /*6ea0*/  SHF.R.U32.HI R18, RZ, 0xe, R9.reuse ;  /* 0x0000000eff127819 */ /* 0x100fe40000011609 */
[C---:B------:R-:W-:Y:S02]  /*6eb0*/  LOP3.LUT R14, R9.reuse, 0x380038, RZ, 0xc0, !PT ;  /* 0x00380038090e7812 */ /* 0x040fe400078ec0ff */
[----:B------:R-:W-:Y:S02]  /*6ec0*/  SHF.R.U32.HI R80, RZ, 0x6, R9 ;  /* 0x00000006ff507819 */ /* 0x000fe40000011609 */
[----:B------:R-:W-:-:S02]  /*6ed0*/  LOP3.LUT R72, R9, 0x70007, RZ, 0xc0, !PT ;  /* 0x0007000709487812 */ /* 0x000fc400078ec0ff */
[C---:B------:R-:W-:Y:S02]  /*6ee0*/  LOP3.LUT R21, R15.reuse, 0x380038, RZ, 0xc0, !PT ;  /* 0x003800380f157812 */ /* 0x040fe400078ec0ff */
[----:B------:R-:W-:Y:S02]  /*6ef0*/  SHF.R.U32.HI R35, RZ, 0x6, R15 ;  /* 0x00000006ff237819 */ /* 0x000fe4000001160f */
[----:B------:R-:W-:Y:S02]  /*6f00*/  LOP3.LUT R65, R15, 0x70007, RZ, 0xc0, !PT ;  /* 0x000700070f417812 */ /* 0x000fe400078ec0ff */
[----:B------:R-:W-:Y:S02]  /*6f10*/  SHF.R.U32.HI R9, RZ, 0xe, R10 ;  /* 0x0000000eff097819 */ /* 0x000fe4000001160a */
[----:B------:R-:W-:Y:S02]  /*6f20*/  LOP3.LUT R20, R20, 0x10001, RZ, 0xc0, !PT ;  /* 0x0001000114147812 */ /* 0x000fe400078ec0ff */
[----:B------:R-:W-:-:S02]  /*6f30*/  LOP3.LUT R15, R10, 0x380038, RZ, 0xc0, !PT ;  /* 0x003800380a0f7812 */ /* 0x000fc400078ec0ff */
[----:B------:R-:W-:Y:S02]  /*6f40*/  SHF.R.U32.HI R82, RZ, 0x6, R10 ;  /* 0x00000006ff527819 */ /* 0x000fe4000001160a */
[----:B------:R-:W-:Y:S02]  /*6f50*/  LOP3.LUT R74, R10, 0x70007, RZ, 0xc0, !PT ;  /* 0x000700070a4a7812 */ /* 0x000fe400078ec0ff */
[----:B------:R-:W-:Y:S02]  /*6f60*/  LOP3.LUT R2, R2, 0x20002, R13, 0xf8, !PT ;  /* 0x0002000202027812 */ /* 0x000fe400078ef80d */
[----:B------:R-:W-:Y:S02]  /*6f70*/  LOP3.LUT R25, R22, 0x20002, R25, 0xf8, !PT ;  /* 0x0002000216197812 */ /* 0x000fe400078ef819 */
[----:B------:R-:W-:Y:S02]  /*6f80*/  LOP3.LUT R17, R17, 0x10001, RZ, 0xc0, !PT ;  /* 0x0001000111117812 */ /* 0x000fe400078ec0ff */
[----:B------:R-:W-:-:S02]  /*6f90*/  LOP3.LUT R20, R20, 0x20002, R9, 0xf8, !PT ;  /* 0x0002000214147812 */ /* 0x000fc400078ef809 */
[C---:B------:R-:W-:Y:S02]  /*6fa0*/  LOP3.LUT R23, R11.reuse, 0x380038, RZ, 0xc0, !PT ;  /* 0x003800380b177812 */ /* 0x040fe400078ec0ff */
[----:B------:R-:W-:Y:S02]  /*6fb0*/  SHF.R.U32.HI R84, RZ, 0x6, R11 ;  /* 0x00000006ff547819 */ /* 0x000fe4000001160b */
[----:B------:R-:W-:Y:S02]  /*6fc0*/  LOP3.LUT R76, R11, 0x70007, RZ, 0xc0, !PT ;  /* 0x000700070b4c7812 */ /* 0x000fe400078ec0ff */
[----:B------:R-:W-:Y:S02]  /*6fd0*/  LOP3.LUT R17, R17, 0x20002, R18, 0xf8, !PT ;  /* 0x0002000211117812 */ /* 0x000fe400078ef812 */
[----:B------:R-:W-:Y:S02]  /*6fe0*/  LOP3.LUT R11, R34, 0x380038, RZ, 0xc0, !PT ;  /* 0x00380038220b7812 */ /* 0x000fe400078ec0ff */
[----:B------:R-:W-:-:S02]  /*6ff0*/  LOP3.LUT R47, R14, 0x64006400, RZ, 0xfc, !PT ;  /* 0x640064000e2f7812 */ /* 0x000fc400078efcff */
        /* <DEDUP_REMOVED lines=9> */
[----:B------:R-:W-:-:S02]  /*7090*/  LOP3.LUT R19, R19, 0x64006400, RZ, 0xfc, !PT ;  /* 0x6400640013137812 */ /* 0x000fc400078efcff */
[----:B------:R-:W-:Y:S02]  /*70a0*/  LOP3.LUT R15, R15, 0x64006400, RZ, 0xfc, !PT ;  /* 0x640064000f0f7812 */ /* 0x000fe400078efcff */
[----:B------:R-:W-:Y:S01]  /*70b0*/  MOV R3, 0x2400 ;  /* 0x0000240000037802 */ /* 0x000fe20000000f00 */
[-C--:B------:R-:W-:Y:S01]  /*70c0*/  HFMA2 R64, R19, R8.reuse.H0_H0, -132, -132 ;  /* 0xd820d82013407431 */ /* 0x080fe20000040008 */
[----:B------:R-:W-:Y:S01]  /*70d0*/  LOP3.LUT R61, R61, 0x64006400, RZ, 0xfc, !PT ;  /* 0x640064003d3d7812 */ /* 0x000fe200078efcff */
[----:B------:R-:W-:Y:S01]  /*70e0*/  HFMA2 R45, R15, R8.H0_H0, -132, -132 ;  /* 0xd820d8200f2d7431 */ /* 0x000fe20000040008 */
[----:B------:R-:W-:Y:S02]  /*70f0*/  LOP3.LUT R63, R63, 0x64006400, RZ, 0xfc, !PT ;  /* 0x640064003f3f7812 */ /* 0x000fe400078efcff */
[----:B------:R-:W-:Y:S01]  /*7100*/  LOP3.LUT R59, R59, 0x64006400, RZ, 0xfc, !PT ;  /* 0x640064003b3b7812 */ /* 0x000fe200078efcff */
[----:B------:R-:W-:Y:S01]  /*7110*/  HADD2 R71, R61, -1028, -1028 ;  /* 0xe404e4043d477430 */ /* 0x000fe20000000000 */
[----:B------:R-:W-:Y:S01]  /*7120*/  LOP3.LUT R65, R65, 0x64006400, RZ, 0xfc, !PT ;  /* 0x6400640041417812 */ /* 0x000fe200078efcff */
[----:B------:R-:W-:Y:S01]  /*7130*/  HADD2 R67, R63, -1028, -1028 ;  /* 0xe404e4043f437430 */ /* 0x000fe20000000000 */
[----:B------:R-:W-:Y:S01]  /*7140*/  LOP3.LUT R70, R70, 0x64006400, RZ, 0xfc, !PT ;  /* 0x6400640046467812 */ /* 0x000fe200078efcff */
[----:B------:R-:W-:Y:S01]  /*7150*/  HADD2 R69, R59, -1028, -1028 ;  /* 0xe404e4043b457430 */ /* 0x000fe20000000000 */
[----:B------:R-:W-:Y:S01]  /*7160*/  LOP3.LUT R72, R72, 0x64006400, RZ, 0xfc, !PT ;  /* 0x6400640048487812 */ /* 0x000fe200078efcff */
[----:B0-----:R-:W-:-:S02]  /*7170*/  HFMA2 R59, R71, R36, RZ ;  /* 0x00000024473b7231 */ /* 0x001fc400000000ff */
[----:B------:R-:W-:Y:S02]  /*7180*/  HADD2 R65, R65, -1028, -1028 ;  /* 0xe404e40441417430 */ /* 0x000fe40000000000 */
[-C--:B------:R-:W-:Y:S02]  /*7190*/  HFMA2 R63, R67, R36.reuse, RZ ;  /* 0x00000024433f7231 */ /* 0x080fe400000000ff */
[-C--:B------:R-:W-:Y:S02]  /*71a0*/  HFMA2 R61, R69, R36.reuse, RZ.H0_H0 ;  /* 0x00000024453d7231 */ /* 0x080fe400000400ff */
[----:B------:R-:W-:Y:S02]  /*71b0*/  HFMA2 R73, R65, R36, RZ.H0_H0 ;  /* 0x0000002441497231 */ /* 0x000fe400000400ff */
[----:B------:R-:W-:Y:S01]  /*71c0*/  HFMA2 R89, R64, R37, R63 ;  /* 0x0000002540597231 */ /* 0x000fe2000000003f */
[----:B--2---:R-:W-:Y:S02]  /*71d0*/  SHF.R.U32.HI R41, RZ, 0xd, R4 ;  /* 0x0000000dff297819 */ /* 0x004fe40000011604 */
[----:B------:R-:W-:-:S02]  /*71e0*/  SHF.R.U32.HI R42, RZ, 0xd, R5 ;  /* 0x0000000dff2a7819 */ /* 0x000fc40000011605 */
[C---:B------:R-:W-:Y:S02]  /*71f0*/  LOP3.LUT R10, R5.reuse, 0x380038, RZ, 0xc0, !PT ;  /* 0x00380038050a7812 */ /* 0x040fe400078ec0ff */
[----:B------:R-:W-:Y:S02]  /*7200*/  SHF.R.U32.HI R83, RZ, 0x6, R5 ;  /* 0x00000006ff537819 */ /* 0x000fe40000011605 */
[----:B------:R-:W-:Y:S02]  /*7210*/  LOP3.LUT R77, R5, 0x70007, RZ, 0xc0, !PT ;  /* 0x00070007054d7812 */ /* 0x000fe400078ec0ff */
[--C-:B------:R-:W-:Y:S02]  /*7220*/  SHF.R.U32.HI R86, RZ, 0xd, R7.reuse ;  /* 0x0000000dff567819 */ /* 0x100fe40000011607 */
[----:B------:R-:W-:Y:S02]  /*7230*/  LOP3.LUT R22, R7, 0x380038, RZ, 0xc0, !PT ;  /* 0x0038003807167812 */ /* 0x000fe400078ec0ff */
[----:B------:R-:W-:-:S02]  /*7240*/  SHF.R.U32.HI R87, RZ, 0x6, R7 ;  /* 0x00000006ff577819 */ /* 0x000fc40000011607 */
[----:B------:R-:W-:Y:S02]  /*7250*/  LOP3.LUT R81, R7, 0x70007, RZ, 0xc0, !PT ;  /* 0x0007000707517812 */ /* 0x000fe400078ec0ff */
[----:B------:R-:W-:Y:S02]  /*7260*/  LOP3.LUT R5, R0, 0x64006400, RZ, 0xfc, !PT ;  /* 0x6400640000057812 */ /* 0x000fe400078efcff */
[----:B------:R-:W-:Y:S02]  /*7270*/  LOP3.LUT R7, R16, 0x64006400, RZ, 0xfc, !PT ;  /* 0x6400640010077812 */ /* 0x000fe400078efcff */
[C---:B------:R-:W-:Y:S01]  /*7280*/  LOP3.LUT R9, R4.reuse, 0x380038, RZ, 0xc0, !PT ;  /* 0x0038003804097812 */ /* 0x040fe200078ec0ff */
[-C--:B------:R-:W-:Y:S01]  /*7290*/  HFMA2 R68, R5, R8.reuse.H0_H0, -132, -132 ;  /* 0xd820d82005447431 */ /* 0x080fe20000040008 */
[----:B------:R-:W-:Y:S01]  /*72a0*/  SHF.R.U32.HI R40, RZ, 0x6, R4 ;  /* 0x00000006ff287819 */ /* 0x000fe20000011604 */
[----:B------:R-:W-:Y:S01]  /*72b0*/  HFMA2 R66, R7, R8.H0_H0, -132, -132 ;  /* 0xd820d82007427431 */ /* 0x000fe20000040008 */
[----:B------:R-:W-:-:S02]  /*72c0*/  LOP3.LUT R75, R4, 0x70007, RZ, 0xc0, !PT ;  /* 0x00070007044b7812 */ /* 0x000fc400078ec0ff */
[----:B------:R-:W-:Y:S01]  /*72d0*/  LOP3.LUT R0, R32, 0x380038, RZ, 0xc0, !PT ;  /* 0x0038003820007812 */ /* 0x000fe200078ec0ff */
[----:B------:R-:W-:Y:S01]  /*72e0*/  HFMA2 R36, R68, R37, R59 ;  /* 0x0000002544247231 */ /* 0x000fe2000000003b */
[----:B------:R-:W-:Y:S02]  /*72f0*/  LOP3.LUT R41, R2, 0x40004, R41, 0xf8, !PT ;  /* 0x0004000402297812 */ /* 0x000fe400078ef829 */
[----:B------:R-:W-:Y:S02]  /*7300*/  LOP3.LUT R4, R33, 0x380038, RZ, 0xc0, !PT ;  /* 0x0038003821047812 */ /* 0x000fe400078ec0ff */
[----:B------:R-:W-:Y:S02]  /*7310*/  LOP3.LUT R2, R78, 0x380038, RZ, 0xc0, !PT ;  /* 0x003800384e027812 */ /* 0x000fe400078ec0ff */
[----:B------:R-:W-:Y:S02]  /*7320*/  LOP3.LUT R5, R0, 0x64006400, RZ, 0xfc, !PT ;  /* 0x6400640000057812 */ /* 0x000fe400078efcff */
[----:B------:R-:W-:-:S02]  /*7330*/  SHF.R.U32.HI R43, RZ, 0xd, R6 ;  /* 0x0000000dff2b7819 */ /* 0x000fc40000011606 */
[C---:B------:R-:W-:Y:S01]  /*7340*/  LOP3.LUT R18, R6.reuse, 0x380038, RZ, 0xc0, !PT ;  /* 0x0038003806127812 */ /* 0x040fe200078ec0ff */
[----:B------:R-:W-:Y:S01]  /*7350*/  HFMA2 R46, R5, R8.H0_H0, -132, -132 ;  /* 0xd820d820052e7431 */ /* 0x000fe20000040008 */
[----:B------:R-:W-:Y:S02]  /*7360*/  SHF.R.U32.HI R85, RZ, 0x6, R6 ;  /* 0x00000006ff557819 */ /* 0x000fe40000011606 */
[----:B------:R-:W-:Y:S02]  /*7370*/  LOP3.LUT R79, R6, 0x70007, RZ, 0xc0, !PT ;  /* 0x00070007064f7812 */ /* 0x000fe400078ec0ff */
[----:B------:R-:W-:Y:S02]  /*7380*/  LOP3.LUT R86, R25, 0x40004, R86, 0xf8, !PT ;  /* 0x0004000419567812 */ /* 0x000fe400078ef856 */
[----:B------:R-:W-:Y:S02]  /*7390*/  LOP3.LUT R7, R4, 0x64006400, RZ, 0xfc, !PT ;  /* 0x6400640004077812 */ /* 0x000fe400078efcff */
[----:B------:R-:W-:-:S02]  /*73a0*/  LOP3.LUT R6, R80, 0x380038, RZ, 0xc0, !PT ;  /* 0x0038003850067812 */ /* 0x000fc400078ec0ff */
[----:B------:R-:W-:Y:S01]  /*73b0*/  LOP3.LUT R25, R2, 0x64006400, RZ, 0xfc, !PT ;  /* 0x6400640002197812 */ /* 0x000fe200078efcff */
[-C--:B------:R-:W-:Y:S01]  /*73c0*/  HFMA2 R44, R7, R8.reuse.H0_H0, -132, -132 ;  /* 0xd820d820072c7431 */ /* 0x080fe20000040008 */
[----:B------:R-:W-:Y:S02]  /*73d0*/  LOP3.LUT R0, R40, 0x380038, RZ, 0xc0, !PT ;  /* 0x0038003828007812 */ /* 0x000fe400078ec0ff */
[----:B------:R-:W-:Y:S01]  /*73e0*/  LOP3.LUT R42, R17, 0x40004, R42, 0xf8, !PT ;  /* 0x00040004112a7812 */ /* 0x000fe200078ef82a */
[----:B------:R-:W-:Y:S01]  /*73f0*/  HFMA2 R25, R25, R8.H0_H0, -132, -132 ;  /* 0xd820d82019197431 */ /* 0x000fe20000040008 */
[----:B------:R-:W-:Y:S02]  /*7400*/  LOP3.LUT R2, R83, 0x380038, RZ, 0xc0, !PT ;  /* 0x0038003853027812 */ /* 0x000fe400078ec0ff */
[----:B------:R-:W-:Y:S02]  /*7410*/  LOP3.LUT R17, R21, 0x64006400, RZ, 0xfc, !PT ;  /* 0x6400640015117812 */ /* 0x000fe400078efcff */
[----:B------:R-:W-:-:S02]  /*7420*/  LOP3.LUT R9, R9, 0x64006400, RZ, 0xfc, !PT ;  /* 0x6400640009097812 */ /* 0x000fc400078efcff */
[----:B------:R-:W-:Y:S01]  /*7430*/  LOP3.LUT R11, R10, 0x64006400, RZ, 0xfc, !PT ;  /* 0x640064000a0b7812 */ /* 0x000fe200078efcff */
[-C--:B------:R-:W-:Y:S01]  /*7440*/  HFMA2 R62, R17, R8.reuse.H0_H0, -132, -132 ;  /* 0xd820d820113e7431 */ /* 0x080fe20000040008 */
[----:B------:R-:W-:Y:S02]  /*7450*/  LOP3.LUT R23, R6, 0x64006400, RZ, 0xfc, !PT ;  /* 0x6400640006177812 */ /* 0x000fe400078efcff */
[----:B------:R-:W-:Y:S02]  /*7460*/  LOP3.LUT R4, R85, 0x380038, RZ, 0xc0, !PT ;  /* 0x0038003855047812 */ /* 0x000fe400078ec0ff */
[----:B------:R-:W-:Y:S01]  /*7470*/  LOP3.LUT R5, R0, 0x64006400, RZ, 0xfc, !PT ;  /* 0x6400640000057812 */ /* 0x000fe200078efcff */
[----:B------:R-:W-:Y:S01]  /*7480*/  HFMA2 R23, R23, R8.H0_H0, -132, -132 ;  /* 0xd820d82017177431 */ /* 0x000fe20000040008 */
[----:B------:R-:W-:Y:S02]  /*7490*/  LOP3.LUT R6, R87, 0x380038, RZ, 0xc0, !PT ;  /* 0x0038003857067812 */ /* 0x000fe400078ec0ff */
[----:B------:R-:W-:-:S02]  /*74a0*/  LOP3.LUT R7, R2, 0x64006400, RZ, 0xfc, !PT ;  /* 0x6400640002077812 */ /* 0x000fc400078efcff */
[----:B------:R-:W-:Y:S01]  /*74b0*/  LOP3.LUT R29, R22, 0x64006400, RZ, 0xfc, !PT ;  /* 0x64006400161d7812 */ /* 0x000fe200078efcff */
[-C--:B------:R-:W-:Y:S01]  /*74c0*/  HFMA2 R22, R9, R8.reuse.H0_H0, -132, -132 ;  /* 0xd820d82009167431 */ /* 0x080fe20000040008 */
[----:B------:R-:W-:Y:S01]  /*74d0*/  LOP3.LUT R43, R20, 0x40004, R43, 0xf8, !PT ;  /* 0x00040004142b7812 */ /* 0x000fe200078ef82b */
[-C--:B------:R-:W-:Y:S01]  /*74e0*/  HFMA2 R20, R11, R8.reuse.H0_H0, -132, -132 ;  /* 0xd820d8200b147431 */ /* 0x080fe20000040008 */
[----:B------:R-:W-:Y:S02]  /*74f0*/  LOP3.LUT R16, R84, 0x380038, RZ, 0xc0, !PT ;  /* 0x0038003854107812 */ /* 0x000fe400078ec0ff */
        /* <DEDUP_REMOVED lines=45> */
[C---:B------:R-:W-:Y:S01]  /*77d0*/  LOP3.LUT R0, R32.reuse, 0x1c001c0, RZ, 0xc0, !PT ;  /* 0x01c001c020007812 */ /* 0x040fe200078ec0ff */
[----:B------:R-:W0:Y:S01]  /*77e0*/  LDS.128 R28, [UR4+-0xf0] ;  /* 0xffff1004ff1c7984 */ /* 0x000e220008000c00 */
[----:B------:R-:W-:Y:S01]  /*77f0*/  LOP3.LUT R32, R32, 0x70007, RZ, 0xc0, !PT ;  /* 0x0007000720207812 */ /* 0x000fe200078ec0ff */
[----:B------:R-:W-:Y:S01]  /*7800*/  HFMA2 R5, R88, R3.H0_H0, -20, -20 ;  /* 0xcd00cd0058057431 */ /* 0x000fe20000040003 */
[----:B------:R-:W-:Y:S01]  /*7810*/  LOP3.LUT R34, R34, 0x70007, RZ, 0xc0, !PT ;  /* 0x0007000722227812 */ /* 0x000fe200078ec0ff */
[-C--:B------:R-:W-:Y:S01]  /*7820*/  HFMA2 R88, R66, R37.reuse, R61 ;  /* 0x0000002542587231 */ /* 0x080fe2000000003d */
[----:B------:R-:W-:Y:S01]  /*7830*/  LOP3.LUT R32, R32, 0x64006400, RZ, 0xfc, !PT ;  /* 0x6400640020207812 */ /* 0x000fe200078efcff */
[----:B------:R-:W-:Y:S01]  /*7840*/  HFMA2 R37, R62, R37, R73 ;  /* 0x000000253e257231 */ /* 0x000fe20000000049 */
[----:B------:R-:W-:-:S02]  /*7850*/  LOP3.LUT R34, R34, 0x64006400, RZ, 0xfc, !PT ;  /* 0x6400640022227812 */ /* 0x000fc400078efcff */
[----:B------:R-:W-:Y:S01]  /*7860*/  LOP3.LUT R33, R33, 0x70007, RZ, 0xc0, !PT ;  /* 0x0007000721217812 */ /* 0x000fe200078ec0ff */
[----:B------:R-:W-:Y:S01]  /*7870*/  HADD2 R73, R32, -1028, -1028 ;  /* 0xe404e40420497430 */ /* 0x000fe20000000000 */
[----:B------:R-:W-:Y:S01]  /*7880*/  LOP3.LUT R35, R35, 0x70007, RZ, 0xc0, !PT ;  /* 0x0007000723237812 */ /* 0x000fe200078ec0ff */
[----:B------:R-:W-:Y:S01]  /*7890*/  HADD2 R61, R34, -1028, -1028 ;  /* 0xe404e404223d7430 */ /* 0x000fe20000000000 */
[----:B------:R-:W-:Y:S02]  /*78a0*/  LOP3.LUT R33, R33, 0x64006400, RZ, 0xfc, !PT ;  /* 0x6400640021217812 */ /* 0x000fe400078efcff */
[----:B------:R-:W-:Y:S01]  /*78b0*/  LOP3.LUT R35, R35, 0x64006400, RZ, 0xfc, !PT ;  /* 0x6400640023237812 */ /* 0x000fe200078efcff */
[-C--:B------:R-:W-:Y:S01]  /*78c0*/  HFMA2 R36, R73, R38.reuse, R36 ;  /* 0x0000002649247231 */ /* 0x080fe20000000024 */
[----:B------:R-:W-:Y:S01]  /*78d0*/  LOP3.LUT R0, R0, 0x64006400, RZ, 0xfc, !PT ;  /* 0x6400640000007812 */ /* 0x000fe200078efcff */
[----:B------:R-:W-:Y:S02]  /*78e0*/  HADD2 R63, R33, -1028, -1028 ;  /* 0xe404e404213f7430 */ /* 0x000fe40000000000 */
[----:B------:R-:W-:-:S02]  /*78f0*/  HFMA2 R89, R61, R38, R89 ;  /* 0x000000263d597231 */ /* 0x000fc40000000059 */
[----:B------:R-:W-:Y:S01]  /*7900*/  HADD2 R59, R35, -1028, -1028 ;  /* 0xe404e404233b7430 */ /* 0x000fe20000000000 */
[----:B------:R-:W-:Y:S01]  /*7910*/  LOP3.LUT R78, R78, 0x70007, RZ, 0xc0, !PT ;  /* 0x000700074e4e7812 */ /* 0x000fe200078ec0ff */
[-C--:B------:R-:W-:Y:S01]  /*7920*/  HFMA2 R88, R63, R38.reuse, R88 ;  /* 0x000000263f587231 */ /* 0x080fe20000000058 */
[----:B------:R-:W1:Y:S01]  /*7930*/  LDS.128 R32, [UR4+-0xe0] ;  /* 0xffff2004ff207984 */ /* 0x000e620008000c00 */
[----:B------:R-:W-:Y:S02]  /*7940*/  HFMA2 R37, R59, R38, R37 ;  /* 0x000000263b257231 */ /* 0x000fe40000000025 */
[----:B------:R-:W-:Y:S02]  /*7950*/  HFMA2 R38, R46, R39, R36 ;  /* 0x000000272e267231 */ /* 0x000fe40000000024 */
[----:B------:R-:W-:Y:S02]  /*7960*/  HFMA2 R17, R0, R3.H0_H0, -20, -20 ;  /* 0xcd00cd0000117431 */ /* 0x000fe40000040003 */
        /* <DEDUP_REMOVED lines=14> */
[-C--:B------:R-:W-:Y:S02]  /*7a50*/  HFMA2 R88, R15, R28.reuse, R88 ;  /* 0x0000001c0f587231 */ /* 0x080fe40000000058 */
[-C--:B------:R-:W-:Y:S02]  /*7a60*/  HFMA2 R89, R13, R28.reuse, R89 ;  /* 0x0000001c0d597231 */ /* 0x080fe40000000059 */
[----:B------:R-:W-:Y:S01]  /*7a70*/  HFMA2 R39, R11, R28, R39 ;  /* 0x0000001c0b277231 */ /* 0x000fe20000000027 */
[----:B------:R-:W-:Y:S01]  /*7a80*/  LOP3.LUT R80, R80, 0x64006400, RZ, 0xfc, !PT ;  /* 0x6400640050507812 */ /* 0x000fe200078efcff */
[-C--:B------:R-:W-:Y:S01]  /*7a90*/  HFMA2 R28, R74, R29.reuse, R88 ;  /* 0x0000001d4a1c7231 */ /* 0x080fe20000000058 */
[----:B------:R-:W-:Y:S01]  /*7aa0*/  LOP3.LUT R75, R75, 0x64006400, RZ, 0xfc, !PT ;  /* 0x640064004b4b7812 */ /* 0x000fe200078efcff */
[-C--:B------:R-:W-:Y:S02]  /*7ab0*/  HFMA2 R39, R70, R29.reuse, R39 ;  /* 0x0000001d46277231 */ /* 0x080fe40000000027 */
[----:B------:R-:W-:-:S02]  /*7ac0*/  HFMA2 R38, R76, R29, R38 ;  /* 0x0000001d4c267231 */ /* 0x000fc40000000026 */
[----:B------:R-:W-:Y:S02]  /*7ad0*/  HFMA2 R0, R92, R3.H0_H0, -20, -20 ;  /* 0xcd00cd005c007431 */ /* 0x000fe40000040003 */
[----:B------:R-:W-:Y:S02]  /*7ae0*/  HFMA2 R36, R72, R29, R89 ;  /* 0x0000001d48247231 */ /* 0x000fe40000000059 */
[-C--:B------:R-:W-:Y:S01]  /*7af0*/  HFMA2 R89, R47, R30.reuse, R28 ;  /* 0x0000001e2f597231 */ /* 0x080fe2000000001c */
[----:B------:R-:W-:Y:S01]  /*7b00*/  LOP3.LUT R28, R82, 0x64006400, RZ, 0xfc, !PT ;  /* 0x64006400521c7812 */ /* 0x000fe200078efcff */
[----:B------:R-:W-:Y:S01]  /*7b10*/  HFMA2 R3, R90, R3.H0_H0, -20, -20 ;  /* 0xcd00cd005a037431 */ /* 0x000fe20000040003 */
[----:B------:R-:W-:Y:S01]  /*7b20*/  LOP3.LUT R29, R84, 0x64006400, RZ, 0xfc, !PT ;  /* 0x64006400541d7812 */ /* 0x000fe200078efcff */
[----:B------:R-:W-:Y:S02]  /*7b30*/  HADD2 R84, R78, -1028, -1028 ;  /* 0xe404e4044e547430 */ /* 0x000fe40000000000 */
[----:B------:R-:W-:-:S02]  /*7b40*/  HFMA2 R88, R49, R30, R38 ;  /* 0x0000001e31587231 */ /* 0x000fc40000000026 */
[----:B------:R-:W-:Y:S02]  /*7b50*/  HADD2 R82, R80, -1028, -1028 ;  /* 0xe404e40450527430 */ /* 0x000fe40000000000 */
[-C--:B------:R-:W-:Y:S02]  /*7b60*/  HFMA2 R90, R45, R30.reuse, R36 ;  /* 0x0000001e2d5a7231 */ /* 0x080fe40000000024 */
[----:B------:R-:W-:Y:S01]  /*7b70*/  HADD2 R80, R28, -1028, -1028 ;  /* 0xe404e4041c507430 */ /* 0x000fe20000000000 */
[----:B------:R-:W-:Y:S01]  /*7b80*/  LOP3.LUT R77, R77, 0x64006400, RZ, 0xfc, !PT ;  /* 0x640064004d4d7812 */ /* 0x000fe200078efcff */
[----:B------:R-:W-:Y:S01]  /*7b90*/  HFMA2 R30, R27, R30, R39 ;  /* 0x0000001e1b1e7231 */ /* 0x000fe20000000027 */
[----:B------:R-:W-:Y:S01]  /*7ba0*/  LOP3.LUT R28, R79, 0x64006400, RZ, 0xfc, !PT ;  /* 0x640064004f1c7812 */ /* 0x000fe200078efcff */
[----:B------:R-:W0:Y:S01]  /*7bb0*/  LDS.128 R36, [UR4+-0xd0] ;  /* 0xffff3004ff247984 */ /* 0x000e220008000c00 */
[----:B------:R-:W-:Y:S02]  /*7bc0*/  HFMA2 R88, R84, R31, R88 ;  /* 0x0000001f54587231 */ /* 0x000fe40000000058 */
[----:B------:R-:W-:-:S02]  /*7bd0*/  HADD2 R78, R29, -1028, -1028 ;  /* 0xe404e4041d4e7430 */ /* 0x000fc40000000000 */
[-C--:B------:R-:W-:Y:S02]  /*7be0*/  HFMA2 R90, R80, R31.reuse, R90 ;  /* 0x0000001f505a7231 */ /* 0x080fe4000000005a */
[----:B------:R-:W-:Y:S01]  /*7bf0*/  HFMA2 R89, R82, R31, R89 ;  /* 0x0000001f52597231 */ /* 0x000fe20000000059 */
[----:B------:R-:W-:Y:S01]  /*7c00*/  LOP3.LUT R29, R81, 0x64006400, RZ, 0xfc, !PT ;  /* 0x64006400511d7812 */ /* 0x000fe200078efcff */
[----:B------:R-:W-:Y:S01]  /*7c10*/  HADD2 R81, R75, -1028, -1028 ;  /* 0xe404e4044b517430 */ /* 0x000fe20000000000 */
[----:B------:R-:W-:Y:S01]  /*7c20*/  LOP3.LUT R40, R40, 0x70007, RZ, 0xc0, !PT ;  /* 0x0007000728287812 */ /* 0x000fe200078ec0ff */
[----:B------:R-:W-:Y:S02]  /*7c30*/  HADD2 R79, R77, -1028, -1028 ;  /* 0xe404e4044d4f7430 */ /* 0x000fe40000000000 */
[-C--:B-1----:R-:W-:Y:S02]  /*7c40*/  HFMA2 R88, R25, R32.reuse, R88 ;  /* 0x0000002019587231 */ /* 0x082fe40000000058 */
[----:B------:R-:W-:-:S02]  /*7c50*/  HFMA2 R89, R23, R32, R89 ;  /* 0x0000002017597231 */ /* 0x000fc40000000059 */
[----:B------:R-:W-:Y:S02]  /*7c60*/  HFMA2 R90, R21, R32, R90 ;  /* 0x00000020155a7231 */ /* 0x000fe4000000005a */
[----:B------:R-:W-:Y:S01]  /*7c70*/  HADD2 R77, R28, -1028, -1028 ;  /* 0xe404e4041c4d7430 */ /* 0x000fe20000000000 */
[----:B------:R-:W-:Y:S01]  /*7c80*/  LOP3.LUT R85, R85, 0x70007, RZ, 0xc0, !PT ;  /* 0x0007000755557812 */ /* 0x000fe200078ec0ff */
[-C--:B------:R-:W-:Y:S01]  /*7c90*/  HFMA2 R89, R4, R33.reuse, R89 ;  /* 0x0000002104597231 */ /* 0x080fe20000000059 */
[----:B------:R-:W-:Y:S01]  /*7ca0*/  LOP3.LUT R40, R40, 0x64006400, RZ, 0xfc, !PT ;  /* 0x6400640028287812 */ /* 0x000fe200078efcff */
[----:B------:R-:W-:Y:S02]  /*7cb0*/  HADD2 R75, R29, -1028, -1028 ;  /* 0xe404e4041d4b7430 */ /* 0x000fe40000000000 */
[----:B------:R-:W-:Y:S02]  /*7cc0*/  HFMA2 R88, R6, R33, R88 ;  /* 0x0000002106587231 */ /* 0x000fe40000000058 */
[----:B------:R-:W-:-:S02]  /*7cd0*/  HFMA2 R89, R79, R34, R89 ;  /* 0x000000224f597231 */ /* 0x000fc40000000059 */
[----:B------:R-:W-:Y:S01]  /*7ce0*/  HFMA2 R90, R2, R33, R90 ;  /* 0x00000021025a7231 */ /* 0x000fe2000000005a */
[----:B------:R-:W-:Y:S01]  /*7cf0*/  LOP3.LUT R85, R85, 0x64006400, RZ, 0xfc, !PT ;  /* 0x6400640055557812 */ /* 0x000fe200078efcff */
[----:B------:R-:W-:Y:S01]  /*7d00*/  HFMA2 R30, R78, R31, R30 ;  /* 0x0000001f4e1e7231 */ /* 0x000fe2000000001e */
[----:B------:R-:W-:Y:S01]  /*7d10*/  LOP3.LUT R83, R83, 0x70007, RZ, 0xc0, !PT ;  /* 0x0007000753537812 */ /* 0x000fe200078ec0ff */
[----:B------:R-:W-:Y:S01]  /*7d20*/  HFMA2 R29, R20, R35, R89 ;  /* 0x00000023141d7231 */ /* 0x000fe20000000059 */
[----:B------:R-:W-:Y:S01]  /*7d30*/  LOP3.LUT R87, R87, 0x70007, RZ, 0xc0, !PT ;  /* 0x0007000757577812 */ /* 0x000fe200078ec0ff */
[-C--:B------:R-:W-:Y:S02]  /*7d40*/  HFMA2 R88, R81, R34.reuse, R88 ;  /* 0x0000002251587231 */ /* 0x080fe40000000058 */
[----:B------:R-:W-:Y:S02]  /*7d50*/  HADD2 R89, R40, -1028, -1028 ;  /* 0xe404e40428597430 */ /* 0x000fe40000000000 */
[----:B------:R-:W-:-:S02]  /*7d60*/  HFMA2 R90, R77, R34, R90 ;  /* 0x000000224d5a7231 */ /* 0x000fc4000000005a */
[----:B------:R-:W-:Y:S01]  /*7d70*/  HADD2 R85, R85, -1028, -1028 ;  /* 0xe404e40455557430 */ /* 0x000fe20000000000 */
[----:B------:R-:W-:Y:S01]  /*7d80*/  LOP3.LUT R83, R83, 0x64006400, RZ, 0xfc, !PT ;  /* 0x6400640053537812 */ /* 0x000fe200078efcff */
[----:B------:R-:W-:Y:S01]  /*7d90*/  HFMA2 R30, R19, R32, R30 ;  /* 0x00000020131e7231 */ /* 0x000fe2000000001e */
[----:B------:R-:W-:Y:S01]  /*7da0*/  LOP3.LUT R28, R87, 0x64006400, RZ, 0xfc, !PT ;  /* 0x64006400571c7812 */ /* 0x000fe200078efcff */
[----:B------:R-:W-:Y:S02]  /*7db0*/  HFMA2 R88, R22, R35, R88 ;  /* 0x0000002316587231 */ /* 0x000fe40000000058 */
[----:B------:R-:W-:Y:S02]  /*7dc0*/  HFMA2 R30, R0, R33, R30 ;  /* 0x00000021001e7231 */ /* 0x000fe4000000001e */
[----:B------:R-:W-:Y:S02]  /*7dd0*/  HFMA2 R90, R18, R35, R90 ;  /* 0x00000023125a7231 */ /* 0x000fe4000000005a */
[----:B------:R-:W-:Y:S01]  /*7de0*/  HADD2 R87, R83, -1028, -1028 ;  /* 0xe404e40453577430 */ /* 0x000fe20000000000 */
[----:B------:R-:W-:Y:S01]  /*7df0*/  LOP3.LUT R41, R41, 0x64006400, RZ, 0xfc, !PT ;  /* 0x6400640029297812 */ /* 0x000fe200078efcff */
[----:B------:R-:W-:Y:S01]  /*7e00*/  HFMA2 R30, R75, R34, R30 ;  /* 0x000000224b1e7231 */ /* 0x000fe2000000001e */
[----:B------:R-:W-:Y:S01]  /*7e10*/  LOP3.LUT R43, R43, 0x64006400, RZ, 0xfc, !PT ;  /* 0x640064002b2b7812 */ /* 0x000fe200078efcff */
[----:B------:R-:W-:-:S02]  /*7e20*/  HADD2 R83, R28, -1028, -1028 ;  /* 0xe404e4041c537430 */ /* 0x000fc40000000000 */
[-C--:B0-----:R-:W-:Y:S02]  /*7e30*/  HFMA2 R88, R89, R36.reuse, R88 ;  /* 0x0000002459587231 */ /* 0x081fe40000000058 */
[----:B------:R-:W-:Y:S02]  /*7e40*/  HFMA2 R30, R16, R35, R30 ;  /* 0x00000023101e7231 */ /* 0x000fe4000000001e */
[-C--:B------:R-:W-:Y:S02]  /*7e50*/  HFMA2 R90, R85, R36.reuse, R90 ;  /* 0x00000024555a7231 */ /* 0x080fe4000000005a */
[-C--:B------:R-:W-:Y:S01]  /*7e60*/  HFMA2 R29, R87, R36.reuse, R29 ;  /* 0x00000024571d7231 */ /* 0x080fe2000000001d */
[----:B------:R-:W-:Y:S01]  /*7e70*/  LOP3.LUT R42, R42, 0x64006400, RZ, 0xfc, !PT ;  /* 0x640064002a2a7812 */ /* 0x000fe200078efcff */
[----:B------:R-:W-:Y:S01]  /*7e80*/  HFMA2 R30, R83, R36, R30 ;  /* 0x00000024531e7231 */ /* 0x000fe2000000001e */
[----:B------:R-:W-:Y:S01]  /*7e90*/  LOP3.LUT R86, R86, 0x64006400, RZ, 0xfc, !PT ;  /* 0x6400640056567812 */ /* 0x000fe200078efcff */
[----:B------:R-:W-:-:S02]  /*7ea0*/  HFMA2 R29, R12, R37, R29 ;  /* 0x000000250c1d7231 */ /* 0x000fc4000000001d */
[-C--:B------:R-:W-:Y:S02]  /*7eb0*/  HFMA2 R88, R14, R37.reuse, R88 ;  /* 0x000000250e587231 */ /* 0x080fe40000000058 */
[----:B------:R-:W-:Y:S02]  /*7ec0*/  HADD2 R92, R41, -1028, -1028 ;  /* 0xe404e404295c7430 */ /* 0x000fe40000000000 */
[-C--:B------:R-:W-:Y:S02]  /*7ed0*/  HFMA2 R90, R10, R37.reuse, R90 ;  /* 0x000000250a5a7231 */ /* 0x080fe4000000005a */
[----:B------:R-:W-:Y:S02]  /*7ee0*/  HFMA2 R37, R8, R37, R30 ;  /* 0x0000002508257231 */ /* 0x000fe4000000001e */
[-C--:B------:R-:W-:Y:S02]  /*7ef0*/  HFMA2 R29, R7, R38.reuse, R29 ;  /* 0x00000026071d7231 */ /* 0x080fe4000000001d */
[----:B------:R-:W-:-:S02]  /*7f00*/  HFMA2 R37, R3, R38, R37 ;  /* 0x0000002603257231 */ /* 0x000fc40000000025 */
[-C--:B------:R-:W-:Y:S02]  /*7f10*/  HFMA2 R28, R9, R38.reuse, R88 ;  /* 0x00000026091c7231 */ /* 0x080fe40000000058 */
[----:B------:R-:W-:Y:S02]  /*7f20*/  HADD2 R88, R43, -1028, -1028 ;  /* 0xe404e4042b587430 */ /* 0x000fe40000000000 */
[----:B------:R-:W-:Y:S02]  /*7f30*/  HFMA2 R30, R5, R38, R90 ;  /* 0x00000026051e7231 */ /* 0x000fe4000000005a */
[----:B------:R-:W-:Y:S02]  /*7f40*/  HADD2 R90, R42, -1028, -1028 ;  /* 0xe404e4042a5a7430 */ /* 0x000fe40000000000 */
[----:B------:R-:W-:Y:S02]  /*7f50*/  HADD2 R86, R86, -1028, -1028 ;  /* 0xe404e40456567430 */ /* 0x000fe40000000000 */
[----:B------:R-:W-:-:S02]  /*7f60*/  HFMA2 R29, R90, R39, R29 ;  /* 0x000000275a1d7231 */ /* 0x000fc4000000001d */
[-C--:B------:R-:W-:Y:S02]  /*7f70*/  HFMA2 R28, R92, R39.reuse, R28 ;  /* 0x000000275c1c7231 */ /* 0x080fe4000000001c */
[-C--:B------:R-:W-:Y:S02]  /*7f80*/  HFMA2 R37, R86, R39.reuse, R37 ;  /* 0x0000002756257231 */ /* 0x080fe40000000025 */
[----:B------:R-:W-:Y:S02]  /*7f90*/  HFMA2 R30, R88, R39, R30 ;  /* 0x00000027581e7231 */ /* 0x000fe4000000001e */
[----:B------:R-:W-:Y:S02]  /*7fa0*/  HADD2 R29, R29.H0_H0, R29.H1_H1 ;  /* 0x3000001d1d1d7230 */ /* 0x000fe40000000800 */
[----:B------:R-:W-:Y:S02]  /*7fb0*/  HADD2 R37, R37.H0_H0, R37.H1_H1 ;  /* 0x3000002525257230 */ /* 0x000fe40000000800 */
[----:B------:R-:W-:-:S02]  /*7fc0*/  HADD2 R28, R28.H0_H0, R28.H1_H1 ;  /* 0x3000001c1c1c7230 */ /* 0x000fc40000000800 */
[----:B------:R-:W-:-:S03]  /*7fd0*/  HADD2 R30, R30.H0_H0, R30.H1_H1 ;  /* 0x3000001e1e1e7230 */ /* 0x000fc60000000800 */
[----:B------:R-:W-:Y:S02]  /*7fe0*/  PRMT R28, R28, 0x5410, R29 ;  /* 0x000054101c1c7816 */ /* 0x000fe4000000001d */
[----:B------:R-:W-:-:S03]  /*7ff0*/  PRMT R30, R30, 0x5410, R37 ;  /* 0x000054101e1e7816 */ /* 0x000fc60000000025 */
[----:B------:R-:W-:Y:S02]  /*8000*/  HFMA2 R58, R28, R93, R58 ;  /* 0x0000005d1c3a7231 */ /* 0x000fe4000000003a */
[----:B------:R-:W-:Y:S01]  /*8010*/  HFMA2 R57, R30, R91, R57 ;  /* 0x0000005b1e397231 */ /* 0x000fe20000000039 */
[----:B------:R-:W-:Y:S06]  /*8020*/  BRA.U !UP0, `(.L_x_335) ;  /* 0x0000000d08a07547 */ /* 0x000fec000b800000 */
[----:B------:R-:W0:Y:S01]  /*8030*/  LDS.128 R28, [UR4+-0x80] ;  /* 0xffff8004ff1c7984 */ /* 0x000e220008000c00 */
[----:B------:R-:W-:-:S03]  /*8040*/  UISETP.NE.AND UP0, UPT, UR6, 0x2, UPT ;  /* 0x000000020600788c */ /* 0x000fc6000bf05270 */
[----:B------:R-:W1:Y:S04]  /*8050*/  LDS.128 R32, [UR4+-0x70] ;  /* 0xffff9004ff207984 */ /* 0x000e680008000c00 */
[----:B------:R-:W2:Y:S01]  /*8060*/  LDS.128 R36, [UR4+-0x60] ;  /* 0xffffa004ff247984 */ /* 0x000ea20008000c00 */
        /* <DEDUP_REMOVED lines=9> */
[----:B------:R-:W0:Y:S01]  /*8100*/  LDS.128 R40, [UR4+-0x50] ;  /* 0xffffb004ff287984 */ /* 0x000e220008000c00 */
        /* <DEDUP_REMOVED lines=13> */
[----:B------:R-:W-:Y:S02]  /*81e0*/  HFMA2 R28, R17, R32, R28 ;  /* 0x00000020111c7231 */ /* 0x000fe4000000001c */
[----:B------:R-:W-:Y:S02]  /*81f0*/  HFMA2 R29, R27, R34, R29 ;  /* 0x000000221b1d7231 */ /* 0x000fe4000000001d */
[----:B------:R-:W-:Y:S02]  /*8200*/  HFMA2 R97, R13, R32, R97 ;  /* 0x000000200d617231 */ /* 0x000fe40000000061 */
[----:B--2---:R-:W-:Y:S02]  /*8210*/  HFMA2 R96, R23, R36, R96 ;  /* 0x0000002417607231 */ /* 0x004fe40000000060 */
        /* <DEDUP_REMOVED lines=11> */
[----:B------:R-:W-:Y:S02]  /*82d0*/  HFMA2 R29, R16, R39, R29 ;  /* 0x00000027101d7231 */ /* 0x000fe4000000001d */
[----:B0-----:R-:W-:Y:S02]  /*82e0*/  HFMA2 R96, R87, R40, R96 ;  /* 0x0000002857607231 */ /* 0x001fe40000000060 */
[----:B------:R-:W-:-:S02]  /*82f0*/  HFMA2 R28, R84, R35, R28 ;  /* 0x00000023541c7231 */ /* 0x000fc4000000001c */
[----:B------:R-:W-:Y:S02]  /*8300*/  HFMA2 R29, R83, R40, R29 ;  /* 0x00000028531d7231 */ /* 0x000fe4000000001d */
[----:B------:R-:W-:Y:S02]  /*8310*/  HFMA2 R97, R80, R35, R97 ;  /* 0x0000002350617231 */ /* 0x000fe40000000061 */
[-C--:B------:R-:W-:Y:S02]  /*8320*/  HFMA2 R96, R12, R41.reuse, R96 ;  /* 0x000000290c607231 */ /* 0x080fe40000000060 */
[----:B------:R-:W-:Y:S02]  /*8330*/  HFMA2 R29, R8, R41, R29 ;  /* 0x00000029081d7231 */ /* 0x000fe4000000001d */
[----:B------:R-:W-:Y:S02]  /*8340*/  HFMA2 R96, R7, R42, R96 ;  /* 0x0000002a07607231 */ /* 0x000fe40000000060 */
[----:B------:R-:W-:-:S02]  /*8350*/  HFMA2 R28, R25, R36, R28 ;  /* 0x00000024191c7231 */ /* 0x000fc4000000001c */
[----:B------:R-:W-:Y:S02]  /*8360*/  HFMA2 R29, R3, R42, R29 ;  /* 0x0000002a031d7231 */ /* 0x000fe4000000001d */
[----:B------:R-:W-:Y:S02]  /*8370*/  HFMA2 R97, R21, R36, R97 ;  /* 0x0000002415617231 */ /* 0x000fe40000000061 */
[-C--:B------:R-:W-:Y:S02]  /*8380*/  HFMA2 R96, R90, R43.reuse, R96 ;  /* 0x0000002b5a607231 */ /* 0x080fe40000000060 */
[----:B------:R-:W-:Y:S02]  /*8390*/  HFMA2 R29, R86, R43, R29 ;  /* 0x0000002b561d7231 */ /* 0x000fe4000000001d */
[----:B------:R-:W-:Y:S02]  /*83a0*/  HADD2 R96, R96.H0_H0, R96.H1_H1 ;  /* 0x3000006060607230 */ /* 0x000fe40000000800 */
[----:B------:R-:W-:-:S02]  /*83b0*/  HFMA2 R28, R6, R37, R28 ;  /* 0x00000025061c7231 */ /* 0x000fc4000000001c */
[----:B------:R-:W-:Y:S02]  /*83c0*/  HADD2 R29, R29.H0_H0, R29.H1_H1 ;  /* 0x3000001d1d1d7230 */ /* 0x000fe40000000800 */
[----:B------:R-:W-:Y:S02]  /*83d0*/  HFMA2 R97, R2, R37, R97 ;  /* 0x0000002502617231 */ /* 0x000fe40000000061 */
[-C--:B------:R-:W-:Y:S02]  /*83e0*/  HFMA2 R28, R81, R38.reuse, R28 ;  /* 0x00000026511c7231 */ /* 0x080fe4000000001c */
[----:B------:R-:W-:Y:S02]  /*83f0*/  HFMA2 R97, R77, R38, R97 ;  /* 0x000000264d617231 */ /* 0x000fe40000000061 */
        /* <DEDUP_REMOVED lines=124> */
[----:B--2---:R-:W-:Y:S02]  /*8bc0*/  HFMA2 R69, R23, R36, R69 ;  /* 0x0000002417457231 */ /* 0x004fe40000000045 */
        /* <DEDUP_REMOVED lines=11> */
[----:B------:R-:W-:Y:S02]  /*8c80*/  HFMA2 R67, R45, R34, R67 ;  /* 0x000000222d437231 */ /* 0x000fe40000000043 */
[----:B---3--:R-:W-:-:S04]  /*8c90*/  HFMA2 R4, R83, R40, R28 ;  /* 0x0000002853047231 */ /* 0x008fc8000000001c */
[----:B------:R-:W-:Y:S02]  /*8ca0*/  HFMA2 R4, R8, R41, R4 ;  /* 0x0000002908047231 */ /* 0x000fe40000000004 */
[-C--:B------:R-:W-:Y:S02]  /*8cb0*/  HFMA2 R17, R84, R35.reuse, R17 ;  /* 0x0000002354117231 */ /* 0x080fe40000000011 */
[----:B------:R-:W-:Y:S02]  /*8cc0*/  HFMA2 R67, R80, R35, R67 ;  /* 0x0000002350437231 */ /* 0x000fe40000000043 */
[----:B------:R-:W-:-:S04]  /*8cd0*/  HFMA2 R4, R3, R42, R4 ;  /* 0x0000002a03047231 */ /* 0x000fc80000000004 */
[----:B------:R-:W-:Y:S02]  /*8ce0*/  HFMA2 R4, R86, R43, R4 ;  /* 0x0000002b56047231 */ /* 0x000fe40000000004 */
[-C--:B------:R-:W-:Y:S02]  /*8cf0*/  HFMA2 R17, R25, R36.reuse, R17 ;  /* 0x0000002419117231 */ /* 0x080fe40000000011 */
[----:B------:R-:W-:Y:S02]  /*8d00*/  HFMA2 R67, R21, R36, R67 ;  /* 0x0000002415437231 */ /* 0x000fe40000000043 */
[-C--:B------:R-:W-:Y:S02]  /*8d10*/  HFMA2 R19, R6, R37.reuse, R17 ;  /* 0x0000002506137231 */ /* 0x080fe40000000011 */
[----:B------:R-:W-:Y:S02]  /*8d20*/  HFMA2 R6, R87, R40, R20 ;  /* 0x0000002857067231 */ /* 0x000fe40000000014 */
[----:B------:R-:W-:-:S02]  /*8d30*/  HFMA2 R67, R2, R37, R67 ;  /* 0x0000002502437231 */ /* 0x000fc40000000043 */
[----:B------:R-:W-:Y:S02]  /*8d40*/  HFMA2 R6, R12, R41, R6 ;  /* 0x000000290c067231 */ /* 0x000fe40000000006 */
[----:B------:R-:W-:Y:S02]  /*8d50*/  HFMA2 R11, R81, R38, R19 ;  /* 0x00000026510b7231 */ /* 0x000fe40000000013 */
[----:B------:R-:W-:Y:S02]  /*8d60*/  HFMA2 R45, R7, R42, R6 ;  /* 0x0000002a072d7231 */ /* 0x000fe40000000006 */
[----:B------:R-:W-:Y:S02]  /*8d70*/  HFMA2 R67, R77, R38, R67 ;  /* 0x000000264d437231 */ /* 0x000fe40000000043 */
[----:B------:R-:W-:Y:S02]  /*8d80*/  HFMA2 R45, R90, R43, R45 ;  /* 0x0000002b5a2d7231 */ /* 0x000fe4000000002d */
[----:B------:R-:W-:-:S02]  /*8d90*/  HFMA2 R11, R22, R39, R11 ;  /* 0x00000027160b7231 */ /* 0x000fc4000000000b */
[----:B------:R-:W-:Y:S02]  /*8da0*/  HADD2 R23, R45.H0_H0, R45.H1_H1 ;  /* 0x3000002d2d177230 */ /* 0x000fe40000000800 */
[----:B------:R-:W-:Y:S02]  /*8db0*/  HFMA2 R67, R18, R39, R67 ;  /* 0x0000002712437231 */ /* 0x000fe40000000043 */
[----:B------:R-:W-:Y:S02]  /*8dc0*/  HADD2 R22, R4.H0_H0, R4.H1_H1 ;  /* 0x3000000404167230 */ /* 0x000fe40000000800 */
[-C--:B------:R-:W-:Y:S02]  /*8dd0*/  HFMA2 R11, R89, R40.reuse, R11 ;  /* 0x00000028590b7231 */ /* 0x080fe4000000000b */
[----:B------:R-:W-:Y:S02]  /*8de0*/  HFMA2 R67, R85, R40, R67 ;  /* 0x0000002855437231 */ /* 0x000fe40000000043 */
[----:B------:R-:W-:-:S02]  /*8df0*/  HFMA2 R21, R14, R41, R11 ;  /* 0x000000290e157231 */ /* 0x000fc4000000000b */
[----:B------:R-:W-:Y:S02]  /*8e00*/  HFMA2 R67, R10, R41, R67 ;  /* 0x000000290a437231 */ /* 0x000fe40000000043 */
[-C--:B------:R-:W-:Y:S02]  /*8e10*/  HFMA2 R46, R9, R42.reuse, R21 ;  /* 0x0000002a092e7231 */ /* 0x080fe40000000015 */
[----:B------:R-:W-:Y:S02]  /*8e20*/  HFMA2 R44, R5, R42, R67 ;  /* 0x0000002a052c7231 */ /* 0x000fe40000000043 */
[-C--:B------:R-:W-:Y:S02]  /*8e30*/  HFMA2 R46, R92, R43.reuse, R46 ;  /* 0x0000002b5c2e7231 */ /* 0x080fe4000000002e */
[----:B------:R-:W-:Y:S02]  /*8e40*/  HFMA2 R44, R88, R43, R44 ;  /* 0x0000002b582c7231 */ /* 0x000fe4000000002c */
[----:B------:R-:W-:-:S02]  /*8e50*/  HADD2 R46, R46.H0_H0, R46.H1_H1 ;  /* 0x3000002e2e2e7230 */ /* 0x000fc40000000800 */
[----:B------:R-:W-:-:S03]  /*8e60*/  HADD2 R44, R44.H0_H0, R44.H1_H1 ;  /* 0x3000002c2c2c7230 */ /* 0x000fc60000000800 */
[----:B------:R-:W-:Y:S02]  /*8e70*/  PRMT R46, R46, 0x5410, R23 ;  /* 0x000054102e2e7816 */ /* 0x000fe40000000017 */
[----:B------:R-:W-:-:S03]  /*8e80*/  PRMT R44, R44, 0x5410, R22 ;  /* 0x000054102c2c7816 */ /* 0x000fc60000000016 */
[----:B------:R-:W-:Y:S02]  /*8e90*/  HFMA2 R52, R46, R93, R52 ;  /* 0x0000005d2e347231 */ /* 0x000fe40000000034 */
[----:B------:R-:W-:-:S07]  /*8ea0*/  HFMA2 R51, R44, R91, R51 ;  /* 0x0000005b2c337231 */ /* 0x000fce0000000033 */
.L_x_335:
[----:B------:R-:W-:Y:S01]  /*8eb0*/  UIADD3 UR5, UPT, UPT, UR5, 0x20, URZ ;  /* 0x0000002005057890 */ /* 0x000fe2000fffe0ff */
[----:B------:R-:W-:Y:S01]  /*8ec0*/  MOV R7, UR14 ;  /* 0x0000000e00077c02 */ /* 0x000fe20008000f00 */
[----:B------:R-:W-:Y:S02]  /*8ed0*/  UIADD3 UR8, UP0, UPT, UR8, 0x80, URZ ;  /* 0x0000008008087890 */ /* 0x000fe4000ff1e0ff */
[----:B------:R-:W-:Y:S02]  /*8ee0*/  UIADD3 UR4, UPT, UPT, UR4, 0x40, URZ ;  /* 0x0000004004047890 */ /* 0x000fe4000fffe0ff */
[----:B------:R-:W-:Y:S01]  /*8ef0*/  ISETP.LE.AND P0, PT, R48, UR5, PT ;  /* 0x0000000530007c0c */ /* 0x000fe2000bf03270 */
[----:B------:R-:W-:Y:S01]  /*8f00*/  UIADD3.X UR7, UPT, UPT, URZ, UR7, URZ, UP0, !UPT ;  /* 0x00000007ff077290 */ /* 0x000fe200087fe4ff */
[----:B------:R-:W-:-:S11]  /*8f10*/  IMAD.WIDE R6, R7, 0x4, R94 ;  /* 0x0000000407067825 */ /* 0x000fd600078e025e */
[----:B------:R-:W-:Y:S05]  /*8f20*/  @!P0 BRA `(.L_x_336) ;  /* 0xffffffdc001c8947 */ /* 0x000fea000383ffff */
.L_x_334:
[----:B------:R-:W-:-:S13]  /*8f30*/  ISETP.LT.AND P0, PT, RZ, UR6, PT ;  /* 0x00000006ff007c0c */ /* 0x000fda000bf01270 */
[----:B------:R-:W-:Y:S05]  /*8f40*/  @!P0 EXIT ;  /* 0x000000000000894d */ /* 0x000fea0003800000 */
[----:B------:R-:W0:Y:S01]  /*8f50*/  S2R R0, SR_CTAID.X ;  /* 0x0000000000007919 */ /* 0x000e220000002500 */
[----:B------:R-:W1:Y:S01]  /*8f60*/  LDC.64 R4, c[0x0][0x3a0] ;  /* 0x0000e800ff047b82 */ /* 0x000e620000000a00 */
[----:B------:R-:W0:Y:S01]  /*8f70*/  S2R R3, SR_TID.X ;  /* 0x0000000000037919 */ /* 0x000e220000002100 */
[----:B------:R-:W2:Y:S01]  /*8f80*/  S2R R7, SR_CTAID.Y ;  /* 0x0000000000077919 */ /* 0x000ea20000002600 */
[----:B0-----:R-:W-:-:S05]  /*8f90*/  LEA R0, R0, R3, 0x6 ;  /* 0x0000000300007211 */ /* 0x001fca00078e30ff */
[----:B--2---:R-:W-:-:S05]  /*8fa0*/  IMAD R0, R7, UR14, R0 ;  /* 0x0000000e07007c24 */ /* 0x004fca000f8e0200 */
        /* <DEDUP_REMOVED lines=9> */
.L_x_340:
[----:B------:R-:W0:Y:S02]  /*9040*/  LDS R2, [R0] ;  /* 0x0000000000027984 */ /* 0x000e240000000800 */
[----:B0-----:R-:W-:-:S05]  /*9050*/  HADD2 R3, R2, R58 ;  /* 0x0000003a02037230 */ /* 0x001fca0000000000 */
[----:B------:R-:W0:Y:S02]  /*9060*/  ATOMS.CAST.SPIN P0, [R0], R2, R3 ;  /* 0x000000020000758d */ /* 0x000e240001800003 */
[----:B0-----:R-:W-:Y:S05]  /*9070*/  @!P0 BRA `(.L_x_340) ;  /* 0xfffffffc00f08947 */ /* 0x001fea000383ffff */
[----:B------:R-:W-:Y:S05]  /*9080*/  BRA `(.L_x_338) ;  /* 0x00000000000c7947 */ /* 0x000fea0003800000 */
.L_x_339:
[----:B------:R-:W2:Y:S02]  /*9090*/  LD.E R0, desc[UR12][R4.64] ;  /* 0x0000000c04007980 */ /* 0x000ea4000c101900 */
[----:B--2---:R-:W-:-:S05]  /*90a0*/  IADD3 R3, PT, PT, R58, R0, RZ ;  /* 0x000000003a037210 */ /* 0x004fca0007ffe0ff */
[----:B------:R0:W-:Y:S02]  /*90b0*/  ST.E desc[UR12][R4.64], R3 ;  /* 0x0000000304007985 */ /* 0x0001e4000c10190c */
.L_x_338:
[----:B------:R-:W-:Y:S05]  /*90c0*/  BSYNC.RECONVERGENT B0 ;  /* 0x0000000000007941 */ /* 0x000fea0003800200 */
.L_x_337:
[----:B------:R1:W-:Y:S01]  /*90d0*/  ATOM.E.ADD.F16x2.RN.STRONG.GPU P0, RZ, desc[UR12][R4.64+0x4], R57 ;  /* 0x8000043904ff79a2 */ /* 0x0003e2000c10e10c */
[----:B------:R-:W-:Y:S04]  /*90e0*/  BSSY.RECONVERGENT B0, `(.L_x_341) ;  /* 0x000000e000007945 */ /* 0x000fe80003800200 */
[----:B-1----:R-:W-:Y:S05]  /*90f0*/  @P0 BRA `(.L_x_342) ;  /* 0x0000000000300947 */ /* 0x002fea0003800000 */
[----:B------:R-:W1:Y:S02]  /*9100*/  QSPC.E.S P0, RZ, [R4+0x4] ;  /* 0x0000040004ff73aa */ /* 0x000e640000000500 */
[----:B-1----:R-:W-:Y:S05]  /*9110*/  @!P0 BRA `(.L_x_343) ;  /* 0x00000000001c8947 */ /* 0x002fea0003800000 */
[----:B------:R-:W-:-:S04]  /*9120*/  MOV R2, R4 ;  /* 0x0000000400027202 */ /* 0x000fc80000000f00 */
[----:B------:R-:W-:-:S07]  /*9130*/  MOV R0, R2 ;  /* 0x0000000200007202 */ /* 0x000fce0000000f00 */
.L_x_344:
[----:B------:R-:W0:Y:S02]  /*9140*/  LDS R2, [R0+0x4] ;  /* 0x0000040000027984 */ /* 0x000e240000000800 */
[----:B0-----:R-:W-:-:S05]  /*9150*/  HFMA2 R3, R2, 1, 1, R57 ;  /* 0x3c003c0002037831 */ /* 0x001fca0000000039 */
[----:B------:R-:W0:Y:S02]  /*9160*/  ATOMS.CAST.SPIN P0, [R0+0x4], R2, R3 ;  /* 0x000004020000758d */ /* 0x000e240001800003 */
[----:B0-----:R-:W-:Y:S05]  /*9170*/  @!P0 BRA `(.L_x_344) ;  /* 0xfffffffc00f08947 */ /* 0x001fea000383ffff */
[----:B------:R-:W-:Y:S05]  /*9180*/  BRA `(.L_x_342) ;  /* 0x00000000000c7947 */ /* 0x000fea0003800000 */
.L_x_343:
[----:B------:R-:W0:Y:S02]  /*9190*/  LD.E R0, desc[UR12][R4.64+0x4] ;  /* 0x0000040c04007980 */ /* 0x000e24000c101900 */
[----:B0-----:R-:W-:-:S05]  /*91a0*/  IADD3 R3, PT, PT, R57, R0, RZ ;  /* 0x0000000039037210 */ /* 0x001fca0007ffe0ff */
[----:B------:R1:W-:Y:S02]  /*91b0*/  ST.E desc[UR12][R4.64+0x4], R3 ;  /* 0x0000040304007985 */ /* 0x0003e4000c10190c */
.L_x_342:
[----:B------:R-:W-:Y:S05]  /*91c0*/  BSYNC.RECONVERGENT B0 ;  /* 0x0000000000007941 */ /* 0x000fea0003800200 */
.L_x_341:
        /* <DEDUP_REMOVED lines=12> */
.L_x_348:
[----:B------:R-:W0:Y:S02]  /*9290*/  LDS R2, [R0] ;  /* 0x0000000000027984 */ /* 0x000e240000000800 */
[----:B0-----:R-:W-:-:S05]  /*92a0*/  HADD2 R3, R2, R56 ;  /* 0x0000003802037230 */ /* 0x001fca0000000000 */
[----:B------:R-:W0:Y:S02]  /*92b0*/  ATOMS.CAST.SPIN P0, [R0], R2, R3 ;  /* 0x000000020000758d */ /* 0x000e240001800003 */
[----:B0-----:R-:W-:Y:S05]  /*92c0*/  @!P0 BRA `(.L_x_348) ;  /* 0xfffffffc00f08947 */ /* 0x001fea000383ffff */
[----:B------:R-:W-:Y:S05]  /*92d0*/  BRA `(.L_x_346) ;  /* 0x00000000000c7947 */ /* 0x000fea0003800000 */
.L_x_347:
[----:B------:R-:W2:Y:S02]  /*92e0*/  LD.E R0, desc[UR12][R4.64] ;  /* 0x0000000c04007980 */ /* 0x000ea4000c101900 */
[----:B--2---:R-:W-:-:S05]  /*92f0*/  IADD3 R3, PT, PT, R56, R0, RZ ;  /* 0x0000000038037210 */ /* 0x004fca0007ffe0ff */
[----:B------:R0:W-:Y:S02]  /*9300*/  ST.E desc[UR12][R4.64], R3 ;  /* 0x0000000304007985 */ /* 0x0001e4000c10190c */
.L_x_346:
[----:B------:R-:W-:Y:S05]  /*9310*/  BSYNC.RECONVERGENT B0 ;  /* 0x0000000000007941 */ /* 0x000fea0003800200 */
.L_x_345:
[----:B------:R1:W-:Y:S01]  /*9320*/  ATOM.E.ADD.F16x2.RN.STRONG.GPU P0, RZ, desc[UR12][R4.64+0x4], R55 ;  /* 0x8000043704ff79a2 */ /* 0x0003e2000c10e10c */
[----:B------:R-:W-:Y:S04]  /*9330*/  BSSY.RECONVERGENT B0, `(.L_x_349) ;  /* 0x000000e000007945 */ /* 0x000fe80003800200 */
[----:B-1----:R-:W-:Y:S05]  /*9340*/  @P0 BRA `(.L_x_350) ;  /* 0x0000000000300947 */ /* 0x002fea0003800000 */
[----:B------:R-:W1:Y:S02]  /*9350*/  QSPC.E.S P0, RZ, [R4+0x4] ;  /* 0x0000040004ff73aa */ /* 0x000e640000000500 */
[----:B-1----:R-:W-:Y:S05]  /*9360*/  @!P0 BRA `(.L_x_351) ;  /* 0x00000000001c8947 */ /* 0x002fea0003800000 */
[----:B------:R-:W-:-:S04]  /*9370*/  MOV R2, R4 ;  /* 0x0000000400027202 */ /* 0x000fc80000000f00 */
[----:B------:R-:W-:-:S07]  /*9380*/  MOV R0, R2 ;  /* 0x0000000200007202 */ /* 0x000fce0000000f00 */
.L_x_352:
[----:B------:R-:W0:Y:S02]  /*9390*/  LDS R2, [R0+0x4] ;  /* 0x0000040000027984 */ /* 0x000e240000000800 */
[----:B0-----:R-:W-:-:S05]  /*93a0*/  HFMA2 R3, R2, 1, 1, R55 ;  /* 0x3c003c0002037831 */ /* 0x001fca0000000037 */
[----:B------:R-:W0:Y:S02]  /*93b0*/  ATOMS.CAST.SPIN P0, [R0+0x4], R2, R3 ;  /* 0x000004020000758d */ /* 0x000e240001800003 */
[----:B0-----:R-:W-:Y:S05]  /*93c0*/  @!P0 BRA `(.L_x_352) ;  /* 0xfffffffc00f08947 */ /* 0x001fea000383ffff */
[----:B------:R-:W-:Y:S05]  /*93d0*/  BRA `(.L_x_350) ;  /* 0x00000000000c7947 */ /* 0x000fea0003800000 */
.L_x_351:
[----:B------:R-:W0:Y:S02]  /*93e0*/  LD.E R0, desc[UR12][R4.64+0x4] ;  /* 0x0000040c04007980 */ /* 0x000e24000c101900 */
[----:B0-----:R-:W-:-:S05]  /*93f0*/  IADD3 R3, PT, PT, R55, R0, RZ ;  /* 0x0000000037037210 */ /* 0x001fca0007ffe0ff */
[----:B------:R1:W-:Y:S02]  /*9400*/  ST.E desc[UR12][R4.64+0x4], R3 ;  /* 0x0000040304007985 */ /* 0x0003e4000c10190c */
.L_x_350:
[----:B------:R-:W-:Y:S05]  /*9410*/  BSYNC.RECONVERGENT B0 ;  /* 0x0000000000007941 */ /* 0x000fea0003800200 */
.L_x_349:
        /* <DEDUP_REMOVED lines=12> */
.L_x_356:
[----:B------:R-:W0:Y:S02]  /*94e0*/  LDS R2, [R0] ;  /* 0x0000000000027984 */ /* 0x000e240000000800 */
[----:B0-----:R-:W-:-:S05]  /*94f0*/  HADD2 R3, R2, R54 ;  /* 0x0000003602037230 */ /* 0x001fca0000000000 */
[----:B------:R-:W0:Y:S02]  /*9500*/  ATOMS.CAST.SPIN P0, [R0], R2, R3 ;  /* 0x000000020000758d */ /* 0x000e240001800003 */
[----:B0-----:R-:W-:Y:S05]  /*9510*/  @!P0 BRA `(.L_x_356) ;  /* 0xfffffffc00f08947 */ /* 0x001fea000383ffff */
[----:B------:R-:W-:Y:S05]  /*9520*/  BRA `(.L_x_354) ;  /* 0x00000000000c7947 */ /* 0x000fea0003800000 */
.L_x_355:
[----:B------:R-:W2:Y:S02]  /*9530*/  LD.E R0, desc[UR12][R4.64] ;  /* 0x0000000c04007980 */ /* 0x000ea4000c101900 */
[----:B--2---:R-:W-:-:S05]  /*9540*/  IADD3 R3, PT, PT, R54, R0, RZ ;  /* 0x0000000036037210 */ /* 0x004fca0007ffe0ff */
[----:B------:R0:W-:Y:S02]  /*9550*/  ST.E desc[UR12][R4.64], R3 ;  /* 0x0000000304007985 */ /* 0x0001e4000c10190c */
.L_x_354:
[----:B------:R-:W-:Y:S05]  /*9560*/  BSYNC.RECONVERGENT B0 ;  /* 0x0000000000007941 */ /* 0x000fea0003800200 */
.L_x_353:
[----:B------:R1:W-:Y:S01]  /*9570*/  ATOM.E.ADD.F16x2.RN.STRONG.GPU P0, RZ, desc[UR12][R4.64+0x4], R53 ;  /* 0x8000043504ff79a2 */ /* 0x0003e2000c10e10c */
[----:B------:R-:W-:Y:S04]  /*9580*/  BSSY.RECONVERGENT B0, `(.L_x_357) ;  /* 0x000000e000007945 */ /* 0x000fe80003800200 */
[----:B-1----:R-:W-:Y:S05]  /*9590*/  @P0 BRA `(.L_x_358) ;  /* 0x0000000000300947 */ /* 0x002fea0003800000 */
[----:B------:R-:W1:Y:S02]  /*95a0*/  QSPC.E.S P0, RZ, [R4+0x4] ;  /* 0x0000040004ff73aa */ /* 0x000e640000000500 */
[----:B-1----:R-:W-:Y:S05]  /*95b0*/  @!P0 BRA `(.L_x_359) ;  /* 0x00000000001c8947 */ /* 0x002fea0003800000 */
[----:B------:R-:W-:-:S04]  /*95c0*/  MOV R2, R4 ;  /* 0x0000000400027202 */ /* 0x000fc80000000f00 */
[----:B------:R-:W-:-:S07]  /*95d0*/  MOV R0, R2 ;  /* 0x0000000200007202 */ /* 0x000fce0000000f00 */
.L_x_360:
[----:B------:R-:W0:Y:S02]  /*95e0*/  LDS R2, [R0+0x4] ;  /* 0x0000040000027984 */ /* 0x000e240000000800 */
[----:B0-----:R-:W-:-:S05]  /*95f0*/  HFMA2 R3, R2, 1, 1, R53 ;  /* 0x3c003c0002037831 */ /* 0x001fca0000000035 */
[----:B------:R-:W0:Y:S02]  /*9600*/  ATOMS.CAST.SPIN P0, [R0+0x4], R2, R3 ;  /* 0x000004020000758d */ /* 0x000e240001800003 */
[----:B0-----:R-:W-:Y:S05]  /*9610*/  @!P0 BRA `(.L_x_360) ;  /* 0xfffffffc00f08947 */ /* 0x001fea000383ffff */
[----:B------:R-:W-:Y:S05]  /*9620*/  BRA `(.L_x_358) ;  /* 0x00000000000c7947 */ /* 0x000fea0003800000 */
.L_x_359:
[----:B------:R-:W0:Y:S02]  /*9630*/  LD.E R0, desc[UR12][R4.64+0x4] ;  /* 0x0000040c04007980 */ /* 0x000e24000c101900 */
[----:B0-----:R-:W-:-:S05]  /*9640*/  IADD3 R3, PT, PT, R53, R0, RZ ;  /* 0x0000000035037210 */ /* 0x001fca0007ffe0ff */
[----:B------:R1:W-:Y:S02]  /*9650*/  ST.E desc[UR12][R4.64+0x4], R3 ;  /* 0x0000040304007985 */ /* 0x0003e4000c10190c */
.L_x_358:
[----:B------:R-:W-:Y:S05]  /*9660*/  BSYNC.RECONVERGENT B0 ;  /* 0x0000000000007941 */ /* 0x000fea0003800200 */
.L_x_357:
        /* <DEDUP_REMOVED lines=12> */
.L_x_364:
[----:B------:R-:W0:Y:S02]  /*9730*/  LDS R2, [R0] ;  /* 0x0000000000027984 */ /* 0x000e240000000800 */
[----:B0-----:R-:W-:-:S05]  /*9740*/  HADD2 R3, R2, R52 ;  /* 0x0000003402037230 */ /* 0x001fca0000000000 */
[----:B------:R-:W0:Y:S02]  /*9750*/  ATOMS.CAST.SPIN P0, [R0], R2, R3 ;  /* 0x000000020000758d */ /* 0x000e240001800003 */
[----:B0-----:R-:W-:Y:S05]  /*9760*/  @!P0 BRA `(.L_x_364) ;  /* 0xfffffffc00f08947 */ /* 0x001fea000383ffff */
[----:B------:R-:W-:Y:S05]  /*9770*/  BRA `(.L_x_362) ;  /* 0x00000000000c7947 */ /* 0x000fea0003800000 */
.L_x_363:
[----:B------:R-:W2:Y:S02]  /*9780*/  LD.E R0, desc[UR12][R4.64] ;  /* 0x0000000c04007980 */ /* 0x000ea4000c101900 */
[----:B--2---:R-:W-:-:S05]  /*9790*/  IADD3 R3, PT, PT, R52, R0, RZ ;  /* 0x0000000034037210 */ /* 0x004fca0007ffe0ff */
[----:B------:R0:W-:Y:S02]  /*97a0*/  ST.E desc[UR12][R4.64], R3 ;  /* 0x0000000304007985 */ /* 0x0001e4000c10190c */
.L_x_362:
[----:B------:R-:W-:Y:S05]  /*97b0*/  BSYNC.RECONVERGENT B0 ;  /* 0x0000000000007941 */ /* 0x000fea0003800200 */
.L_x_361:
[----:B------:R1:W-:Y:S02]  /*97c0*/  ATOM.E.ADD.F16x2.RN.STRONG.GPU P0, RZ, desc[UR12][R4.64+0x4], R51 ;  /* 0x8000043304ff79a2 */ /* 0x0003e4000c10e10c */
[----:B-1----:R-:W-:Y:S05]  /*97d0*/  @P0 EXIT ;  /* 0x000000000000094d */ /* 0x002fea0003800000 */
[----:B------:R-:W1:Y:S02]  /*97e0*/  QSPC.E.S P0, RZ, [R4+0x4] ;  /* 0x0000040004ff73aa */ /* 0x000e640000000500 */
[----:B-1----:R-:W-:Y:S05]  /*97f0*/  @!P0 BRA `(.L_x_365) ;  /* 0x00000000001c8947 */ /* 0x002fea0003800000 */
[----:B------:R-:W-:-:S04]  /*9800*/  MOV R2, R4 ;  /* 0x0000000400027202 */ /* 0x000fc80000000f00 */
[----:B------:R-:W-:-:S07]  /*9810*/  MOV R0, R2 ;  /* 0x0000000200007202 */ /* 0x000fce0000000f00 */
.L_x_366:
[----:B------:R-:W0:Y:S02]  /*9820*/  LDS R2, [R0+0x4] ;  /* 0x0000040000027984 */ /* 0x000e240000000800 */
[----:B0-----:R-:W-:-:S05]  /*9830*/  HFMA2 R3, R2, 1, 1, R51 ;  /* 0x3c003c0002037831 */ /* 0x001fca0000000033 */
[----:B------:R-:W0:Y:S02]  /*9840*/  ATOMS.CAST.SPIN P0, [R0+0x4], R2, R3 ;  /* 0x000004020000758d */ /* 0x000e240001800003 */
[----:B0-----:R-:W-:Y:S05]  /*9850*/  @!P0 BRA `(.L_x_366) ;  /* 0xfffffffc00f08947 */ /* 0x001fea000383ffff */
[----:B------:R-:W-:Y:S05]  /*9860*/  EXIT ;  /* 0x000000000000794d */ /* 0x000fea0003800000 */
.L_x_365:
[----:B------:R-:W0:Y:S02]  /*9870*/  LD.E R0, desc[UR12][R4.64+0x4] ;  /* 0x0000040c04007980 */ /* 0x000e24000c101900 */
[----:B0-----:R-:W-:-:S05]  /*9880*/  IADD3 R3, PT, PT, R51, R0, RZ ;  /* 0x0000000033037210 */ /* 0x001fca0007ffe0ff */
[----:B------:R-:W-:Y:S01]  /*9890*/  ST.E desc[UR12][R4.64+0x4], R3 ;  /* 0x0000040304007985 */ /* 0x000fe2000c10190c */
[----:B------:R-:W-:Y:S05]  /*98a0*/  EXIT ;  /* 0x000000000000794d */ /* 0x000fea0003800000 */
.L_x_367:
        /* <DEDUP_REMOVED lines=13> */
.L_x_3569:


//--------------------- .text._Z23gemm_half_q_half_kernelILi4ELi14ELb0ELb0ELi64EEvPK6__halfPKjS4_S2_PS0_iiiiPKtS7_iiiiiibS2_i --------------------------
	.section	.text._Z23gemm_half_q_half_kernelILi4ELi14ELb0ELb0ELi64EEvPK6__halfPKjS4_S2_PS0_iiiiPKtS7_iiiiiibS2_i,"ax",@progbits
	.align	128
        .global         _Z23gemm_half_q_half_kernelILi4ELi14ELb0ELb0ELi64EEvPK6__halfPKjS4_S2_PS0_iiiiPKtS7_iiiiiibS2_i
        .type           _Z23gemm_half_q_half_kernelILi4ELi14ELb0ELb0ELi64EEvPK6__halfPKjS4_S2_PS0_iiiiPKtS7_iiiiiibS2_i,@function
        .size           _Z23gemm_half_q_half_kernelILi4ELi14ELb0ELb0ELi64EEvPK6__halfPKjS4_S2_PS0_iiiiPKtS7_iiiiiibS2_i,(.L_x_3570 - _Z23gemm_half_q_half_kernelILi4ELi14ELb0ELb0ELi64EEvPK6__halfPKjS4_S2_PS0_iiiiPKtS7_iiiiiibS2_i)
        .other          _Z23gemm_half_q_half_kernelILi4ELi14ELb0ELb0ELi64EEvPK6__halfPKjS4_S2_PS0_iiiiPKtS7_iiiiiibS2_i,@"STO_CUDA_ENTRY STV_DEFAULT"
_Z23gemm_half_q_half_kernelILi4ELi14ELb0ELb0ELi64EEvPK6__halfPKjS4_S2_PS0_iiiiPKtS7_iiiiiibS2_i:
.text._Z23gemm_half_q_half_kernelILi4ELi14ELb0ELb0ELi64EEvPK6__halfPKjS4_S2_PS0_iiiiPKtS7_iiiiiibS2_i:
        /* <DEDUP_REMOVED lines=56> */
.L_x_373:
        /* <DEDUP_REMOVED lines=32> */
.L_x_372:
        /* <DEDUP_REMOVED lines=20> */
.L_x_374:
[----:B------:R-:W-:-:S13]  /*06c0*/  ISETP.EQ.AND P1, PT, RZ, UR10, PT ;  /* 0x0000000aff007c0c */ /* 0x000fda000bf22270 */
[----:B------:R-:W-:Y:S05]  /*06d0*/  @!P0 BRA P1, `(.L_x_369) ;  /* 0x00000004007c8947 */ /* 0x000fea0000800000 */
.L_x_371:
        /* <DEDUP_REMOVED lines=12> */
.L_x_370:
        /* <DEDUP_REMOVED lines=17> */
.L_x_377:
        /* <DEDUP_REMOVED lines=32> */
.L_x_376:
        /* <DEDUP_REMOVED lines=21> */
.L_x_378:
[----:B------:R-:W-:-:S09]  /*0c00*/  UISETP.NE.OR UP0, UPT, UR10, URZ, UP0 ;  /* 0x000000ff0a00728c */ /* 0x000fd20008705670 */
[----:B------:R-:W-:Y:S05]  /*0c10*/  BRA.U !UP0, `(.L_x_369) ;  /* 0x00000001082c7547 */ /* 0x000fea000b800000 */
.L_x_375:
        /* <DEDUP_REMOVED lines=11> */
.L_x_369:
[----:B------:R-:W-:Y:S05]  /*0cd0*/  BSYNC.RECONVERGENT B0 ;  /* 0x0000000000007941 */ /* 0x000fea0003800200 */
.L_x_368:
        /* <DEDUP_REMOVED lines=23> */
.L_x_382:
        /* <DEDUP_REMOVED lines=15> */
.L_x_381:
        /* <DEDUP_REMOVED lines=12> */
.L_x_383:
[----:B------:R-:W-:-:S09]  /*1000*/  UISETP.NE.OR UP0, UPT, UR10, URZ, UP0 ;  /* 0x000000ff0a00728c */ /* 0x000fd20008705670 */
[----:B------:R-:W-:Y:S05]  /*1010*/  BRA.U !UP0, `(.L_x_379) ;  /* 0x00000001081c7547 */ /* 0x000fea000b800000 */
.L_x_380:
[----:B012---:R-:W0:Y:S02]  /*1020*/  LDC.64 R4, c[0x0][0x3a0] ;  /* 0x0000e800ff047b82 */ /* 0x007e240000000a00 */
.L_x_384:
[C---:B0-----:R-:W-:Y:S01]  /*1030*/  IMAD.WIDE R6, R3.reuse, 0x2, R4 ;  /* 0x0000000203067825 */ /* 0x041fe200078e0204 */
[----:B------:R-:W-:Y:S01]  /*1040*/  UIADD3 UR10, UPT, UPT, UR10, 0x1, URZ ;  /* 0x000000010a0a7890 */ /* 0x000fe2000fffe0ff */
[----:B------:R-:W-:-:S03]  /*1050*/  IADD3 R3, PT, PT, R3, UR16, RZ ;  /* 0x0000001003037c10 */ /* 0x000fc6000fffe0ff */
[----:B------:R3:W-:Y:S01]  /*1060*/  STG.E.64 desc[UR14][R6.64], RZ ;  /* 0x000000ff06007986 */ /* 0x0007e2000c101b0e */
[----:B------:R-:W-:-:S09]  /*1070*/  UISETP.NE.AND UP0, UPT, UR10, URZ, UPT ;  /* 0x000000ff0a00728c */ /* 0x000fd2000bf05270 */
[----:B---3--:R-:W-:Y:S05]  /*1080*/  BRA.U UP0, `(.L_x_384) ;  /* 0xfffffffd00e87547 */ /* 0x008fea000b83ffff */
.L_x_379:
        /* <DEDUP_REMOVED lines=20> */
.L_x_386:
        /* <DEDUP_REMOVED lines=45> */
.L_x_385:
        /* <DEDUP_REMOVED lines=30> */
.L_x_387:
        /* <DEDUP_REMOVED lines=8> */
.L_x_388:
        /* <DEDUP_REMOVED lines=8> */
.L_x_389:
        /* <DEDUP_REMOVED lines=8> */
.L_x_390:
        /* <DEDUP_REMOVED lines=8> */
.L_x_391:
        /* <DEDUP_REMOVED lines=28> */
[----:B------:R-:W-:Y:S01]  /*1a40*/  IADD3 R48, PT, PT, R12, UR5, RZ ;  /* 0x000000050c307c10 */ /* 0x000fe2000fffe0ff */
[----:B------:R-:W-:Y:S06]  /*1a50*/  @!P0 BRA `(.L_x_392) ;  /* 0x0000005000308947 */ /* 0x000fec0003800000 */
[----:B------:R-:W-:Y:S01]  /*1a60*/  UIMAD.WIDE.U32 UR8, UR8, 0x100, UR12 ;  /* 0x00000100080878a5 */ /* 0x000fe2000f8e000c */
[----:B------:R-:W-:Y:S01]  /*1a70*/  MOV R12, R98 ;  /* 0x00000062000c7202 */ /* 0x000fe20000000f00 */
[----:B------:R-:W-:Y:S01]  /*1a80*/  UISETP.LT.AND UP1, UPT, UR7, UR17, UPT ;  /* 0x000000110700728c */ /* 0x000fe2000bf21270 */
[----:B------:R-:W-:Y:S01]  /*1a90*/  MOV R13, R99 ;  /* 0x00000063000d7202 */ /* 0x000fe20000000f00 */
[----:B------:R-:W-:Y:S01]  /*1aa0*/  UIADD3 UR10, UP0, UPT, UR8, 0x2, URZ ;  /* 0x00000002080a7890 */ /* 0x000fe2000ff1e0ff */
[----:B------:R-:W-:Y:S01]  /*1ab0*/  MOV R60, RZ ;  /* 0x000000ff003c7202 */ /* 0x000fe20000000f00 */
[----:B------:R-:W0:Y:S01]  /*1ac0*/  LDCU UR16, c[0x0][0x3ac] ;  /* 0x00007580ff1077ac */ /* 0x000e220008000800 */
[----:B------:R-:W-:Y:S01]  /*1ad0*/  PRMT R59, RZ, 0x7610, R59 ;  /* 0x00007610ff3b7816 */ /* 0x000fe2000000003b */
[----:B------:R-:W-:Y:S02]  /*1ae0*/  UIADD3.X UR9, UPT, UPT, URZ, UR9, URZ, UP0, !UPT ;  /* 0x00000009ff097290 */ /* 0x000fe400087fe4ff */
[----:B------:R-:W-:Y:S01]  /*1af0*/  MOV R10, UR10 ;  /* 0x0000000a000a7c02 */ /* 0x000fe20008000f00 */
[----:B------:R-:W-:-:S03]  /*1b00*/  USEL UR8, UR7, UR17, UP1 ;  /* 0x0000001107087287 */ /* 0x000fc60008800000 */
[----:B------:R-:W-:-:S09]  /*1b10*/  MOV R9, UR9 ;  /* 0x0000000900097c02 */ /* 0x000fd20008000f00 */
.L_x_397:
[----:B------:R-:W-:-:S13]  /*1b20*/  ISETP.NE.AND P0, PT, R48, UR5, PT ;  /* 0x0000000530007c0c */ /* 0x000fda000bf05270 */
[----:B------:R-:W-:Y:S02]  /*1b30*/  @!P0 LEA R2, R60, R1, 0x3 ;  /* 0x000000013c028211 */ /* 0x000fe400078e18ff */
[----:B------:R-:W-:-:S03]  /*1b40*/  @!P0 MOV R11, R9 ;  /* 0x00000009000b8202 */ /* 0x000fc60000000f00 */
[----:B------:R-:W2:Y:S04]  /*1b50*/  @!P0 LDL.64 R4, [R2+0x8] ;  /* 0x0000080002048983 */ /* 0x000ea80000100a00 */
[----:B------:R-:W3:Y:S01]  /*1b60*/  @!P0 LDG.E.U16.CONSTANT R3, desc[UR14][R10.64] ;  /* 0x0000000e0a038981 */ /* 0x000ee2000c1e9500 */
[----:B------:R-:W-:Y:S01]  /*1b70*/  UISETP.GE.AND UP0, UPT, UR6, 0x1, UPT ;  /* 0x000000010600788c */ /* 0x000fe2000bf06270 */
[----:B------:R-:W-:Y:S01]  /*1b80*/  @!P0 IADD3 R0, PT, PT, R60, 0x1, RZ ;  /* 0x000000013c008810 */ /* 0x000fe20007ffe0ff */
[----:B------:R-:W-:Y:S01]  /*1b90*/  HFMA2 R8, -RZ, RZ, 0, 0.0625 ;  /* 0x00002c00ff087431 */ /* 0x000fe200000001ff */
[----:B------:R-:W-:Y:S02]  /*1ba0*/  MOV R6, R12 ;  /* 0x0000000c00067202 */ /* 0x000fe40000000f00 */
        /* <DEDUP_REMOVED lines=10> */
[----:B------:R-:W1:Y:S02]  /*1c50*/  LDS.64 R16, [UR4] ;  /* 0x00000004ff107984 */ /* 0x000e640008000a00 */
[--C-:B-1----:R-:W-:Y:S02]  /*1c60*/  HADD2.F32 R5, -RZ, R16.reuse.H0_H0 ;  /* 0x20000010ff057230 */ /* 0x102fe40000004100 */
        /* <DEDUP_REMOVED lines=9> */
[----:B------:R-:W-:Y:S02]  /*1d00*/  SHF.R.U32.HI R32, RZ, 0x8, R14 ;  /* 0x00000008ff207819 */ /* 0x000fe4000001160e */
        /* <DEDUP_REMOVED lines=12> */
[--C-:B------:R-:W-:Y:S01]  /*1dd0*/  HADD2.F32 R0, -RZ, R12.reuse.H0_H0 ;  /* 0x2000000cff007230 */ /* 0x100fe20000004100 */
[----:B------:R-:W-:Y:S01]  /*1de0*/  SHF.R.U32.HI R31, RZ, 0x8, R13 ;  /* 0x00000008ff1f7819 */ /* 0x000fe2000001160d */
[----:B------:R-:W-:Y:S01]  /*1df0*/  HADD2.F32 R11, -RZ, R12.H1_H1 ;  /* 0x3000000cff0b7230 */ /* 0x000fe20000004100 */
[----:B------:R-:W-:Y:S01]  /*1e00*/  LOP3.LUT R17, R4, 0x64006400, RZ, 0xfc, !PT ;  /* 0x6400640004117812 */ /* 0x000fe200078efcff */
[----:B------:R-:W1:Y:S01]  /*1e10*/  LDS.64 R12, [UR4+0x8] ;  /* 0x00000804ff0c7984 */ /* 0x000e620008000a00 */
[----:B------:R-:W-:Y:S01]  /*1e20*/  HADD2.F32 R2, -RZ, R15.H0_H0 ;  /* 0x2000000fff027230 */ /* 0x000fe20000004100 */
[----:B------:R-:W-:Y:S01]  /*1e30*/  LOP3.LUT R21, R20, 0x64006400, RZ, 0xfc, !PT ;  /* 0x6400640014157812 */ /* 0x000fe200078efcff */
[----:B------:R-:W-:-:S02]  /*1e40*/  HADD2.F32 R3, -RZ, R16.H0_H0 ;  /* 0x20000010ff037230 */ /* 0x000fc40000004100 */
[-C--:B------:R-:W-:Y:S02]  /*1e50*/  HFMA2 R17, R17, R8.reuse.H0_H0, -72, -72 ;  /* 0xd480d48011117431 */ /* 0x080fe40000040008 */
        /* <DEDUP_REMOVED lines=35> */
[--C-:B-1----:R-:W-:Y:S01]  /*2090*/  HADD2.F32 R28, -RZ, R12.reuse.H0_H0 ;  /* 0x2000000cff1c7230 */ /* 0x102fe20000004100 */
        /* <DEDUP_REMOVED lines=20> */
[----:B------:R-:W-:Y:S01]  /*21e0*/  FFMA.FTZ R39, R28, R25, R35 ;  /* 0x000000191c277223 */ /* 0x000fe20000010023 */
[----:B------:R-:W-:Y:S01]  /*21f0*/  LOP3.LUT R32, R32, 0xf000f0, RZ, 0xc0, !PT ;  /* 0x00f000f020207812 */ /* 0x000fe200078ec0ff */
[----:B------:R-:W-:Y:S01]  /*2200*/  FFMA.FTZ R41, R28, R26, R41 ;  /* 0x0000001a1c297223 */ /* 0x000fe20000010029 */
[----:B------:R-:W-:Y:S01]  /*2210*/  LOP3.LUT R13, R30, 0x64006400, RZ, 0xfc, !PT ;  /* 0x640064001e0d7812 */ /* 0x000fe200078efcff */
[----:B------:R-:W-:Y:S01]  /*2220*/  FFMA.FTZ R40, R28, R27, R34 ;  /* 0x0000001b1c287223 */ /* 0x000fe20000010022 */
[----:B------:R-:W-:Y:S01]  /*2230*/  HADD2.F32 R28, -RZ, R12.H1_H1 ;  /* 0x3000000cff1c7230 */ /* 0x000fe20000004100 */
[----:B------:R-:W-:Y:S01]  /*2240*/  LOP3.LUT R12, R33, 0xf000f0, RZ, 0xc0, !PT ;  /* 0x00f000f0210c7812 */ /* 0x000fe200078ec0ff */
[----:B------:R-:W-:Y:S01]  /*2250*/  HADD2.F32 R29, -RZ, R42.H1_H1 ;  /* 0x3000002aff1d7230 */ /* 0x000fe20000004100 */
[----:B------:R-:W-:Y:S01]  /*2260*/  LOP3.LUT R31, R31, 0x64006400, RZ, 0xfc, !PT ;  /* 0x640064001f1f7812 */ /* 0x000fe200078efcff */
[----:B------:R-:W-:Y:S01]  /*2270*/  HADD2.F32 R30, -RZ, R43.H1_H1 ;  /* 0x3000002bff1e7230 */ /* 0x000fe20000004100 */
[----:B------:R-:W-:Y:S01]  /*2280*/  LOP3.LUT R33, R32, 0x64006400, RZ, 0xfc, !PT ;  /* 0x6400640020217812 */ /* 0x000fe200078efcff */
[----:B------:R-:W-:Y:S01]  /*2290*/  FFMA.FTZ R37, R28, R36, R37 ;  /* 0x000000241c257223 */ /* 0x000fe20000010025 */
[----:B------:R-:W-:Y:S01]  /*22a0*/  LOP3.LUT R35, R12, 0x64006400, RZ, 0xfc, !PT ;  /* 0x640064000c237812 */ /* 0x000fe200078efcff */
[----:B------:R-:W-:-:S02]  /*22b0*/  HFMA2 R12, R13, R8.H0_H0, -72, -72 ;  /* 0xd480d4800d0c7431 */ /* 0x000fc40000040008 */
[----:B------:R-:W-:Y:S01]  /*22c0*/  FFMA.FTZ R39, R36, R29, R39 ;  /* 0x0000001d24277223 */ /* 0x000fe20000010027 */
[-C--:B------:R-:W-:Y:S02]  /*22d0*/  HFMA2 R42, R31, R8.reuse.H0_H0, -72, -72 ;  /* 0xd480d4801f2a7431 */ /* 0x080fe40000040008 */
[----:B------:R-:W-:Y:S02]  /*22e0*/  HADD2.F32 R31, -RZ, R45.H1_H1 ;  /* 0x3000002dff1f7230 */ /* 0x000fe40000004100 */
[-C--:B------:R-:W-:Y:S02]  /*22f0*/  HFMA2 R43, R33, R8.reuse.H0_H0, -72, -72 ;  /* 0xd480d480212b7431 */ /* 0x080fe40000040008 */
[----:B------:R-:W-:Y:S02]  /*2300*/  HADD2.F32 R32, -RZ, R12.H0_H0 ;  /* 0x2000000cff207230 */ /* 0x000fe40000004100 */
[----:B------:R-:W-:Y:S02]  /*2310*/  HFMA2 R46, R35, R8.H0_H0, -72, -72 ;  /* 0xd480d480232e7431 */ /* 0x000fe40000040008 */
[----:B------:R-:W-:-:S02]  /*2320*/  HADD2.F32 R33, -RZ, R42.H0_H0 ;  /* 0x2000002aff217230 */ /* 0x000fc40000004100 */
[C---:B------:R-:W-:Y:S01]  /*2330*/  FFMA.FTZ R41, R36.reuse, R30, R41 ;  /* 0x0000001e24297223 */ /* 0x040fe20000010029 */
[----:B------:R-:W-:Y:S02]  /*2340*/  HADD2.F32 R34, -RZ, R43.H0_H0 ;  /* 0x2000002bff227230 */ /* 0x000fe40000004100 */
[----:B------:R-:W-:Y:S01]  /*2350*/  FFMA.FTZ R40, R36, R31, R40 ;  /* 0x0000001f24287223 */ /* 0x000fe20000010028 */
[----:B------:R-:W-:Y:S02]  /*2360*/  HADD2.F32 R35, -RZ, R46.H0_H0 ;  /* 0x2000002eff237230 */ /* 0x000fe40000004100 */
[----:B------:R-:W-:Y:S01]  /*2370*/  FFMA.FTZ R13, R32, R38, R37 ;  /* 0x00000026200d7223 */ /* 0x000fe20000010025 */
[C---:B------:R-:W-:Y:S01]  /*2380*/  FFMA.FTZ R45, R38.reuse, R33, R39 ;  /* 0x00000021262d7223 */ /* 0x040fe20000010027 */
[C---:B------:R-:W-:Y:S01]  /*2390*/  FFMA.FTZ R47, R38.reuse, R34, R41 ;  /* 0x00000022262f7223 */ /* 0x040fe20000010029 */
[----:B------:R-:W-:Y:S02]  /*23a0*/  HADD2.F32 R39, -RZ, R42.H1_H1 ;  /* 0x3000002aff277230 */ /* 0x000fe40000004100 */
[----:B------:R-:W-:Y:S01]  /*23b0*/  FFMA.FTZ R50, R38, R35, R40 ;  /* 0x0000002326327223 */ /* 0x000fe20000010028 */
[----:B------:R-:W-:-:S02]  /*23c0*/  HADD2.F32 R38, -RZ, R12.H1_H1 ;  /* 0x3000000cff267230 */ /* 0x000fc40000004100 */
[----:B------:R-:W-:Y:S02]  /*23d0*/  HADD2.F32 R40, -RZ, R43.H1_H1 ;  /* 0x3000002bff287230 */ /* 0x000fe40000004100 */
        /* <DEDUP_REMOVED lines=9> */
[----:B------:R-:W-:Y:S02]  /*2470*/  HADD2.F32 R36, -RZ, R94.H1_H1 ;  /* 0x3000005eff247230 */ /* 0x000fe40000004100 */
[----:B------:R-:W-:Y:S01]  /*2480*/  FMUL.FTZ R12, R43, R12 ;  /* 0x0000000c2b0c7220 */ /* 0x000fe20000410000 */
[----:B------:R-:W-:Y:S01]  /*2490*/  FMUL.FTZ R46, R37, R46 ;  /* 0x0000002e252e7220 */ /* 0x000fe20000410000 */
[----:B------:R-:W-:Y:S01]  /*24a0*/  F2FP.F16.F32.PACK_AB R13, RZ, R13 ;  /* 0x0000000dff0d723e */ /* 0x000fe200000000ff */
[----:B------:R-:W-:Y:S02]  /*24b0*/  FMUL.FTZ R45, R36, R45 ;  /* 0x0000002d242d7220 */ /* 0x000fe40000410000 */
[----:B------:R-:W-:Y:S02]  /*24c0*/  F2FP.F16.F32.PACK_AB R12, RZ, R12 ;  /* 0x0000000cff0c723e */ /* 0x000fe400000000ff */
[----:B------:R-:W-:-:S02]  /*24d0*/  F2FP.F16.F32.PACK_AB R46, RZ, R46 ;  /* 0x0000002eff2e723e */ /* 0x000fc400000000ff */
[----:B------:R-:W-:Y:S02]  /*24e0*/  F2FP.F16.F32.PACK_AB R45, RZ, R45 ;  /* 0x0000002dff2d723e */ /* 0x000fe400000000ff */
[----:B------:R-:W-:Y:S02]  /*24f0*/  PRMT R13, R13, 0x5410, R12 ;  /* 0x000054100d0d7816 */ /* 0x000fe4000000000c */
[----:B------:R-:W-:-:S03]  /*2500*/  PRMT R46, R46, 0x5410, R45 ;  /* 0x000054102e2e7816 */ /* 0x000fc6000000002d */
[----:B------:R-:W-:Y:S02]  /*2510*/  HFMA2 R59, R13, 1, 1, R59 ;  /* 0x3c003c000d3b7831 */ /* 0x000fe4000000003b */
[----:B------:R-:W-:Y:S01]  /*2520*/  HADD2 R58, R46, R58 ;  /* 0x0000003a2e3a7230 */ /* 0x000fe20000000000 */
[----:B------:R-:W-:Y:S06]  /*2530*/  BRA.U !UP1, `(.L_x_393) ;  /* 0x0000000909987547 */ /* 0x000fec000b800000 */
[----:B------:R-:W1:Y:S01]  /*2540*/  LDS.64 R44, [UR4+0x80] ;  /* 0x00008004ff2c7984 */ /* 0x000e620008000a00 */
[----:B------:R-:W-:-:S03]  /*2550*/  UISETP.NE.AND UP1, UPT, UR6, 0x2, UPT ;  /* 0x000000020600788c */ /* 0x000fc6000bf25270 */
[----:B------:R-:W2:Y:S01]  /*2560*/  LDS.64 R12, [UR4+0x88] ;  /* 0x00008804ff0c7984 */ /* 0x000ea20008000a00 */
[--C-:B-1----:R-:W-:Y:S02]  /*2570*/  HADD2.F32 R47, -RZ, R44.reuse.H0_H0 ;  /* 0x2000002cff2f7230 */ /* 0x102fe40000004100 */
        /* <DEDUP_REMOVED lines=15> */
[----:B--2---:R-:W-:-:S02]  /*2670*/  HADD2.F32 R44, -RZ, R12.H0_H0 ;  /* 0x2000000cff2c7230 */ /* 0x004fc40000004100 */
        /* <DEDUP_REMOVED lines=92> */
[----:B------:R-:W1:Y:S04]  /*2c40*/  LDS.64 R44, [UR4+0x180] ;  /* 0x00018004ff2c7984 */ /* 0x000e680008000a00 */
[----:B------:R-:W2:Y:S01]  /*2c50*/  LDS.64 R12, [UR4+0x188] ;  /* 0x00018804ff0c7984 */ /* 0x000ea20008000a00 */
[--C-:B-1----:R-:W-:Y:S02]  /*2c60*/  HADD2.F32 R47, -RZ, R44.reuse.H0_H0 ;  /* 0x2000002cff2f7230 */ /* 0x102fe40000004100 */
        /* <DEDUP_REMOVED lines=16> */
[----:B--2---:R-:W-:-:S02]  /*2d70*/  HADD2.F32 R0, -RZ, R12.H0_H0 ;  /* 0x2000000cff007230 */ /* 0x004fc40000004100 */
        /* <DEDUP_REMOVED lines=34> */
.L_x_393:
[----:B0-----:R-:W-:-:S05]  /*2fa0*/  MOV R13, UR16 ;  /* 0x00000010000d7c02 */ /* 0x001fca0008000f00 */
        /* <DEDUP_REMOVED lines=313> */
.L_x_394:
        /* <DEDUP_REMOVED lines=314> */
.L_x_395:
        /* <DEDUP_REMOVED lines=103> */
[-C--:B------:R-:W-:Y:S01]  /*5d50*/  HFMA2 R15, R15, R8.reuse.H0_H0, -72, -72 ;  /* 0xd480d4800f0f7431 */ /* 0x080fe20000040008 */
[----:B------:R-:W-:Y:S01]  /*5d60*/  LOP3.LUT R33, R33, 0x64006400, RZ, 0xfc, !PT ;  /* 0x6400640021217812 */ /* 0x000fe200078efcff */
[----:B------:R-:W-:Y:S01]  /*5d70*/  HADD2.F32 R31, -RZ, R40.H1_H1 ;  /* 0x30000028ff1f7230 */ /* 0x000fe20000004100 */
        /* <DEDUP_REMOVED lines=9> */
[C---:B------:R-:W-:Y:S01]  /*5e10*/  FFMA.FTZ R38, R39.reuse, R31, R38 ;  /* 0x0000001f27267223 */ /* 0x040fe20000010026 */
[--C-:B------:R-:W-:Y:S02]  /*5e20*/  HADD2.F32 R34, -RZ, R42.reuse.H0_H0 ;  /* 0x2000002aff227230 */ /* 0x100fe40000004100 */
[----:B------:R-:W-:Y:S01]  /*5e30*/  FFMA.FTZ R49, R39, R8, R49 ;  /* 0x0000000827317223 */ /* 0x000fe20000010031 */
[----:B------:R-:W-:Y:S02]  /*5e40*/  HADD2.F32 R36, -RZ, R37.H0_H0 ;  /* 0x20000025ff247230 */ /* 0x000fe40000004100 */
[----:B------:R-:W-:Y:S01]  /*5e50*/  FFMA.FTZ R50, R43, R35, R40 ;  /* 0x000000232b327223 */ /* 0x000fe20000010028 */
[----:B------:R-:W-:Y:S02]  /*5e60*/  HADD2.F32 R39, -RZ, R15.H1_H1 ;  /* 0x3000000fff277230 */ /* 0x000fe40000004100 */
[----:B------:R-:W-:Y:S01]  /*5e70*/  FFMA.FTZ R14, R33, R43, R14 ;  /* 0x0000002b210e7223 */ /* 0x000fe2000001000e */
[----:B------:R-:W-:-:S02]  /*5e80*/  HADD2.F32 R40, -RZ, R42.H1_H1 ;  /* 0x3000002aff287230 */ /* 0x000fc40000004100 */
[C---:B------:R-:W-:Y:S01]  /*5e90*/  FFMA.FTZ R46, R43.reuse, R34, R38 ;  /* 0x000000222b2e7223 */ /* 0x040fe20000010026 */
        /* <DEDUP_REMOVED lines=190> */
.L_x_396:
        /* <DEDUP_REMOVED lines=10> */
.L_x_392:
[----:B------:R-:W0:Y:S02]  /*6b20*/  LDCU UR10, c[0x0][0x3d8] ;  /* 0x00007b00ff0a77ac */ /* 0x000e240008000800 */
[----:B0-----:R-:W-:-:S04]  /*6b30*/  UISETP.LT.AND UP0, UPT, UR7, UR10, UPT ;  /* 0x0000000a0700728c */ /* 0x001fc8000bf01270 */
[----:B------:R-:W-:-:S04]  /*6b40*/  USEL UR10, UR7, UR10, UP0 ;  /* 0x0000000a070a7287 */ /* 0x000fc80008000000 */
[----:B------:R-:W-:-:S09]  /*6b50*/  UISETP.GT.AND UP0, UPT, UR10, UR5, UPT ;  /* 0x000000050a00728c */ /* 0x000fd2000bf04270 */
[----:B------:R-:W-:Y:S05]  /*6b60*/  BRA.U !UP0, `(.L_x_398) ;  /* 0x0000002508047547 */ /* 0x000fea000b800000 */
[----:B------:R-:W0:Y:S01]  /*6b70*/  LDCU.64 UR8, c[0x0][0x3b8] ;  /* 0x00007700ff0877ac */ /* 0x000e220008000a00 */
[----:B------:R-:W-:Y:S02]  /*6b80*/  MOV R2, R98 ;  /* 0x0000006200027202 */ /* 0x000fe40000000f00 */
[----:B------:R-:W-:Y:S01]  /*6b90*/  MOV R3, R99 ;  /* 0x0000006300037202 */ /* 0x000fe20000000f00 */
[----:B------:R-:W1:Y:S01]  /*6ba0*/  LDCU UR16, c[0x0][0x3ac] ;  /* 0x00007580ff1077ac */ /* 0x000e620008000800 */
[----:B0-----:R-:W-:-:S04]  /*6bb0*/  UIMAD.WIDE.U32 UR8, UR5, 0x4, UR8 ;  /* 0x00000004050878a5 */ /* 0x001fc8000f8e0008 */
[----:B------:R-:W-:-:S04]  /*6bc0*/  UIADD3 UR11, UP0, UPT, UR8, 0x2, URZ ;  /* 0x00000002080b7890 */ /* 0x000fc8000ff1e0ff */
[----:B------:R-:W-:Y:S02]  /*6bd0*/  UIADD3.X UR8, UPT, UPT, URZ, UR9, URZ, UP0, !UPT ;  /* 0x00000009ff087290 */ /* 0x000fe400087fe4ff */
[----:B------:R-:W-:-:S04]  /*6be0*/  MOV R50, UR11 ;  /* 0x0000000b00327c02 */ /* 0x000fc80008000f00 */
[----:B-1----:R-:W-:-:S07]  /*6bf0*/  MOV R51, UR8 ;  /* 0x0000000800337c02 */ /* 0x002fce0008000f00 */
.L_x_400:
[----:B------:R-:W-:Y:S01]  /*6c00*/  ISETP.NE.AND P0, PT, R48, UR5, PT ;  /* 0x0000000530007c0c */ /* 0x000fe2000bf05270 */
[----:B-----5:R0:W5:Y:S01]  /*6c10*/  LDG.E.128.CONSTANT R12, desc[UR14][R2.64] ;  /* 0x0000000e020c7981 */ /* 0x020162000c1e9d00 */
[----:B------:R-:W-:-:S11]  /*6c20*/  MOV R5, UR16 ;  /* 0x0000001000057c02 */ /* 0x000fd60008000f00 */
[----:B------:R-:W-:Y:S01]  /*6c30*/  @!P0 LEA R6, R60, R1, 0x3 ;  /* 0x000000013c068211 */ /* 0x000fe200078e18ff */
[----:B------:R-:W-:Y:S01]  /*6c40*/  IMAD.WIDE R4, R5, 0x4, R2 ;  /* 0x0000000405047825 */ /* 0x000fe200078e0202 */
[----:B------:R-:W2:Y:S04]  /*6c50*/  @!P0 LDG.E.U16.CONSTANT R0, desc[UR14][R50.64] ;  /* 0x0000000e32008981 */ /* 0x000ea8000c1e9500 */
[----:B------:R-:W3:Y:S04]  /*6c60*/  @!P0 LDL.64 R6, [R6+0x8] ;  /* 0x0000080006068983 */ /* 0x000ee80000100a00 */
[----:B------:R0:W5:Y:S01]  /*6c70*/  LDG.E.128.CONSTANT R8, desc[UR14][R4.64] ;  /* 0x0000000e04087981 */ /* 0x000162000c1e9d00 */
[----:B------:R-:W-:Y:S01]  /*6c80*/  UISETP.GE.AND UP0, UPT, UR6, 0x1, UPT ;  /* 0x000000010600788c */ /* 0x000fe2000bf06270 */
[----:B------:R-:W-:-:S02]  /*6c90*/  MOV R97, UR16 ;  /* 0x0000001000617c02 */ /* 0x000fc40008000f00 */
[----:B------:R-:W-:Y:S02]  /*6ca0*/  @!P0 IADD3 R16, PT, PT, R60, 0x1, RZ ;  /* 0x000000013c108810 */ /* 0x000fe40007ffe0ff */
[----:B------:R-:W-:Y:S01]  /*6cb0*/  MOV R98, R2 ;  /* 0x0000000200627202 */ /* 0x000fe20000000f00 */
[----:B------:R-:W-:Y:S01]  /*6cc0*/  IMAD.WIDE R96, R97, 0x4, R4 ;  /* 0x0000000461607825 */ /* 0x000fe200078e0204 */
[----:B------:R-:W-:Y:S02]  /*6cd0*/  @!P0 MOV R60, R16 ;  /* 0x00000010003c8202 */ /* 0x000fe40000000f00 */
[----:B------:R-:W-:Y:S02]  /*6ce0*/  MOV R99, R3 ;  /* 0x0000000300637202 */ /* 0x000fe40000000f00 */
[----:B--2---:R-:W-:Y:S02]  /*6cf0*/  @!P0 IADD3 R48, PT, PT, R0, UR5, RZ ;  /* 0x0000000500308c10 */ /* 0x004fe4000fffe0ff */
[----:B---3--:R-:W-:-:S02]  /*6d00*/  @!P0 PRMT R95, R6, 0x7610, R95 ;  /* 0x00007610065f8816 */ /* 0x008fc4000000005f */
        /* <DEDUP_REMOVED lines=8> */
[----:B------:R-:W0:Y:S01]  /*6d90*/  LDS.128 R36, [UR4] ;  /* 0x00000004ff247984 */ /* 0x000e220008000c00 */
        /* <DEDUP_REMOVED lines=167> */
[----:B------:R-:W0:Y:S01]  /*7810*/  LDS.128 R28, [UR4+0x10] ;  /* 0x00001004ff1c7984 */ /* 0x000e220008000c00 */
        /* <DEDUP_REMOVED lines=15> */
[-C--:B------:R-:W-:Y:S02]  /*7910*/  HFMA2 R91, R65, R38.reuse, R91 ;  /* 0x00000026415b7231 */ /* 0x080fe4000000005b */
[----:B------:R-:W-:Y:S01]  /*7920*/  HADD2 R67, R33, -1028, -1028 ;  /* 0xe404e40421437430 */ /* 0x000fe20000000000 */
[----:B------:R-:W-:Y:S01]  /*7930*/  LOP3.LUT R78, R78, 0x70007, RZ, 0xc0, !PT ;  /* 0x000700074e4e7812 */ /* 0x000fe200078ec0ff */
[----:B------:R-:W-:Y:S01]  /*7940*/  HADD2 R63, R63, -1028, -1028 ;  /* 0xe404e4043f3f7430 */ /* 0x000fe20000000000 */
[----:B------:R-:W1:Y:S01]  /*7950*/  LDS.128 R32, [UR4+0x20] ;  /* 0x00002004ff207984 */ /* 0x000e620008000c00 */
[-C--:B------:R-:W-:Y:S01]  /*7960*/  HFMA2 R90, R67, R38.reuse, R90 ;  /* 0x00000026435a7231 */ /* 0x080fe2000000005a */
[----:B------:R-:W-:Y:S01]  /*7970*/  LOP3.LUT R80, R80, 0x70007, RZ, 0xc0, !PT ;  /* 0x0007000750507812 */ /* 0x000fe200078ec0ff */
[----:B------:R-:W-:-:S02]  /*7980*/  HFMA2 R37, R63, R38, R37 ;  /* 0x000000263f257231 */ /* 0x000fc40000000025 */
[----:B------:R-:W-:Y:S02]  /*7990*/  HFMA2 R38, R46, R39, R36 ;  /* 0x000000272e267231 */ /* 0x000fe40000000024 */
[----:B------:R-:W-:Y:S02]  /*79a0*/  HFMA2 R17, R0, R3.H0_H0, -20, -20 ;  /* 0xcd00cd0000117431 */ /* 0x000fe40000040003 */
        /* <DEDUP_REMOVED lines=19> */
[----:B------:R-:W-:Y:S02]  /*7ae0*/  HADD2 R70, R37, -1028, -1028 ;  /* 0xe404e40425467430 */ /* 0x000fe40000000000 */
[----:B------:R-:W-:-:S02]  /*7af0*/  HFMA2 R38, R76, R29, R38 ;  /* 0x0000001d4c267231 */ /* 0x000fc40000000026 */
[----:B------:R-:W-:Y:S02]  /*7b00*/  HFMA2 R0, R100, R3.H0_H0, -20, -20 ;  /* 0xcd00cd0064007431 */ /* 0x000fe40000040003 */
[----:B------:R-:W-:Y:S02]  /*7b10*/  HFMA2 R36, R72, R29, R91 ;  /* 0x0000001d48247231 */ /* 0x000fe4000000005b */
[-C--:B------:R-:W-:Y:S01]  /*7b20*/  HFMA2 R91, R47, R30.reuse, R28 ;  /* 0x0000001e2f5b7231 */ /* 0x080fe2000000001c */
[----:B------:R-:W-:Y:S01]  /*7b30*/  LOP3.LUT R28, R82, 0x64006400, RZ, 0xfc, !PT ;  /* 0x64006400521c7812 */ /* 0x000fe200078efcff */
[----:B------:R-:W-:Y:S01]  /*7b40*/  HFMA2 R3, R92, R3.H0_H0, -20, -20 ;  /* 0xcd00cd005c037431 */ /* 0x000fe20000040003 */
[----:B------:R-:W-:Y:S01]  /*7b50*/  LOP3.LUT R40, R40, 0x70007, RZ, 0xc0, !PT ;  /* 0x0007000728287812 */ /* 0x000fe200078ec0ff */
[----:B------:R-:W-:Y:S02]  /*7b60*/  HFMA2 R39, R70, R29, R39 ;  /* 0x0000001d46277231 */ /* 0x000fe40000000027 */
[-C--:B------:R-:W-:Y:S01]  /*7b70*/  HFMA2 R90, R49, R30.reuse, R38 ;  /* 0x0000001e315a7231 */ /* 0x080fe20000000026 */
[----:B------:R-:W-:Y:S01]  /*7b80*/  LOP3.LUT R29, R84, 0x64006400, RZ, 0xfc, !PT ;  /* 0x64006400541d7812 */ /* 0x000fe200078efcff */
[----:B------:R-:W-:-:S02]  /*7b90*/  HFMA2 R92, R45, R30, R36 ;  /* 0x0000001e2d5c7231 */ /* 0x000fc40000000024 */
[----:B------:R-:W-:Y:S01]  /*7ba0*/  HADD2 R84, R78, -1028, -1028 ;  /* 0xe404e4044e547430 */ /* 0x000fe20000000000 */
[----:B------:R-:W-:Y:S01]  /*7bb0*/  LOP3.LUT R88, R88, 0x70007, RZ, 0xc0, !PT ;  /* 0x0007000758587812 */ /* 0x000fe200078ec0ff */
[----:B------:R-:W-:Y:S01]  /*7bc0*/  HADD2 R82, R80, -1028, -1028 ;  /* 0xe404e40450527430 */ /* 0x000fe20000000000 */
[----:B------:R-:W-:Y:S01]  /*7bd0*/  LOP3.LUT R40, R40, 0x64006400, RZ, 0xfc, !PT ;  /* 0x6400640028287812 */ /* 0x000fe200078efcff */
[----:B------:R-:W-:Y:S01]  /*7be0*/  HADD2 R80, R28, -1028, -1028 ;  /* 0xe404e4041c507430 */ /* 0x000fe20000000000 */
[----:B------:R-:W-:Y:S01]  /*7bf0*/  LOP3.LUT R28, R83, 0x64006400, RZ, 0xfc, !PT ;  /* 0x64006400531c7812 */ /* 0x000fe200078efcff */
[----:B------:R-:W-:Y:S02]  /*7c00*/  HFMA2 R30, R27, R30, R39 ;  /* 0x0000001e1b1e7231 */ /* 0x000fe40000000027 */
[----:B------:R-:W-:Y:S01]  /*7c10*/  HFMA2 R90, R84, R31, R90 ;  /* 0x0000001f545a7231 */ /* 0x000fe2000000005a */
[----:B------:R-:W0:Y:S01]  /*7c20*/  LDS.128 R36, [UR4+0x30] ;  /* 0x00003004ff247984 */ /* 0x000e220008000c00 */
[----:B------:R-:W-:-:S02]  /*7c30*/  HADD2 R78, R29, -1028, -1028 ;  /* 0xe404e4041d4e7430 */ /* 0x000fc40000000000 */
[----:B------:R-:W-:Y:S01]  /*7c40*/  HFMA2 R92, R80, R31, R92 ;  /* 0x0000001f505c7231 */ /* 0x000fe2000000005c */
[----:B------:R-:W-:Y:S01]  /*7c50*/  LOP3.LUT R29, R85, 0x64006400, RZ, 0xfc, !PT ;  /* 0x64006400551d7812 */ /* 0x000fe200078efcff */
[----:B------:R-:W-:Y:S01]  /*7c60*/  HADD2 R85, R79, -1028, -1028 ;  /* 0xe404e4044f557430 */ /* 0x000fe20000000000 */
[----:B------:R-:W-:Y:S01]  /*7c70*/  LOP3.LUT R89, R89, 0x70007, RZ, 0xc0, !PT ;  /* 0x0007000759597812 */ /* 0x000fe200078ec0ff */
[----:B------:R-:W-:Y:S02]  /*7c80*/  HADD2 R83, R81, -1028, -1028 ;  /* 0xe404e40451537430 */ /* 0x000fe40000000000 */
[-C--:B-1----:R-:W-:Y:S02]  /*7c90*/  HFMA2 R90, R25, R32.reuse, R90 ;  /* 0x00000020195a7231 */ /* 0x082fe4000000005a */
[----:B------:R-:W-:Y:S01]  /*7ca0*/  HADD2 R81, R28, -1028, -1028 ;  /* 0xe404e4041c517430 */ /* 0x000fe20000000000 */
[----:B------:R-:W-:Y:S01]  /*7cb0*/  LOP3.LUT R88, R88, 0x64006400, RZ, 0xfc, !PT ;  /* 0x6400640058587812 */ /* 0x000fe200078efcff */
[----:B------:R-:W-:-:S02]  /*7cc0*/  HFMA2 R92, R21, R32, R92 ;  /* 0x00000020155c7231 */ /* 0x000fc4000000005c */
[-C--:B------:R-:W-:Y:S01]  /*7cd0*/  HFMA2 R91, R82, R31.reuse, R91 ;  /* 0x0000001f525b7231 */ /* 0x080fe2000000005b */
[----:B------:R-:W-:Y:S01]  /*7ce0*/  LOP3.LUT R87, R87, 0x70007, RZ, 0xc0, !PT ;  /* 0x0007000757577812 */ /* 0x000fe200078ec0ff */
[----:B------:R-:W-:Y:S01]  /*7cf0*/  HFMA2 R30, R78, R31, R30 ;  /* 0x0000001f4e1e7231 */ /* 0x000fe2000000001e */
[----:B------:R-:W-:Y:S01]  /*7d00*/  LOP3.LUT R41, R41, 0x64006400, RZ, 0xfc, !PT ;  /* 0x6400640029297812 */ /* 0x000fe200078efcff */
[-C--:B------:R-:W-:Y:S02]  /*7d10*/  HFMA2 R90, R6, R33.reuse, R90 ;  /* 0x00000021065a7231 */ /* 0x080fe4000000005a */
[----:B------:R-:W-:Y:S01]  /*7d20*/  HFMA2 R91, R23, R32, R91 ;  /* 0x00000020175b7231 */ /* 0x000fe2000000005b */
[----:B------:R-:W-:Y:S01]  /*7d30*/  LOP3.LUT R87, R87, 0x64006400, RZ, 0xfc, !PT ;  /* 0x6400640057577812 */ /* 0x000fe200078efcff */
[-C--:B------:R-:W-:Y:S02]  /*7d40*/  HFMA2 R92, R2, R33.reuse, R92 ;  /* 0x00000021025c7231 */ /* 0x080fe4000000005c */
[----:B------:R-:W-:Y:S01]  /*7d50*/  HADD2 R93, R40, -1028, -1028 ;  /* 0xe404e404285d7430 */ /* 0x000fe20000000000 */
[----:B------:R-:W-:Y:S01]  /*7d60*/  LOP3.LUT R43, R43, 0x64006400, RZ, 0xfc, !PT ;  /* 0x640064002b2b7812 */ /* 0x000fe200078efcff */
[----:B------:R-:W-:Y:S01]  /*7d70*/  HFMA2 R91, R4, R33, R91 ;  /* 0x00000021045b7231 */ /* 0x000fe2000000005b */
[----:B------:R-:W-:Y:S01]  /*7d80*/  LOP3.LUT R42, R42, 0x64006400, RZ, 0xfc, !PT ;  /* 0x640064002a2a7812 */ /* 0x000fe200078efcff */
[----:B------:R-:W-:-:S02]  /*7d90*/  HFMA2 R90, R85, R34, R90 ;  /* 0x00000022555a7231 */ /* 0x000fc4000000005a */
[----:B------:R-:W-:Y:S02]  /*7da0*/  HFMA2 R30, R19, R32, R30 ;  /* 0x00000020131e7231 */ /* 0x000fe4000000001e */
[-C--:B------:R-:W-:Y:S02]  /*7db0*/  HFMA2 R92, R81, R34.reuse, R92 ;  /* 0x00000022515c7231 */ /* 0x080fe4000000005c */
[----:B------:R-:W-:Y:S01]  /*7dc0*/  HFMA2 R28, R83, R34, R91 ;  /* 0x00000022531c7231 */ /* 0x000fe2000000005b */
[----:B------:R-:W-:Y:S01]  /*7dd0*/  LOP3.LUT R91, R89, 0x64006400, RZ, 0xfc, !PT ;  /* 0x64006400595b7812 */ /* 0x000fe200078efcff */
[----:B------:R-:W-:Y:S01]  /*7de0*/  HADD2 R89, R88, -1028, -1028 ;  /* 0xe404e40458597430 */ /* 0x000fe20000000000 */
[----:B------:R-:W-:Y:S01]  /*7df0*/  LOP3.LUT R88, R86, 0x64006400, RZ, 0xfc, !PT ;  /* 0x6400640056587812 */ /* 0x000fe200078efcff */
[----:B------:R-:W-:Y:S02]  /*7e00*/  HFMA2 R90, R22, R35, R90 ;  /* 0x00000023165a7231 */ /* 0x000fe4000000005a */
[----:B------:R-:W-:-:S02]  /*7e10*/  HFMA2 R30, R0, R33, R30 ;  /* 0x00000021001e7231 */ /* 0x000fc4000000001e */
[-C--:B------:R-:W-:Y:S02]  /*7e20*/  HFMA2 R92, R18, R35.reuse, R92 ;  /* 0x00000023125c7231 */ /* 0x080fe4000000005c */
[----:B------:R-:W-:Y:S02]  /*7e30*/  HADD2 R79, R29, -1028, -1028 ;  /* 0xe404e4041d4f7430 */ /* 0x000fe40000000000 */
[----:B------:R-:W-:Y:S02]  /*7e40*/  HFMA2 R28, R20, R35, R28 ;  /* 0x00000023141c7231 */ /* 0x000fe4000000001c */
[----:B------:R-:W-:Y:S02]  /*7e50*/  HFMA2 R30, R79, R34, R30 ;  /* 0x000000224f1e7231 */ /* 0x000fe4000000001e */
[----:B0-----:R-:W-:Y:S02]  /*7e60*/  HFMA2 R90, R93, R36, R90 ;  /* 0x000000245d5a7231 */ /* 0x001fe4000000005a */
[----:B------:R-:W-:-:S02]  /*7e70*/  HADD2 R87, R87, -1028, -1028 ;  /* 0xe404e40457577430 */ /* 0x000fc40000000000 */
[-C--:B------:R-:W-:Y:S02]  /*7e80*/  HFMA2 R92, R89, R36.reuse, R92 ;  /* 0x00000024595c7231 */ /* 0x080fe4000000005c */
[----:B------:R-:W-:Y:S02]  /*7e90*/  HFMA2 R30, R16, R35, R30 ;  /* 0x00000023101e7231 */ /* 0x000fe4000000001e */
[----:B------:R-:W-:Y:S02]  /*7ea0*/  HADD2 R91, R91, -1028, -1028 ;  /* 0xe404e4045b5b7430 */ /* 0x000fe40000000000 */
[-C--:B------:R-:W-:Y:S02]  /*7eb0*/  HFMA2 R28, R87, R36.reuse, R28 ;  /* 0x00000024571c7231 */ /* 0x080fe4000000001c */
[----:B------:R-:W-:Y:S02]  /*7ec0*/  HFMA2 R90, R14, R37, R90 ;  /* 0x000000250e5a7231 */ /* 0x000fe4000000005a */
[----:B------:R-:W-:-:S02]  /*7ed0*/  HFMA2 R30, R91, R36, R30 ;  /* 0x000000245b1e7231 */ /* 0x000fc4000000001e */
[-C--:B------:R-:W-:Y:S02]  /*7ee0*/  HFMA2 R92, R10, R37.reuse, R92 ;  /* 0x000000250a5c7231 */ /* 0x080fe4000000005c */
[-C--:B------:R-:W-:Y:S02]  /*7ef0*/  HFMA2 R29, R12, R37.reuse, R28 ;  /* 0x000000250c1d7231 */ /* 0x080fe4000000001c */
[----:B------:R-:W-:Y:S02]  /*7f00*/  HFMA2 R37, R8, R37, R30 ;  /* 0x0000002508257231 */ /* 0x000fe4000000001e */
[----:B------:R-:W-:Y:S02]  /*7f10*/  HADD2 R86, R43, -1028, -1028 ;  /* 0xe404e4042b567430 */ /* 0x000fe40000000000 */
[-C--:B------:R-:W-:Y:S02]  /*7f20*/  HFMA2 R28, R9, R38.reuse, R90 ;  /* 0x00000026091c7231 */ /* 0x080fe4000000005a */
[----:B------:R-:W-:-:S02]  /*7f30*/  HFMA2 R29, R7, R38, R29 ;  /* 0x00000026071d7231 */ /* 0x000fc4000000001d */
[-C--:B------:R-:W-:Y:S02]  /*7f40*/  HFMA2 R30, R5, R38.reuse, R92 ;  /* 0x00000026051e7231 */ /* 0x080fe4000000005c */
[----:B------:R-:W-:Y:S02]  /*7f50*/  HADD2 R92, R41, -1028, -1028 ;  /* 0xe404e404295c7430 */ /* 0x000fe40000000000 */
[----:B------:R-:W-:Y:S02]  /*7f60*/  HADD2 R90, R42, -1028, -1028 ;  /* 0xe404e4042a5a7430 */ /* 0x000fe40000000000 */
[----:B------:R-:W-:Y:S02]  /*7f70*/  HFMA2 R37, R3, R38, R37 ;  /* 0x0000002603257231 */ /* 0x000fe40000000025 */
[----:B------:R-:W-:Y:S02]  /*7f80*/  HFMA2 R28, R92, R39, R28 ;  /* 0x000000275c1c7231 */ /* 0x000fe4000000001c */
[----:B------:R-:W-:-:S02]  /*7f90*/  HADD2 R88, R88, -1028, -1028 ;  /* 0xe404e40458587430 */ /* 0x000fc40000000000 */
        /* <DEDUP_REMOVED lines=244> */
.L_x_399:
        /* <DEDUP_REMOVED lines=10> */
.L_x_398:
        /* <DEDUP_REMOVED lines=11> */
[----:B------:R-:W-:-:S04]  /*9030*/  MOV R0, UR10 ;  /* 0x0000000a00007c02 */ /* 0x000fc80008000f00 */
[----:B-1----:R-:W-:-:S07]  /*9040*/  MOV R3, UR8 ;  /* 0x0000000800037c02 */ /* 0x002fce0008000f00 */
.L_x_403:
[----:B------:R-:W-:-:S13]  /*9050*/  ISETP.NE.AND P0, PT, R48, UR5, PT ;  /* 0x0000000530007c0c */ /* 0x000fda000bf05270 */
[----:B------:R-:W-:Y:S02]  /*9060*/  @!P0 LEA R4, R60, R1, 0x3 ;  /* 0x000000013c048211 */ /* 0x000fe400078e18ff */
[----:B------:R-:W-:-:S04]  /*9070*/  @!P0 MOV R2, R0 ;  /* 0x0000000000028202 */ /* 0x000fc80000000f00 */
[----:B------:R-:W2:Y:S04]  /*9080*/  @!P0 LDL.64 R4, [R4+0x8] ;  /* 0x0000080004048983 */ /* 0x000ea80000100a00 */
[----:B------:R-:W3:Y:S01]  /*9090*/  @!P0 LDG.E.U16.CONSTANT R2, desc[UR14][R2.64] ;  /* 0x0000000e02028981 */ /* 0x000ee2000c1e9500 */
[----:B------:R-:W-:Y:S01]  /*90a0*/  UISETP.GE.AND UP0, UPT, UR6, 0x1, UPT ;  /* 0x000000010600788c */ /* 0x000fe2000bf06270 */
[----:B------:R-:W-:-:S04]  /*90b0*/  @!P0 IADD3 R6, PT, PT, R60, 0x1, RZ ;  /* 0x000000013c068810 */ /* 0x000fc80007ffe0ff */
        /* <DEDUP_REMOVED lines=8> */
[----:B------:R-:W-:Y:S01]  /*9140*/  HFMA2 R24, -RZ, RZ, 0, 0.25 ;  /* 0x00003400ff187431 */ /* 0x000fe200000001ff */
[----:B------:R-:W-:Y:S01]  /*9150*/  MOV R35, 0x2c00 ;  /* 0x00002c0000237802 */ /* 0x000fe20000000f00 */
[----:B------:R-:W-:Y:S01]  /*9160*/  HFMA2 R46, -RZ, RZ, 0, 0.015625 ;  /* 0x00002400ff2e7431 */ /* 0x000fe200000001ff */
[----:B------:R-:W-:Y:S02]  /*9170*/  UISETP.NE.AND UP0, UPT, UR6, 0x1, UPT ;  /* 0x000000010600788c */ /* 0x000fe4000bf05270 */
[----:B------:R-:W-:Y:S02]  /*9180*/  PRMT R24, R24, 0x5410, R24 ;  /* 0x0000541018187816 */ /* 0x000fe40000000018 */
[----:B------:R-:W-:Y:S02]  /*9190*/  PRMT R46, R46, 0x5410, R46 ;  /* 0x000054102e2e7816 */ /* 0x000fe4000000002e */
[----:B--2---:R-:W-:-:S02]  /*91a0*/  LOP3.LUT R2, R4, 0xc000c, RZ, 0xc0, !PT ;  /* 0x000c000c04027812 */ /* 0x004fc400078ec0ff */
[----:B------:R-:W-:Y:S02]  /*91b0*/  SHF.R.U32.HI R30, RZ, 0x8, R4 ;  /* 0x00000008ff1e7819 */ /* 0x000fe40000011604 */
[C---:B-----5:R-:W-:Y:S02]  /*91c0*/  LOP3.LUT R8, R4.reuse, 0x300030, RZ, 0xc0, !PT ;  /* 0x0030003004087812 */ /* 0x060fe400078ec0ff */
[C---:B------:R-:W-:Y:S02]  /*91d0*/  LOP3.LUT R32, R4.reuse, 0xc000c0, RZ, 0xc0, !PT ;  /* 0x00c000c004207812 */ /* 0x040fe400078ec0ff */
[----:B------:R-:W-:Y:S02]  /*91e0*/  LOP3.LUT R31, R4, 0x30003, RZ, 0xc0, !PT ;  /* 0x00030003041f7812 */ /* 0x000fe400078ec0ff */
[----:B------:R-:W-:Y:S02]  /*91f0*/  LOP3.LUT R4, R5, 0xc000c, RZ, 0xc0, !PT ;  /* 0x000c000c05047812 */ /* 0x000fe400078ec0ff */
[----:B------:R-:W-:-:S02]  /*9200*/  SHF.R.U32.HI R29, RZ, 0x8, R5 ;  /* 0x00000008ff1d7819 */ /* 0x000fc40000011605 */
[C---:B------:R-:W-:Y:S02]  /*9210*/  LOP3.LUT R9, R5.reuse, 0x300030, RZ, 0xc0, !PT ;  /* 0x0030003005097812 */ /* 0x040fe400078ec0ff */
[C---:B------:R-:W-:Y:S02]  /*9220*/  LOP3.LUT R34, R5.reuse, 0xc000c0, RZ, 0xc0, !PT ;  /* 0x00c000c005227812 */ /* 0x040fe400078ec0ff */
[----:B------:R-:W-:Y:S02]  /*9230*/  LOP3.LUT R33, R5, 0x30003, RZ, 0xc0, !PT ;  /* 0x0003000305217812 */ /* 0x000fe400078ec0ff */
[C---:B------:R-:W-:Y:S02]  /*9240*/  LOP3.LUT R5, R6.reuse, 0xc000c, RZ, 0xc0, !PT ;  /* 0x000c000c06057812 */ /* 0x040fe400078ec0ff */
[----:B------:R-:W-:Y:S02]  /*9250*/  SHF.R.U32.HI R26, RZ, 0x8, R6 ;  /* 0x00000008ff1a7819 */ /* 0x000fe40000011606 */
[----:B------:R-:W-:-:S02]  /*9260*/  LOP3.LUT R10, R6, 0x300030, RZ, 0xc0, !PT ;  /* 0x00300030060a7812 */ /* 0x000fc400078ec0ff */
[C---:B------:R-:W-:Y:S02]  /*9270*/  LOP3.LUT R37, R6.reuse, 0xc000c0, RZ, 0xc0, !PT ;  /* 0x00c000c006257812 */ /* 0x040fe400078ec0ff */
[----:B------:R-:W-:Y:S02]  /*9280*/  LOP3.LUT R36, R6, 0x30003, RZ, 0xc0, !PT ;  /* 0x0003000306247812 */ /* 0x000fe400078ec0ff */
[----:B------:R-:W-:Y:S02]  /*9290*/  LOP3.LUT R6, R7, 0xc000c, RZ, 0xc0, !PT ;  /* 0x000c000c07067812 */ /* 0x000fe400078ec0ff */
[----:B------:R-:W-:Y:S02]  /*92a0*/  SHF.R.U32.HI R28, RZ, 0x8, R7 ;  /* 0x00000008ff1c7819 */ /* 0x000fe40000011607 */
[----:B------:R-:W-:Y:S02]  /*92b0*/  LOP3.LUT R12, R4, 0x64006400, RZ, 0xfc, !PT ;  /* 0x64006400040c7812 */ /* 0x000fe400078efcff */
[----:B------:R-:W-:-:S02]  /*92c0*/  LOP3.LUT R14, R5, 0x64006400, RZ, 0xfc, !PT ;  /* 0x64006400050e7812 */ /* 0x000fc400078efcff */
[----:B------:R-:W-:Y:S01]  /*92d0*/  LOP3.LUT R16, R6, 0x64006400, RZ, 0xfc, !PT ;  /* 0x6400640006107812 */ /* 0x000fe200078efcff */
[-C--:B------:R-:W-:Y:S01]  /*92e0*/  HFMA2 R12, R12, R24.reuse.H1_H1, -258, -258 ;  /* 0xdc08dc080c0c7431 */ /* 0x080fe20000060018 */
[C---:B------:R-:W-:Y:S01]  /*92f0*/  LOP3.LUT R11, R7.reuse, 0x300030, RZ, 0xc0, !PT ;  /* 0x00300030070b7812 */ /* 0x040fe200078ec0ff */
[-C--:B------:R-:W-:Y:S01]  /*9300*/  HFMA2 R14, R14, R24.reuse.H1_H1, -258, -258 ;  /* 0xdc08dc080e0e7431 */ /* 0x080fe20000060018 */
[C---:B------:R-:W-:Y:S01]  /*9310*/  LOP3.LUT R40, R7.reuse, 0xc000c0, RZ, 0xc0, !PT ;  /* 0x00c000c007287812 */ /* 0x040fe200078ec0ff */
[----:B------:R-:W-:Y:S01]  /*9320*/  HFMA2 R16, R16, R24.H1_H1, -258, -258 ;  /* 0xdc08dc0810107431 */ /* 0x000fe20000060018 */
        /* <DEDUP_REMOVED lines=8> */
[-C--:B------:R-:W-:Y:S01]  /*93b0*/  HFMA2 R2, R2, R24.reuse.H1_H1, -258, -258 ;  /* 0xdc08dc0802027431 */ /* 0x080fe20000060018 */
[----:B------:R-:W-:Y:S01]  /*93c0*/  LOP3.LUT R6, R6, 0x64006400, RZ, 0xfc, !PT ;  /* 0x6400640006067812 */ /* 0x000fe200078efcff */
[-C--:B------:R-:W-:Y:S01]  /*93d0*/  HFMA2 R18, R4, R24.reuse.H1_H1, -258, -258 ;  /* 0xdc08dc0804127431 */ /* 0x080fe20000060018 */
[----:B------:R-:W-:Y:S01]  /*93e0*/  LOP3.LUT R7, R7, 0x64006400, RZ, 0xfc, !PT ;  /* 0x6400640007077812 */ /* 0x000fe200078efcff */
[-C--:B------:R-:W-:Y:S01]  /*93f0*/  HFMA2 R20, R5, R24.reuse.H1_H1, -258, -258 ;  /* 0xdc08dc0805147431 */ /* 0x080fe20000060018 */
[----:B------:R-:W-:Y:S01]  /*9400*/  LOP3.LUT R15, R9, 0x64006400, RZ, 0xfc, !PT ;  /* 0x64006400090f7812 */ /* 0x000fe200078efcff */
[-C--:B------:R-:W-:Y:S01]  /*9410*/  HFMA2 R22, R6, R24.reuse.H1_H1, -258, -258 ;  /* 0xdc08dc0806167431 */ /* 0x080fe20000060018 */
[----:B------:R-:W-:Y:S01]  /*9420*/  LOP3.LUT R17, R10, 0x64006400, RZ, 0xfc, !PT ;  /* 0x640064000a117812 */ /* 0x000fe200078efcff */
[----:B------:R-:W-:Y:S01]  /*9430*/  HFMA2 R24, R7, R24.H1_H1, -258, -258 ;  /* 0xdc08dc0807187431 */ /* 0x000fe20000060018 */
[----:B------:R-:W-:Y:S01]  /*9440*/  LOP3.LUT R19, R11, 0x64006400, RZ, 0xfc, !PT ;  /* 0x640064000b137812 */ /* 0x000fe200078efcff */
[----:B------:R-:W0:Y:S01]  /*9450*/  LDS.128 R4, [UR4+-0x100] ;  /* 0xffff0004ff047984 */ /* 0x000e220008000c00 */
        /* <DEDUP_REMOVED lines=21> */
[----:B------:R-:W1:Y:S01]  /*95b0*/  LDS.128 R8, [UR4+-0xf0] ;  /* 0xffff1004ff087984 */ /* 0x000e620008000c00 */
[----:B------:R-:W-:-:S02]  /*95c0*/  LOP3.LUT R33, R30, 0xc000c0, RZ, 0xc0, !PT ;  /* 0x00c000c01e217812 */ /* 0x000fc400078ec0ff */
[----:B------:R-:W-:Y:S02]  /*95d0*/  LOP3.LUT R31, R31, 0x64006400, RZ, 0xfc, !PT ;  /* 0x640064001f1f7812 */ /* 0x000fe400078efcff */
[----:B------:R-:W-:Y:S02]  /*95e0*/  LOP3.LUT R40, R40, 0x64006400, RZ, 0xfc, !PT ;  /* 0x6400640028287812 */ /* 0x000fe400078efcff */
[----:B------:R-:W-:Y:S01]  /*95f0*/  LOP3.LUT R41, R39, 0x64006400, RZ, 0xfc, !PT ;  /* 0x6400640027297812 */ /* 0x000fe200078efcff */
[----:B------:R-:W-:Y:S01]  /*9600*/  HADD2 R31, R31, -1026, -1026 ;  /* 0xe402e4021f1f7430 */ /* 0x000fe20000000000 */
        /* <DEDUP_REMOVED lines=9> */
[----:B------:R-:W-:Y:S01]  /*96a0*/  HADD2 R33, R35, -1026, -1026 ;  /* 0xe402e40223217430 */ /* 0x000fe20000000000 */
[----:B------:R-:W-:Y:S01]  /*96b0*/  LOP3.LUT R34, R34, 0x64006400, RZ, 0xfc, !PT ;  /* 0x6400640022227812 */ /* 0x000fe200078efcff */
[----:B------:R-:W-:Y:S01]  /*96c0*/  HADD2 R35, R37, -1026, -1026 ;  /* 0xe402e40225237430 */ /* 0x000fe20000000000 */
[----:B------:R-:W-:Y:S01]  /*96d0*/  LOP3.LUT R43, R43, 0x64006400, RZ, 0xfc, !PT ;  /* 0x640064002b2b7812 */ /* 0x000fe200078efcff */
[----:B------:R-:W-:-:S02]  /*96e0*/  HFMA2 R44, R39, R46.H1_H1, -18, -18 ;  /* 0xcc80cc80272c7431 */ /* 0x000fc4000006002e */
[----:B0-----:R-:W-:Y:S02]  /*96f0*/  HFMA2 R39, R31, R4, RZ ;  /* 0x000000041f277231 */ /* 0x001fe400000000ff */
[-C--:B------:R-:W-:Y:S01]  /*9700*/  HFMA2 R32, R32, R46.reuse.H1_H1, -18, -18 ;  /* 0xcc80cc8020207431 */ /* 0x080fe2000006002e */
[----:B------:R-:W-:Y:S01]  /*9710*/  LOP3.LUT R30, R30, 0x30003, RZ, 0xc0, !PT ;  /* 0x000300031e1e7812 */ /* 0x000fe200078ec0ff */
[-C--:B------:R-:W-:Y:S01]  /*9720*/  HFMA2 R34, R34, R46.reuse.H1_H1, -18, -18 ;  /* 0xcc80cc8022227431 */ /* 0x080fe2000006002e */
[----:B------:R-:W-:Y:S01]  /*9730*/  LOP3.LUT R26, R26, 0x30003, RZ, 0xc0, !PT ;  /* 0x000300031a1a7812 */ /* 0x000fe200078ec0ff */
[-C--:B------:R-:W-:Y:S01]  /*9740*/  HFMA2 R42, R42, R46.reuse.H1_H1, -18, -18 ;  /* 0xcc80cc802a2a7431 */ /* 0x080fe2000006002e */
[----:B------:R-:W-:Y:S01]  /*9750*/  LOP3.LUT R28, R28, 0x30003, RZ, 0xc0, !PT ;  /* 0x000300031c1c7812 */ /* 0x000fe200078ec0ff */
[----:B------:R-:W-:Y:S02]  /*9760*/  HFMA2 R46, R43, R46.H1_H1, -18, -18 ;  /* 0xcc80cc802b2e7431 */ /* 0x000fe4000006002e */
[----:B------:R-:W-:-:S02]  /*9770*/  HFMA2 R43, R35, R4, RZ ;  /* 0x00000004232b7231 */ /* 0x000fc400000000ff */
[----:B------:R-:W-:Y:S02]  /*9780*/  HADD2 R37, R41, -1026, -1026 ;  /* 0xe402e40229257430 */ /* 0x000fe40000000000 */
[-C--:B------:R-:W-:Y:S02]  /*9790*/  HFMA2 R39, R2, R5.reuse, R39 ;  /* 0x0000000502277231 */ /* 0x080fe40000000027 */
[-C--:B------:R-:W-:Y:S01]  /*97a0*/  HFMA2 R41, R33, R4.reuse, RZ.H0_H0 ;  /* 0x0000000421297231 */ /* 0x080fe200000400ff */
[----:B------:R-:W-:Y:S01]  /*97b0*/  LOP3.LUT R26, R26, 0x64006400, RZ, 0xfc, !PT ;  /* 0x640064001a1a7812 */ /* 0x000fe200078efcff */
[----:B------:R-:W-:Y:S01]  /*97c0*/  HFMA2 R4, R37, R4, RZ.H0_H0 ;  /* 0x0000000425047231 */ /* 0x000fe200000400ff */
[----:B------:R-:W-:Y:S01]  /*97d0*/  LOP3.LUT R28, R28, 0x64006400, RZ, 0xfc, !PT ;  /* 0x640064001c1c7812 */ /* 0x000fe200078efcff */
[-C--:B------:R-:W-:Y:S02]  /*97e0*/  HFMA2 R41, R12, R5.reuse, R41 ;  /* 0x000000050c297231 */ /* 0x080fe40000000029 */
[----:B------:R-:W-:-:S02]  /*97f0*/  HFMA2 R43, R14, R5, R43 ;  /* 0x000000050e2b7231 */ /* 0x000fc4000000002b */
[----:B------:R-:W-:Y:S02]  /*9800*/  HFMA2 R4, R16, R5, R4 ;  /* 0x0000000510047231 */ /* 0x000fe40000000004 */
[-C--:B------:R-:W-:Y:S02]  /*9810*/  HFMA2 R39, R13, R6.reuse, R39 ;  /* 0x000000060d277231 */ /* 0x080fe40000000027 */
[-C--:B------:R-:W-:Y:S02]  /*9820*/  HFMA2 R41, R15, R6.reuse, R41 ;  /* 0x000000060f297231 */ /* 0x080fe40000000029 */
[-C--:B------:R-:W-:Y:S01]  /*9830*/  HFMA2 R45, R19, R6.reuse, R4 ;  /* 0x00000006132d7231 */ /* 0x080fe20000000004 */
[----:B------:R-:W-:Y:S01]  /*9840*/  LOP3.LUT R4, R29, 0x30003, RZ, 0xc0, !PT ;  /* 0x000300031d047812 */ /* 0x000fe200078ec0ff */
[----:B------:R-:W-:Y:S01]  /*9850*/  HFMA2 R43, R17, R6, R43 ;  /* 0x00000006112b7231 */ /* 0x000fe2000000002b */
[----:B------:R-:W-:Y:S01]  /*9860*/  LOP3.LUT R29, R30, 0x64006400, RZ, 0xfc, !PT ;  /* 0x640064001e1d7812 */ /* 0x000fe200078efcff */
[----:B------:R-:W-:-:S02]  /*9870*/  HFMA2 R5, R32, R7, R39 ;  /* 0x0000000720057231 */ /* 0x000fc40000000027 */
[-C--:B------:R-:W-:Y:S01]  /*9880*/  HFMA2 R6, R34, R7.reuse, R41 ;  /* 0x0000000722067231 */ /* 0x080fe20000000029 */
[----:B------:R-:W-:Y:S01]  /*9890*/  LOP3.LUT R4, R4, 0x64006400, RZ, 0xfc, !PT ;  /* 0x6400640004047812 */ /* 0x000fe200078efcff */
[----:B------:R-:W-:Y:S02]  /*98a0*/  HADD2 R41, R26, -1026, -1026 ;  /* 0xe402e4021a297430 */ /* 0x000fe40000000000 */
[----:B------:R-:W-:Y:S02]  /*98b0*/  HADD2 R29, R29, -1026, -1026 ;  /* 0xe402e4021d1d7430 */ /* 0x000fe40000000000 */
[-C--:B------:R-:W-:Y:S02]  /*98c0*/  HFMA2 R30, R36, R7.reuse, R43 ;  /* 0x00000007241e7231 */ /* 0x080fe4000000002b */
[----:B------:R-:W-:Y:S02]  /*98d0*/  HADD2 R39, R4, -1026, -1026 ;  /* 0xe402e40204277430 */ /* 0x000fe40000000000 */
[----:B------:R-:W-:-:S02]  /*98e0*/  HFMA2 R45, R38, R7, R45 ;  /* 0x00000007262d7231 */ /* 0x000fc4000000002d */
[-C--:B-1----:R-:W-:Y:S02]  /*98f0*/  HFMA2 R5, R29, R8.reuse, R5 ;  /* 0x000000081d057231 */ /* 0x082fe40000000005 */
[----:B------:R-:W-:Y:S02]  /*9900*/  HADD2 R43, R28, -1026, -1026 ;  /* 0xe402e4021c2b7430 */ /* 0x000fe40000000000 */
        /* <DEDUP_REMOVED lines=8> */
[-C--:B------:R-:W-:Y:S02]  /*9990*/  HFMA2 R5, R21, R10.reuse, R5 ;  /* 0x0000000a15057231 */ /* 0x080fe40000000005 */
[----:B------:R-:W-:-:S02]  /*99a0*/  HFMA2 R45, R27, R10, R45 ;  /* 0x0000000a1b2d7231 */ /* 0x000fc4000000002d */
[----:B------:R-:W-:Y:S02]  /*99b0*/  HFMA2 R30, R25, R10, R30 ;  /* 0x0000000a191e7231 */ /* 0x000fe4000000001e */
[-C--:B------:R-:W-:Y:S02]  /*99c0*/  HFMA2 R6, R42, R11.reuse, R6 ;  /* 0x0000000b2a067231 */ /* 0x080fe40000000006 */
[-C--:B------:R-:W-:Y:S02]  /*99d0*/  HFMA2 R45, R46, R11.reuse, R45 ;  /* 0x0000000b2e2d7231 */ /* 0x080fe4000000002d */
[-C--:B------:R-:W-:Y:S02]  /*99e0*/  HFMA2 R5, R40, R11.reuse, R5 ;  /* 0x0000000b28057231 */ /* 0x080fe40000000005 */
[----:B------:R-:W-:Y:S02]  /*99f0*/  HADD2 R6, R6.H0_H0, R6.H1_H1 ;  /* 0x3000000606067230 */ /* 0x000fe40000000800 */
[----:B------:R-:W-:-:S02]  /*9a00*/  HFMA2 R30, R44, R11, R30 ;  /* 0x0000000b2c1e7231 */ /* 0x000fc4000000001e */
        /* <DEDUP_REMOVED lines=21> */
[----:B------:R-:W-:Y:S02]  /*9b60*/  HFMA2 R26, R13, R6, R26 ;  /* 0x000000060d1a7231 */ /* 0x000fe4000000001a */
[----:B-1----:R-:W-:-:S02]  /*9b70*/  HFMA2 R28, R39, R8, R28 ;  /* 0x00000008271c7231 */ /* 0x002fc4000000001c */
[-C--:B------:R-:W-:Y:S02]  /*9b80*/  HFMA2 R30, R17, R6.reuse, R30 ;  /* 0x00000006111e7231 */ /* 0x080fe4000000001e */
[----:B------:R-:W-:Y:S02]  /*9b90*/  HFMA2 R6, R19, R6, R4 ;  /* 0x0000000613067231 */ /* 0x000fe40000000004 */
[----:B------:R-:W-:Y:S02]  /*9ba0*/  HFMA2 R28, R20, R9, R28 ;  /* 0x00000009141c7231 */ /* 0x000fe4000000001c */
[-C--:B------:R-:W-:Y:S02]  /*9bb0*/  HFMA2 R6, R38, R7.reuse, R6 ;  /* 0x0000000726067231 */ /* 0x080fe40000000006 */
        /* <DEDUP_REMOVED lines=96> */
[-C--:B------:R-:W-:Y:S02]  /*a1c0*/  HFMA2 R21, R23, R10.reuse, R33 ;  /* 0x0000000a17157231 */ /* 0x080fe40000000021 */
[-C--:B------:R-:W-:Y:S02]  /*a1d0*/  HFMA2 R22, R25, R10.reuse, R35 ;  /* 0x0000000a19167231 */ /* 0x080fe40000000023 */
[----:B------:R-:W-:-:S02]  /*a1e0*/  HFMA2 R23, R27, R10, R12 ;  /* 0x0000000a1b177231 */ /* 0x000fc4000000000c */
[-C--:B------:R-:W-:Y:S02]  /*a1f0*/  HFMA2 R21, R42, R11.reuse, R21 ;  /* 0x0000000b2a157231 */ /* 0x080fe40000000015 */
[-C--:B------:R-:W-:Y:S02]  /*a200*/  HFMA2 R23, R46, R11.reuse, R23 ;  /* 0x0000000b2e177231 */ /* 0x080fe40000000017 */
[-C--:B------:R-:W-:Y:S02]  /*a210*/  HFMA2 R20, R40, R11.reuse, R20 ;  /* 0x0000000b28147231 */ /* 0x080fe40000000014 */
[----:B------:R-:W-:Y:S02]  /*a220*/  HADD2 R10, R21.H0_H0, R21.H1_H1 ;  /* 0x30000015150a7230 */ /* 0x000fe40000000800 */
[----:B------:R-:W-:Y:S02]  /*a230*/  HFMA2 R22, R44, R11, R22 ;  /* 0x0000000b2c167231 */ /* 0x000fe40000000016 */
[----:B------:R-:W-:-:S02]  /*a240*/  HADD2 R11, R23.H0_H0, R23.H1_H1 ;  /* 0x30000017170b7230 */ /* 0x000fc40000000800 */
[----:B------:R-:W-:Y:S02]  /*a250*/  HADD2 R20, R20.H0_H0, R20.H1_H1 ;  /* 0x3000001414147230 */ /* 0x000fe40000000800 */
[----:B------:R-:W-:-:S03]  /*a260*/  HADD2 R22, R22.H0_H0, R22.H1_H1 ;  /* 0x3000001616167230 */ /* 0x000fc60000000800 */
[----:B------:R-:W-:Y:S02]  /*a270*/  PRMT R20, R20, 0x5410, R10 ;  /* 0x0000541014147816 */ /* 0x000fe4000000000a */
[----:B------:R-:W-:-:S03]  /*a280*/  PRMT R22, R22, 0x5410, R11 ;  /* 0x0000541016167816 */ /* 0x000fc6000000000b */
[----:B------:R-:W-:Y:S02]  /*a290*/  HFMA2 R53, R20, R95, R53 ;  /* 0x0000005f14357231 */ /* 0x000fe40000000035 */
[----:B------:R-:W-:-:S07]  /*a2a0*/  HFMA2 R52, R22, R94, R52 ;  /* 0x0000005e16347231 */ /* 0x000fce0000000034 */
.L_x_402:
        /* <DEDUP_REMOVED lines=8> */
.L_x_401:
        /* <DEDUP_REMOVED lines=13> */
.L_x_407:
[----:B------:R-:W0:Y:S02]  /*a400*/  LDS R2, [R0] ;  /* 0x0000000000027984 */ /* 0x000e240000000800 */
[----:B0-----:R-:W-:-:S05]  /*a410*/  HADD2 R3, R2, R59 ;  /* 0x0000003b02037230 */ /* 0x001fca0000000000 */
[----:B------:R-:W0:Y:S02]  /*a420*/  ATOMS.CAST.SPIN P0, [R0], R2, R3 ;  /* 0x000000020000758d */ /* 0x000e240001800003 */
[----:B0-----:R-:W-:Y:S05]  /*a430*/  @!P0 BRA `(.L_x_407) ;  /* 0xfffffffc00f08947 */ /* 0x001fea000383ffff */
[----:B------:R-:W-:Y:S05]  /*a440*/  BRA `(.L_x_405) ;  /* 0x00000000000c7947 */ /* 0x000fea0003800000 */
.L_x_406:
[----:B------:R-:W2:Y:S02]  /*a450*/  LD.E R0, desc[UR14][R4.64] ;  /* 0x0000000e04007980 */ /* 0x000ea4000c101900 */
[----:B--2---:R-:W-:-:S05]  /*a460*/  IADD3 R3, PT, PT, R59, R0, RZ ;  /* 0x000000003b037210 */ /* 0x004fca0007ffe0ff */
[----:B------:R0:W-:Y:S02]  /*a470*/  ST.E desc[UR14][R4.64], R3 ;  /* 0x0000000304007985 */ /* 0x0001e4000c10190e */
.L_x_405:
[----:B------:R-:W-:Y:S05]  /*a480*/  BSYNC.RECONVERGENT B0 ;  /* 0x0000000000007941 */ /* 0x000fea0003800200 */
.L_x_404:
[----:B------:R1:W-:Y:S01]  /*a490*/  ATOM.E.ADD.F16x2.RN.STRONG.GPU P0, RZ, desc[UR14][R4.64+0x4], R58 ;  /* 0x8000043a04ff79a2 */ /* 0x0003e2000c10e10e */
[----:B------:R-:W-:Y:S04]  /*a4a0*/  BSSY.RECONVERGENT B0, `(.L_x_408) ;  /* 0x000000e000007945 */ /* 0x000fe80003800200 */
[----:B-1----:R-:W-:Y:S05]  /*a4b0*/  @P0 BRA `(.L_x_409) ;  /* 0x0000000000300947 */ /* 0x002fea0003800000 */
[----:B------:R-:W1:Y:S02]  /*a4c0*/  QSPC.E.S P0, RZ, [R4+0x4] ;  /* 0x0000040004ff73aa */ /* 0x000e640000000500 */
[----:B-1----:R-:W-:Y:S05]  /*a4d0*/  @!P0 BRA `(.L_x_410) ;  /* 0x00000000001c8947 */ /* 0x002fea0003800000 */
[----:B------:R-:W-:-:S04]  /*a4e0*/  MOV R2, R4 ;  /* 0x0000000400027202 */ /* 0x000fc80000000f00 */
[----:B------:R-:W-:-:S07]  /*a4f0*/  MOV R0, R2 ;  /* 0x0000000200007202 */ /* 0x000fce0000000f00 */
.L_x_411:
[----:B------:R-:W0:Y:S02]  /*a500*/  LDS R2, [R0+0x4] ;  /* 0x0000040000027984 */ /* 0x000e240000000800 */
[----:B0-----:R-:W-:-:S05]  /*a510*/  HFMA2 R3, R2, 1, 1, R58 ;  /* 0x3c003c0002037831 */ /* 0x001fca000000003a */
[----:B------:R-:W0:Y:S02]  /*a520*/  ATOMS.CAST.SPIN P0, [R0+0x4], R2, R3 ;  /* 0x000004020000758d */ /* 0x000e240001800003 */
[----:B0-----:R-:W-:Y:S05]  /*a530*/  @!P0 BRA `(.L_x_411) ;  /* 0xfffffffc00f08947 */ /* 0x001fea000383ffff */
[----:B------:R-:W-:Y:S05]  /*a540*/  BRA `(.L_x_409) ;  /* 0x00000000000c7947 */ /* 0x000fea0003800000 */
.L_x_410:
[----:B------:R-:W0:Y:S02]  /*a550*/  LD.E R0, desc[UR14][R4.64+0x4] ;  /* 0x0000040e04007980 */ /* 0x000e24000c101900 */
[----:B0-----:R-:W-:-:S05]  /*a560*/  IADD3 R3, PT, PT, R58, R0, RZ ;  /* 0x000000003a037210 */ /* 0x001fca0007ffe0ff */
[----:B------:R1:W-:Y:S02]  /*a570*/  ST.E desc[UR14][R4.64+0x4], R3 ;  /* 0x0000040304007985 */ /* 0x0003e4000c10190e */
.L_x_409:
[----:B------:R-:W-:Y:S05]  /*a580*/  BSYNC.RECONVERGENT B0 ;  /* 0x0000000000007941 */ /* 0x000fea0003800200 */
.L_x_408:
        /* <DEDUP_REMOVED lines=12> */
.L_x_415:
[----:B------:R-:W0:Y:S02]  /*a650*/  LDS R2, [R0] ;  /* 0x0000000000027984 */ /* 0x000e240000000800 */
[----:B0-----:R-:W-:-:S05]  /*a660*/  HADD2 R3, R2, R57 ;  /* 0x0000003902037230 */ /* 0x001fca0000000000 */
[----:B------:R-:W0:Y:S02]  /*a670*/  ATOMS.CAST.SPIN P0, [R0], R2, R3 ;  /* 0x000000020000758d */ /* 0x000e240001800003 */
[----:B0-----:R-:W-:Y:S05]  /*a680*/  @!P0 BRA `(.L_x_415) ;  /* 0xfffffffc00f08947 */ /* 0x001fea000383ffff */
[----:B------:R-:W-:Y:S05]  /*a690*/  BRA `(.L_x_413) ;  /* 0x00000000000c7947 */ /* 0x000fea0003800000 */
.L_x_414:
[----:B------:R-:W2:Y:S02]  /*a6a0*/  LD.E R0, desc[UR14][R4.64] ;  /* 0x0000000e04007980 */ /* 0x000ea4000c101900 */
[----:B--2---:R-:W-:-:S05]  /*a6b0*/  IADD3 R3, PT, PT, R57, R0, RZ ;  /* 0x0000000039037210 */ /* 0x004fca0007ffe0ff */
[----:B------:R0:W-:Y:S02]  /*a6c0*/  ST.E desc[UR14][R4.64], R3 ;  /* 0x0000000304007985 */ /* 0x0001e4000c10190e */
.L_x_413:
[----:B------:R-:W-:Y:S05]  /*a6d0*/  BSYNC.RECONVERGENT B0 ;  /* 0x0000000000007941 */ /* 0x000fea0003800200 */
.L_x_412:
[----:B------:R1:W-:Y:S01]  /*a6e0*/  ATOM.E.ADD.F16x2.RN.STRONG.GPU P0, RZ, desc[UR14][R4.64+0x4], R56 ;  /* 0x8000043804ff79a2 */ /* 0x0003e2000c10e10e */
[----:B------:R-:W-:Y:S04]  /*a6f0*/  BSSY.RECONVERGENT B0, `(.L_x_416) ;  /* 0x000000e000007945 */ /* 0x000fe80003800200 */
[----:B-1----:R-:W-:Y:S05]  /*a700*/  @P0 BRA `(.L_x_417) ;  /* 0x0000000000300947 */ /* 0x002fea0003800000 */
[----:B------:R-:W1:Y:S02]  /*a710*/  QSPC.E.S P0, RZ, [R4+0x4] ;  /* 0x0000040004ff73aa */ /* 0x000e640000000500 */
[----:B-1----:R-:W-:Y:S05]  /*a720*/  @!P0 BRA `(.L_x_418) ;  /* 0x00000000001c8947 */ /* 0x002fea0003800000 */
[----:B------:R-:W-:-:S04]  /*a730*/  MOV R2, R4 ;  /* 0x0000000400027202 */ /* 0x000fc80000000f00 */
[----:B------:R-:W-:-:S07]  /*a740*/  MOV R0, R2 ;  /* 0x0000000200007202 */ /* 0x000fce0000000f00 */
.L_x_419:
[----:B------:R-:W0:Y:S02]  /*a750*/  LDS R2, [R0+0x4] ;  /* 0x0000040000027984 */ /* 0x000e240000000800 */
[----:B0-----:R-:W-:-:S05]  /*a760*/  HFMA2 R3, R2, 1, 1, R56 ;  /* 0x3c003c0002037831 */ /* 0x001fca0000000038 */
[----:B------:R-:W0:Y:S02]  /*a770*/  ATOMS.CAST.SPIN P0, [R0+0x4], R2, R3 ;  /* 0x000004020000758d */ /* 0x000e240001800003 */
[----:B0-----:R-:W-:Y:S05]  /*a780*/  @!P0 BRA `(.L_x_419) ;  /* 0xfffffffc00f08947 */ /* 0x001fea000383ffff */
[----:B------:R-:W-:Y:S05]  /*a790*/  BRA `(.L_x_417) ;  /* 0x00000000000c7947 */ /* 0x000fea0003800000 */
.L_x_418:
[----:B------:R-:W0:Y:S02]  /*a7a0*/  LD.E R0, desc[UR14][R4.64+0x4] ;  /* 0x0000040e04007980 */ /* 0x000e24000c101900 */
[----:B0-----:R-:W-:-:S05]  /*a7b0*/  IADD3 R3, PT, PT, R56, R0, RZ ;  /* 0x0000000038037210 */ /* 0x001fca0007ffe0ff */
[----:B------:R1:W-:Y:S02]  /*a7c0*/  ST.E desc[UR14][R4.64+0x4], R3 ;  /* 0x0000040304007985 */ /* 0x0003e4000c10190e */
.L_x_417:
[----:B------:R-:W-:Y:S05]  /*a7d0*/  BSYNC.RECONVERGENT B0 ;  /* 0x0000000000007941 */ /* 0x000fea0003800200 */
.L_x_416:
        /* <DEDUP_REMOVED lines=12> */
.L_x_423:
[----:B------:R-:W0:Y:S02]  /*a8a0*/  LDS R2, [R0] ;  /* 0x0000000000027984 */ /* 0x000e240000000800 */
[----:B0-----:R-:W-:-:S05]  /*a8b0*/  HADD2 R3, R2, R55 ;  /* 0x0000003702037230 */ /* 0x001fca0000000000 */
[----:B------:R-:W0:Y:S02]  /*a8c0*/  ATOMS.CAST.SPIN P0, [R0], R2, R3 ;  /* 0x000000020000758d */ /* 0x000e240001800003 */
[----:B0-----:R-:W-:Y:S05]  /*a8d0*/  @!P0 BRA `(.L_x_423) ;  /* 0xfffffffc00f08947 */ /* 0x001fea000383ffff */
[----:B------:R-:W-:Y:S05]  /*a8e0*/  BRA `(.L_x_421) ;  /* 0x00000000000c7947 */ /* 0x000fea0003800000 */
.L_x_422:
[----:B------:R-:W2:Y:S02]  /*a8f0*/  LD.E R0, desc[UR14][R4.64] ;  /* 0x0000000e04007980 */ /* 0x000ea4000c101900 */
[----:B--2---:R-:W-:-:S05]  /*a900*/  IADD3 R3, PT, PT, R55, R0, RZ ;  /* 0x0000000037037210 */ /* 0x004fca0007ffe0ff */
[----:B------:R0:W-:Y:S02]  /*a910*/  ST.E desc[UR14][R4.64], R3 ;  /* 0x0000000304007985 */ /* 0x0001e4000c10190e */
.L_x_421:
[----:B------:R-:W-:Y:S05]  /*a920*/  BSYNC.RECONVERGENT B0 ;  /* 0x0000000000007941 */ /* 0x000fea0003800200 */
.L_x_420:
[----:B------:R1:W-:Y:S01]  /*a930*/  ATOM.E.ADD.F16x2.RN.STRONG.GPU P0, RZ, desc[UR14][R4.64+0x4], R54 ;  /* 0x8000043604ff79a2 */ /* 0x0003e2000c10e10e */
[----:B------:R-:W-:Y:S04]  /*a940*/  BSSY.RECONVERGENT B0, `(.L_x_424) ;  /* 0x000000e000007945 */ /* 0x000fe80003800200 */
[----:B-1----:R-:W-:Y:S05]  /*a950*/  @P0 BRA `(.L_x_425) ;  /* 0x0000000000300947 */ /* 0x002fea0003800000 */
[----:B------:R-:W1:Y:S02]  /*a960*/  QSPC.E.S P0, RZ, [R4+0x4] ;  /* 0x0000040004ff73aa */ /* 0x000e640000000500 */
[----:B-1----:R-:W-:Y:S05]  /*a970*/  @!P0 BRA `(.L_x_426) ;  /* 0x00000000001c8947 */ /* 0x002fea0003800000 */
[----:B------:R-:W-:-:S04]  /*a980*/  MOV R2, R4 ;  /* 0x0000000400027202 */ /* 0x000fc80000000f00 */
[----:B------:R-:W-:-:S07]  /*a990*/  MOV R0, R2 ;  /* 0x0000000200007202 */ /* 0x000fce0000000f00 */
.L_x_427:
[----:B------:R-:W0:Y:S02]  /*a9a0*/  LDS R2, [R0+0x4] ;  /* 0x0000040000027984 */ /* 0x000e240000000800 */
[----:B0-----:R-:W-:-:S05]  /*a9b0*/  HFMA2 R3, R2, 1, 1, R54 ;  /* 0x3c003c0002037831 */ /* 0x001fca0000000036 */
[----:B------:R-:W0:Y:S02]  /*a9c0*/  ATOMS.CAST.SPIN P0, [R0+0x4], R2, R3 ;  /* 0x000004020000758d */ /* 0x000e240001800003 */
[----:B0-----:R-:W-:Y:S05]  /*a9d0*/  @!P0 BRA `(.L_x_427) ;  /* 0xfffffffc00f08947 */ /* 0x001fea000383ffff */
[----:B------:R-:W-:Y:S05]  /*a9e0*/  BRA `(.L_x_425) ;  /* 0x00000000000c7947 */ /* 0x000fea0003800000 */
.L_x_426:
[----:B------:R-:W0:Y:S02]  /*a9f0*/  LD.E R0, desc[UR14][R4.64+0x4] ;  /* 0x0000040e04007980 */ /* 0x000e24000c101900 */
[----:B0-----:R-:W-:-:S05]  /*aa00*/  IADD3 R3, PT, PT, R54, R0, RZ ;  /* 0x0000000036037210 */ /* 0x001fca0007ffe0ff */
[----:B------:R1:W-:Y:S02]  /*aa10*/  ST.E desc[UR14][R4.64+0x4], R3 ;  /* 0x0000040304007985 */ /* 0x0003e4000c10190e */
.L_x_425:
[----:B------:R-:W-:Y:S05]  /*aa20*/  BSYNC.RECONVERGENT B0 ;  /* 0x0000000000007941 */ /* 0x000fea0003800200 */
.L_x_424:
        /* <DEDUP_REMOVED lines=12> */
.L_x_431:
[----:B------:R-:W0:Y:S02]  /*aaf0*/  LDS R2, [R0] ;  /* 0x0000000000027984 */ /* 0x000e240000000800 */
[----:B0-----:R-:W-:-:S05]  /*ab00*/  HADD2 R3, R2, R53 ;  /* 0x0000003502037230 */ /* 0x001fca0000000000 */
[----:B------:R-:W0:Y:S02]  /*ab10*/  ATOMS.CAST.SPIN P0, [R0], R2, R3 ;  /* 0x000000020000758d */ /* 0x000e240001800003 */
[----:B0-----:R-:W-:Y:S05]  /*ab20*/  @!P0 BRA `(.L_x_431) ;  /* 0xfffffffc00f08947 */ /* 0x001fea000383ffff */
[----:B------:R-:W-:Y:S05]  /*ab30*/  BRA `(.L_x_429) ;  /* 0x00000000000c7947 */ /* 0x000fea0003800000 */
.L_x_430:
[----:B------:R-:W2:Y:S02]  /*ab40*/  LD.E R0, desc[UR14][R4.64] ;  /* 0x0000000e04007980 */ /* 0x000ea4000c101900 */
[----:B--2---:R-:W-:-:S05]  /*ab50*/  IADD3 R3, PT, PT, R53, R0, RZ ;  /* 0x0000000035037210 */ /* 0x004fca0007ffe0ff */
[----:B------:R0:W-:Y:S02]  /*ab60*/  ST.E desc[UR14][R4.64], R3 ;  /* 0x0000000304007985 */ /* 0x0001e4000c10190e */
.L_x_429:
[----:B------:R-:W-:Y:S05]  /*ab70*/  BSYNC.RECONVERGENT B0 ;  /* 0x0000000000007941 */ /* 0x000fea0003800200 */
.L_x_428:
[----:B------:R1:W-:Y:S02]  /*ab80*/  ATOM.E.ADD.F16x2.RN.STRONG.GPU P0, RZ, desc[UR14][R4.64+0x4], R52 ;  /* 0x8000043404ff79a2 */ /* 0x0003e4000c10e10e */
[----:B-1----:R-:W-:Y:S05]  /*ab90*/  @P0 EXIT ;  /* 0x000000000000094d */ /* 0x002fea0003800000 */
[----:B------:R-:W1:Y:S02]  /*aba0*/  QSPC.E.S P0, RZ, [R4+0x4] ;  /* 0x0000040004ff73aa */ /* 0x000e640000000500 */
[----:B-1----:R-:W-:Y:S05]  /*abb0*/  @!P0 BRA `(.L_x_432) ;  /* 0x00000000001c8947 */ /* 0x002fea0003800000 */
[----:B------:R-:W-:-:S04]  /*abc0*/  MOV R2, R4 ;  /* 0x0000000400027202 */ /* 0x000fc80000000f00 */
[----:B------:R-:W-:-:S07]  /*abd0*/  MOV R0, R2 ;  /* 0x0000000200007202 */ /* 0x000fce0000000f00 */
.L_x_433:
[----:B------:R-:W0:Y:S02]  /*abe0*/  LDS R2, [R0+0x4] ;  /* 0x0000040000027984 */ /* 0x000e240000000800 */
[----:B0-----:R-:W-:-:S05]  /*abf0*/  HFMA2 R3, R2, 1, 1, R52 ;  /* 0x3c003c0002037831 */ /* 0x001fca0000000034 */
[----:B------:R-:W0:Y:S02]  /*ac00*/  ATOMS.CAST.SPIN P0, [R0+0x4], R2, R3 ;  /* 0x000004020000758d */ /* 0x000e240001800003 */
[----:B0-----:R-:W-:Y:S05]  /*ac10*/  @!P0 BRA `(.L_x_433) ;  /* 0xfffffffc00f08947 */ /* 0x001fea000383ffff */
[----:B------:R-:W-:Y:S05]  /*ac20*/  EXIT ;  /* 0x000000000000794d */ /* 0x000fea0003800000 */
.L_x_432:
[----:B------:R-:W0:Y:S02]  /*ac30*/  LD.E R0, desc[UR14][R4.64+0x4] ;  /* 0x0000040e04007980 */ /* 0x000e24000c101900 */
[----:B0-----:R-:W-:-:S05]  /*ac40*/  IADD3 R3, PT, PT, R52, R0, RZ ;  /* 0x0000000034037210 */ /* 0x001fca0007ffe0ff */
[----:B------:R-:W-:Y:S01]  /*ac50*/  ST.E desc[UR14][R4.64+0x4], R3 ;  /* 0x0000040304007985 */ /* 0x000fe2000c10190e */
[----:B------:R-:W-:Y:S05]  /*ac60*/  EXIT ;  /* 0x000000000000794d */ /* 0x000fea0003800000 */
.L_x_434:
        /* <DEDUP_REMOVED lines=9> */
.L_x_3570:


//--------------------- .text._Z23gemm_half_q_half_kernelILi4ELi4ELb0ELb0ELi64EEvPK6__halfPKjS4_S2_PS0_iiiiPKtS7_iiiiiibS2_i --------------------------
	.section	.text._Z23gemm_half_q_half_kernelILi4ELi4ELb0ELb0ELi64EEvPK6__halfPKjS4_S2_PS0_iiiiPKtS7_iiiiiibS2_i,"ax",@progbits
	.align	128
        .global         _Z23gemm_half_q_half_kernelILi4ELi4ELb0ELb0ELi64EEvPK6__halfPKjS4_S2_PS0_iiiiPKtS7_iiiiiibS2_i
        .type           _Z23gemm_half_q_half_kernelILi4ELi4ELb0ELb0ELi64EEvPK6__halfPKjS4_S2_PS0_iiiiPKtS7_iiiiiibS2_i,@function
        .size           _Z23gemm_half_q_half_kernelILi4ELi4ELb0ELb0ELi64EEvPK6__halfPKjS4_S2_PS0_iiiiPKtS7_iiiiiibS2_i,(.L_x_3571 - _Z23gemm_half_q_half_kernelILi4ELi4ELb0ELb0ELi64EEvPK6__halfPKjS4_S2_PS0_iiiiPKtS7_iiiiiibS2_i)
        .other          _Z23gemm_half_q_half_kernelILi4ELi4ELb0ELb0ELi64EEvPK6__halfPKjS4_S2_PS0_iiiiPKtS7_iiiiiibS2_i,@"STO_CUDA_ENTRY STV_DEFAULT"
_Z23gemm_half_q_half_kernelILi4ELi4ELb0ELb0ELi64EEvPK6__halfPKjS4_S2_PS0_iiiiPKtS7_iiiiiibS2_i:
.text._Z23gemm_half_q_half_kernelILi4ELi4ELb0ELb0ELi64EEvPK6__halfPKjS4_S2_PS0_iiiiPKtS7_iiiiiibS2_i:
        /* <DEDUP_REMOVED lines=56> */
.L_x_440:
        /* <DEDUP_REMOVED lines=8> */
[----:B------:R-:W-:Y:S01]  /*0400*/  LEA.HI.X.SX32 R10, R6, RZ, 0x1, P2 ;  /* 0x000000ff060a7211 */ /* 0x000fe200010f0eff */
[----:B------:R-:W2:Y:S01]  /*0410*/  LDG.E.U16.CONSTANT R4, desc[UR20][R4.64] ;  /* 0x0000001404047981 */ /* 0x000ea2000c1e9500 */
[----:B------:R-:W-:Y:S02]  /*0420*/  IADD3 R9, P3, PT, R3, R8, RZ ;  /* 0x0000000803097210 */ /* 0x000fe40007f7e0ff */
        /* <DEDUP_REMOVED lines=21> */
.L_x_439:
        /* <DEDUP_REMOVED lines=20> */
.L_x_441:
[----:B------:R-:W-:-:S13]  /*06c0*/  ISETP.EQ.AND P1, PT, RZ, UR5, PT ;  /* 0x00000005ff007c0c */ /* 0x000fda000bf22270 */
[----:B------:R-:W-:Y:S05]  /*06d0*/  @!P0 BRA P1, `(.L_x_436) ;  /* 0x00000004007c8947 */ /* 0x000fea0000800000 */
.L_x_438:
        /* <DEDUP_REMOVED lines=12> */
.L_x_437:
        /* <DEDUP_REMOVED lines=17> */
.L_x_444:
        /* <DEDUP_REMOVED lines=8> */
[----:B------:R-:W-:Y:S02]  /*0930*/  LEA.HI.X.SX32 R10, R6, RZ, 0x1, P1 ;  /* 0x000000ff060a7211 */ /* 0x000fe400008f0eff */
[----:B------:R-:W-:Y:S01]  /*0940*/  IADD3 R9, P2, PT, R3, R8, RZ ;  /* 0x0000000803097210 */ /* 0x000fe20007f5e0ff */
        /* <DEDUP_REMOVED lines=22> */
.L_x_443:
        /* <DEDUP_REMOVED lines=21> */
.L_x_445:
[----:B------:R-:W-:-:S09]  /*0c00*/  UISETP.NE.OR UP0, UPT, UR5, URZ, UP0 ;  /* 0x000000ff0500728c */ /* 0x000fd20008705670 */
[----:B------:R-:W-:Y:S05]  /*0c10*/  BRA.U !UP0, `(.L_x_436) ;  /* 0x00000001082c7547 */ /* 0x000fea000b800000 */
.L_x_442:
        /* <DEDUP_REMOVED lines=11> */
.L_x_436:
[----:B------:R-:W-:Y:S05]  /*0cd0*/  BSYNC.RECONVERGENT B0 ;  /* 0x0000000000007941 */ /* 0x000fea0003800200 */
.L_x_435:
        /* <DEDUP_REMOVED lines=15> */
[----:B-----5:R-:W-:-:S08]  /*0dd0*/  LEA R3, R0, UR5, 0x2 ;  /* 0x0000000500037c11 */ /* 0x020fd0000f8e10ff */
[----:B------:R-:W-:Y:S05]  /*0de0*/  BRA.U UP0, `(.L_x_447) ;  /* 0x00000001008c7547 */ /* 0x000fea000b800000 */
[----:B------:R-:W-:Y:S02]  /*0df0*/  UIADD3 UR4, UPT, UPT, URZ, -UR6, URZ ;  /* 0x80000006ff047290 */ /* 0x000fe4000fffe0ff */
[----:B------:R-:W-:Y:S02]  /*0e00*/  UPLOP3.LUT UP0, UPT, UPT, UPT, UPT, 0x80, 0x8 ;  /* 0x000000000008789c */ /* 0x000fe40003f0f070 */
[----:B------:R-:W-:-:S09]  /*0e10*/  UISETP.GT.AND UP1, UPT, UR4, 0x3, UPT ;  /* 0x000000030400788c */ /* 0x000fd2000bf24270 */
[----:B------:R-:W-:Y:S05]  /*0e20*/  BRA.U !UP1, `(.L_x_448) ;  /* 0x0000000109447547 */ /* 0x000fea000b800000 */
[----:B0-----:R-:W0:Y:S01]  /*0e30*/  LDC.64 R12, c[0x0][0x3a0] ;  /* 0x0000e800ff0c7b82 */ /* 0x001e220000000a00 */
[----:B------:R-:W-:-:S11]  /*0e40*/  UPLOP3.LUT UP0, UPT, UPT, UPT, UPT, 0x40, 0x4 ;  /* 0x000000000004789c */ /* 0x000fd60003f0e870 */
.L_x_449:
        /* <DEDUP_REMOVED lines=15> */
.L_x_448:
        /* <DEDUP_REMOVED lines=12> */
.L_x_450:
[----:B------:R-:W-:-:S09]  /*1000*/  UISETP.NE.OR UP0, UPT, UR6, URZ, UP0 ;  /* 0x000000ff0600728c */ /* 0x000fd20008705670 */
[----:B------:R-:W-:Y:S05]  /*1010*/  BRA.U !UP0, `(.L_x_446) ;  /* 0x00000001081c7547 */ /* 0x000fea000b800000 */
.L_x_447:
[----:B012---:R-:W0:Y:S02]  /*1020*/  LDC.64 R4, c[0x0][0x3a0] ;  /* 0x0000e800ff047b82 */ /* 0x007e240000000a00 */
.L_x_451:
[C---:B0-----:R-:W-:Y:S01]  /*1030*/  IMAD.WIDE R6, R3.reuse, 0x2, R4 ;  /* 0x0000000203067825 */ /* 0x041fe200078e0204 */
[----:B------:R-:W-:Y:S01]  /*1040*/  UIADD3 UR6, UPT, UPT, UR6, 0x1, URZ ;  /* 0x0000000106067890 */ /* 0x000fe2000fffe0ff */
[----:B------:R-:W-:-:S03]  /*1050*/  IADD3 R3, PT, PT, R3, UR15, RZ ;  /* 0x0000000f03037c10 */ /* 0x000fc6000fffe0ff */
[----:B------:R3:W-:Y:S01]  /*1060*/  STG.E.64 desc[UR20][R6.64], RZ ;  /* 0x000000ff06007986 */ /* 0x0007e2000c101b14 */
[----:B------:R-:W-:-:S09]  /*1070*/  UISETP.NE.AND UP0, UPT, UR6, URZ, UPT ;  /* 0x000000ff0600728c */ /* 0x000fd2000bf05270 */
[----:B---3--:R-:W-:Y:S05]  /*1080*/  BRA.U UP0, `(.L_x_451) ;  /* 0xfffffffd00e87547 */ /* 0x008fea000b83ffff */
.L_x_446:
[----:B------:R-:W3:Y:S01]  /*1090*/  LDCU UR27, c[0x0][0x3c8] ;  /* 0x00007900ff1b77ac */ /* 0x000ee20008000800 */
[C---:B------:R-:W-:Y:S01]  /*10a0*/  ISETP.LE.AND P0, PT, R17.reuse, UR9, PT ;  /* 0x0000000911007c0c */ /* 0x040fe2000bf03270 */
[----:B------:R-:W4:Y:S01]  /*10b0*/  LDCU UR16, c[0x0][0x3d8] ;  /* 0x00007b00ff1077ac */ /* 0x000f220008000800 */
[----:B------:R-:W0:Y:S01]  /*10c0*/  LDCU UR28, c[0x0][0x3cc] ;  /* 0x00007980ff1c77ac */ /* 0x000e220008000800 */
[----:B------:R-:W1:Y:S01]  /*10d0*/  LDCU UR29, c[0x0][0x3d0] ;  /* 0x00007a00ff1d77ac */ /* 0x000e620008000800 */
[----:B------:R-:W2:Y:S01]  /*10e0*/  LDCU UR30, c[0x0][0x3d4] ;  /* 0x00007a80ff1e77ac */ /* 0x000ea20008000800 */
[----:B---3--:R-:W-:Y:S01]  /*10f0*/  UISETP.LT.AND UP0, UPT, UR9, UR27, UPT ;  /* 0x0000001b0900728c */ /* 0x008fe2000bf01270 */
[----:B------:R-:W3:Y:S01]  /*1100*/  LDCU.64 UR10, c[0x0][0x3b8] ;  /* 0x00007700ff0a77ac */ /* 0x000ee20008000a00 */
[----:B----45:R-:W-:Y:S02]  /*1110*/  VIMNMX R3, PT, PT, R17, UR16, PT ;  /* 0x0000001011037c48 */ /* 0x030fe4000bfe0100 */
[----:B------:R-:W-:-:S02]  /*1120*/  USEL UR4, UR9, UR27, UP0 ;  /* 0x0000001b09047287 */ /* 0x000fc40008000000 */
[----:B------:R-:W-:Y:S01]  /*1130*/  ISETP.GT.AND P1, PT, R3, UR9, PT ;  /* 0x0000000903007c0c */ /* 0x000fe2000bf24270 */
[----:B------:R-:W-:Y:S02]  /*1140*/  USHF.L.U32 UR12, UR25, 0x7, URZ ;  /* 0x00000007190c7899 */ /* 0x000fe400080006ff */
[----:B------:R-:W-:Y:S02]  /*1150*/  USHF.R.S32.HI UR5, URZ, 0x1f, UR4 ;  /* 0x0000001fff057899 */ /* 0x000fe40008011404 */
[----:B0-----:R-:W-:Y:S02]  /*1160*/  UISETP.GT.AND UP0, UPT, UR9, UR28, UPT ;  /* 0x0000001c0900728c */ /* 0x001fe4000bf04270 */
[----:B------:R-:W-:Y:S02]  /*1170*/  ULEA.HI UR5, UR5, UR4, URZ, 0x5 ;  /* 0x0000000405057291 */ /* 0x000fe4000f8f28ff */
[----:B-1----:R-:W-:Y:S02]  /*1180*/  UISETP.GT.AND UP1, UPT, UR9, UR29, UPT ;  /* 0x0000001d0900728c */ /* 0x002fe4000bf24270 */
[----:B------:R-:W-:-:S02]  /*1190*/  USHF.R.S32.HI UR22, URZ, 0x5, UR5 ;  /* 0x00000005ff167899 */ /* 0x000fc40008011405 */
[----:B--2---:R-:W-:Y:S02]  /*11a0*/  UISETP.GT.AND UP2, UPT, UR9, UR30, UPT ;  /* 0x0000001e0900728c */ /* 0x004fe4000bf44270 */
        /* <DEDUP_REMOVED lines=19> */
.L_x_453:
        /* <DEDUP_REMOVED lines=45> */
.L_x_452:
        /* <DEDUP_REMOVED lines=13> */
.L_x_454:
        /* <DEDUP_REMOVED lines=9> */
.L_x_455:
        /* <DEDUP_REMOVED lines=9> */
.L_x_456:
        /* <DEDUP_REMOVED lines=9> */
.L_x_457:
        /* <DEDUP_REMOVED lines=9> */
.L_x_458:
        /* <DEDUP_REMOVED lines=38> */
.L_x_461:
[----:B------:R-:W-:-:S06]  /*1b20*/  UISETP.NE.AND UP0, UPT, UR9, UR5, UPT ;  /* 0x000000050900728c */ /* 0x000fcc000bf05270 */
[----:B------:R-:W-:-:S05]  /*1b30*/  PLOP3.LUT P0, PT, PT, PT, UP0, 0x80, 0x8 ;  /* 0x000000000008781c */ /* 0x000fca0003f0f008 */
[----:B------:R-:W-:Y:S01]  /*1b40*/  @!UP0 UMOV UR6, UR10 ;  /* 0x0000000a00068c82 */ /* 0x000fe20008000000 */
[----:B------:R-:W-:Y:S01]  /*1b50*/  @!UP0 UMOV UR7, UR11 ;  /* 0x0000000b00078c82 */ /* 0x000fe20008000000 */
[----:B------:R-:W-:Y:S02]  /*1b60*/  MOV R2, UR6 ;  /* 0x0000000600027c02 */ /* 0x000fe40008000f00 */
[----:B------:R-:W-:Y:S01]  /*1b70*/  MOV R3, UR7 ;  /* 0x0000000700037c02 */ /* 0x000fe20008000f00 */
[----:B------:R-:W-:Y:S01]  /*1b80*/  @!UP0 ULEA UR6, UR4, UR23, 0x3 ;  /* 0x0000001704068291 */ /* 0x000fe2000f8e18ff */
[----:B------:R-:W-:-:S03]  /*1b90*/  UMOV UR15, UR19 ;  /* 0x00000013000f7c82 */ /* 0x000fc60008000000 */
[----:B------:R0:W2:Y:S01]  /*1ba0*/  @!P0 LDG.E.U16.CONSTANT R2, desc[UR20][R2.64] ;  /* 0x0000001402028981 */ /* 0x0000a2000c1e9500 */
[----:B------:R-:W-:-:S04]  /*1bb0*/  MOV R5, UR15 ;  /* 0x0000000f00057c02 */ /* 0x000fc80008000f00 */
[----:B------:R-:W3:Y:S01]  /*1bc0*/  @!P0 LDL.64 R6, [UR6+0x8] ;  /* 0x00000806ff068983 */ /* 0x000ee20008100a00 */
[----:B------:R-:W-:-:S03]  /*1bd0*/  IMAD.WIDE R4, R5, 0x4, R72 ;  /* 0x0000000405047825 */ /* 0x000fc600078e0248 */
[----:B------:R-:W5:Y:S04]  /*1be0*/  LDG.E.128.CONSTANT R72, desc[UR20][R72.64] ;  /* 0x0000001448487981 */ /* 0x000f68000c1e9d00 */
[----:B------:R1:W5:Y:S01]  /*1bf0*/  LDG.E.128.CONSTANT R8, desc[UR20][R4.64] ;  /* 0x0000001404087981 */ /* 0x000362000c1e9d00 */
[----:B------:R-:W4:Y:S01]  /*1c00*/  S2UR UR26, SR_CTAID.Y ;  /* 0x00000000001a79c3 */ /* 0x000f220000002600 */
[----:B0-----:R-:W-:Y:S01]  /*1c10*/  MOV R3, UR15 ;  /* 0x0000000f00037c02 */ /* 0x001fe20008000f00 */
[----:B------:R-:W-:-:S07]  /*1c20*/  @!UP0 UIADD3 UR6, UPT, UPT, UR4, 0x1, URZ ;  /* 0x0000000104068890 */ /* 0x000fce000fffe0ff */
[----:B------:R-:W-:Y:S01]  /*1c30*/  @!UP0 UMOV UR4, UR6 ;  /* 0x0000000600048c82 */ /* 0x000fe20008000000 */
[----:B----4-:R-:W-:-:S04]  /*1c40*/  UIMAD UR14, UR26, -0x4, UR18 ;  /* 0xfffffffc1a0e78a4 */ /* 0x010fc8000f8e0212 */
[----:B------:R-:W-:Y:S01]  /*1c50*/  UISETP.GE.AND UP1, UPT, UR14, 0x1, UPT ;  /* 0x000000010e00788c */ /* 0x000fe2000bf26270 */
[----:B--2---:R-:W-:Y:S01]  /*1c60*/  @!P0 R2UR UR7, R2 ;  /* 0x00000000020782ca */ /* 0x004fe200000e0000 */
[----:B------:R-:W-:Y:S01]  /*1c70*/  IMAD.WIDE R2, R3, 0x4, R4 ;  /* 0x0000000403027825 */ /* 0x000fe200078e0204 */
[----:B---3--:R-:W-:Y:S02]  /*1c80*/  @!P0 PRMT R0, R6, 0x7610, R0 ;  /* 0x0000761006008816 */ /* 0x008fe40000000000 */
[----:B------:R-:W-:Y:S02]  /*1c90*/  @!P0 PRMT R92, R7, 0x7610, R92 ;  /* 0x00007610075c8816 */ /* 0x000fe4000000005c */
[----:B------:R-:W-:Y:S02]  /*1ca0*/  @!P0 PRMT R0, R0, 0x7610, R6 ;  /* 0x0000761000008816 */ /* 0x000fe40000000006 */
[----:B------:R-:W-:-:S05]  /*1cb0*/  @!P0 PRMT R92, R92, 0x7610, R7 ;  /* 0x000076105c5c8816 */ /* 0x000fca0000000007 */
[----:B------:R-:W-:Y:S01]  /*1cc0*/  @!UP0 UIADD3 UR5, UPT, UPT, UR7, UR9, URZ ;  /* 0x0000000907058290 */ /* 0x000fe2000fffe0ff */
[----:B-1----:R-:W-:Y:S11]  /*1cd0*/  BRA.U !UP1, `(.L_x_460) ;  /* 0x0000002109647547 */ /* 0x002ff6000b800000 */
[----:B------:R-:W2:Y:S01]  /*1ce0*/  LDG.E.128.CONSTANT R4, desc[UR20][R2.64] ;  /* 0x0000001402047981 */ /* 0x000ea2000c1e9d00 */
[----:B-----5:R-:W-:Y:S01]  /*1cf0*/  SHF.R.U32.HI R13, RZ, 0xf, R72 ;  /* 0x0000000fff0d7819 */ /* 0x020fe20000011648 */
[----:B------:R-:W-:Y:S01]  /*1d00*/  HFMA2 R28, -RZ, RZ, 0, 0.125 ;  /* 0x00003000ff1c7431 */ /* 0x000fe200000001ff */
[----:B------:R-:W-:Y:S01]  /*1d10*/  SHF.R.U32.HI R16, RZ, 0xe, R8 ;  /* 0x0000000eff107819 */ /* 0x000fe20000011608 */
[----:B------:R-:W-:Y:S01]  /*1d20*/  UISETP.NE.AND UP0, UPT, UR14, 0x1, UPT ;  /* 0x000000010e00788c */ /* 0x000fe2000bf05270 */
[----:B------:R-:W-:Y:S02]  /*1d30*/  LOP3.LUT R13, R13, 0x10001, RZ, 0xc0, !PT ;  /* 0x000100010d0d7812 */ /* 0x000fe400078ec0ff */
[----:B------:R-:W-:Y:S02]  /*1d40*/  LOP3.LUT R15, R73, 0x380038, RZ, 0xc0, !PT ;  /* 0x00380038490f7812 */ /* 0x000fe400078ec0ff */
[----:B------:R-:W-:Y:S02]  /*1d50*/  LOP3.LUT R13, R13, 0x20002, R16, 0xf8, !PT ;  /* 0x000200020d0d7812 */ /* 0x000fe400078ef810 */
[----:B------:R-:W-:-:S02]  /*1d60*/  LOP3.LUT R22, R74, 0x380038, RZ, 0xc0, !PT ;  /* 0x003800384a167812 */ /* 0x000fc400078ec0ff */
[C---:B------:R-:W-:Y:S02]  /*1d70*/  LOP3.LUT R14, R8.reuse, 0x380038, RZ, 0xc0, !PT ;  /* 0x00380038080e7812 */ /* 0x040fe400078ec0ff */
[----:B------:R-:W-:Y:S02]  /*1d80*/  SHF.R.U32.HI R76, RZ, 0x6, R8 ;  /* 0x00000006ff4c7819 */ /* 0x000fe40000011608 */
[----:B------:R-:W-:Y:S02]  /*1d90*/  LOP3.LUT R68, R8, 0x70007, RZ, 0xc0, !PT ;  /* 0x0007000708447812 */ /* 0x000fe400078ec0ff */
[C---:B------:R-:W-:Y:S02]  /*1da0*/  LOP3.LUT R12, R72.reuse, 0x380038, RZ, 0xc0, !PT ;  /* 0x00380038480c7812 */ /* 0x040fe400078ec0ff */
[----:B------:R-:W-:Y:S02]  /*1db0*/  SHF.R.U32.HI R61, RZ, 0x6, R72 ;  /* 0x00000006ff3d7819 */ /* 0x000fe40000011648 */
[----:B------:R-:W-:-:S02]  /*1dc0*/  LOP3.LUT R69, R72, 0x70007, RZ, 0xc0, !PT ;  /* 0x0007000748457812 */ /* 0x000fc400078ec0ff */
[--C-:B------:R-:W-:Y:S02]  /*1dd0*/  SHF.R.U32.HI R8, RZ, 0xe, R9.reuse ;  /* 0x0000000eff087819 */ /* 0x100fe40000011609 */
[C---:B------:R-:W-:Y:S02]  /*1de0*/  LOP3.LUT R20, R9.reuse, 0x380038, RZ, 0xc0, !PT ;  /* 0x0038003809147812 */ /* 0x040fe400078ec0ff */
[----:B------:R-:W-:Y:S02]  /*1df0*/  SHF.R.U32.HI R78, RZ, 0x6, R9 ;  /* 0x00000006ff4e7819 */ /* 0x000fe40000011609 */
[----:B------:R-:W-:Y:S02]  /*1e00*/  LOP3.LUT R70, R9, 0x70007, RZ, 0xc0, !PT ;  /* 0x0007000709467812 */ /* 0x000fe400078ec0ff */
[----:B------:R-:W-:Y:S02]  /*1e10*/  SHF.R.U32.HI R17, RZ, 0xf, R73 ;  /* 0x0000000fff117819 */ /* 0x000fe40000011649 */
[----:B------:R-:W-:-:S02]  /*1e20*/  SHF.R.U32.HI R18, RZ, 0xf, R74 ;  /* 0x0000000fff127819 */ /* 0x000fc4000001164a */
[----:B------:R-:W-:Y:S02]  /*1e30*/  SHF.R.U32.HI R65, RZ, 0x6, R74 ;  /* 0x00000006ff417819 */ /* 0x000fe4000001164a */
[----:B------:R-:W-:Y:S02]  /*1e40*/  LOP3.LUT R71, R74, 0x70007, RZ, 0xc0, !PT ;  /* 0x000700074a477812 */ /* 0x000fe400078ec0ff */
[----:B------:R-:W-:Y:S02]  /*1e50*/  SHF.R.U32.HI R67, RZ, 0x6, R75 ;  /* 0x00000006ff437819 */ /* 0x000fe4000001164b */
[--C-:B------:R-:W-:Y:S02]  /*1e60*/  SHF.R.U32.HI R19, RZ, 0xe, R10.reuse ;  /* 0x0000000eff137819 */ /* 0x100fe4000001160a */
[----:B------:R-:W-:Y:S02]  /*1e70*/  LOP3.LUT R9, R10, 0x380038, RZ, 0xc0, !PT ;  /* 0x003800380a097812 */ /* 0x000fe400078ec0ff */
[----:B------:R-:W-:-:S02]  /*1e80*/  SHF.R.U32.HI R80, RZ, 0x6, R10 ;  /* 0x00000006ff507819 */ /* 0x000fc4000001160a */
[----:B------:R-:W-:Y:S02]  /*1e90*/  LOP3.LUT R72, R10, 0x70007, RZ, 0xc0, !PT ;  /* 0x000700070a487812 */ /* 0x000fe400078ec0ff */
[--C-:B------:R-:W-:Y:S02]  /*1ea0*/  SHF.R.U32.HI R26, RZ, 0xe, R11.reuse ;  /* 0x0000000eff1a7819 */ /* 0x100fe4000001160b */
[C---:B------:R-:W-:Y:S02]  /*1eb0*/  LOP3.LUT R10, R11.reuse, 0x380038, RZ, 0xc0, !PT ;  /* 0x003800380b0a7812 */ /* 0x040fe400078ec0ff */
[----:B------:R-:W-:Y:S02]  /*1ec0*/  SHF.R.U32.HI R82, RZ, 0x6, R11 ;  /* 0x00000006ff527819 */ /* 0x000fe4000001160b */
[----:B------:R-:W-:Y:S02]  /*1ed0*/  LOP3.LUT R74, R11, 0x70007, RZ, 0xc0, !PT ;  /* 0x000700070b4a7812 */ /* 0x000fe400078ec0ff */
[----:B------:R-:W-:-:S02]  /*1ee0*/  LOP3.LUT R15, R15, 0x64006400, RZ, 0xfc, !PT ;  /* 0x640064000f0f7812 */ /* 0x000fc400078efcff */
[----:B------:R-:W-:Y:S02]  /*1ef0*/  LOP3.LUT R49, R20, 0x64006400, RZ, 0xfc, !PT ;  /* 0x6400640014317812 */ /* 0x000fe400078efcff */
[----:B------:R-:W-:Y:S01]  /*1f00*/  SHF.R.U32.HI R23, RZ, 0xf, R75 ;  /* 0x0000000fff177819 */ /* 0x000fe2000001164b */
[-C--:B------:R-:W-:Y:S01]  /*1f10*/  HFMA2 R64, R15, R28.reuse.H0_H0, -132, -132 ;  /* 0xd820d8200f407431 */ /* 0x080fe2000004001c */
[----:B------:R-:W-:Y:S01]  /*1f20*/  LOP3.LUT R17, R17, 0x10001, RZ, 0xc0, !PT ;  /* 0x0001000111117812 */ /* 0x000fe200078ec0ff */
[----:B------:R-:W-:Y:S01]  /*1f30*/  HFMA2 R49, R49, R28.H0_H0, -132, -132 ;  /* 0xd820d82031317431 */ /* 0x000fe2000004001c */
[----:B------:R-:W-:Y:S02]  /*1f40*/  LOP3.LUT R18, R18, 0x10001, RZ, 0xc0, !PT ;  /* 0x0001000112127812 */ /* 0x000fe400078ec0ff */
[----:B------:R-:W-:Y:S02]  /*1f50*/  LOP3.LUT R20, R67, 0x380038, RZ, 0xc0, !PT ;  /* 0x0038003843147812 */ /* 0x000fe400078ec0ff */
[----:B------:R-:W-:-:S02]  /*1f60*/  LOP3.LUT R51, R14, 0x64006400, RZ, 0xfc, !PT ;  /* 0x640064000e337812 */ /* 0x000fc400078efcff */
[----:B------:R-:W-:Y:S02]  /*1f70*/  LOP3.LUT R23, R23, 0x10001, RZ, 0xc0, !PT ;  /* 0x0001000117177812 */ /* 0x000fe400078ec0ff */
[----:B------:R-:W-:Y:S01]  /*1f80*/  LOP3.LUT R17, R17, 0x20002, R8, 0xf8, !PT ;  /* 0x0002000211117812 */ /* 0x000fe200078ef808 */
[----:B------:R-:W-:Y:S01]  /*1f90*/  HFMA2 R51, R51, R28.H0_H0, -132, -132 ;  /* 0xd820d82033337431 */ /* 0x000fe2000004001c */
[----:B------:R-:W-:Y:S02]  /*1fa0*/  LOP3.LUT R25, R18, 0x20002, R19, 0xf8, !PT ;  /* 0x0002000212197812 */ /* 0x000fe400078ef813 */
[----:B------:R-:W-:Y:S02]  /*1fb0*/  LOP3.LUT R14, R80, 0x380038, RZ, 0xc0, !PT ;  /* 0x00380038500e7812 */ /* 0x000fe400078ec0ff */
[----:B------:R-:W-:Y:S02]  /*1fc0*/  LOP3.LUT R15, R20, 0x64006400, RZ, 0xfc, !PT ;  /* 0x64006400140f7812 */ /* 0x000fe400078efcff */
[----:B------:R-:W-:-:S02]  /*1fd0*/  SHF.R.U32.HI R63, RZ, 0x6, R73 ;  /* 0x00000006ff3f7819 */ /* 0x000fc40000011649 */
[----:B------:R-:W-:Y:S01]  /*1fe0*/  LOP3.LUT R27, R23, 0x20002, R26, 0xf8, !PT ;  /* 0x00020002171b7812 */ /* 0x000fe200078ef81a */
[-C--:B------:R-:W-:Y:S01]  /*1ff0*/  HFMA2 R44, R15, R28.reuse.H0_H0, -132, -132 ;  /* 0xd820d8200f2c7431 */ /* 0x080fe2000004001c */
[----:B------:R-:W-:Y:S02]  /*2000*/  LOP3.LUT R39, R14, 0x64006400, RZ, 0xfc, !PT ;  /* 0x640064000e277812 */ /* 0x000fe400078efcff */
[----:B------:R-:W-:Y:S02]  /*2010*/  LOP3.LUT R47, R9, 0x64006400, RZ, 0xfc, !PT ;  /* 0x64006400092f7812 */ /* 0x000fe400078efcff */
[----:B------:R-:W-:Y:S01]  /*2020*/  LOP3.LUT R24, R75, 0x380038, RZ, 0xc0, !PT ;  /* 0x003800384b187812 */ /* 0x000fe200078ec0ff */
[-C--:B------:R-:W-:Y:S01]  /*2030*/  HFMA2 R39, R39, R28.reuse.H0_H0, -132, -132 ;  /* 0xd820d82027277431 */ /* 0x080fe2000004001c */
[----:B------:R-:W-:Y:S01]  /*2040*/  LOP3.LUT R45, R10, 0x64006400, RZ, 0xfc, !PT ;  /* 0x640064000a2d7812 */ /* 0x000fe200078efcff */
[----:B------:R-:W-:Y:S01]  /*2050*/  HFMA2 R47, R47, R28.H0_H0, -132, -132 ;  /* 0xd820d8202f2f7431 */ /* 0x000fe2000004001c */
[----:B------:R-:W-:-:S02]  /*2060*/  LOP3.LUT R10, R78, 0x380038, RZ, 0xc0, !PT ;  /* 0x003800384e0a7812 */ /* 0x000fc400078ec0ff */
[----:B------:R-:W-:Y:S01]  /*2070*/  MOV R21, 0x2400 ;  /* 0x0000240000157802 */ /* 0x000fe20000000f00 */
[-C--:B------:R-:W-:Y:S01]  /*2080*/  HFMA2 R45, R45, R28.reuse.H0_H0, -132, -132 ;  /* 0xd820d8202d2d7431 */ /* 0x080fe2000004001c */
[----:B------:R-:W-:Y:S02]  /*2090*/  LOP3.LUT R41, R10, 0x64006400, RZ, 0xfc, !PT ;  /* 0x640064000a297812 */ /* 0x000fe400078efcff */
[----:B------:R-:W-:Y:S02]  /*20a0*/  LOP3.LUT R73, R73, 0x70007, RZ, 0xc0, !PT ;  /* 0x0007000749497812 */ /* 0x000fe400078ec0ff */
[----:B------:R-:W-:Y:S01]  /*20b0*/  LOP3.LUT R69, R69, 0x64006400, RZ, 0xfc, !PT ;  /* 0x6400640045457812 */ /* 0x000fe200078efcff */
[----:B------:R-:W-:Y:S01]  /*20c0*/  HFMA2 R41, R41, R28.H0_H0, -132, -132 ;  /* 0xd820d82029297431 */ /* 0x000fe2000004001c */
[----:B------:R-:W-:Y:S02]  /*20d0*/  LOP3.LUT R75, R75, 0x70007, RZ, 0xc0, !PT ;  /* 0x000700074b4b7812 */ /* 0x000fe400078ec0ff */
[----:B------:R-:W-:-:S02]  /*20e0*/  LOP3.LUT R70, R70, 0x64006400, RZ, 0xfc, !PT ;  /* 0x6400640046467812 */ /* 0x000fc400078efcff */
[----:B------:R-:W-:Y:S02]  /*20f0*/  LOP3.LUT R75, R75, 0x64006400, RZ, 0xfc, !PT ;  /* 0x640064004b4b7812 */ /* 0x000fe400078efcff */
[----:B------:R-:W-:Y:S02]  /*2100*/  LOP3.LUT R68, R68, 0x64006400, RZ, 0xfc, !PT ;  /* 0x6400640044447812 */ /* 0x000fe400078efcff */
[----:B--2---:R-:W-:Y:S02]  /*2110*/  SHF.R.U32.HI R84, RZ, 0xd, R4 ;  /* 0x0000000dff547819 */ /* 0x004fe40000011604 */
[----:B------:R-:W-:Y:S02]  /*2120*/  SHF.R.U32.HI R16, RZ, 0xd, R5 ;  /* 0x0000000dff107819 */ /* 0x000fe40000011605 */
[----:B------:R-:W-:Y:S02]  /*2130*/  LOP3.LUT R84, R13, 0x40004, R84, 0xf8, !PT ;  /* 0x000400040d547812 */ /* 0x000fe400078ef854 */
[----:B------:R-:W-:-:S02]  /*2140*/  LOP3.LUT R11, R5, 0x380038, RZ, 0xc0, !PT ;  /* 0x00380038050b7812 */ /* 0x000fc400078ec0ff */
[----:B------:R-:W-:Y:S02]  /*2150*/  SHF.R.U32.HI R85, RZ, 0x6, R5 ;  /* 0x00000006ff557819 */ /* 0x000fe40000011605 */
        /* <DEDUP_REMOVED lines=8> */
[----:B------:R-:W-:Y:S02]  /*21e0*/  SHF.R.U32.HI R19, RZ, 0x6, R4 ;  /* 0x00000006ff137819 */ /* 0x000fe40000011604 */
[----:B------:R-:W-:Y:S01]  /*21f0*/  LOP3.LUT R77, R4, 0x70007, RZ, 0xc0, !PT ;  /* 0x00070007044d7812 */ /* 0x000fe200078ec0ff */
[----:B------:R-:W-:Y:S01]  /*2200*/  HFMA2 R46, R13, R28.H0_H0, -132, -132 ;  /* 0xd820d8200d2e7431 */ /* 0x000fe2000004001c */
[----:B------:R-:W-:Y:S01]  /*2210*/  SHF.R.U32.HI R4, RZ, 0xd, R6 ;  /* 0x0000000dff047819 */ /* 0x000fe20000011606 */
[----:B------:R-:W0:Y:S01]  /*2220*/  LDS.128 R12, [UR8+-0x100] ;  /* 0xffff0008ff0c7984 */ /* 0x000e220008000c00 */
[--C-:B------:R-:W-:Y:S02]  /*2230*/  SHF.R.U32.HI R18, RZ, 0xd, R7.reuse ;  /* 0x0000000dff127819 */ /* 0x100fe40000011607 */
[----:B------:R-:W-:Y:S02]  /*2240*/  LOP3.LUT R26, R7, 0x380038, RZ, 0xc0, !PT ;  /* 0x00380038071a7812 */ /* 0x000fe400078ec0ff */
[----:B------:R-:W-:-:S02]  /*2250*/  SHF.R.U32.HI R87, RZ, 0x6, R7 ;  /* 0x00000006ff577819 */ /* 0x000fc40000011607 */
[----:B------:R-:W-:Y:S02]  /*2260*/  LOP3.LUT R83, R7, 0x70007, RZ, 0xc0, !PT ;  /* 0x0007000707537812 */ /* 0x000fe400078ec0ff */
[----:B------:R-:W-:Y:S02]  /*2270*/  LOP3.LUT R16, R17, 0x40004, R16, 0xf8, !PT ;  /* 0x0004000411107812 */ /* 0x000fe400078ef810 */
[----:B------:R-:W-:Y:S02]  /*2280*/  LOP3.LUT R17, R25, 0x40004, R4, 0xf8, !PT ;  /* 0x0004000419117812 */ /* 0x000fe400078ef804 */
[----:B------:R-:W-:Y:S02]  /*2290*/  LOP3.LUT R7, R63, 0x380038, RZ, 0xc0, !PT ;  /* 0x003800383f077812 */ /* 0x000fe400078ec0ff */
[----:B------:R-:W-:Y:S02]  /*22a0*/  LOP3.LUT R23, R6, 0x380038, RZ, 0xc0, !PT ;  /* 0x0038003806177812 */ /* 0x000fe400078ec0ff */
[----:B------:R-:W-:-:S02]  /*22b0*/  SHF.R.U32.HI R86, RZ, 0x6, R6 ;  /* 0x00000006ff567819 */ /* 0x000fc40000011606 */
[----:B------:R-:W-:Y:S02]  /*22c0*/  LOP3.LUT R81, R6, 0x70007, RZ, 0xc0, !PT ;  /* 0x0007000706517812 */ /* 0x000fe400078ec0ff */
[----:B------:R-:W-:Y:S02]  /*22d0*/  LOP3.LUT R4, R61, 0x380038, RZ, 0xc0, !PT ;  /* 0x003800383d047812 */ /* 0x000fe400078ec0ff */
[----:B------:R-:W-:Y:S02]  /*22e0*/  LOP3.LUT R6, R76, 0x380038, RZ, 0xc0, !PT ;  /* 0x003800384c067812 */ /* 0x000fe400078ec0ff */
        /* <DEDUP_REMOVED lines=46> */
[----:B------:R-:W-:Y:S01]  /*25d0*/  HFMA2 R22, R22, R21.H0_H0, -20, -20 ;  /* 0xcd00cd0016167431 */ /* 0x000fe20000040015 */
[----:B------:R-:W-:Y:S02]  /*25e0*/  LOP3.LUT R9, R86, 0x1c001c0, RZ, 0xc0, !PT ;  /* 0x01c001c056097812 */ /* 0x000fe400078ec0ff */
[----:B------:R-:W-:Y:S02]  /*25f0*/  LOP3.LUT R23, R23, 0x64006400, RZ, 0xfc, !PT ;  /* 0x6400640017177812 */ /* 0x000fe400078efcff */
[----:B------:R-:W-:-:S02]  /*2600*/  LOP3.LUT R11, R10, 0x64006400, RZ, 0xfc, !PT ;  /* 0x640064000a0b7812 */ /* 0x000fc400078efcff */
[----:B------:R-:W-:Y:S01]  /*2610*/  LOP3.LUT R4, R5, 0x64006400, RZ, 0xfc, !PT ;  /* 0x6400640005047812 */ /* 0x000fe200078efcff */
[-C--:B------:R-:W-:Y:S01]  /*2620*/  HFMA2 R38, R23, R28.reuse.H0_H0, -132, -132 ;  /* 0xd820d82017267431 */ /* 0x080fe2000004001c */
[----:B------:R-:W-:Y:S01]  /*2630*/  LOP3.LUT R6, R7, 0x64006400, RZ, 0xfc, !PT ;  /* 0x6400640007067812 */ /* 0x000fe200078efcff */
[----:B------:R-:W-:Y:S01]  /*2640*/  HFMA2 R28, R11, R28.H0_H0, -132, -132 ;  /* 0xd820d8200b1c7431 */ /* 0x000fe2000004001c */
        /* <DEDUP_REMOVED lines=8> */
[----:B------:R-:W1:Y:S01]  /*26d0*/  LDS.128 R4, [UR8+-0xf0] ;  /* 0xffff1008ff047984 */ /* 0x000e620008000c00 */
[----:B------:R-:W-:Y:S01]  /*26e0*/  LOP3.LUT R8, R73, 0x64006400, RZ, 0xfc, !PT ;  /* 0x6400640049087812 */ /* 0x000fe200078efcff */
[----:B------:R-:W-:Y:S01]  /*26f0*/  HADD2 R73, R69, -1028, -1028 ;  /* 0xe404e40445497430 */ /* 0x000fe20000000000 */
[----:B------:R-:W-:Y:S01]  /*2700*/  LOP3.LUT R10, R10, 0x64006400, RZ, 0xfc, !PT ;  /* 0x640064000a0a7812 */ /* 0x000fe200078efcff */
[----:B------:R-:W-:Y:S01]  /*2710*/  HADD2 R69, R9, -1028, -1028 ;  /* 0xe404e40409457430 */ /* 0x000fe20000000000 */
[----:B------:R-:W-:Y:S01]  /*2720*/  LOP3.LUT R20, R11, 0x64006400, RZ, 0xfc, !PT ;  /* 0x640064000b147812 */ /* 0x000fe200078efcff */
[----:B------:R-:W-:Y:S01]  /*2730*/  HADD2 R71, R8, -1028, -1028 ;  /* 0xe404e40408477430 */ /* 0x000fe20000000000 */
[----:B------:R-:W-:Y:S01]  /*2740*/  LOP3.LUT R65, R65, 0x70007, RZ, 0xc0, !PT ;  /* 0x0007000741417812 */ /* 0x000fe200078ec0ff */
[-C--:B------:R-:W-:Y:S01]  /*2750*/  HFMA2 R29, R10, R21.reuse.H0_H0, -20, -20 ;  /* 0xcd00cd000a1d7431 */ /* 0x080fe20000040015 */
[----:B------:R-:W-:Y:S01]  /*2760*/  LOP3.LUT R11, R87, 0x1c001c0, RZ, 0xc0, !PT ;  /* 0x01c001c0570b7812 */ /* 0x000fe200078ec0ff */
[-C--:B0-----:R-:W-:Y:S01]  /*2770*/  HFMA2 R9, R73, R12.reuse, RZ ;  /* 0x0000000c49097231 */ /* 0x081fe200000000ff */
[----:B------:R-:W-:Y:S01]  /*2780*/  LOP3.LUT R8, R65, 0x64006400, RZ, 0xfc, !PT ;  /* 0x6400640041087812 */ /* 0x000fe200078efcff */
[-C--:B------:R-:W-:Y:S01]  /*2790*/  HFMA2 R65, R69, R12.reuse, RZ ;  /* 0x0000000c45417231 */ /* 0x080fe200000000ff */
[----:B------:R-:W-:Y:S01]  /*27a0*/  LOP3.LUT R10, R11, 0x64006400, RZ, 0xfc, !PT ;  /* 0x640064000b0a7812 */ /* 0x000fe200078efcff */
[-C--:B------:R-:W-:Y:S01]  /*27b0*/  HFMA2 R20, R20, R21.reuse.H0_H0, -20, -20 ;  /* 0xcd00cd0014147431 */ /* 0x080fe20000040015 */
[----:B------:R-:W-:Y:S01]  /*27c0*/  LOP3.LUT R63, R63, 0x70007, RZ, 0xc0, !PT ;  /* 0x000700073f3f7812 */ /* 0x000fe200078ec0ff */
[-C--:B------:R-:W-:Y:S01]  /*27d0*/  HFMA2 R11, R71, R12.reuse, RZ.H0_H0 ;  /* 0x0000000c470b7231 */ /* 0x080fe200000400ff */
[----:B------:R-:W-:Y:S01]  /*27e0*/  LOP3.LUT R61, R61, 0x70007, RZ, 0xc0, !PT ;  /* 0x000700073d3d7812 */ /* 0x000fe200078ec0ff */
[----:B------:R-:W-:Y:S01]  /*27f0*/  HFMA2 R21, R10, R21.H0_H0, -20, -20 ;  /* 0xcd00cd000a157431 */ /* 0x000fe20000040015 */
[----:B------:R-:W-:Y:S01]  /*2800*/  LOP3.LUT R63, R63, 0x64006400, RZ, 0xfc, !PT ;  /* 0x640064003f3f7812 */ /* 0x000fe200078efcff */
[-C--:B------:R-:W-:Y:S01]  /*2810*/  HFMA2 R9, R66, R13.reuse, R9 ;  /* 0x0000000d42097231 */ /* 0x080fe20000000009 */
[----:B------:R-:W-:Y:S01]  /*2820*/  LOP3.LUT R61, R61, 0x64006400, RZ, 0xfc, !PT ;  /* 0x640064003d3d7812 */ /* 0x000fe200078efcff */
[-C--:B------:R-:W-:Y:S01]  /*2830*/  HFMA2 R88, R62, R13.reuse, R65 ;  /* 0x0000000d3e587231 */ /* 0x080fe20000000041 */
        /* <DEDUP_REMOVED lines=9> */
[----:B------:R-:W-:Y:S01]  /*28d0*/  HFMA2 R12, R67, R12, RZ.H0_H0 ;  /* 0x0000000c430c7231 */ /* 0x000fe200000400ff */
[----:B------:R-:W-:Y:S01]  /*28e0*/  LOP3.LUT R82, R82, 0x70007, RZ, 0xc0, !PT ;  /* 0x0007000752527812 */ /* 0x000fe200078ec0ff */
[-C--:B------:R-:W-:Y:S01]  /*28f0*/  HFMA2 R11, R64, R13.reuse, R11 ;  /* 0x0000000d400b7231 */ /* 0x080fe2000000000b */
[----:B------:R-:W-:Y:S01]  /*2900*/  LOP3.LUT R76, R76, 0x64006400, RZ, 0xfc, !PT ;  /* 0x640064004c4c7812 */ /* 0x000fe200078efcff */
[----:B------:R-:W-:-:S02]  /*2910*/  HFMA2 R90, R60, R13, R12 ;  /* 0x0000000d3c5a7231 */ /* 0x000fc4000000000c */
[-C--:B------:R-:W-:Y:S02]  /*2920*/  HFMA2 R12, R75, R14.reuse, R9 ;  /* 0x0000000e4b0c7231 */ /* 0x080fe40000000009 */
[----:B------:R-:W-:Y:S02]  /*2930*/  HADD2 R61, R10, -1028, -1028 ;  /* 0xe404e4040a3d7430 */ /* 0x000fe40000000000 */
[-C--:B------:R-:W-:Y:S02]  /*2940*/  HFMA2 R89, R63, R14.reuse, R88 ;  /* 0x0000000e3f597231 */ /* 0x080fe40000000058 */
[-C--:B------:R-:W-:Y:S01]  /*2950*/  HFMA2 R13, R65, R14.reuse, R11 ;  /* 0x0000000e410d7231 */ /* 0x080fe2000000000b */
[----:B------:R-:W-:Y:S01]  /*2960*/  LOP3.LUT R78, R78, 0x64006400, RZ, 0xfc, !PT ;  /* 0x640064004e4e7812 */ /* 0x000fe200078efcff */
[----:B------:R-:W-:Y:S01]  /*2970*/  HFMA2 R90, R61, R14, R90 ;  /* 0x0000000e3d5a7231 */ /* 0x000fe2000000005a */
[----:B------:R-:W0:Y:S01]  /*2980*/  LDS.128 R8, [UR8+-0xe0] ;  /* 0xffff2008ff087984 */ /* 0x000e220008000c00 */
        /* <DEDUP_REMOVED lines=9> */
[----:B-1----:R-:W-:Y:S02]  /*2a20*/  HFMA2 R14, R35, R4, R14 ;  /* 0x00000004230e7231 */ /* 0x002fe4000000000e */
[----:B------:R-:W-:-:S02]  /*2a30*/  HADD2 R70, R12, -1028, -1028 ;  /* 0xe404e4040c467430 */ /* 0x000fc40000000000 */
[-C--:B------:R-:W-:Y:S02]  /*2a40*/  HFMA2 R89, R31, R4.reuse, R89 ;  /* 0x000000041f597231 */ /* 0x080fe40000000059 */
[----:B------:R-:W-:Y:S01]  /*2a50*/  HFMA2 R90, R44, R15, R90 ;  /* 0x0000000f2c5a7231 */ /* 0x000fe2000000005a */
[----:B------:R-:W-:Y:S01]  /*2a60*/  LOP3.LUT R19, R19, 0x70007, RZ, 0xc0, !PT ;  /* 0x0007000713137812 */ /* 0x000fe200078ec0ff */
[-C--:B------:R-:W-:Y:S01]  /*2a70*/  HFMA2 R88, R33, R4.reuse, R88 ;  /* 0x0000000421587231 */ /* 0x080fe20000000058 */
[----:B------:R-:W-:Y:S01]  /*2a80*/  LOP3.LUT R86, R86, 0x70007, RZ, 0xc0, !PT ;  /* 0x0007000756567812 */ /* 0x000fe200078ec0ff */
[----:B------:R-:W-:Y:S02]  /*2a90*/  HFMA2 R90, R29, R4, R90 ;  /* 0x000000041d5a7231 */ /* 0x000fe4000000005a */
[----:B------:R-:W-:Y:S02]  /*2aa0*/  HFMA2 R14, R74, R5, R14 ;  /* 0x000000054a0e7231 */ /* 0x000fe4000000000e */
[----:B------:R-:W-:-:S02]  /*2ab0*/  HADD2 R68, R13, -1028, -1028 ;  /* 0xe404e4040d447430 */ /* 0x000fc40000000000 */
[-C--:B------:R-:W-:Y:S02]  /*2ac0*/  HFMA2 R12, R70, R5.reuse, R89 ;  /* 0x00000005460c7231 */ /* 0x080fe40000000059 */
[-C--:B------:R-:W-:Y:S01]  /*2ad0*/  HFMA2 R4, R72, R5.reuse, R88 ;  /* 0x0000000548047231 */ /* 0x080fe20000000058 */
[----:B------:R-:W-:Y:S01]  /*2ae0*/  LOP3.LUT R19, R19, 0x64006400, RZ, 0xfc, !PT ;  /* 0x6400640013137812 */ /* 0x000fe200078efcff */
[----:B------:R-:W-:Y:S01]  /*2af0*/  HFMA2 R5, R68, R5, R90 ;  /* 0x0000000544057231 */ /* 0x000fe2000000005a */
[----:B------:R-:W-:Y:S01]  /*2b00*/  LOP3.LUT R87, R87, 0x70007, RZ, 0xc0, !PT ;  /* 0x0007000757577812 */ /* 0x000fe200078ec0ff */
[-C--:B------:R-:W-:Y:S01]  /*2b10*/  HFMA2 R89, R49, R6.reuse, R4 ;  /* 0x0000000631597231 */ /* 0x080fe20000000004 */
[----:B------:R-:W-:Y:S01]  /*2b20*/  LOP3.LUT R4, R80, 0x64006400, RZ, 0xfc, !PT ;  /* 0x6400640050047812 */ /* 0x000fe200078efcff */
[----:B------:R-:W-:Y:S02]  /*2b30*/  HFMA2 R88, R51, R6, R14 ;  /* 0x0000000633587231 */ /* 0x000fe4000000000e */
[----:B------:R-:W-:-:S02]  /*2b40*/  HADD2 R80, R78, -1028, -1028 ;  /* 0xe404e4044e507430 */ /* 0x000fc40000000000 */
[-C--:B------:R-:W-:Y:S02]  /*2b50*/  HFMA2 R90, R47, R6.reuse, R12 ;  /* 0x000000062f5a7231 */ /* 0x080fe4000000000c */
[----:B------:R-:W-:Y:S01]  /*2b60*/  HFMA2 R6, R45, R6, R5 ;  /* 0x000000062d067231 */ /* 0x000fe20000000005 */
[----:B------:R-:W-:Y:S01]  /*2b70*/  LOP3.LUT R5, R82, 0x64006400, RZ, 0xfc, !PT ;  /* 0x6400640052057812 */ /* 0x000fe200078efcff */
[----:B------:R-:W-:Y:S01]  /*2b80*/  HADD2 R82, R76, -1028, -1028 ;  /* 0xe404e4044c527430 */ /* 0x000fe20000000000 */
[----:B------:R-:W1:Y:S01]  /*2b90*/  LDS.128 R12, [UR8+-0xd0] ;  /* 0xffff3008ff0c7984 */ /* 0x000e620008000c00 */
[----:B------:R-:W-:Y:S01]  /*2ba0*/  HADD2 R78, R4, -1028, -1028 ;  /* 0xe404e404044e7430 */ /* 0x000fe20000000000 */
        /* <DEDUP_REMOVED lines=8> */
[----:B------:R-:W-:Y:S01]  /*2c30*/  HADD2 R83, R77, -1028, -1028 ;  /* 0xe404e4044d537430 */ /* 0x000fe20000000000 */
[----:B------:R-:W-:Y:S01]  /*2c40*/  LOP3.LUT R84, R84, 0x64006400, RZ, 0xfc, !PT ;  /* 0x6400640054547812 */ /* 0x000fe200078efcff */
[-C--:B0-----:R-:W-:Y:S02]  /*2c50*/  HFMA2 R89, R41, R8.reuse, R89 ;  /* 0x0000000829597231 */ /* 0x081fe40000000059 */
[-C--:B------:R-:W-:Y:S01]  /*2c60*/  HFMA2 R6, R43, R8.reuse, R4 ;  /* 0x000000082b067231 */ /* 0x080fe20000000004 */
[----:B------:R-:W-:Y:S01]  /*2c70*/  LOP3.LUT R4, R81, 0x64006400, RZ, 0xfc, !PT ;  /* 0x6400640051047812 */ /* 0x000fe200078efcff */
[----:B------:R-:W-:-:S02]  /*2c80*/  HFMA2 R90, R39, R8, R90 ;  /* 0x00000008275a7231 */ /* 0x000fc4000000005a */
[----:B------:R-:W-:Y:S01]  /*2c90*/  HADD2 R81, R79, -1028, -1028 ;  /* 0xe404e4044f517430 */ /* 0x000fe20000000000 */
[----:B------:R-:W-:Y:S01]  /*2ca0*/  LOP3.LUT R85, R85, 0x64006400, RZ, 0xfc, !PT ;  /* 0x6400640055557812 */ /* 0x000fe200078efcff */
[----:B------:R-:W-:Y:S01]  /*2cb0*/  HFMA2 R7, R37, R8, R7 ;  /* 0x0000000825077231 */ /* 0x000fe20000000007 */
[----:B------:R-:W-:Y:S01]  /*2cc0*/  LOP3.LUT R17, R17, 0x64006400, RZ, 0xfc, !PT ;  /* 0x6400640011117812 */ /* 0x000fe200078efcff */
[----:B------:R-:W-:Y:S02]  /*2cd0*/  HADD2 R79, R4, -1028, -1028 ;  /* 0xe404e404044f7430 */ /* 0x000fe40000000000 */
[-C--:B------:R-:W-:Y:S02]  /*2ce0*/  HFMA2 R6, R26, R9.reuse, R6 ;  /* 0x000000091a067231 */ /* 0x080fe40000000006 */
[-C--:B------:R-:W-:Y:S02]  /*2cf0*/  HFMA2 R89, R24, R9.reuse, R89 ;  /* 0x0000000918597231 */ /* 0x080fe40000000059 */
[-C--:B------:R-:W-:Y:S01]  /*2d00*/  HFMA2 R90, R22, R9.reuse, R90 ;  /* 0x00000009165a7231 */ /* 0x080fe2000000005a */
[----:B------:R-:W-:Y:S01]  /*2d10*/  LOP3.LUT R4, R87, 0x64006400, RZ, 0xfc, !PT ;  /* 0x6400640057047812 */ /* 0x000fe200078efcff */
[----:B------:R-:W-:Y:S01]  /*2d20*/  HADD2 R91, R19, -1028, -1028 ;  /* 0xe404e404135b7430 */ /* 0x000fe20000000000 */
[----:B------:R-:W-:Y:S01]  /*2d30*/  LOP3.LUT R16, R16, 0x64006400, RZ, 0xfc, !PT ;  /* 0x6400640010107812 */ /* 0x000fe200078efcff */
[----:B------:R-:W-:Y:S01]  /*2d40*/  HFMA2 R7, R20, R9, R7 ;  /* 0x0000000914077231 */ /* 0x000fe20000000007 */
[----:B------:R-:W-:Y:S01]  /*2d50*/  LOP3.LUT R18, R18, 0x64006400, RZ, 0xfc, !PT ;  /* 0x6400640012127812 */ /* 0x000fe200078efcff */
[----:B------:R-:W-:-:S02]  /*2d60*/  HFMA2 R6, R83, R10, R6 ;  /* 0x0000000a53067231 */ /* 0x000fc40000000006 */
[----:B------:R-:W-:Y:S02]  /*2d70*/  HADD2 R77, R5, -1028, -1028 ;  /* 0xe404e404054d7430 */ /* 0x000fe40000000000 */
[-C--:B------:R-:W-:Y:S02]  /*2d80*/  HFMA2 R90, R79, R10.reuse, R90 ;  /* 0x0000000a4f5a7231 */ /* 0x080fe4000000005a */
[----:B------:R-:W-:Y:S02]  /*2d90*/  HADD2 R87, R86, -1028, -1028 ;  /* 0xe404e40456577430 */ /* 0x000fe40000000000 */
[-C--:B------:R-:W-:Y:S02]  /*2da0*/  HFMA2 R89, R81, R10.reuse, R89 ;  /* 0x0000000a51597231 */ /* 0x080fe40000000059 */
[----:B------:R-:W-:Y:S02]  /*2db0*/  HFMA2 R7, R77, R10, R7 ;  /* 0x0000000a4d077231 */ /* 0x000fe40000000007 */
[----:B------:R-:W-:-:S02]  /*2dc0*/  HFMA2 R6, R42, R11, R6 ;  /* 0x0000000b2a067231 */ /* 0x000fc40000000006 */
[-C--:B------:R-:W-:Y:S02]  /*2dd0*/  HFMA2 R5, R40, R11.reuse, R89 ;  /* 0x0000000b28057231 */ /* 0x080fe40000000059 */
[-C--:B------:R-:W-:Y:S02]  /*2de0*/  HFMA2 R90, R38, R11.reuse, R90 ;  /* 0x0000000b265a7231 */ /* 0x080fe4000000005a */
[----:B------:R-:W-:Y:S02]  /*2df0*/  HADD2 R89, R85, -1028, -1028 ;  /* 0xe404e40455597430 */ /* 0x000fe40000000000 */
[----:B------:R-:W-:Y:S02]  /*2e00*/  HFMA2 R7, R36, R11, R7 ;  /* 0x0000000b24077231 */ /* 0x000fe40000000007 */
[----:B------:R-:W-:Y:S02]  /*2e10*/  HADD2 R85, R4, -1028, -1028 ;  /* 0xe404e40404557430 */ /* 0x000fe40000000000 */
[----:B-1----:R-:W-:-:S02]  /*2e20*/  HFMA2 R6, R91, R12, R6 ;  /* 0x0000000c5b067231 */ /* 0x002fc40000000006 */
[-C--:B------:R-:W-:Y:S02]  /*2e30*/  HFMA2 R5, R89, R12.reuse, R5 ;  /* 0x0000000c59057231 */ /* 0x080fe40000000005 */
[-C--:B------:R-:W-:Y:S02]  /*2e40*/  HFMA2 R90, R87, R12.reuse, R90 ;  /* 0x0000000c575a7231 */ /* 0x080fe4000000005a */
[----:B------:R-:W-:Y:S02]  /*2e50*/  HFMA2 R12, R85, R12, R7 ;  /* 0x0000000c550c7231 */ /* 0x000fe40000000007 */
[----:B------:R-:W-:Y:S02]  /*2e60*/  HADD2 R86, R17, -1028, -1028 ;  /* 0xe404e40411567430 */ /* 0x000fe40000000000 */
[-C--:B------:R-:W-:Y:S02]  /*2e70*/  HFMA2 R5, R32, R13.reuse, R5 ;  /* 0x0000000d20057231 */ /* 0x080fe40000000005 */
[----:B------:R-:W-:-:S02]  /*2e80*/  HFMA2 R7, R34, R13, R6 ;  /* 0x0000000d22077231 */ /* 0x000fc40000000006 */
[-C--:B------:R-:W-:Y:S02]  /*2e90*/  HFMA2 R12, R28, R13.reuse, R12 ;  /* 0x0000000d1c0c7231 */ /* 0x080fe4000000000c */
[----:B------:R-:W-:Y:S02]  /*2ea0*/  HFMA2 R90, R30, R13, R90 ;  /* 0x0000000d1e5a7231 */ /* 0x000fe4000000005a */
[-C--:B------:R-:W-:Y:S02]  /*2eb0*/  HFMA2 R5, R25, R14.reuse, R5 ;  /* 0x0000000e19057231 */ /* 0x080fe40000000005 */
[----:B------:R-:W-:Y:S02]  /*2ec0*/  HADD2 R88, R16, -1028, -1028 ;  /* 0xe404e40410587430 */ /* 0x000fe40000000000 */
[-C--:B------:R-:W-:Y:S02]  /*2ed0*/  HFMA2 R12, R21, R14.reuse, R12 ;  /* 0x0000000e150c7231 */ /* 0x080fe4000000000c */
[----:B------:R-:W-:-:S02]  /*2ee0*/  HFMA2 R7, R27, R14, R7 ;  /* 0x0000000e1b077231 */ /* 0x000fc40000000007 */
[-C--:B------:R-:W-:Y:S02]  /*2ef0*/  HFMA2 R5, R88, R15.reuse, R5 ;  /* 0x0000000f58057231 */ /* 0x080fe40000000005 */
[----:B------:R-:W-:Y:S02]  /*2f00*/  HFMA2 R4, R23, R14, R90 ;  /* 0x0000000e17047231 */ /* 0x000fe4000000005a */
[----:B------:R-:W-:Y:S02]  /*2f10*/  HADD2 R90, R84, -1028, -1028 ;  /* 0xe404e404545a7430 */ /* 0x000fe40000000000 */
[----:B------:R-:W-:Y:S02]  /*2f20*/  HADD2 R84, R18, -1028, -1028 ;  /* 0xe404e40412547430 */ /* 0x000fe40000000000 */
[----:B------:R-:W-:Y:S02]  /*2f30*/  HADD2 R5, R5.H0_H0, R5.H1_H1 ;  /* 0x3000000505057230 */ /* 0x000fe40000000800 */
[----:B------:R-:W-:-:S02]  /*2f40*/  HFMA2 R7, R90, R15, R7 ;  /* 0x0000000f5a077231 */ /* 0x000fc40000000007 */
        /* <DEDUP_REMOVED lines=23> */
[----:B------:R-:W-:Y:S01]  /*30c0*/  HFMA2 R93, R48, R7, R93 ;  /* 0x00000007305d7231 */ /* 0x000fe2000000005d */
[----:B------:R-:W0:Y:S01]  /*30d0*/  LDS.128 R16, [UR8+-0x50] ;  /* 0xffffb008ff107984 */ /* 0x000e220008000c00 */
[----:B------:R-:W-:-:S02]  /*30e0*/  HFMA2 R5, R61, R6, R5 ;  /* 0x000000063d057231 */ /* 0x000fc40000000005 */
[----:B------:R-:W-:Y:S02]  /*30f0*/  HFMA2 R4, R75, R6, R4 ;  /* 0x000000064b047231 */ /* 0x000fe40000000004 */
[----:B-1----:R-:W-:Y:S02]  /*3100*/  HFMA2 R93, R33, R8, R93 ;  /* 0x00000008215d7231 */ /* 0x002fe4000000005d */
        /* <DEDUP_REMOVED lines=8> */
[----:B--2---:R-:W-:Y:S02]  /*3190*/  HFMA2 R93, R41, R12, R93 ;  /* 0x0000000c295d7231 */ /* 0x004fe4000000005d */
[----:B------:R-:W-:-:S02]  /*31a0*/  HFMA2 R94, R31, R8, R94 ;  /* 0x000000081f5e7231 */ /* 0x000fc4000000005e */
[----:B------:R-:W-:Y:S02]  /*31b0*/  HFMA2 R8, R29, R8, R5 ;  /* 0x000000081d087231 */ /* 0x000fe40000000005 */
[----:B------:R-:W-:Y:S02]  /*31c0*/  HFMA2 R93, R24, R13, R93 ;  /* 0x0000000d185d7231 */ /* 0x000fe4000000005d */
[-C--:B------:R-:W-:Y:S02]  /*31d0*/  HFMA2 R8, R68, R9.reuse, R8 ;  /* 0x0000000944087231 */ /* 0x080fe40000000008 */
        /* <DEDUP_REMOVED lines=19> */
[----:B------:R-:W-:-:S04]  /*3310*/  HFMA2 R93, R88, R19, R93 ;  /* 0x00000013585d7231 */ /* 0x000fc8000000005d */
[----:B------:R-:W-:Y:S02]  /*3320*/  HADD2 R93, R93.H0_H0, R93.H1_H1 ;  /* 0x3000005d5d5d7230 */ /* 0x000fe40000000800 */
[-C--:B------:R-:W-:Y:S02]  /*3330*/  HFMA2 R7, R26, R13.reuse, R6 ;  /* 0x0000000d1a077231 */ /* 0x080fe40000000006 */
        /* <DEDUP_REMOVED lines=39> */
[----:B------:R-:W0:Y:S01]  /*35b0*/  LDS.128 R16, [UR8+0x30] ;  /* 0x00003008ff107984 */ /* 0x000e220008000c00 */
        /* <DEDUP_REMOVED lines=76> */
[----:B------:R-:W-:Y:S02]  /*3a80*/  HFMA2 R71, R48, R7, R71 ;  /* 0x0000000730477231 */ /* 0x000fe40000000047 */
[----:B------:R-:W-:Y:S02]  /*3a90*/  HFMA2 R73, R75, R6, R73 ;  /* 0x000000064b497231 */ /* 0x000fe40000000049 */
[----:B-1----:R-:W-:Y:S02]  /*3aa0*/  HFMA2 R71, R33, R8, R71 ;  /* 0x0000000821477231 */ /* 0x002fe40000000047 */
        /* <DEDUP_REMOVED lines=14> */
[-C--:B------:R-:W-:Y:S02]  /*3b90*/  HFMA2 R5, R74, R9.reuse, R4 ;  /* 0x000000094a057231 */ /* 0x080fe40000000004 */
[----:B------:R-:W-:Y:S02]  /*3ba0*/  HFMA2 R35, R70, R9, R35 ;  /* 0x0000000946237231 */ /* 0x000fe40000000023 */
[-C--:B------:R-:W-:Y:S02]  /*3bb0*/  HFMA2 R5, R51, R10.reuse, R5 ;  /* 0x0000000a33057231 */ /* 0x080fe40000000005 */
[-C--:B------:R-:W-:Y:S02]  /*3bc0*/  HFMA2 R35, R47, R10.reuse, R35 ;  /* 0x0000000a2f237231 */ /* 0x080fe40000000023 */
[----:B------:R-:W-:-:S04]  /*3bd0*/  HFMA2 R10, R45, R10, R6 ;  /* 0x0000000a2d0a7231 */ /* 0x000fc80000000006 */
[-C--:B------:R-:W-:Y:S02]  /*3be0*/  HFMA2 R10, R76, R11.reuse, R10 ;  /* 0x0000000b4c0a7231 */ /* 0x080fe4000000000a */
[-C--:B------:R-:W-:Y:S02]  /*3bf0*/  HFMA2 R6, R82, R11.reuse, R5 ;  /* 0x0000000b52067231 */ /* 0x080fe40000000005 */
[----:B------:R-:W-:Y:S02]  /*3c00*/  HFMA2 R35, R78, R11, R35 ;  /* 0x0000000b4e237231 */ /* 0x000fe40000000023 */
[----:B------:R-:W-:-:S04]  /*3c10*/  HFMA2 R10, R37, R12, R10 ;  /* 0x0000000c250a7231 */ /* 0x000fc8000000000a */
[----:B------:R-:W-:Y:S02]  /*3c20*/  HFMA2 R10, R20, R13, R10 ;  /* 0x0000000d140a7231 */ /* 0x000fe4000000000a */
[----:B------:R-:W-:Y:S02]  /*3c30*/  HFMA2 R6, R43, R12, R6 ;  /* 0x0000000c2b067231 */ /* 0x000fe40000000006 */
[----:B------:R-:W-:Y:S02]  /*3c40*/  HFMA2 R20, R81, R14, R71 ;  /* 0x0000000e51147231 */ /* 0x000fe40000000047 */
[----:B------:R-:W-:Y:S02]  /*3c50*/  HFMA2 R11, R39, R12, R35 ;  /* 0x0000000c270b7231 */ /* 0x000fe40000000023 */
[----:B------:R-:W-:Y:S02]  /*3c60*/  HFMA2 R10, R77, R14, R10 ;  /* 0x0000000e4d0a7231 */ /* 0x000fe4000000000a */
[----:B------:R-:W-:-:S02]  /*3c70*/  HFMA2 R20, R40, R15, R20 ;  /* 0x0000000f28147231 */ /* 0x000fc40000000014 */
[----:B------:R-:W-:Y:S02]  /*3c80*/  HFMA2 R10, R36, R15, R10 ;  /* 0x0000000f240a7231 */ /* 0x000fe4000000000a */
[-C--:B------:R-:W-:Y:S02]  /*3c90*/  HFMA2 R7, R26, R13.reuse, R6 ;  /* 0x0000000d1a077231 */ /* 0x080fe40000000006 */
[----:B---3--:R-:W-:Y:S02]  /*3ca0*/  HFMA2 R20, R89, R16, R20 ;  /* 0x0000001059147231 */ /* 0x008fe40000000014 */
[----:B------:R-:W-:Y:S02]  /*3cb0*/  HFMA2 R11, R22, R13, R11 ;  /* 0x0000000d160b7231 */ /* 0x000fe4000000000b */
        /* <DEDUP_REMOVED lines=27> */
.L_x_460:
[----:B------:R-:W-:Y:S01]  /*3e70*/  UIADD3 UR10, UP0, UPT, UR10, 0x80, URZ ;  /* 0x000000800a0a7890 */ /* 0x000fe2000ff1e0ff */
[----:B------:R-:W-:Y:S01]  /*3e80*/  MOV R5, UR15 ;  /* 0x0000000f00057c02 */ /* 0x000fe20008000f00 */
[----:B------:R-:W-:Y:S02]  /*3e90*/  UIADD3 UR9, UPT, UPT, UR9, 0x20, URZ ;  /* 0x0000002009097890 */ /* 0x000fe4000fffe0ff */
[----:B------:R-:W-:Y:S02]  /*3ea0*/  UIADD3.X UR11, UPT, UPT, URZ, UR11, URZ, UP0, !UPT ;  /* 0x0000000bff0b7290 */ /* 0x000fe400087fe4ff */
[----:B------:R-:W-:Y:S01]  /*3eb0*/  UISETP.GE.AND UP0, UPT, UR9, UR16, UPT ;  /* 0x000000100900728c */ /* 0x000fe2000bf06270 */
[----:B------:R-:W-:Y:S01]  /*3ec0*/  IMAD.WIDE R2, R5, 0x4, R2 ;  /* 0x0000000405027825 */ /* 0x000fe200078e0202 */
[----:B------:R-:W-:Y:S02]  /*3ed0*/  UIADD3 UR8, UPT, UPT, UR8, 0x40, URZ ;  /* 0x0000004008087890 */ /* 0x000fe4000fffe0ff */
[----:B-----5:R-:W-:-:S02]  /*3ee0*/  MOV R72, R2 ;  /* 0x0000000200487202 */ /* 0x020fc40000000f00 */
[----:B------:R-:W-:-:S03]  /*3ef0*/  MOV R73, R3 ;  /* 0x0000000300497202 */ /* 0x000fc60000000f00 */
[----:B------:R-:W-:Y:S05]  /*3f00*/  BRA.U !UP0, `(.L_x_461) ;  /* 0xffffffdd08047547 */ /* 0x000fea000b83ffff */
.L_x_459:
        /* <DEDUP_REMOVED lines=17> */
.L_x_465:
[----:B------:R-:W0:Y:S02]  /*4020*/  LDS R2, [R0] ;  /* 0x0000000000027984 */ /* 0x000e240000000800 */
[----:B0-----:R-:W-:-:S05]  /*4030*/  HADD2 R3, R2, R59 ;  /* 0x0000003b02037230 */ /* 0x001fca0000000000 */
[----:B------:R-:W0:Y:S02]  /*4040*/  ATOMS.CAST.SPIN P0, [R0], R2, R3 ;  /* 0x000000020000758d */ /* 0x000e240001800003 */
[----:B0-----:R-:W-:Y:S05]  /*4050*/  @!P0 BRA `(.L_x_465) ;  /* 0xfffffffc00f08947 */ /* 0x001fea000383ffff */
[----:B------:R-:W-:Y:S05]  /*4060*/  BRA `(.L_x_463) ;  /* 0x00000000000c7947 */ /* 0x000fea0003800000 */
.L_x_464:
[----:B------:R-:W2:Y:S02]  /*4070*/  LD.E R0, desc[UR20][R4.64] ;  /* 0x0000001404007980 */ /* 0x000ea4000c101900 */
[----:B--2---:R-:W-:-:S05]  /*4080*/  IADD3 R3, PT, PT, R59, R0, RZ ;  /* 0x000000003b037210 */ /* 0x004fca0007ffe0ff */
[----:B------:R0:W-:Y:S02]  /*4090*/  ST.E desc[UR20][R4.64], R3 ;  /* 0x0000000304007985 */ /* 0x0001e4000c101914 */
.L_x_463:
[----:B------:R-:W-:Y:S05]  /*40a0*/  BSYNC.RECONVERGENT B0 ;  /* 0x0000000000007941 */ /* 0x000fea0003800200 */
.L_x_462:
[----:B------:R1:W-:Y:S01]  /*40b0*/  ATOM.E.ADD.F16x2.RN.STRONG.GPU P0, RZ, desc[UR20][R4.64+0x4], R58 ;  /* 0x8000043a04ff79a2 */ /* 0x0003e2000c10e114 */
[----:B------:R-:W-:Y:S04]  /*40c0*/  BSSY.RECONVERGENT B0, `(.L_x_466) ;  /* 0x000000e000007945 */ /* 0x000fe80003800200 */
[----:B-1----:R-:W-:Y:S05]  /*40d0*/  @P0 BRA `(.L_x_467) ;  /* 0x0000000000300947 */ /* 0x002fea0003800000 */
[----:B------:R-:W1:Y:S02]  /*40e0*/  QSPC.E.S P0, RZ, [R4+0x4] ;  /* 0x0000040004ff73aa */ /* 0x000e640000000500 */
[----:B-1----:R-:W-:Y:S05]  /*40f0*/  @!P0 BRA `(.L_x_468) ;  /* 0x00000000001c8947 */ /* 0x002fea0003800000 */
[----:B------:R-:W-:-:S04]  /*4100*/  MOV R2, R4 ;  /* 0x0000000400027202 */ /* 0x000fc80000000f00 */
[----:B------:R-:W-:-:S07]  /*4110*/  MOV R0, R2 ;  /* 0x0000000200007202 */ /* 0x000fce0000000f00 */
.L_x_469:
[----:B------:R-:W0:Y:S02]  /*4120*/  LDS R2, [R0+0x4] ;  /* 0x0000040000027984 */ /* 0x000e240000000800 */
[----:B0-----:R-:W-:-:S05]  /*4130*/  HFMA2 R3, R2, 1, 1, R58 ;  /* 0x3c003c0002037831 */ /* 0x001fca000000003a */
[----:B------:R-:W0:Y:S02]  /*4140*/  ATOMS.CAST.SPIN P0, [R0+0x4], R2, R3 ;  /* 0x000004020000758d */ /* 0x000e240001800003 */
[----:B0-----:R-:W-:Y:S05]  /*4150*/  @!P0 BRA `(.L_x_469) ;  /* 0xfffffffc00f08947 */ /* 0x001fea000383ffff */
[----:B------:R-:W-:Y:S05]  /*4160*/  BRA `(.L_x_467) ;  /* 0x00000000000c7947 */ /* 0x000fea0003800000 */
.L_x_468:
[----:B------:R-:W0:Y:S02]  /*4170*/  LD.E R0, desc[UR20][R4.64+0x4] ;  /* 0x0000041404007980 */ /* 0x000e24000c101900 */
[----:B0-----:R-:W-:-:S05]  /*4180*/  IADD3 R3, PT, PT, R58, R0, RZ ;  /* 0x000000003a037210 */ /* 0x001fca0007ffe0ff */
[----:B------:R1:W-:Y:S02]  /*4190*/  ST.E desc[UR20][R4.64+0x4], R3 ;  /* 0x0000040304007985 */ /* 0x0003e4000c101914 */
.L_x_467:
[----:B------:R-:W-:Y:S05]  /*41a0*/  BSYNC.RECONVERGENT B0 ;  /* 0x0000000000007941 */ /* 0x000fea0003800200 */
.L_x_466:
        /* <DEDUP_REMOVED lines=12> */
.L_x_473:
[----:B------:R-:W0:Y:S02]  /*4270*/  LDS R2, [R0] ;  /* 0x0000000000027984 */ /* 0x000e240000000800 */
[----:B0-----:R-:W-:-:S05]  /*4280*/  HADD2 R3, R2, R57 ;  /* 0x0000003902037230 */ /* 0x001fca0000000000 */
[----:B------:R-:W0:Y:S02]  /*4290*/  ATOMS.CAST.SPIN P0, [R0], R2, R3 ;  /* 0x000000020000758d */ /* 0x000e240001800003 */
[----:B0-----:R-:W-:Y:S05]  /*42a0*/  @!P0 BRA `(.L_x_473) ;  /* 0xfffffffc00f08947 */ /* 0x001fea000383ffff */
[----:B------:R-:W-:Y:S05]  /*42b0*/  BRA `(.L_x_471) ;  /* 0x00000000000c7947 */ /* 0x000fea0003800000 */
.L_x_472:
[----:B------:R-:W2:Y:S02]  /*42c0*/  LD.E R0, desc[UR20][R4.64] ;  /* 0x0000001404007980 */ /* 0x000ea4000c101900 */
[----:B--2---:R-:W-:-:S05]  /*42d0*/  IADD3 R3, PT, PT, R57, R0, RZ ;  /* 0x0000000039037210 */ /* 0x004fca0007ffe0ff */
[----:B------:R0:W-:Y:S02]  /*42e0*/  ST.E desc[UR20][R4.64], R3 ;  /* 0x0000000304007985 */ /* 0x0001e4000c101914 */
.L_x_471:
[----:B------:R-:W-:Y:S05]  /*42f0*/  BSYNC.RECONVERGENT B0 ;  /* 0x0000000000007941 */ /* 0x000fea0003800200 */
.L_x_470:
[----:B------:R1:W-:Y:S01]  /*4300*/  ATOM.E.ADD.F16x2.RN.STRONG.GPU P0, RZ, desc[UR20][R4.64+0x4], R56 ;  /* 0x8000043804ff79a2 */ /* 0x0003e2000c10e114 */
[----:B------:R-:W-:Y:S04]  /*4310*/  BSSY.RECONVERGENT B0, `(.L_x_474) ;  /* 0x000000e000007945 */ /* 0x000fe80003800200 */
[----:B-1----:R-:W-:Y:S05]  /*4320*/  @P0 BRA `(.L_x_475) ;  /* 0x0000000000300947 */ /* 0x002fea0003800000 */
[----:B------:R-:W1:Y:S02]  /*4330*/  QSPC.E.S P0, RZ, [R4+0x4] ;  /* 0x0000040004ff73aa */ /* 0x000e640000000500 */
[----:B-1----:R-:W-:Y:S05]  /*4340*/  @!P0 BRA `(.L_x_476) ;  /* 0x00000000001c8947 */ /* 0x002fea0003800000 */
[----:B------:R-:W-:-:S04]  /*4350*/  MOV R2, R4 ;  /* 0x0000000400027202 */ /* 0x000fc80000000f00 */
[----:B------:R-:W-:-:S07]  /*4360*/  MOV R0, R2 ;  /* 0x0000000200007202 */ /* 0x000fce0000000f00 */
.L_x_477:
[----:B------:R-:W0:Y:S02]  /*4370*/  LDS R2, [R0+0x4] ;  /* 0x0000040000027984 */ /* 0x000e240000000800 */
[----:B0-----:R-:W-:-:S05]  /*4380*/  HFMA2 R3, R2, 1, 1, R56 ;  /* 0x3c003c0002037831 */ /* 0x001fca0000000038 */
[----:B------:R-:W0:Y:S02]  /*4390*/  ATOMS.CAST.SPIN P0, [R0+0x4], R2, R3 ;  /* 0x000004020000758d */ /* 0x000e240001800003 */
[----:B0-----:R-:W-:Y:S05]  /*43a0*/  @!P0 BRA `(.L_x_477) ;  /* 0xfffffffc00f08947 */ /* 0x001fea000383ffff */
[----:B------:R-:W-:Y:S05]  /*43b0*/  BRA `(.L_x_475) ;  /* 0x00000000000c7947 */ /* 0x000fea0003800000 */
.L_x_476:
[----:B------:R-:W0:Y:S02]  /*43c0*/  LD.E R0, desc[UR20][R4.64+0x4] ;  /* 0x0000041404007980 */ /* 0x000e24000c101900 */
[----:B0-----:R-:W-:-:S05]  /*43d0*/  IADD3 R3, PT, PT, R56, R0, RZ ;  /* 0x0000000038037210 */ /* 0x001fca0007ffe0ff */
[----:B------:R1:W-:Y:S02]  /*43e0*/  ST.E desc[UR20][R4.64+0x4], R3 ;  /* 0x0000040304007985 */ /* 0x0003e4000c101914 */
.L_x_475:
[----:B------:R-:W-:Y:S05]  /*43f0*/  BSYNC.RECONVERGENT B0 ;  /* 0x0000000000007941 */ /* 0x000fea0003800200 */
.L_x_474:
        /* <DEDUP_REMOVED lines=12> */
.L_x_481:
[----:B------:R-:W0:Y:S02]  /*44c0*/  LDS R2, [R0] ;  /* 0x0000000000027984 */ /* 0x000e240000000800 */
[----:B0-----:R-:W-:-:S05]  /*44d0*/  HADD2 R3, R2, R55 ;  /* 0x0000003702037230 */ /* 0x001fca0000000000 */
[----:B------:R-:W0:Y:S02]  /*44e0*/  ATOMS.CAST.SPIN P0, [R0], R2, R3 ;  /* 0x000000020000758d */ /* 0x000e240001800003 */
[----:B0-----:R-:W-:Y:S05]  /*44f0*/  @!P0 BRA `(.L_x_481) ;  /* 0xfffffffc00f08947 */ /* 0x001fea000383ffff */
[----:B------:R-:W-:Y:S05]  /*4500*/  BRA `(.L_x_479) ;  /* 0x00000000000c7947 */ /* 0x000fea0003800000 */
.L_x_480:
[----:B------:R-:W2:Y:S02]  /*4510*/  LD.E R0, desc[UR20][R4.64] ;  /* 0x0000001404007980 */ /* 0x000ea4000c101900 */
[----:B--2---:R-:W-:-:S05]  /*4520*/  IADD3 R3, PT, PT, R55, R0, RZ ;  /* 0x0000000037037210 */ /* 0x004fca0007ffe0ff */
[----:B------:R0:W-:Y:S02]  /*4530*/  ST.E desc[UR20][R4.64], R3 ;  /* 0x0000000304007985 */ /* 0x0001e4000c101914 */
.L_x_479:
[----:B------:R-:W-:Y:S05]  /*4540*/  BSYNC.RECONVERGENT B0 ;  /* 0x0000000000007941 */ /* 0x000fea0003800200 */
.L_x_478:
[----:B------:R1:W-:Y:S01]  /*4550*/  ATOM.E.ADD.F16x2.RN.STRONG.GPU P0, RZ, desc[UR20][R4.64+0x4], R54 ;  /* 0x8000043604ff79a2 */ /* 0x0003e2000c10e114 */
[----:B------:R-:W-:Y:S04]  /*4560*/  BSSY.RECONVERGENT B0, `(.L_x_482) ;  /* 0x000000e000007945 */ /* 0x000fe80003800200 */
[----:B-1----:R-:W-:Y:S05]  /*4570*/  @P0 BRA `(.L_x_483) ;  /* 0x0000000000300947 */ /* 0x002fea0003800000 */
[----:B------:R-:W1:Y:S02]  /*4580*/  QSPC.E.S P0, RZ, [R4+0x4] ;  /* 0x0000040004ff73aa */ /* 0x000e640000000500 */
[----:B-1----:R-:W-:Y:S05]  /*4590*/  @!P0 BRA `(.L_x_484) ;  /* 0x00000000001c8947 */ /* 0x002fea0003800000 */
[----:B------:R-:W-:-:S04]  /*45a0*/  MOV R2, R4 ;  /* 0x0000000400027202 */ /* 0x000fc80000000f00 */
[----:B------:R-:W-:-:S07]  /*45b0*/  MOV R0, R2 ;  /* 0x0000000200007202 */ /* 0x000fce0000000f00 */
.L_x_485:
[----:B------:R-:W0:Y:S02]  /*45c0*/  LDS R2, [R0+0x4] ;  /* 0x0000040000027984 */ /* 0x000e240000000800 */
[----:B0-----:R-:W-:-:S05]  /*45d0*/  HFMA2 R3, R2, 1, 1, R54 ;  /* 0x3c003c0002037831 */ /* 0x001fca0000000036 */
[----:B------:R-:W0:Y:S02]  /*45e0*/  ATOMS.CAST.SPIN P0, [R0+0x4], R2, R3 ;  /* 0x000004020000758d */ /* 0x000e240001800003 */
[----:B0-----:R-:W-:Y:S05]  /*45f0*/  @!P0 BRA `(.L_x_485) ;  /* 0xfffffffc00f08947 */ /* 0x001fea000383ffff */
[----:B------:R-:W-:Y:S05]  /*4600*/  BRA `(.L_x_483) ;  /* 0x00000000000c7947 */ /* 0x000fea0003800000 */
.L_x_484:
[----:B------:R-:W0:Y:S02]  /*4610*/  LD.E R0, desc[UR20][R4.64+0x4] ;  /* 0x0000041404007980 */ /* 0x000e24000c101900 */
[----:B0-----:R-:W-:-:S05]  /*4620*/  IADD3 R3, PT, PT, R54, R0, RZ ;  /* 0x0000000036037210 */ /* 0x001fca0007ffe0ff */
[----:B------:R1:W-:Y:S02]  /*4630*/  ST.E desc[UR20][R4.64+0x4], R3 ;  /* 0x0000040304007985 */ /* 0x0003e4000c101914 */
.L_x_483:
[----:B------:R-:W-:Y:S05]  /*4640*/  BSYNC.RECONVERGENT B0 ;  /* 0x0000000000007941 */ /* 0x000fea0003800200 */
.L_x_482:
        /* <DEDUP_REMOVED lines=12> */
.L_x_489:
[----:B------:R-:W0:Y:S02]  /*4710*/  LDS R2, [R0] ;  /* 0x0000000000027984 */ /* 0x000e240000000800 */
[----:B0-----:R-:W-:-:S05]  /*4720*/  HADD2 R3, R2, R53 ;  /* 0x0000003502037230 */ /* 0x001fca0000000000 */
[----:B------:R-:W0:Y:S02]  /*4730*/  ATOMS.CAST.SPIN P0, [R0], R2, R3 ;  /* 0x000000020000758d */ /* 0x000e240001800003 */
[----:B0-----:R-:W-:Y:S05]  /*4740*/  @!P0 BRA `(.L_x_489) ;  /* 0xfffffffc00f08947 */ /* 0x001fea000383ffff */
[----:B------:R-:W-:Y:S05]  /*4750*/  BRA `(.L_x_487) ;  /* 0x00000000000c7947 */ /* 0x000fea0003800000 */
.L_x_488:
[----:B------:R-:W2:Y:S02]  /*4760*/  LD.E R0, desc[UR20][R4.64] ;  /* 0x0000001404007980 */ /* 0x000ea4000c101900 */
[----:B--2---:R-:W-:-:S05]  /*4770*/  IADD3 R3, PT, PT, R53, R0, RZ ;  /* 0x0000000035037210 */ /* 0x004fca0007ffe0ff */
[----:B------:R0:W-:Y:S02]  /*4780*/  ST.E desc[UR20][R4.64], R3 ;  /* 0x0000000304007985 */ /* 0x0001e4000c101914 */
.L_x_487:
[----:B------:R-:W-:Y:S05]  /*4790*/  BSYNC.RECONVERGENT B0 ;  /* 0x0000000000007941 */ /* 0x000fea0003800200 */
.L_x_486:
[----:B------:R1:W-:Y:S02]  /*47a0*/  ATOM.E.ADD.F16x2.RN.STRONG.GPU P0, RZ, desc[UR20][R4.64+0x4], R52 ;  /* 0x8000043404ff79a2 */ /* 0x0003e4000c10e114 */
[----:B-1----:R-:W-:Y:S05]  /*47b0*/  @P0 EXIT ;  /* 0x000000000000094d */ /* 0x002fea0003800000 */
[----:B------:R-:W1:Y:S02]  /*47c0*/  QSPC.E.S P0, RZ, [R4+0x4] ;  /* 0x0000040004ff73aa */ /* 0x000e640000000500 */
[----:B-1----:R-:W-:Y:S05]  /*47d0*/  @!P0 BRA `(.L_x_490) ;  /* 0x00000000001c8947 */ /* 0x002fea0003800000 */
[----:B------:R-:W-:-:S04]  /*47e0*/  MOV R2, R4 ;  /* 0x0000000400027202 */ /* 0x000fc80000000f00 */
[----:B------:R-:W-:-:S07]  /*47f0*/  MOV R0, R2 ;  /* 0x0000000200007202 */ /* 0x000fce0000000f00 */
.L_x_491:
[----:B------:R-:W0:Y:S02]  /*4800*/  LDS R2, [R0+0x4] ;  /* 0x0000040000027984 */ /* 0x000e240000000800 */
[----:B0-----:R-:W-:-:S05]  /*4810*/  HFMA2 R3, R2, 1, 1, R52 ;  /* 0x3c003c0002037831 */ /* 0x001fca0000000034 */
[----:B------:R-:W0:Y:S02]  /*4820*/  ATOMS.CAST.SPIN P0, [R0+0x4], R2, R3 ;  /* 0x000004020000758d */ /* 0x000e240001800003 */
[----:B0-----:R-:W-:Y:S05]  /*4830*/  @!P0 BRA `(.L_x_491) ;  /* 0xfffffffc00f08947 */ /* 0x001fea000383ffff */
[----:B------:R-:W-:Y:S05]  /*4840*/  EXIT ;  /* 0x000000000000794d */ /* 0x000fea0003800000 */
.L_x_490:
[----:B------:R-:W0:Y:S02]  /*4850*/  LD.E R0, desc[UR20][R4.64+0x4] ;  /* 0x0000041404007980 */ /* 0x000e24000c101900 */
[----:B0-----:R-:W-:-:S05]  /*4860*/  IADD3 R3, PT, PT, R52, R0, RZ ;  /* 0x0000000034037210 */ /* 0x001fca0007ffe0ff */
[----:B------:R-:W-:Y:S01]  /*4870*/  ST.E desc[UR20][R4.64+0x4], R3 ;  /* 0x0000040304007985 */ /* 0x000fe2000c101914 */
[----:B------:R-:W-:Y:S05]  /*4880*/  EXIT ;  /* 0x000000000000794d */ /* 0x000fea0003800000 */
.L_x_492:
        /* <DEDUP_REMOVED lines=15> */
.L_x_3571:


//--------------------- .text._Z23gemm_half_q_half_kernelILi4ELi6ELb0ELb0ELi64EEvPK6__halfPKjS4_S2_PS0_iiiiPKtS7_iiiiiibS2_i --------------------------
	.section	.text._Z23gemm_half_q_half_kernelILi4ELi6ELb0ELb0ELi64EEvPK6__halfPKjS4_S2_PS0_iiiiPKtS7_iiiiiibS2_i,"ax",@progbits
	.align	128
        .global         _Z23gemm_half_q_half_kernelILi4ELi6ELb0ELb0ELi64EEvPK6__halfPKjS4_S2_PS0_iiiiPKtS7_iiiiiibS2_i
        .type           _Z23gemm_half_q_half_kernelILi4ELi6ELb0ELb0ELi64EEvPK6__halfPKjS4_S2_PS0_iiiiPKtS7_iiiiiibS2_i,@function
        .size           _Z23gemm_half_q_half_kernelILi4ELi6ELb0ELb0ELi64EEvPK6__halfPKjS4_S2_PS0_iiiiPKtS7_iiiiiibS2_i,(.L_x_3572 - _Z23gemm_half_q_half_kernelILi4ELi6ELb0ELb0ELi64EEvPK6__halfPKjS4_S2_PS0_iiiiPKtS7_iiiiiibS2_i)
        .other          _Z23gemm_half_q_half_kernelILi4ELi6ELb0ELb0ELi64EEvPK6__halfPKjS4_S2_PS0_iiiiPKtS7_iiiiiibS2_i,@"STO_CUDA_ENTRY STV_DEFAULT"
_Z23gemm_half_q_half_kernelILi4ELi6ELb0ELb0ELi64EEvPK6__halfPKjS4_S2_PS0_iiiiPKtS7_iiiiiibS2_i:
.text._Z23gemm_half_q_half_kernelILi4ELi6ELb0ELb0ELi64EEvPK6__halfPKjS4_S2_PS0_iiiiPKtS7_iiiiiibS2_i:
        /* <DEDUP_REMOVED lines=56> */
.L_x_498:
        /* <DEDUP_REMOVED lines=32> */
.L_x_497:
        /* <DEDUP_REMOVED lines=20> */
.L_x_499:
[----:B------:R-:W-:-:S13]  /*06c0*/  ISETP.EQ.AND P1, PT, RZ, UR10, PT ;  /* 0x0000000aff007c0c */ /* 0x000fda000bf22270 */
[----:B------:R-:W-:Y:S05]  /*06d0*/  @!P0 BRA P1, `(.L_x_494) ;  /* 0x00000004007c8947 */ /* 0x000fea0000800000 */
.L_x_496:
        /* <DEDUP_REMOVED lines=12> */
.L_x_495:
        /* <DEDUP_REMOVED lines=17> */
.L_x_502:
        /* <DEDUP_REMOVED lines=32> */
.L_x_501:
        /* <DEDUP_REMOVED lines=21> */
.L_x_503:
[----:B------:R-:W-:-:S09]  /*0c00*/  UISETP.NE.OR UP0, UPT, UR10, URZ, UP0 ;  /* 0x000000ff0a00728c */ /* 0x000fd20008705670 */
[----:B------:R-:W-:Y:S05]  /*0c10*/  BRA.U !UP0, `(.L_x_494) ;  /* 0x00000001082c7547 */ /* 0x000fea000b800000 */
.L_x_500:
        /* <DEDUP_REMOVED lines=11> */
.L_x_494:
[----:B------:R-:W-:Y:S05]  /*0cd0*/  BSYNC.RECONVERGENT B0 ;  /* 0x0000000000007941 */ /* 0x000fea0003800200 */
.L_x_493:
        /* <DEDUP_REMOVED lines=23> */
.L_x_507:
        /* <DEDUP_REMOVED lines=15> */
.L_x_506:
        /* <DEDUP_REMOVED lines=12> */
.L_x_508:
[----:B------:R-:W-:-:S09]  /*1000*/  UISETP.NE.OR UP0, UPT, UR10, URZ, UP0 ;  /* 0x000000ff0a00728c */ /* 0x000fd20008705670 */
[----:B------:R-:W-:Y:S05]  /*1010*/  BRA.U !UP0, `(.L_x_504) ;  /* 0x00000001081c7547 */ /* 0x000fea000b800000 */
.L_x_505:
[----:B012---:R-:W0:Y:S02]  /*1020*/  LDC.64 R4, c[0x0][0x3a0] ;  /* 0x0000e800ff047b82 */ /* 0x007e240000000a00 */
.L_x_509:
[C---:B0-----:R-:W-:Y:S01]  /*1030*/  IMAD.WIDE R6, R3.reuse, 0x2, R4 ;  /* 0x0000000203067825 */ /* 0x041fe200078e0204 */
[----:B------:R-:W-:Y:S01]  /*1040*/  UIADD3 UR10, UPT, UPT, UR10, 0x1, URZ ;  /* 0x000000010a0a7890 */ /* 0x000fe2000fffe0ff */
[----:B------:R-:W-:-:S03]  /*1050*/  IADD3 R3, PT, PT, R3, UR16, RZ ;  /* 0x0000001003037c10 */ /* 0x000fc6000fffe0ff */
[----:B------:R3:W-:Y:S01]  /*1060*/  STG.E.64 desc[UR14][R6.64], RZ ;  /* 0x000000ff06007986 */ /* 0x0007e2000c101b0e */
[----:B------:R-:W-:-:S09]  /*1070*/  UISETP.NE.AND UP0, UPT, UR10, URZ, UPT ;  /* 0x000000ff0a00728c */ /* 0x000fd2000bf05270 */
[----:B---3--:R-:W-:Y:S05]  /*1080*/  BRA.U UP0, `(.L_x_509) ;  /* 0xfffffffd00e87547 */ /* 0x008fea000b83ffff */
.L_x_504:
        /* <DEDUP_REMOVED lines=20> */
.L_x_511:
        /* <DEDUP_REMOVED lines=45> */
.L_x_510:
        /* <DEDUP_REMOVED lines=30> */
.L_x_512:
        /* <DEDUP_REMOVED lines=8> */
.L_x_513:
        /* <DEDUP_REMOVED lines=8> */
.L_x_514:
        /* <DEDUP_REMOVED lines=8> */
.L_x_515:
        /* <DEDUP_REMOVED lines=8> */
.L_x_516:
        /* <DEDUP_REMOVED lines=42> */
.L_x_519:
[----:B------:R-:W-:Y:S02]  /*1b20*/  ISETP.NE.AND P0, PT, R48, UR5, PT ;  /* 0x0000000530007c0c */ /* 0x000fe4000bf05270 */
[----:B0-----:R-:W-:Y:S02]  /*1b30*/  MOV R3, UR16 ;  /* 0x0000001000037c02 */ /* 0x001fe40008000f00 */
[----:B------:R-:W-:Y:S02]  /*1b40*/  MOV R98, R96 ;  /* 0x0000006000627202 */ /* 0x000fe40000000f00 */
[----:B------:R-:W-:-:S07]  /*1b50*/  MOV R99, R97 ;  /* 0x0000006100637202 */ /* 0x000fce0000000f00 */
[----:B------:R-:W-:Y:S01]  /*1b60*/  @!P0 LEA R4, R60, R1, 0x3 ;  /* 0x000000013c048211 */ /* 0x000fe200078e18ff */
[----:B------:R-:W-:Y:S01]  /*1b70*/  IMAD.WIDE R2, R3, 0x4, R98 ;  /* 0x0000000403027825 */ /* 0x000fe200078e0262 */
[----:B------:R-:W2:Y:S04]  /*1b80*/  @!P0 LDG.E.U16.CONSTANT R5, desc[UR14][R50.64] ;  /* 0x0000000e32058981 */ /* 0x000ea8000c1e9500 */
[----:B------:R-:W3:Y:S04]  /*1b90*/  @!P0 LDL.64 R6, [R4+0x8] ;  /* 0x0000080004068983 */ /* 0x000ee80000100a00 */
[----:B-----5:R0:W5:Y:S04]  /*1ba0*/  LDG.E.128.CONSTANT R12, desc[UR14][R98.64] ;  /* 0x0000000e620c7981 */ /* 0x020168000c1e9d00 */
        /* <DEDUP_REMOVED lines=549> */
.L_x_518:
        /* <DEDUP_REMOVED lines=10> */
.L_x_517:
        /* <DEDUP_REMOVED lines=13> */
.L_x_522:
        /* <DEDUP_REMOVED lines=294> */
.L_x_521:
        /* <DEDUP_REMOVED lines=8> */
.L_x_520:
        /* <DEDUP_REMOVED lines=13> */
.L_x_526:
[----:B------:R-:W0:Y:S02]  /*5320*/  LDS R2, [R0] ;  /* 0x0000000000027984 */ /* 0x000e240000000800 */
[----:B0-----:R-:W-:-:S05]  /*5330*/  HADD2 R3, R2, R59 ;  /* 0x0000003b02037230 */ /* 0x001fca0000000000 */
[----:B------:R-:W0:Y:S02]  /*5340*/  ATOMS.CAST.SPIN P0, [R0], R2, R3 ;  /* 0x000000020000758d */ /* 0x000e240001800003 */
[----:B0-----:R-:W-:Y:S05]  /*5350*/  @!P0 BRA `(.L_x_526) ;  /* 0xfffffffc00f08947 */ /* 0x001fea000383ffff */
[----:B------:R-:W-:Y:S05]  /*5360*/  BRA `(.L_x_524) ;  /* 0x00000000000c7947 */ /* 0x000fea0003800000 */
.L_x_525:
[----:B------:R-:W2:Y:S02]  /*5370*/  LD.E R0, desc[UR14][R4.64] ;  /* 0x0000000e04007980 */ /* 0x000ea4000c101900 */
[----:B--2---:R-:W-:-:S05]  /*5380*/  IADD3 R3, PT, PT, R59, R0, RZ ;  /* 0x000000003b037210 */ /* 0x004fca0007ffe0ff */
[----:B------:R0:W-:Y:S02]  /*5390*/  ST.E desc[UR14][R4.64], R3 ;  /* 0x0000000304007985 */ /* 0x0001e4000c10190e */
.L_x_524:
[----:B------:R-:W-:Y:S05]  /*53a0*/  BSYNC.RECONVERGENT B0 ;  /* 0x0000000000007941 */ /* 0x000fea0003800200 */
.L_x_523:
[----:B------:R1:W-:Y:S01]  /*53b0*/  ATOM.E.ADD.F16x2.RN.STRONG.GPU P0, RZ, desc[UR14][R4.64+0x4], R58 ;  /* 0x8000043a04ff79a2 */ /* 0x0003e2000c10e10e */
[----:B------:R-:W-:Y:S04]  /*53c0*/  BSSY.RECONVERGENT B0, `(.L_x_527) ;  /* 0x000000e000007945 */ /* 0x000fe80003800200 */
[----:B-1----:R-:W-:Y:S05]  /*53d0*/  @P0 BRA `(.L_x_528) ;  /* 0x0000000000300947 */ /* 0x002fea0003800000 */
[----:B------:R-:W1:Y:S02]  /*53e0*/  QSPC.E.S P0, RZ, [R4+0x4] ;  /* 0x0000040004ff73aa */ /* 0x000e640000000500 */
[----:B-1----:R-:W-:Y:S05]  /*53f0*/  @!P0 BRA `(.L_x_529) ;  /* 0x00000000001c8947 */ /* 0x002fea0003800000 */
[----:B------:R-:W-:-:S04]  /*5400*/  MOV R2, R4 ;  /* 0x0000000400027202 */ /* 0x000fc80000000f00 */
[----:B------:R-:W-:-:S07]  /*5410*/  MOV R0, R2 ;  /* 0x0000000200007202 */ /* 0x000fce0000000f00 */
.L_x_530:
[----:B------:R-:W0:Y:S02]  /*5420*/  LDS R2, [R0+0x4] ;  /* 0x0000040000027984 */ /* 0x000e240000000800 */
[----:B0-----:R-:W-:-:S05]  /*5430*/  HFMA2 R3, R2, 1, 1, R58 ;  /* 0x3c003c0002037831 */ /* 0x001fca000000003a */
[----:B------:R-:W0:Y:S02]  /*5440*/  ATOMS.CAST.SPIN P0, [R0+0x4], R2, R3 ;  /* 0x000004020000758d */ /* 0x000e240001800003 */
[----:B0-----:R-:W-:Y:S05]  /*5450*/  @!P0 BRA `(.L_x_530) ;  /* 0xfffffffc00f08947 */ /* 0x001fea000383ffff */
[----:B------:R-:W-:Y:S05]  /*5460*/  BRA `(.L_x_528) ;  /* 0x00000000000c7947 */ /* 0x000fea0003800000 */
.L_x_529:
[----:B------:R-:W0:Y:S02]  /*5470*/  LD.E R0, desc[UR14][R4.64+0x4] ;  /* 0x0000040e04007980 */ /* 0x000e24000c101900 */
[----:B0-----:R-:W-:-:S05]  /*5480*/  IADD3 R3, PT, PT, R58, R0, RZ ;  /* 0x000000003a037210 */ /* 0x001fca0007ffe0ff */
[----:B------:R1:W-:Y:S02]  /*5490*/  ST.E desc[UR14][R4.64+0x4], R3 ;  /* 0x0000040304007985 */ /* 0x0003e4000c10190e */
.L_x_528:
[----:B------:R-:W-:Y:S05]  /*54a0*/  BSYNC.RECONVERGENT B0 ;  /* 0x0000000000007941 */ /* 0x000fea0003800200 */
.L_x_527:
        /* <DEDUP_REMOVED lines=12> */
.L_x_534:
[----:B------:R-:W0:Y:S02]  /*5570*/  LDS R2, [R0] ;  /* 0x0000000000027984 */ /* 0x000e240000000800 */
[----:B0-----:R-:W-:-:S05]  /*5580*/  HADD2 R3, R2, R57 ;  /* 0x0000003902037230 */ /* 0x001fca0000000000 */
[----:B------:R-:W0:Y:S02]  /*5590*/  ATOMS.CAST.SPIN P0, [R0], R2, R3 ;  /* 0x000000020000758d */ /* 0x000e240001800003 */
[----:B0-----:R-:W-:Y:S05]  /*55a0*/  @!P0 BRA `(.L_x_534) ;  /* 0xfffffffc00f08947 */ /* 0x001fea000383ffff */
[----:B------:R-:W-:Y:S05]  /*55b0*/  BRA `(.L_x_532) ;  /* 0x00000000000c7947 */ /* 0x000fea0003800000 */
.L_x_533:
[----:B------:R-:W2:Y:S02]  /*55c0*/  LD.E R0, desc[UR14][R4.64] ;  /* 0x0000000e04007980 */ /* 0x000ea4000c101900 */
[----:B--2---:R-:W-:-:S05]  /*55d0*/  IADD3 R3, PT, PT, R57, R0, RZ ;  /* 0x0000000039037210 */ /* 0x004fca0007ffe0ff */
[----:B------:R0:W-:Y:S02]  /*55e0*/  ST.E desc[UR14][R4.64], R3 ;  /* 0x0000000304007985 */ /* 0x0001e4000c10190e */
.L_x_532:
[----:B------:R-:W-:Y:S05]  /*55f0*/  BSYNC.RECONVERGENT B0 ;  /* 0x0000000000007941 */ /* 0x000fea0003800200 */
.L_x_531:
[----:B------:R1:W-:Y:S01]  /*5600*/  ATOM.E.ADD.F16x2.RN.STRONG.GPU P0, RZ, desc[UR14][R4.64+0x4], R56 ;  /* 0x8000043804ff79a2 */ /* 0x0003e2000c10e10e */
[----:B------:R-:W-:Y:S04]  /*5610*/  BSSY.RECONVERGENT B0, `(.L_x_535) ;  /* 0x000000e000007945 */ /* 0x000fe80003800200 */
[----:B-1----:R-:W-:Y:S05]  /*5620*/  @P0 BRA `(.L_x_536) ;  /* 0x0000000000300947 */ /* 0x002fea0003800000 */
[----:B------:R-:W1:Y:S02]  /*5630*/  QSPC.E.S P0, RZ, [R4+0x4] ;  /* 0x0000040004ff73aa */ /* 0x000e640000000500 */
[----:B-1----:R-:W-:Y:S05]  /*5640*/  @!P0 BRA `(.L_x_537) ;  /* 0x00000000001c8947 */ /* 0x002fea0003800000 */
[----:B------:R-:W-:-:S04]  /*5650*/  MOV R2, R4 ;  /* 0x0000000400027202 */ /* 0x000fc80000000f00 */
[----:B------:R-:W-:-:S07]  /*5660*/  MOV R0, R2 ;  /* 0x0000000200007202 */ /* 0x000fce0000000f00 */
.L_x_538:
[----:B------:R-:W0:Y:S02]  /*5670*/  LDS R2, [R0+0x4] ;  /* 0x0000040000027984 */ /* 0x000e240000000800 */
[----:B0-----:R-:W-:-:S05]  /*5680*/  HFMA2 R3, R2, 1, 1, R56 ;  /* 0x3c003c0002037831 */ /* 0x001fca0000000038 */
[----:B------:R-:W0:Y:S02]  /*5690*/  ATOMS.CAST.SPIN P0, [R0+0x4], R2, R3 ;  /* 0x000004020000758d */ /* 0x000e240001800003 */
[----:B0-----:R-:W-:Y:S05]  /*56a0*/  @!P0 BRA `(.L_x_538) ;  /* 0xfffffffc00f08947 */ /* 0x001fea000383ffff */
[----:B------:R-:W-:Y:S05]  /*56b0*/  BRA `(.L_x_536) ;  /* 0x00000000000c7947 */ /* 0x000fea0003800000 */
.L_x_537:
[----:B------:R-:W0:Y:S02]  /*56c0*/  LD.E R0, desc[UR14][R4.64+0x4] ;  /* 0x0000040e04007980 */ /* 0x000e24000c101900 */
[----:B0-----:R-:W-:-:S05]  /*56d0*/  IADD3 R3, PT, PT, R56, R0, RZ ;  /* 0x0000000038037210 */ /* 0x001fca0007ffe0ff */
[----:B------:R1:W-:Y:S02]  /*56e0*/  ST.E desc[UR14][R4.64+0x4], R3 ;  /* 0x0000040304007985 */ /* 0x0003e4000c10190e */
.L_x_536:
[----:B------:R-:W-:Y:S05]  /*56f0*/  BSYNC.RECONVERGENT B0 ;  /* 0x0000000000007941 */ /* 0x000fea0003800200 */
.L_x_535:
        /* <DEDUP_REMOVED lines=12> */
.L_x_542:
[----:B------:R-:W0:Y:S02]  /*57c0*/  LDS R2, [R0] ;  /* 0x0000000000027984 */ /* 0x000e240000000800 */
[----:B0-----:R-:W-:-:S05]  /*57d0*/  HADD2 R3, R2, R55 ;  /* 0x0000003702037230 */ /* 0x001fca0000000000 */
[----:B------:R-:W0:Y:S02]  /*57e0*/  ATOMS.CAST.SPIN P0, [R0], R2, R3 ;  /* 0x000000020000758d */ /* 0x000e240001800003 */
[----:B0-----:R-:W-:Y:S05]  /*57f0*/  @!P0 BRA `(.L_x_542) ;  /* 0xfffffffc00f08947 */ /* 0x001fea000383ffff */
[----:B------:R-:W-:Y:S05]  /*5800*/  BRA `(.L_x_540) ;  /* 0x00000000000c7947 */ /* 0x000fea0003800000 */
.L_x_541:
[----:B------:R-:W2:Y:S02]  /*5810*/  LD.E R0, desc[UR14][R4.64] ;  /* 0x0000000e04007980 */ /* 0x000ea4000c101900 */
[----:B--2---:R-:W-:-:S05]  /*5820*/  IADD3 R3, PT, PT, R55, R0, RZ ;  /* 0x0000000037037210 */ /* 0x004fca0007ffe0ff */
[----:B------:R0:W-:Y:S02]  /*5830*/  ST.E desc[UR14][R4.64], R3 ;  /* 0x0000000304007985 */ /* 0x0001e4000c10190e */
.L_x_540:
[----:B------:R-:W-:Y:S05]  /*5840*/  BSYNC.RECONVERGENT B0 ;  /* 0x0000000000007941 */ /* 0x000fea0003800200 */
.L_x_539:
[----:B------:R1:W-:Y:S01]  /*5850*/  ATOM.E.ADD.F16x2.RN.STRONG.GPU P0, RZ, desc[UR14][R4.64+0x4], R54 ;  /* 0x8000043604ff79a2 */ /* 0x0003e2000c10e10e */
[----:B------:R-:W-:Y:S04]  /*5860*/  BSSY.RECONVERGENT B0, `(.L_x_543) ;  /* 0x000000e000007945 */ /* 0x000fe80003800200 */
[----:B-1----:R-:W-:Y:S05]  /*5870*/  @P0 BRA `(.L_x_544) ;  /* 0x0000000000300947 */ /* 0x002fea0003800000 */
[----:B------:R-:W1:Y:S02]  /*5880*/  QSPC.E.S P0, RZ, [R4+0x4] ;  /* 0x0000040004ff73aa */ /* 0x000e640000000500 */
[----:B-1----:R-:W-:Y:S05]  /*5890*/  @!P0 BRA `(.L_x_545) ;  /* 0x00000000001c8947 */ /* 0x002fea0003800000 */
[----:B------:R-:W-:-:S04]  /*58a0*/  MOV R2, R4 ;  /* 0x0000000400027202 */ /* 0x000fc80000000f00 */
[----:B------:R-:W-:-:S07]  /*58b0*/  MOV R0, R2 ;  /* 0x0000000200007202 */ /* 0x000fce0000000f00 */
.L_x_546:
[----:B------:R-:W0:Y:S02]  /*58c0*/  LDS R2, [R0+0x4] ;  /* 0x0000040000027984 */ /* 0x000e240000000800 */
[----:B0-----:R-:W-:-:S05]  /*58d0*/  HFMA2 R3, R2, 1, 1, R54 ;  /* 0x3c003c0002037831 */ /* 0x001fca0000000036 */
[----:B------:R-:W0:Y:S02]  /*58e0*/  ATOMS.CAST.SPIN P0, [R0+0x4], R2, R3 ;  /* 0x000004020000758d */ /* 0x000e240001800003 */
[----:B0-----:R-:W-:Y:S05]  /*58f0*/  @!P0 BRA `(.L_x_546) ;  /* 0xfffffffc00f08947 */ /* 0x001fea000383ffff */
[----:B------:R-:W-:Y:S05]  /*5900*/  BRA `(.L_x_544) ;  /* 0x00000000000c7947 */ /* 0x000fea0003800000 */
.L_x_545:
[----:B------:R-:W0:Y:S02]  /*5910*/  LD.E R0, desc[UR14][R4.64+0x4] ;  /* 0x0000040e04007980 */ /* 0x000e24000c101900 */
[----:B0-----:R-:W-:-:S05]  /*5920*/  IADD3 R3, PT, PT, R54, R0, RZ ;  /* 0x0000000036037210 */ /* 0x001fca0007ffe0ff */
[----:B------:R1:W-:Y:S02]  /*5930*/  ST.E desc[UR14][R4.64+0x4], R3 ;  /* 0x0000040304007985 */ /* 0x0003e4000c10190e */
.L_x_544:
[----:B------:R-:W-:Y:S05]  /*5940*/  BSYNC.RECONVERGENT B0 ;  /* 0x0000000000007941 */ /* 0x000fea0003800200 */
.L_x_543:
        /* <DEDUP_REMOVED lines=12> */
.L_x_550:
[----:B------:R-:W0:Y:S02]  /*5a10*/  LDS R2, [R0] ;  /* 0x0000000000027984 */ /* 0x000e240000000800 */
[----:B0-----:R-:W-:-:S05]  /*5a20*/  HADD2 R3, R2, R53 ;  /* 0x0000003502037230 */ /* 0x001fca0000000000 */
[----:B------:R-:W0:Y:S02]  /*5a30*/  ATOMS.CAST.SPIN P0, [R0], R2, R3 ;  /* 0x000000020000758d */ /* 0x000e240001800003 */
[----:B0-----:R-:W-:Y:S05]  /*5a40*/  @!P0 BRA `(.L_x_550) ;  /* 0xfffffffc00f08947 */ /* 0x001fea000383ffff */
[----:B------:R-:W-:Y:S05]  /*5a50*/  BRA `(.L_x_548) ;  /* 0x00000000000c7947 */ /* 0x000fea0003800000 */
.L_x_549:
[----:B------:R-:W2:Y:S02]  /*5a60*/  LD.E R0, desc[UR14][R4.64] ;  /* 0x0000000e04007980 */ /* 0x000ea4000c101900 */
[----:B--2---:R-:W-:-:S05]  /*5a70*/  IADD3 R3, PT, PT, R53, R0, RZ ;  /* 0x0000000035037210 */ /* 0x004fca0007ffe0ff */
[----:B------:R0:W-:Y:S02]  /*5a80*/  ST.E desc[UR14][R4.64], R3 ;  /* 0x0000000304007985 */ /* 0x0001e4000c10190e */
.L_x_548:
[----:B------:R-:W-:Y:S05]  /*5a90*/  BSYNC.RECONVERGENT B0 ;  /* 0x0000000000007941 */ /* 0x000fea0003800200 */
.L_x_547:
[----:B------:R1:W-:Y:S02]  /*5aa0*/  ATOM.E.ADD.F16x2.RN.STRONG.GPU P0, RZ, desc[UR14][R4.64+0x4], R52 ;  /* 0x8000043404ff79a2 */ /* 0x0003e4000c10e10e */
[----:B-1----:R-:W-:Y:S05]  /*5ab0*/  @P0 EXIT ;  /* 0x000000000000094d */ /* 0x002fea0003800000 */
[----:B------:R-:W1:Y:S02]  /*5ac0*/  QSPC.E.S P0, RZ, [R4+0x4] ;  /* 0x0000040004ff73aa */ /* 0x000e640000000500 */
[----:B-1----:R-:W-:Y:S05]  /*5ad0*/  @!P0 BRA `(.L_x_551) ;  /* 0x00000000001c8947 */ /* 0x002fea0003800000 */
[----:B------:R-:W-:-:S04]  /*5ae0*/  MOV R2, R4 ;  /* 0x0000000400027202 */ /* 0x000fc80000000f00 */
[----:B------:R-:W-:-:S07]  /*5af0*/  MOV R0, R2 ;  /* 0x0000000200007202 */ /* 0x000fce0000000f00 */
.L_x_552:
[----:B------:R-:W0:Y:S02]  /*5b00*/  LDS R2, [R0+0x4] ;  /* 0x0000040000027984 */ /* 0x000e240000000800 */
[----:B0-----:R-:W-:-:S05]  /*5b10*/  HFMA2 R3, R2, 1, 1, R52 ;  /* 0x3c003c0002037831 */ /* 0x001fca0000000034 */
[----:B------:R-:W0:Y:S02]  /*5b20*/  ATOMS.CAST.SPIN P0, [R0+0x4], R2, R3 ;  /* 0x000004020000758d */ /* 0x000e240001800003 */
[----:B0-----:R-:W-:Y:S05]  /*5b30*/  @!P0 BRA `(.L_x_552) ;  /* 0xfffffffc00f08947 */ /* 0x001fea000383ffff */
[----:B------:R-:W-:Y:S05]  /*5b40*/  EXIT ;  /* 0x000000000000794d */ /* 0x000fea0003800000 */
.L_x_551:
[----:B------:R-:W0:Y:S02]  /*5b50*/  LD.E R0, desc[UR14][R4.64+0x4] ;  /* 0x0000040e04007980 */ /* 0x000e24000c101900 */
[----:B0-----:R-:W-:-:S05]  /*5b60*/  IADD3 R3, PT, PT, R52, R0, RZ ;  /* 0x0000000034037210 */ /* 0x001fca0007ffe0ff */
[----:B------:R-:W-:Y:S01]  /*5b70*/  ST.E desc[UR14][R4.64+0x4], R3 ;  /* 0x0000040304007985 */ /* 0x000fe2000c10190e */
[----:B------:R-:W-:Y:S05]  /*5b80*/  EXIT ;  /* 0x000000000000794d */ /* 0x000fea0003800000 */
.L_x_553:
        /* <DEDUP_REMOVED lines=15> */
.L_x_3572:


//--------------------- .text._Z23gemm_half_q_half_kernelILi4ELi2ELb0ELb0ELi64EEvPK6__halfPKjS4_S2_PS0_iiiiPKtS7_iiiiiibS2_i --------------------------
	.section	.text._Z23gemm_half_q_half_kernelILi4ELi2ELb0ELb0ELi64EEvPK6__halfPKjS4_S2_PS0_iiiiPKtS7_iiiiiibS2_i,"ax",@progbits
	.align	128
        .global         _Z23gemm_half_q_half_kernelILi4ELi2ELb0ELb0ELi64EEvPK6__halfPKjS4_S2_PS0_iiiiPKtS7_iiiiiibS2_i
        .type           _Z23gemm_half_q_half_kernelILi4ELi2ELb0ELb0ELi64EEvPK6__halfPKjS4_S2_PS0_iiiiPKtS7_iiiiiibS2_i,@function
        .size           _Z23gemm_half_q_half_kernelILi4ELi2ELb0ELb0ELi64EEvPK6__halfPKjS4_S2_PS0_iiiiPKtS7_iiiiiibS2_i,(.L_x_3573 - _Z23gemm_half_q_half_kernelILi4ELi2ELb0ELb0ELi64EEvPK6__halfPKjS4_S2_PS0_iiiiPKtS7_iiiiiibS2_i)
        .other          _Z23gemm_half_q_half_kernelILi4ELi2ELb0ELb0ELi64EEvPK6__halfPKjS4_S2_PS0_iiiiPKtS7_iiiiiibS2_i,@"STO_CUDA_ENTRY STV_DEFAULT"
_Z23gemm_half_q_half_kernelILi4ELi2ELb0ELb0ELi64EEvPK6__halfPKjS4_S2_PS0_iiiiPKtS7_iiiiiibS2_i:
.text._Z23gemm_half_q_half_kernelILi4ELi2ELb0ELb0ELi64EEvPK6__halfPKjS4_S2_PS0_iiiiPKtS7_iiiiiibS2_i:
[----:B------:R-:W0:Y:S08]  /*0000*/  LDC R1, c[0x0][0x37c] ;  /* 0x0000df00ff017b82 */ /* 0x000e300000000800 */
[----:B------:R-:W1:Y:S01]  /*0010*/  S2UR UR18, SR_CTAID.Z ;  /* 0x00000000001279c3 */ /* 0x000e620000002700 */
[----:B------:R-:W2:Y:S01]  /*0020*/  S2R R4, SR_TID.X ;  /* 0x0000000000047919 */ /* 0x000ea20000002100 */
[----:B------:R-:W3:Y:S01]  /*0030*/  LDCU UR6, c[0x0][0x3a8] ;  /* 0x00007500ff0677ac */ /* 0x000ee20008000800 */
[----:B0-----:R-:W-:Y:S01]  /*0040*/  VIADD R1, R1, 0xfffffff0 ;  /* 0xfffffff001017836 */ /* 0x001fe20000000000 */
[----:B------:R-:W-:Y:S01]  /*0050*/  BSSY.RECONVERGENT B0, `(.L_x_554) ;  /* 0x00000c7000007945 */ /* 0x000fe20003800200 */
[----:B------:R-:W0:Y:S03]  /*0060*/  LDCU.64 UR16, c[0x0][0x358] ;  /* 0x00006b00ff1077ac */ /* 0x000e260008000a00 */
[----:B------:R-:W3:Y:S01]  /*0070*/  S2UR UR20, SR_CTAID.Y ;  /* 0x00000000001479c3 */ /* 0x000ee20000002600 */
[----:B------:R-:W-:-:S07]  /*0080*/  R2UR UR19, R1 ;  /* 0x00000000011372ca */ /* 0x000fce00000e0000 */
[----:B------:R-:W4:Y:S08]  /*0090*/  LDC R2, c[0x0][0x3b0] ;  /* 0x0000ec00ff027b82 */ /* 0x000f300000000800 */
[----:B------:R-:W5:Y:S01]  /*00a0*/  S2UR UR4, SR_CTAID.X ;  /* 0x00000000000479c3 */ /* 0x000f620000002500 */
[----:B-1----:R-:W-:-:S06]  /*00b0*/  USHF.L.U32 UR5, UR18, 0x6, URZ ;  /* 0x0000000612057899 */ /* 0x002fcc00080006ff */
[----:B------:R-:W-:Y:S01]  /*00c0*/  IMAD.U32 R45, RZ, RZ, UR5 ;  /* 0x00000005ff2d7e24 */ /* 0x000fe2000f8e00ff */
[----:B---3--:R-:W-:Y:S01]  /*00d0*/  UIMAD UR6, UR20, -0x4, UR6 ;  /* 0xfffffffc140678a4 */ /* 0x008fe2000f8e0206 */
[----:B--2---:R-:W-:-:S03]  /*00e0*/  IADD3 R0, PT, PT, R4, UR5, RZ ;  /* 0x0000000504007c10 */ /* 0x004fc6000fffe0ff */
[----:B------:R-:W-:Y:S01]  /*00f0*/  UISETP.GE.AND UP0, UPT, UR6, 0x1, UPT ;  /* 0x000000010600788c */ /* 0x000fe2000bf06270 */
[----:B----4-:R-:W-:-:S05]  /*0100*/  VIADDMNMX R45, R45, 0x40, R2, PT ;  /* 0x000000402d2d7846 */ /* 0x010fca0003800102 */
[----:B------:R-:W-:Y:S01]  /*0110*/  PLOP3.LUT P0, PT, PT, PT, UP0, 0x80, 0x8 ;  /* 0x000000000008781c */ /* 0x000fe20003f0f008 */
[----:B------:R-:W-:-:S03]  /*0120*/  UISETP.LT.AND UP0, UPT, UR6, 0x4, UPT ;  /* 0x000000040600788c */ /* 0x000fc6000bf01270 */
[----:B------:R-:W-:Y:S01]  /*0130*/  ISETP.GE.OR P0, PT, R0, R45, !P0 ;  /* 0x0000002d0000720c */ /* 0x000fe20004706670 */
[----:B------:R-:W-:Y:S02]  /*0140*/  USEL UR9, UR6, 0x4, UP0 ;  /* 0x0000000406097887 */ /* 0x000fe40008000000 */
[----:B-----5:R-:W-:-:S06]  /*0150*/  USHF.L.U32 UR4, UR4, 0x8, URZ ;  /* 0x0000000804047899 */ /* 0x020fcc00080006ff */
[----:B------:R-:W-:-:S04]  /*0160*/  LEA R3, R4, UR4, 0x2 ;  /* 0x0000000404037c11 */ /* 0x000fc8000f8e10ff */
        /* <DEDUP_REMOVED lines=10> */
[----:B------:R-:W-:-:S04]  /*0210*/  IMAD R6, R2, UR20, RZ ;  /* 0x0000001402067c24 */ /* 0x000fc8000f8e02ff */
[----:B------:R-:W-:-:S05]  /*0220*/  IMAD.SHL.U32 R9, R6, 0x4, RZ ;  /* 0x0000000406097824 */ /* 0x000fca00078e00ff */
        /* <DEDUP_REMOVED lines=12> */
[----:B------:R-:W-:Y:S01]  /*02f0*/  VIADD R14, R5, 0x80 ;  /* 0x00000080050e7836 */ /* 0x000fe20000000000 */
[----:B0-----:R-:W-:-:S07]  /*0300*/  IADD3 R5, PT, PT, R9, R2, RZ ;  /* 0x0000000209057210 */ /* 0x001fce0007ffe0ff */
[----:B------:R-:W-:Y:S05]  /*0310*/  BRA.U UP0, `(.L_x_557) ;  /* 0x0000000100ec7547 */ /* 0x000fea000b800000 */
[----:B------:R-:W-:Y:S01]  /*0320*/  UIADD3 UR8, UPT, UPT, URZ, -UR7, URZ ;  /* 0x80000007ff087290 */ /* 0x000fe2000fffe0ff */
[----:B------:R-:W-:-:S03]  /*0330*/  PLOP3.LUT P0, PT, PT, PT, PT, 0x80, 0x8 ;  /* 0x000000000008781c */ /* 0x000fc60003f0f070 */
[----:B------:R-:W-:-:S09]  /*0340*/  UISETP.GT.AND UP0, UPT, UR8, 0x3, UPT ;  /* 0x000000030800788c */ /* 0x000fd2000bf04270 */
[----:B------:R-:W-:Y:S05]  /*0350*/  BRA.U !UP0, `(.L_x_558) ;  /* 0x0000000108847547 */ /* 0x000fea000b800000 */
[----:B------:R-:W-:-:S13]  /*0360*/  PLOP3.LUT P0, PT, PT, PT, PT, 0x8, 0x80 ;  /* 0x000000000080781c */ /* 0x000fda0003f0e170 */
.L_x_559:
[----:B------:R-:W-:Y:S01]  /*0370*/  IADD3 R7, P1, PT, R0, R5, RZ ;  /* 0x0000000500077210 */ /* 0x000fe20007f3e0ff */
[----:B------:R-:W-:-:S03]  /*0380*/  IMAD.IADD R9, R5, 0x1, R2 ;  /* 0x0000000105097824 */ /* 0x000fc600078e0202 */
[----:B------:R-:W-:Y:S01]  /*0390*/  LEA.HI.X.SX32 R8, R5, RZ, 0x1, P1 ;  /* 0x000000ff05087211 */ /* 0x000fe200008f0eff */
[----:B------:R-:W-:Y:S01]  /*03a0*/  IMAD.IADD R5, R9, 0x1, R2 ;  /* 0x0000000109057824 */ /* 0x000fe200078e0202 */
[----:B------:R-:W-:Y:S02]  /*03b0*/  LEA R6, P1, R7, UR10, 0x1 ;  /* 0x0000000a07067c11 */ /* 0x000fe4000f8208ff */
[----:B------:R-:W-:Y:S02]  /*03c0*/  IADD3 R12, P2, PT, R0, R9, RZ ;  /* 0x00000009000c7210 */ /* 0x000fe40007f5e0ff */
[----:B------:R-:W-:Y:S02]  /*03d0*/  IADD3 R15, PT, PT, R5, R2, RZ ;  /* 0x00000002050f7210 */ /* 0x000fe40007ffe0ff */
[----:B------:R-:W-:Y:S02]  /*03e0*/  LEA.HI.X R7, R7, UR11, R8, 0x1, P1 ;  /* 0x0000000b07077c11 */ /* 0x000fe400088f0c08 */
[----:B------:R-:W-:-:S02]  /*03f0*/  LEA.HI.X.SX32 R9, R9, RZ, 0x1, P2 ;  /* 0x000000ff09097211 */ /* 0x000fc400010f0eff */
[----:B------:R-:W-:Y:S02]  /*0400*/  IADD3 R11, P3, PT, R0, R5, RZ ;  /* 0x00000005000b7210 */ /* 0x000fe40007f7e0ff */
[----:B------:R-:W-:Y:S01]  /*0410*/  LEA R8, P2, R12, UR10, 0x1 ;  /* 0x0000000a0c087c11 */ /* 0x000fe2000f8408ff */
[----:B------:R-:W2:Y:S01]  /*0420*/  LDG.E.U16.CONSTANT R7, desc[UR16][R6.64] ;  /* 0x0000001006077981 */ /* 0x000ea2000c1e9500 */
[----:B------:R-:W-:Y:S02]  /*0430*/  IADD3 R13, P1, PT, R0, R15, RZ ;  /* 0x0000000f000d7210 */ /* 0x000fe40007f3e0ff */
[----:B------:R-:W-:Y:S02]  /*0440*/  LEA.HI.X.SX32 R18, R5, RZ, 0x1, P3 ;  /* 0x000000ff05127211 */ /* 0x000fe400018f0eff */
[----:B------:R-:W-:Y:S02]  /*0450*/  LEA.HI.X R9, R12, UR11, R9, 0x1, P2 ;  /* 0x0000000b0c097c11 */ /* 0x000fe400090f0c09 */
[----:B------:R-:W-:-:S02]  /*0460*/  LEA.HI.X.SX32 R16, R15, RZ, 0x1, P1 ;  /* 0x000000ff0f107211 */ /* 0x000fc400008f0eff */
        /* <DEDUP_REMOVED lines=9> */
[----:B------:R-:W-:Y:S01]  /*0500*/  IMAD.IADD R5, R15, 0x1, R2 ;  /* 0x000000010f057824 */ /* 0x000fe200078e0202 */
[----:B--2---:R-:W-:Y:S04]  /*0510*/  STS.U16 [R14], R7 ;  /* 0x000000070e007388 */ /* 0x004fe80000000400 */
[----:B---3--:R-:W-:Y:S04]  /*0520*/  STS.U16 [R14+0x80], R9 ;  /* 0x000080090e007388 */ /* 0x008fe80000000400 */
[----:B----4-:R-:W-:Y:S04]  /*0530*/  STS.U16 [R14+0x100], R11 ;  /* 0x0001000b0e007388 */ /* 0x010fe80000000400 */
[----:B-----5:R0:W-:Y:S02]  /*0540*/  STS.U16 [R14+0x180], R13 ;  /* 0x0001800d0e007388 */ /* 0x0201e40000000400 */
[----:B0-----:R-:W-:Y:S01]  /*0550*/  VIADD R14, R14, 0x200 ;  /* 0x000002000e0e7836 */ /* 0x001fe20000000000 */
[----:B------:R-:W-:Y:S06]  /*0560*/  BRA.U !UP0, `(.L_x_559) ;  /* 0xfffffffd08807547 */ /* 0x000fec000b83ffff */
.L_x_558:
        /* <DEDUP_REMOVED lines=19> */
[----:B0-----:R-:W-:-:S07]  /*06a0*/  VIADD R14, R14, 0x100 ;  /* 0x000001000e0e7836 */ /* 0x001fce0000000000 */
.L_x_560:
[----:B------:R-:W-:-:S13]  /*06b0*/  ISETP.EQ.AND P1, PT, RZ, UR7, PT ;  /* 0x00000007ff007c0c */ /* 0x000fda000bf22270 */
[----:B------:R-:W-:Y:S05]  /*06c0*/  @!P0 BRA P1, `(.L_x_555) ;  /* 0x00000004007c8947 */ /* 0x000fea0000800000 */
.L_x_557:
        /* <DEDUP_REMOVED lines=9> */
[----:B0-----:R-:W-:-:S06]  /*0760*/  VIADD R14, R14, 0x80 ;  /* 0x000000800e0e7836 */ /* 0x001fcc0000000000 */
[----:B------:R-:W-:Y:S05]  /*0770*/  BRA.U UP0, `(.L_x_557) ;  /* 0xfffffffd00d47547 */ /* 0x000fea000b83ffff */
[----:B------:R-:W-:Y:S05]  /*0780*/  BRA `(.L_x_555) ;  /* 0x00000004004c7947 */ /* 0x000fea0003800000 */
.L_x_556:
[C---:B------:R-:W-:Y:S01]  /*0790*/  LEA R6, P0, R0.reuse, UR10, 0x1 ;  /* 0x0000000a00067c11 */ /* 0x040fe2000f8008ff */
[----:B------:R-:W-:Y:S01]  /*07a0*/  UISETP.LT.AND UP0, UPT, UR9, 0x1, UPT ;  /* 0x000000010900788c */ /* 0x000fe2000bf01270 */
[----:B------:R-:W0:Y:S02]  /*07b0*/  LDCU.64 UR12, c[0x0][0x380] ;  /* 0x00007000ff0c77ac */ /* 0x000e240008000a00 */
[----:B------:R-:W-:-:S05]  /*07c0*/  LEA.HI.X R7, R0, UR11, RZ, 0x1, P0 ;  /* 0x0000000b00077c11 */ /* 0x000fca00080f0cff */
[----:B------:R1:W5:Y:S01]  /*07d0*/  LDG.E.U16.CONSTANT R0, desc[UR16][R6.64] ;  /* 0x0000001006007981 */ /* 0x000362000c1e9500 */
[----:B------:R-:W-:Y:S01]  /*07e0*/  USEL UR7, UR9, 0x1, !UP0 ;  /* 0x0000000109077887 */ /* 0x000fe2000c000000 */
[----:B------:R-:W-:-:S03]  /*07f0*/  IMAD R15, R2, UR20, RZ ;  /* 0x00000014020f7c24 */ /* 0x000fc6000f8e02ff */
[----:B------:R-:W-:Y:S01]  /*0800*/  UIADD3 UR7, UPT, UPT, URZ, -UR7, URZ ;  /* 0x80000007ff077290 */ /* 0x000fe2000fffe0ff */
[----:B------:R-:W-:-:S03]  /*0810*/  IMAD.SHL.U32 R15, R15, 0x4, RZ ;  /* 0x000000040f0f7824 */ /* 0x000fc600078e00ff */
        /* <DEDUP_REMOVED lines=8> */
.L_x_563:
[----:B------:R-:W-:Y:S02]  /*08a0*/  IADD3 R9, PT, PT, R15, R2, RZ ;  /* 0x000000020f097210 */ /* 0x000fe40007ffe0ff */
[C---:B-----5:R-:W-:Y:S02]  /*08b0*/  IADD3 R7, P0, PT, R0.reuse, R15, RZ ;  /* 0x0000000f00077210 */ /* 0x060fe40007f1e0ff */
[----:B------:R-:W-:Y:S01]  /*08c0*/  IADD3 R12, P1, PT, R0, R9, RZ ;  /* 0x00000009000c7210 */ /* 0x000fe20007f3e0ff */
[--C-:B------:R-:W-:Y:S01]  /*08d0*/  IMAD.IADD R11, R9, 0x1, R2.reuse ;  /* 0x00000001090b7824 */ /* 0x100fe200078e0202 */
[----:B------:R-:W-:Y:S02]  /*08e0*/  LEA.HI.X.SX32 R8, R15, RZ, 0x1, P0 ;  /* 0x000000ff0f087211 */ /* 0x000fe400000f0eff */
[----:B0-----:R-:W-:Y:S01]  /*08f0*/  LEA R6, P0, R7, UR10, 0x1 ;  /* 0x0000000a07067c11 */ /* 0x001fe2000f8008ff */
[----:B------:R-:W-:Y:S01]  /*0900*/  IMAD.IADD R15, R11, 0x1, R2 ;  /* 0x000000010b0f7824 */ /* 0x000fe200078e0202 */
[----:B------:R-:W-:-:S02]  /*0910*/  LEA.HI.X.SX32 R9, R9, RZ, 0x1, P1 ;  /* 0x000000ff09097211 */ /* 0x000fc400008f0eff */
[----:B------:R-:W-:Y:S02]  /*0920*/  LEA.HI.X R7, R7, UR11, R8, 0x1, P0 ;  /* 0x0000000b07077c11 */ /* 0x000fe400080f0c08 */
[----:B------:R-:W-:Y:S02]  /*0930*/  LEA R8, P0, R12, UR10, 0x1 ;  /* 0x0000000a0c087c11 */ /* 0x000fe4000f8008ff */
[C---:B------:R-:W-:Y:S01]  /*0940*/  IADD3 R16, P2, PT, R0.reuse, R11, RZ ;  /* 0x0000000b00107210 */ /* 0x040fe20007f5e0ff */
[----:B------:R-:W2:Y:S01]  /*0950*/  LDG.E.U16.CONSTANT R6, desc[UR16][R6.64] ;  /* 0x0000001006067981 */ /* 0x000ea2000c1e9500 */
[----:B------:R-:W-:Y:S02]  /*0960*/  IADD3 R13, P3, PT, R0, R15, RZ ;  /* 0x0000000f000d7210 */ /* 0x000fe40007f7e0ff */
[----:B------:R-:W-:Y:S02]  /*0970*/  LEA.HI.X R9, R12, UR11, R9, 0x1, P0 ;  /* 0x0000000b0c097c11 */ /* 0x000fe400080f0c09 */
[----:B------:R-:W-:-:S02]  /*0980*/  LEA.HI.X.SX32 R11, R11, RZ, 0x1, P2 ;  /* 0x000000ff0b0b7211 */ /* 0x000fc400010f0eff */
        /* <DEDUP_REMOVED lines=17> */
.L_x_562:
[----:B------:R-:W-:-:S04]  /*0aa0*/  UIADD3 UR8, UPT, UPT, URZ, -UR7, URZ ;  /* 0x80000007ff087290 */ /* 0x000fc8000fffe0ff */
[----:B------:R-:W-:-:S09]  /*0ab0*/  UISETP.GT.AND UP1, UPT, UR8, 0x1, UPT ;  /* 0x000000010800788c */ /* 0x000fd2000bf24270 */
[----:B------:R-:W-:Y:S05]  /*0ac0*/  BRA.U !UP1, `(.L_x_564) ;  /* 0x0000000109487547 */ /* 0x000fea000b800000 */
[----:B------:R-:W0:Y:S01]  /*0ad0*/  LDCU.64 UR10, c[0x0][0x380] ;  /* 0x00007000ff0a77ac */ /* 0x000e220008000a00 */
[----:B------:R-:W-:Y:S01]  /*0ae0*/  IMAD.IADD R11, R15, 0x1, R2 ;  /* 0x000000010f0b7824 */ /* 0x000fe200078e0202 */
[----:B-----5:R-:W-:-:S04]  /*0af0*/  IADD3 R7, P0, PT, R0, R15, RZ ;  /* 0x0000000f00077210 */ /* 0x020fc80007f1e0ff */
[----:B------:R-:W-:Y:S02]  /*0b00*/  IADD3 R9, P1, PT, R0, R11, RZ ;  /* 0x0000000b00097210 */ /* 0x000fe40007f3e0ff */
[----:B------:R-:W-:Y:S02]  /*0b10*/  LEA.HI.X.SX32 R12, R15, RZ, 0x1, P0 ;  /* 0x000000ff0f0c7211 */ /* 0x000fe400000f0eff */
[----:B------:R-:W-:Y:S02]  /*0b20*/  LEA.HI.X.SX32 R10, R11, RZ, 0x1, P1 ;  /* 0x000000ff0b0a7211 */ /* 0x000fe400008f0eff */
[----:B0-----:R-:W-:Y:S02]  /*0b30*/  LEA R6, P0, R7, UR10, 0x1 ;  /* 0x0000000a07067c11 */ /* 0x001fe4000f8008ff */
[----:B------:R-:W-:Y:S02]  /*0b40*/  LEA R8, P1, R9, UR10, 0x1 ;  /* 0x0000000a09087c11 */ /* 0x000fe4000f8208ff */
[----:B------:R-:W-:-:S02]  /*0b50*/  LEA.HI.X R7, R7, UR11, R12, 0x1, P0 ;  /* 0x0000000b07077c11 */ /* 0x000fc400080f0c0c */
        /* <DEDUP_REMOVED lines=9> */
.L_x_564:
[----:B------:R-:W-:-:S09]  /*0bf0*/  UISETP.NE.OR UP0, UPT, UR7, URZ, UP0 ;  /* 0x000000ff0700728c */ /* 0x000fd20008705670 */
[----:B------:R-:W-:Y:S05]  /*0c00*/  BRA.U !UP0, `(.L_x_555) ;  /* 0x00000001082c7547 */ /* 0x000fea000b800000 */
.L_x_561:
[----:B-----5:R-:W-:-:S04]  /*0c10*/  IADD3 R7, P0, PT, R0, R15, RZ ;  /* 0x0000000f00077210 */ /* 0x020fc80007f1e0ff */
[----:B------:R-:W-:Y:S02]  /*0c20*/  LEA.HI.X.SX32 R8, R15, RZ, 0x1, P0 ;  /* 0x000000ff0f087211 */ /* 0x000fe400000f0eff */
[----:B------:R-:W-:-:S04]  /*0c30*/  LEA R6, P0, R7, UR12, 0x1 ;  /* 0x0000000c07067c11 */ /* 0x000fc8000f8008ff */
[----:B------:R-:W-:-:S05]  /*0c40*/  LEA.HI.X R7, R7, UR13, R8, 0x1, P0 ;  /* 0x0000000d07077c11 */ /* 0x000fca00080f0c08 */
[----:B------:R-:W2:Y:S01]  /*0c50*/  LDG.E.U16.CONSTANT R6, desc[UR16][R6.64] ;  /* 0x0000001006067981 */ /* 0x000ea2000c1e9500 */
[----:B------:R-:W-:Y:S01]  /*0c60*/  UIADD3 UR7, UPT, UPT, UR7, 0x1, URZ ;  /* 0x0000000107077890 */ /* 0x000fe2000fffe0ff */
[----:B------:R-:W-:-:S03]  /*0c70*/  IMAD.IADD R15, R15, 0x1, R2 ;  /* 0x000000010f0f7824 */ /* 0x000fc600078e0202 */
[----:B------:R-:W-:Y:S01]  /*0c80*/  UISETP.NE.AND UP0, UPT, UR7, URZ, UPT ;  /* 0x000000ff0700728c */ /* 0x000fe2000bf05270 */
[----:B--2---:R0:W-:Y:S02]  /*0c90*/  STS.U16 [R5], R6 ;  /* 0x0000000605007388 */ /* 0x0041e40000000400 */
[----:B0-----:R-:W-:-:S06]  /*0ca0*/  IADD3 R5, PT, PT, R5, 0x80, RZ ;  /* 0x0000008005057810 */ /* 0x001fcc0007ffe0ff */
[----:B------:R-:W-:Y:S05]  /*0cb0*/  BRA.U UP0, `(.L_x_561) ;  /* 0xfffffffd00d47547 */ /* 0x000fea000b83ffff */
.L_x_555:
[----:B------:R-:W-:Y:S05]  /*0cc0*/  BSYNC.RECONVERGENT B0 ;  /* 0x0000000000007941 */ /* 0x000fea0003800200 */
.L_x_554:
[----:B------:R-:W1:Y:S02]  /*0cd0*/  LDCU UR7, c[0x0][0x3ac] ;  /* 0x00007580ff0777ac */ /* 0x000e640008000800 */
[----:B-1---5:R-:W-:-:S05]  /*0ce0*/  IMAD.U32 R0, RZ, RZ, UR7 ;  /* 0x00000007ff007e24 */ /* 0x022fca000f8e00ff */
        /* <DEDUP_REMOVED lines=20> */
[----:B------:R-:W0:Y:S01]  /*0e30*/  LDC.64 R14, c[0x0][0x3a0] ;  /* 0x0000e800ff0e7b82 */ /* 0x000e220000000a00 */
[----:B------:R-:W-:-:S11]  /*0e40*/  UPLOP3.LUT UP0, UPT, UPT, UPT, UPT, 0x40, 0x4 ;  /* 0x000000000004789c */ /* 0x000fd60003f0e870 */
.L_x_568:
[C---:B-1----:R-:W-:Y:S01]  /*0e50*/  IMAD.IADD R9, R5.reuse, 0x1, R0 ;  /* 0x0000000105097824 */ /* 0x042fe200078e0200 */
[----:B------:R-:W-:Y:S01]  /*0e60*/  UIADD3 UR7, UPT, UPT, UR7, 0x4, URZ ;  /* 0x0000000407077890 */ /* 0x000fe2000fffe0ff */
[----:B0-----:R-:W-:-:S03]  /*0e70*/  IMAD.WIDE R6, R5, 0x2, R14 ;  /* 0x0000000205067825 */ /* 0x001fc600078e020e */
[C---:B------:R-:W-:Y:S01]  /*0e80*/  IADD3 R11, PT, PT, R9.reuse, R0, RZ ;  /* 0x00000000090b7210 */ /* 0x040fe20007ffe0ff */
[----:B------:R-:W-:Y:S01]  /*0e90*/  IMAD.WIDE R8, R9, 0x2, R14 ;  /* 0x0000000209087825 */ /* 0x000fe200078e020e */
[----:B------:R1:W-:Y:S01]  /*0ea0*/  STG.E.64 desc[UR16][R6.64], RZ ;  /* 0x000000ff06007986 */ /* 0x0003e2000c101b10 */
[----:B------:R-:W-:Y:S02]  /*0eb0*/  UISETP.GE.AND UP1, UPT, UR7, -0x3, UPT ;  /* 0xfffffffd0700788c */ /* 0x000fe4000bf26270 */
[C---:B------:R-:W-:Y:S01]  /*0ec0*/  IMAD.IADD R17, R11.reuse, 0x1, R0 ;  /* 0x000000010b117824 */ /* 0x040fe200078e0200 */
[----:B------:R1:W-:Y:S01]  /*0ed0*/  STG.E.64 desc[UR16][R8.64], RZ ;  /* 0x000000ff08007986 */ /* 0x0003e2000c101b10 */
[----:B------:R-:W-:-:S03]  /*0ee0*/  IMAD.WIDE R10, R11, 0x2, R14 ;  /* 0x000000020b0a7825 */ /* 0x000fc600078e020e */
[C---:B------:R-:W-:Y:S01]  /*0ef0*/  IADD3 R5, PT, PT, R17.reuse, R0, RZ ;  /* 0x0000000011057210 */ /* 0x040fe20007ffe0ff */
[----:B------:R-:W-:Y:S01]  /*0f00*/  IMAD.WIDE R12, R17, 0x2, R14 ;  /* 0x00000002110c7825 */ /* 0x000fe200078e020e */
[----:B------:R1:W-:Y:S04]  /*0f10*/  STG.E.64 desc[UR16][R10.64], RZ ;  /* 0x000000ff0a007986 */ /* 0x0003e8000c101b10 */
[----:B------:R1:W-:Y:S01]  /*0f20*/  STG.E.64 desc[UR16][R12.64], RZ ;  /* 0x000000ff0c007986 */ /* 0x0003e2000c101b10 */
[----:B------:R-:W-:Y:S05]  /*0f30*/  BRA.U !UP1, `(.L_x_568) ;  /* 0xfffffffd09c47547 */ /* 0x000fea000b83ffff */
.L_x_567:
[----:B------:R-:W-:-:S04]  /*0f40*/  UIADD3 UR4, UPT, UPT, URZ, -UR7, URZ ;  /* 0x80000007ff047290 */ /* 0x000fc8000fffe0ff */
[----:B------:R-:W-:-:S09]  /*0f50*/  UISETP.GT.AND UP1, UPT, UR4, 0x1, UPT ;  /* 0x000000010400788c */ /* 0x000fd2000bf24270 */
[----:B------:R-:W-:Y:S05]  /*0f60*/  BRA.U !UP1, `(.L_x_569) ;  /* 0x0000000109247547 */ /* 0x000fea000b800000 */
[----:B-1----:R-:W0:Y:S01]  /*0f70*/  LDC.64 R8, c[0x0][0x3a0] ;  /* 0x0000e800ff087b82 */ /* 0x002e220000000a00 */
[C---:B------:R-:W-:Y:S01]  /*0f80*/  IMAD.IADD R11, R5.reuse, 0x1, R0 ;  /* 0x00000001050b7824 */ /* 0x040fe200078e0200 */
[----:B------:R-:W-:Y:S02]  /*0f90*/  UIADD3 UR7, UPT, UPT, UR7, 0x2, URZ ;  /* 0x0000000207077890 */ /* 0x000fe4000fffe0ff */
[----:B------:R-:W-:Y:S01]  /*0fa0*/  UPLOP3.LUT UP0, UPT, UPT, UPT, UPT, 0x40, 0x4 ;  /* 0x000000000004789c */ /* 0x000fe20003f0e870 */
[----:B0-----:R-:W-:Y:S01]  /*0fb0*/  IMAD.WIDE R6, R5, 0x2, R8 ;  /* 0x0000000205067825 */ /* 0x001fe200078e0208 */
[----:B------:R-:W-:-:S03]  /*0fc0*/  IADD3 R5, PT, PT, R11, R0, RZ ;  /* 0x000000000b057210 */ /* 0x000fc60007ffe0ff */
[----:B------:R-:W-:Y:S01]  /*0fd0*/  IMAD.WIDE R8, R11, 0x2, R8 ;  /* 0x000000020b087825 */ /* 0x000fe200078e0208 */
[----:B------:R0:W-:Y:S04]  /*0fe0*/  STG.E.64 desc[UR16][R6.64], RZ ;  /* 0x000000ff06007986 */ /* 0x0001e8000c101b10 */
[----:B------:R0:W-:Y:S02]  /*0ff0*/  STG.E.64 desc[UR16][R8.64], RZ ;  /* 0x000000ff08007986 */ /* 0x0001e4000c101b10 */
.L_x_569:
[----:B------:R-:W-:-:S09]  /*1000*/  UISETP.NE.OR UP0, UPT, UR7, URZ, UP0 ;  /* 0x000000ff0700728c */ /* 0x000fd20008705670 */
[----:B------:R-:W-:Y:S05]  /*1010*/  BRA.U !UP0, `(.L_x_565) ;  /* 0x00000001081c7547 */ /* 0x000fea000b800000 */
.L_x_566:
[----:B01----:R-:W0:Y:S02]  /*1020*/  LDC.64 R6, c[0x0][0x3a0] ;  /* 0x0000e800ff067b82 */ /* 0x003e240000000a00 */
.L_x_570:
[----:B0-----:R-:W-:Y:S01]  /*1030*/  IMAD.WIDE R8, R5, 0x2, R6 ;  /* 0x0000000205087825 */ /* 0x001fe200078e0206 */
[----:B------:R-:W-:-:S03]  /*1040*/  UIADD3 UR7, UPT, UPT, UR7, 0x1, URZ ;  /* 0x0000000107077890 */ /* 0x000fc6000fffe0ff */
[----:B------:R-:W-:Y:S01]  /*1050*/  IMAD.IADD R5, R5, 0x1, R0 ;  /* 0x0000000105057824 */ /* 0x000fe200078e0200 */
[----:B------:R2:W-:Y:S01]  /*1060*/  STG.E.64 desc[UR16][R8.64], RZ ;  /* 0x000000ff08007986 */ /* 0x0005e2000c101b10 */
[----:B------:R-:W-:-:S09]  /*1070*/  UISETP.NE.AND UP0, UPT, UR7, URZ, UPT ;  /* 0x000000ff0700728c */ /* 0x000fd2000bf05270 */
[----:B--2---:R-:W-:Y:S05]  /*1080*/  BRA.U UP0, `(.L_x_570) ;  /* 0xfffffffd00e87547 */ /* 0x004fea000b83ffff */
.L_x_565:
[----:B------:R-:W2:Y:S01]  /*1090*/  LDCU UR15, c[0x0][0x3c8] ;  /* 0x00007900ff0f77ac */ /* 0x000ea20008000800 */
[----:B------:R-:W-:Y:S01]  /*10a0*/  ISETP.LE.AND P0, PT, R2, UR5, PT ;  /* 0x0000000502007c0c */ /* 0x000fe2000bf03270 */
[----:B------:R-:W3:Y:S01]  /*10b0*/  LDCU UR21, c[0x0][0x3cc] ;  /* 0x00007980ff1577ac */ /* 0x000ee20008000800 */
[----:B------:R-:W4:Y:S01]  /*10c0*/  LDCU UR22, c[0x0][0x3d0] ;  /* 0x00007a00ff1677ac */ /* 0x000f220008000800 */
[----:B------:R-:W5:Y:S01]  /*10d0*/  LDCU UR23, c[0x0][0x3d4] ;  /* 0x00007a80ff1777ac */ /* 0x000f620008000800 */
[----:B------:R-:W0:Y:S01]  /*10e0*/  LDCU UR24, c[0x0][0x3d8] ;  /* 0x00007b00ff1877ac */ /* 0x000e220008000800 */
[----:B------:R-:W1:Y:S01]  /*10f0*/  LDCU.64 UR12, c[0x0][0x3b8] ;  /* 0x00007700ff0c77ac */ /* 0x000e620008000a00 */
[----:B--2---:R-:W-:Y:S02]  /*1100*/  UISETP.LT.AND UP0, UPT, UR5, UR15, UPT ;  /* 0x0000000f0500728c */ /* 0x004fe4000bf01270 */
[----:B------:R-:W-:Y:S02]  /*1110*/  USHF.L.U32 UR8, UR18, 0x7, URZ ;  /* 0x0000000712087899 */ /* 0x000fe400080006ff */
[----:B------:R-:W-:Y:S01]  /*1120*/  USEL UR4, UR5, UR15, UP0 ;  /* 0x0000000f05047287 */ /* 0x000fe20008000000 */
[----:B------:R-:W2:Y:S03]  /*1130*/  LDCU UR25, c[0x0][0x3dc] ;  /* 0x00007b80ff1977ac */ /* 0x000ea60008000800 */
[----:B------:R-:W-:-:S02]  /*1140*/  USHF.R.S32.HI UR7, URZ, 0x1f, UR4 ;  /* 0x0000001fff077899 */ /* 0x000fc40008011404 */
[----:B---3--:R-:W-:Y:S02]  /*1150*/  UISETP.GT.AND UP0, UPT, UR5, UR21, UPT ;  /* 0x000000150500728c */ /* 0x008fe4000bf04270 */
[----:B----4-:R-:W-:Y:S02]  /*1160*/  UISETP.GT.AND UP1, UPT, UR5, UR22, UPT ;  /* 0x000000160500728c */ /* 0x010fe4000bf24270 */
[----:B-----5:R-:W-:Y:S02]  /*1170*/  UISETP.GT.AND UP2, UPT, UR5, UR23, UPT ;  /* 0x000000170500728c */ /* 0x020fe4000bf44270 */
[----:B0-----:R-:W-:Y:S02]  /*1180*/  UISETP.GT.AND UP3, UPT, UR5, UR24, UPT ;  /* 0x000000180500728c */ /* 0x001fe4000bf64270 */
[----:B------:R-:W-:Y:S02]  /*1190*/  ULEA.HI UR14, UR7, UR4, URZ, 0x5 ;  /* 0x00000004070e7291 */ /* 0x000fe4000f8f28ff */
[----:B-1----:R-:W-:Y:S01]  /*11a0*/  UIMAD.WIDE.U32 UR8, UR8, 0x2, UR12 ;  /* 0x00000002080878a5 */ /* 0x002fe2000f8e000c */
        /* <DEDUP_REMOVED lines=9> */
[----:B------:R-:W3:Y:S01]  /*1240*/  LDC.64 R8, c[0x0][0x398] ;  /* 0x0000e600ff087b82 */ /* 0x000ee20000000a00 */
[----:B------:R-:W-:Y:S01]  /*1250*/  LEA.HI R12, R12, R3, RZ, 0x3 ;  /* 0x000000030c0c7211 */ /* 0x000fe200078f18ff */
[----:B------:R-:W-:Y:S01]  /*1260*/  UMOV UR7, UR5 ;  /* 0x0000000500077c82 */ /* 0x000fe20008000000 */
[----:B------:R-:W-:-:S02]  /*1270*/  LOP3.LUT R15, R4, 0x10, RZ, 0xc0, !PT ;  /* 0x00000010040f7812 */ /* 0x000fc400078ec0ff */
[----:B------:R-:W-:-:S07]  /*1280*/  SHF.R.S32.HI R16, RZ, 0x3, R12 ;  /* 0x00000003ff107819 */ /* 0x000fce000001140c */
.L_x_572:
[----:B-1---5:R-:W-:-:S04]  /*1290*/  VIADD R11, R14, UR4 ;  /* 0x000000040e0b7c36 */ /* 0x022fc80008000000 */
[----:B------:R-:W-:-:S05]  /*12a0*/  IMAD R4, R11, R0, RZ ;  /* 0x000000000b047224 */ /* 0x000fca00078e02ff */
[----:B------:R-:W-:-:S04]  /*12b0*/  SHF.R.S32.HI R5, RZ, 0x1f, R4 ;  /* 0x0000001fff057819 */ /* 0x000fc80000011404 */
[----:B------:R-:W-:-:S04]  /*12c0*/  LEA.HI R5, R5, R4, RZ, 0x3 ;  /* 0x0000000405057211 */ /* 0x000fc800078f18ff */
[----:B------:R-:W-:-:S05]  /*12d0*/  LEA.HI.SX32 R5, R5, R16, 0x1d ;  /* 0x0000001005057211 */ /* 0x000fca00078feaff */
[----:B0-----:R-:W-:-:S06]  /*12e0*/  IMAD.WIDE R4, R5, 0x4, R6 ;  /* 0x0000000405047825 */ /* 0x001fcc00078e0206 */
[----:B----4-:R-:W4:Y:S01]  /*12f0*/  LDG.E.CONSTANT R4, desc[UR16][R4.64] ;  /* 0x0000001004047981 */ /* 0x010f22000c1e9900 */
[----:B------:R-:W-:Y:S01]  /*1300*/  USHF.L.U32 UR10, UR7, 0x1, URZ ;  /* 0x00000001070a7899 */ /* 0x000fe200080006ff */
[----:B---3--:R-:W-:-:S03]  /*1310*/  IMAD.WIDE.U32 R10, R11, 0x2, R8 ;  /* 0x000000020b0a7825 */ /* 0x008fc600078e0008 */
[----:B------:R-:W-:-:S03]  /*1320*/  UIMAD.WIDE.U32 UR10, UR10, 0x2, UR12 ;  /* 0x000000020a0a78a5 */ /* 0x000fc6000f8e000c */
[----:B------:R-:W3:Y:S03]  /*1330*/  LDG.E.U16.CONSTANT R10, desc[UR16][R10.64] ;  /* 0x000000100a0a7981 */ /* 0x000ee6000c1e9500 */
[----:B------:R-:W-:Y:S01]  /*1340*/  MOV R12, UR10 ;  /* 0x0000000a000c7c02 */ /* 0x000fe20008000f00 */
[----:B------:R-:W-:-:S05]  /*1350*/  IMAD.U32 R13, RZ, RZ, UR11 ;  /* 0x0000000bff0d7e24 */ /* 0x000fca000f8e00ff */
[----:B------:R-:W2:Y:S01]  /*1360*/  LDG.E.U16.CONSTANT R12, desc[UR16][R12.64+0x2] ;  /* 0x000002100c0c7981 */ /* 0x000ea2000c1e9500 */
[----:B------:R-:W-:Y:S02]  /*1370*/  ULEA UR11, UR4, UR19, 0x3 ;  /* 0x00000013040b7291 */ /* 0x000fe4000f8e18ff */
[----:B------:R-:W-:Y:S01]  /*1380*/  UIADD3 UR4, UPT, UPT, UR4, 0x1, URZ ;  /* 0x0000000104047890 */ /* 0x000fe2000fffe0ff */
[----:B----4-:R-:W-:-:S04]  /*1390*/  SHF.R.U32.HI R17, RZ, R15, R4 ;  /* 0x0000000fff117219 */ /* 0x010fc80000011604 */
        /* <DEDUP_REMOVED lines=12> */
[----:B------:R-:W-:Y:S01]  /*1460*/  IMAD R4, R17, R17, R17 ;  /* 0x0000001111047224 */ /* 0x000fe200078e0211 */
[----:B--2---:R-:W-:Y:S02]  /*1470*/  R2UR UR10, R12 ;  /* 0x000000000c0a72ca */ /* 0x004fe400000e0000 */
[----:B------:R-:W-:Y:S02]  /*1480*/  IADD3 R18, PT, PT, R19, 0x1, R18 ;  /* 0x0000000113127810 */ /* 0x000fe40007ffe012 */
[----:B------:R-:W-:Y:S01]  /*1490*/  IADD3 R4, PT, PT, R17, 0x1, R4 ;  /* 0x0000000111047810 */ /* 0x000fe20007ffe004 */
[----:B------:R-:W-:Y:S08]  /*14a0*/  I2F.F16 R21, R21 ;  /* 0x0000001500157306 */ /* 0x000ff00000200c00 */
[----:B------:R-:W0:Y:S01]  /*14b0*/  I2F.F16 R18, R18 ;  /* 0x0000001200127306 */ /* 0x000e220000200c00 */
[----:B------:R-:W-:-:S07]  /*14c0*/  UIADD3 UR7, UPT, UPT, UR10, UR7, URZ ;  /* 0x000000070a077290 */ /* 0x000fce000fffe0ff */
[----:B------:R-:W-:Y:S08]  /*14d0*/  I2F.F16 R5, R5 ;  /* 0x0000000500057306 */ /* 0x000ff00000200c00 */
[----:B------:R-:W1:Y:S01]  /*14e0*/  I2F.F16 R4, R4 ;  /* 0x0000000400047306 */ /* 0x000e620000200c00 */
[----:B------:R-:W-:Y:S02]  /*14f0*/  ISETP.LE.AND P0, PT, R45, UR7, PT ;  /* 0x000000072d007c0c */ /* 0x000fe4000bf03270 */
[----:B0-----:R-:W-:-:S05]  /*1500*/  PRMT R21, R21, 0x5410, R18 ;  /* 0x0000541015157816 */ /* 0x001fca0000000012 */
[----:B---3--:R-:W-:Y:S01]  /*1510*/  HMUL2 R12, R21, R10.H0_H0 ;  /* 0x2000000a150c7232 */ /* 0x008fe20000000000 */
[----:B-1----:R-:W-:-:S05]  /*1520*/  PRMT R5, R5, 0x5410, R4 ;  /* 0x0000541005057816 */ /* 0x002fca0000000004 */
[----:B------:R-:W-:-:S05]  /*1530*/  HMUL2 R13, R5, R10.H0_H0 ;  /* 0x2000000a050d7232 */ /* 0x000fca0000000000 */
[----:B------:R4:W-:Y:S01]  /*1540*/  STL.64 [UR11], R12 ;  /* 0x0000000cff007987 */ /* 0x0009e20008100a0b */
[----:B------:R-:W-:Y:S05]  /*1550*/  @!P0 BRA `(.L_x_572) ;  /* 0xfffffffc004c8947 */ /* 0x000fea000383ffff */
.L_x_571:
[----:B------:R-:W-:Y:S01]  /*1560*/  UISETP.GT.AND UP4, UPT, UR5, UR15, UPT ;  /* 0x0000000f0500728c */ /* 0x000fe2000bf84270 */
[----:B------:R-:W-:Y:S02]  /*1570*/  HFMA2 R4, -RZ, RZ, 0, 0 ;  /* 0x00000000ff047431 */ /* 0x000fe400000001ff */
[----:B------:R-:W-:Y:S01]  /*1580*/  IMAD.MOV.U32 R7, RZ, RZ, RZ ;  /* 0x000000ffff077224 */ /* 0x000fe200078e00ff */
[----:B------:R-:W-:Y:S01]  /*1590*/  CS2R R8, SRZ ;  /* 0x0000000000087805 */ /* 0x000fe2000001ff00 */
[----:B------:R-:W-:Y:S01]  /*15a0*/  USHF.R.S32.HI UR14, URZ, 0x5, UR14 ;  /* 0x00000005ff0e7899 */ /* 0x000fe2000801140e */
[----:B------:R-:W-:-:S03]  /*15b0*/  UMOV UR4, URZ ;  /* 0x000000ff00047c82 */ /* 0x000fc60008000000 */
[----:B------:R-:W-:Y:S08]  /*15c0*/  BRA.U !UP4, `(.L_x_573) ;  /* 0x000000010c207547 */ /* 0x000ff0000b800000 */
        /* <DEDUP_REMOVED lines=8> */
.L_x_573:
[----:B------:R-:W-:Y:S05]  /*1650*/  BRA.U !UP0, `(.L_x_574) ;  /* 0x00000001081c7547 */ /* 0x000fea000b800000 */
[----:B------:R-:W0:Y:S02]  /*1660*/  LDC R4, c[0x0][0x3d0] ;  /* 0x0000f400ff047b82 */ /* 0x000e240000000800 */
[----:B0-----:R-:W-:-:S04]  /*1670*/  VIMNMX R4, PT, PT, R4, UR5, PT ;  /* 0x0000000504047c48 */ /* 0x001fc8000bfe0100 */
[----:B------:R-:W-:-:S04]  /*1680*/  IADD3 R4, PT, PT, R4, -UR21, RZ ;  /* 0x8000001504047c10 */ /* 0x000fc8000fffe0ff */
[----:B------:R-:W-:-:S04]  /*1690*/  SHF.R.S32.HI R5, RZ, 0x1f, R4 ;  /* 0x0000001fff057819 */ /* 0x000fc80000011404 */
[----:B------:R-:W-:-:S04]  /*16a0*/  LEA.HI R5, R5, R4, RZ, 0x5 ;  /* 0x0000000405057211 */ /* 0x000fc800078f28ff */
[----:B------:R-:W-:-:S05]  /*16b0*/  SHF.R.S32.HI R5, RZ, 0x5, R5 ;  /* 0x00000005ff057819 */ /* 0x000fca0000011405 */
[----:B------:R-:W-:-:S07]  /*16c0*/  IMAD R4, R5, 0x5, RZ ;  /* 0x0000000505047824 */ /* 0x000fce00078e02ff */
.L_x_574:
[----:B------:R-:W-:Y:S05]  /*16d0*/  BRA.U !UP1, `(.L_x_575) ;  /* 0x00000001091c7547 */ /* 0x000fea000b800000 */
[----:B------:R-:W0:Y:S02]  /*16e0*/  LDC R5, c[0x0][0x3d4] ;  /* 0x0000f500ff057b82 */ /* 0x000e240000000800 */
[----:B0-----:R-:W-:-:S05]  /*16f0*/  VIMNMX R5, PT, PT, R5, UR5, PT ;  /* 0x0000000505057c48 */ /* 0x001fca000bfe0100 */
[----:B------:R-:W-:-:S05]  /*1700*/  VIADD R5, R5, -UR22 ;  /* 0x8000001605057c36 */ /* 0x000fca0008000000 */
[----:B------:R-:W-:-:S04]  /*1710*/  SHF.R.S32.HI R6, RZ, 0x1f, R5 ;  /* 0x0000001fff067819 */ /* 0x000fc80000011405 */
[----:B------:R-:W-:-:S04]  /*1720*/  LEA.HI R6, R6, R5, RZ, 0x5 ;  /* 0x0000000506067211 */ /* 0x000fc800078f28ff */
[----:B------:R-:W-:-:S04]  /*1730*/  SHF.R.S32.HI R6, RZ, 0x5, R6 ;  /* 0x00000005ff067819 */ /* 0x000fc80000011406 */
[----:B------:R-:W-:-:S07]  /*1740*/  SHF.L.U32 R7, R6, 0x2, RZ ;  /* 0x0000000206077819 */ /* 0x000fce00000006ff */
.L_x_575:
[----:B------:R-:W-:Y:S05]  /*1750*/  BRA.U !UP2, `(.L_x_576) ;  /* 0x000000010a1c7547 */ /* 0x000fea000b800000 */
[----:B------:R-:W0:Y:S02]  /*1760*/  LDC R5, c[0x0][0x3d8] ;  /* 0x0000f600ff057b82 */ /* 0x000e240000000800 */
[----:B0-----:R-:W-:-:S05]  /*1770*/  VIMNMX R5, PT, PT, R5, UR5, PT ;  /* 0x0000000505057c48 */ /* 0x001fca000bfe0100 */
[----:B------:R-:W-:-:S05]  /*1780*/  VIADD R5, R5, -UR23 ;  /* 0x8000001705057c36 */ /* 0x000fca0008000000 */
[----:B------:R-:W-:-:S04]  /*1790*/  SHF.R.S32.HI R6, RZ, 0x1f, R5 ;  /* 0x0000001fff067819 */ /* 0x000fc80000011405 */
[----:B------:R-:W-:-:S04]  /*17a0*/  LEA.HI R6, R6, R5, RZ, 0x5 ;  /* 0x0000000506067211 */ /* 0x000fc800078f28ff */
[----:B------:R-:W-:-:S05]  /*17b0*/  SHF.R.S32.HI R6, RZ, 0x5, R6 ;  /* 0x00000005ff067819 */ /* 0x000fca0000011406 */
[----:B------:R-:W-:-:S07]  /*17c0*/  IMAD R8, R6, 0x3, RZ ;  /* 0x0000000306087824 */ /* 0x000fce00078e02ff */
.L_x_576:
[----:B------:R-:W-:Y:S05]  /*17d0*/  BRA.U !UP3, `(.L_x_577) ;  /* 0x000000010b1c7547 */ /* 0x000fea000b800000 */
[----:B------:R-:W0:Y:S02]  /*17e0*/  LDC R5, c[0x0][0x3dc] ;  /* 0x0000f700ff057b82 */ /* 0x000e240000000800 */
[----:B0-----:R-:W-:-:S04]  /*17f0*/  VIMNMX R5, PT, PT, R5, UR5, PT ;  /* 0x0000000505057c48 */ /* 0x001fc8000bfe0100 */
[----:B------:R-:W-:-:S04]  /*1800*/  IADD3 R5, PT, PT, R5, -UR24, RZ ;  /* 0x8000001805057c10 */ /* 0x000fc8000fffe0ff */
[----:B------:R-:W-:-:S04]  /*1810*/  SHF.R.S32.HI R6, RZ, 0x1f, R5 ;  /* 0x0000001fff067819 */ /* 0x000fc80000011405 */
[----:B------:R-:W-:-:S04]  /*1820*/  LEA.HI R6, R6, R5, RZ, 0x5 ;  /* 0x0000000506067211 */ /* 0x000fc800078f28ff */
[----:B------:R-:W-:-:S05]  /*1830*/  SHF.R.S32.HI R6, RZ, 0x5, R6 ;  /* 0x00000005ff067819 */ /* 0x000fca0000011406 */
[----:B------:R-:W-:-:S07]  /*1840*/  IMAD.SHL.U32 R9, R6, 0x2, RZ ;  /* 0x0000000206097824 */ /* 0x000fce00078e00ff */
.L_x_577:
[----:B--2---:R-:W-:Y:S01]  /*1850*/  VIMNMX R2, PT, PT, R2, UR25, PT ;  /* 0x0000001902027c48 */ /* 0x004fe2000bfe0100 */
[----:B------:R-:W-:Y:S01]  /*1860*/  ULEA UR4, UR14, UR4, 0x3 ;  /* 0x000000040e047291 */ /* 0x000fe2000f8e18ff */
[----:B------:R-:W-:Y:S02]  /*1870*/  PRMT R31, RZ, 0x5410, RZ ;  /* 0x00005410ff1f7816 */ /* 0x000fe400000000ff */
[----:B------:R-:W-:Y:S02]  /*1880*/  ISETP.GT.AND P0, PT, R2, UR5, PT ;  /* 0x0000000502007c0c */ /* 0x000fe4000bf04270 */
[----:B------:R-:W-:Y:S02]  /*1890*/  PRMT R30, RZ, 0x5410, RZ ;  /* 0x00005410ff1e7816 */ /* 0x000fe400000000ff */
[----:B------:R-:W-:Y:S02]  /*18a0*/  IADD3 R4, PT, PT, R7, UR4, R4 ;  /* 0x0000000407047c10 */ /* 0x000fe4000fffe004 */
[----:B------:R-:W-:-:S02]  /*18b0*/  PRMT R29, RZ, 0x5410, RZ ;  /* 0x00005410ff1d7816 */ /* 0x000fc400000000ff */
[----:B------:R-:W-:Y:S02]  /*18c0*/  IADD3 R9, PT, PT, R9, R4, R8 ;  /* 0x0000000409097210 */ /* 0x000fe40007ffe008 */
[----:B------:R-:W-:Y:S02]  /*18d0*/  PRMT R28, RZ, 0x5410, RZ ;  /* 0x00005410ff1c7816 */ /* 0x000fe400000000ff */
[----:B------:R-:W-:Y:S01]  /*18e0*/  PRMT R27, RZ, 0x5410, RZ ;  /* 0x00005410ff1b7816 */ /* 0x000fe200000000ff */
[----:B------:R-:W-:Y:S01]  /*18f0*/  IMAD R2, R9, R0, RZ ;  /* 0x0000000009027224 */ /* 0x000fe200078e02ff */
[----:B------:R-:W-:Y:S02]  /*1900*/  PRMT R26, RZ, 0x5410, RZ ;  /* 0x00005410ff1a7816 */ /* 0x000fe400000000ff */
[----:B------:R-:W-:Y:S02]  /*1910*/  PRMT R25, RZ, 0x5410, RZ ;  /* 0x00005410ff197816 */ /* 0x000fe400000000ff */
[----:B------:R-:W-:Y:S01]  /*1920*/  PRMT R15, RZ, 0x5410, RZ ;  /* 0x00005410ff0f7816 */ /* 0x000fe200000000ff */
[----:B------:R-:W-:Y:S06]  /*1930*/  @!P0 BRA `(.L_x_578) ;  /* 0x0000001400308947 */ /* 0x000fec0003800000 */
[----:B------:R-:W-:Y:S01]  /*1940*/  MOV R4, UR8 ;  /* 0x0000000800047c02 */ /* 0x000fe20008000f00 */
[----:B------:R-:W-:Y:S01]  /*1950*/  IMAD.U32 R5, RZ, RZ, UR9 ;  /* 0x00000009ff057e24 */ /* 0x000fe2000f8e00ff */
[----:B------:R-:W2:Y:S01]  /*1960*/  LDL.64 R48, [R1] ;  /* 0x0000000001307983 */ /* 0x000ea20000100a00 */
[----:B------:R-:W0:Y:S03]  /*1970*/  LDCU.64 UR14, c[0x0][0x388] ;  /* 0x00007100ff0e77ac */ /* 0x000e260008000a00 */
[----:B------:R-:W3:Y:S01]  /*1980*/  LDG.E.U16.CONSTANT R4, desc[UR16][R4.64+0x2] ;  /* 0x0000021004047981 */ /* 0x000ee2000c1e9500 */
[----:B------:R-:W1:Y:S01]  /*1990*/  S2UR UR9, SR_CgaCtaId ;  /* 0x00000000000979c3 */ /* 0x000e620000008800 */
[----:B------:R-:W-:Y:S02]  /*19a0*/  SHF.R.S32.HI R0, RZ, 0x1f, R2 ;  /* 0x0000001fff007819 */ /* 0x000fe40000011402 */
[----:B------:R-:W-:Y:S01]  /*19b0*/  IADD3 R2, P0, PT, R3, R2, RZ ;  /* 0x0000000203027210 */ /* 0x000fe20007f1e0ff */
[----:B------:R-:W-:Y:S01]  /*19c0*/  UIMAD.WIDE.U32 UR6, UR18, 0x100, UR12 ;  /* 0x00000100120678a5 */ /* 0x000fe2000f8e000c */
[----:B------:R-:W-:-:S02]  /*19d0*/  UMOV UR8, 0x400 ;  /* 0x0000040000087882 */ /* 0x000fc40000000000 */
[----:B------:R-:W-:Y:S01]  /*19e0*/  LEA.HI.X.SX32 R3, R3, R0, 0x1, P0 ;  /* 0x0000000003037211 */ /* 0x000fe200000f0eff */
[----:B------:R-:W-:Y:S01]  /*19f0*/  UIADD3 UR10, UP0, UPT, UR6, 0x2, URZ ;  /* 0x00000002060a7890 */ /* 0x000fe2000ff1e0ff */
[----:B------:R-:W-:Y:S01]  /*1a00*/  VIMNMX R45, PT, PT, R45, UR25, PT ;  /* 0x000000192d2d7c48 */ /* 0x000fe2000bfe0100 */
[----:B------:R-:W2:Y:S01]  /*1a10*/  LDCU UR13, c[0x0][0x3a8] ;  /* 0x00007500ff0d77ac */ /* 0x000ea20008000800 */
[C---:B0-----:R-:W-:Y:S02]  /*1a20*/  LEA R54, P0, R2.reuse, UR14, 0x2 ;  /* 0x0000000e02367c11 */ /* 0x041fe4000f8010ff */
[----:B------:R-:W-:Y:S02]  /*1a30*/  PRMT R31, RZ, 0x7610, R31 ;  /* 0x00007610ff1f7816 */ /* 0x000fe4000000001f */
[----:B------:R-:W-:Y:S01]  /*1a40*/  LEA.HI.X R55, R2, UR15, R3, 0x2, P0 ;  /* 0x0000000f02377c11 */ /* 0x000fe200080f1403 */
[----:B------:R-:W-:Y:S02]  /*1a50*/  UIADD3.X UR11, UPT, UPT, URZ, UR7, URZ, UP0, !UPT ;  /* 0x00000007ff0b7290 */ /* 0x000fe400087fe4ff */
[----:B-1----:R-:W-:-:S04]  /*1a60*/  ULEA UR9, UR9, UR8, 0x18 ;  /* 0x0000000809097291 */ /* 0x002fc8000f8ec0ff */
[----:B------:R-:W-:Y:S01]  /*1a70*/  UIADD3 UR9, UPT, UPT, UR9, 0x100, URZ ;  /* 0x0000010009097890 */ /* 0x000fe2000fffe0ff */
[----:B---3--:R-:W-:Y:S02]  /*1a80*/  R2UR UR4, R4 ;  /* 0x00000000040472ca */ /* 0x008fe400000e0000 */
[----:B--2---:R-:W-:-:S11]  /*1a90*/  PRMT R46, R49, 0x7610, R49 ;  /* 0x00007610312e7816 */ /* 0x004fd60000000031 */
[----:B------:R-:W-:-:S03]  /*1aa0*/  UIADD3 UR8, UPT, UPT, UR5, UR4, URZ ;  /* 0x0000000405087290 */ /* 0x000fc6000fffe0ff */
[----:B------:R-:W-:-:S09]  /*1ab0*/  UMOV UR4, URZ ;  /* 0x000000ff00047c82 */ /* 0x000fd20008000000 */
.L_x_580:
[----:B------:R-:W-:-:S06]  /*1ac0*/  UISETP.NE.AND UP0, UPT, UR5, UR8, UPT ;  /* 0x000000080500728c */ /* 0x000fcc000bf05270 */
[----:B------:R-:W-:-:S05]  /*1ad0*/  PLOP3.LUT P0, PT, PT, PT, UP0, 0x80, 0x8 ;  /* 0x000000000008781c */ /* 0x000fca0003f0f008 */
[----:B------:R-:W-:Y:S01]  /*1ae0*/  @!UP0 UMOV UR6, UR10 ;  /* 0x0000000a00068c82 */ /* 0x000fe20008000000 */
[----:B------:R-:W-:Y:S01]  /*1af0*/  @!UP0 UMOV UR7, UR11 ;  /* 0x0000000b00078c82 */ /* 0x000fe20008000000 */
[----:B------:R-:W-:Y:S01]  /*1b00*/  MOV R2, UR6 ;  /* 0x0000000600027c02 */ /* 0x000fe20008000f00 */
[----:B------:R-:W-:Y:S01]  /*1b10*/  IMAD.U32 R3, RZ, RZ, UR7 ;  /* 0x00000007ff037e24 */ /* 0x000fe2000f8e00ff */
[----:B------:R-:W-:-:S04]  /*1b20*/  @!UP0 ULEA UR6, UR4, UR19, 0x3 ;  /* 0x0000001304068291 */ /* 0x000fc8000f8e18ff */
[----:B------:R-:W2:Y:S05]  /*1b30*/  @!P0 LDG.E.U16.CONSTANT R2, desc[UR16][R2.64] ;  /* 0x0000001002028981 */ /* 0x000eaa000c1e9500 */
[----:B------:R-:W3:Y:S01]  /*1b40*/  @!P0 LDL.64 R4, [UR6+0x8] ;  /* 0x00000806ff048983 */ /* 0x000ee20008100a00 */
[----:B------:R-:W0:Y:S01]  /*1b50*/  S2UR UR20, SR_CTAID.Y ;  /* 0x00000000001479c3 */ /* 0x000e220000002600 */
[----:B------:R-:W-:-:S07]  /*1b60*/  @!UP0 UIADD3 UR7, UPT, UPT, UR4, 0x1, URZ ;  /* 0x0000000104078890 */ /* 0x000fce000fffe0ff */
        /* <DEDUP_REMOVED lines=10> */
[----:B------:R-:W2:Y:S01]  /*1c10*/  LDG.E.128.CONSTANT R4, desc[UR16][R54.64] ;  /* 0x0000001036047981 */ /* 0x000ea2000c1e9d00 */
[----:B------:R-:W-:Y:S02]  /*1c20*/  HFMA2 R3, -RZ, RZ, 0, 0.25 ;  /* 0x00003400ff037431 */ /* 0x000fe400000001ff */
[----:B------:R-:W-:Y:S01]  /*1c30*/  IMAD.MOV.U32 R0, RZ, RZ, 0x2c00 ;  /* 0x00002c00ff007424 */ /* 0x000fe200078e00ff */
[----:B------:R-:W-:Y:S01]  /*1c40*/  MOV R36, 0x2400 ;  /* 0x0000240000247802 */ /* 0x000fe20000000f00 */
[----:B------:R-:W-:-:S03]  /*1c50*/  UISETP.NE.AND UP0, UPT, UR6, 0x1, UPT ;  /* 0x000000010600788c */ /* 0x000fc6000bf05270 */
[----:B------:R-:W-:Y:S02]  /*1c60*/  PRMT R3, R0, 0x5410, R3 ;  /* 0x0000541000037816 */ /* 0x000fe40000000003 */
[C---:B--2---:R-:W-:Y:S02]  /*1c70*/  LOP3.LUT R8, R4.reuse, 0xc000c, RZ, 0xc0, !PT ;  /* 0x000c000c04087812 */ /* 0x044fe400078ec0ff */
[----:B------:R-:W-:Y:S02]  /*1c80*/  SHF.R.U32.HI R47, RZ, 0x8, R4 ;  /* 0x00000008ff2f7819 */ /* 0x000fe40000011604 */
[C---:B----4-:R-:W-:Y:S02]  /*1c90*/  LOP3.LUT R13, R4.reuse, 0x300030, RZ, 0xc0, !PT ;  /* 0x00300030040d7812 */ /* 0x050fe400078ec0ff */
[C---:B------:R-:W-:Y:S02]  /*1ca0*/  LOP3.LUT R32, R4.reuse, 0xc000c0, RZ, 0xc0, !PT ;  /* 0x00c000c004207812 */ /* 0x040fe400078ec0ff */
[----:B------:R-:W-:-:S02]  /*1cb0*/  LOP3.LUT R43, R4, 0x30003, RZ, 0xc0, !PT ;  /* 0x00030003042b7812 */ /* 0x000fc400078ec0ff */
[C---:B------:R-:W-:Y:S02]  /*1cc0*/  LOP3.LUT R10, R5.reuse, 0xc000c, RZ, 0xc0, !PT ;  /* 0x000c000c050a7812 */ /* 0x040fe400078ec0ff */
[----:B------:R-:W-:Y:S02]  /*1cd0*/  SHF.R.U32.HI R49, RZ, 0x8, R5 ;  /* 0x00000008ff317819 */ /* 0x000fe40000011605 */
[C---:B------:R-:W-:Y:S02]  /*1ce0*/  LOP3.LUT R11, R5.reuse, 0x300030, RZ, 0xc0, !PT ;  /* 0x00300030050b7812 */ /* 0x040fe400078ec0ff */
[C---:B------:R-:W-:Y:S02]  /*1cf0*/  LOP3.LUT R4, R5.reuse, 0xc000c0, RZ, 0xc0, !PT ;  /* 0x00c000c005047812 */ /* 0x040fe400078ec0ff */
[----:B------:R-:W-:Y:S02]  /*1d00*/  LOP3.LUT R33, R5, 0x30003, RZ, 0xc0, !PT ;  /* 0x0003000305217812 */ /* 0x000fe400078ec0ff */
[----:B------:R-:W-:-:S02]  /*1d10*/  LOP3.LUT R12, R6, 0xc000c, RZ, 0xc0, !PT ;  /* 0x000c000c060c7812 */ /* 0x000fc400078ec0ff */
[----:B------:R-:W-:Y:S02]  /*1d20*/  SHF.R.U32.HI R50, RZ, 0x8, R6 ;  /* 0x00000008ff327819 */ /* 0x000fe40000011606 */
[C---:B------:R-:W-:Y:S02]  /*1d30*/  LOP3.LUT R5, R6.reuse, 0x300030, RZ, 0xc0, !PT ;  /* 0x0030003006057812 */ /* 0x040fe400078ec0ff */
[C---:B------:R-:W-:Y:S02]  /*1d40*/  LOP3.LUT R2, R6.reuse, 0xc000c0, RZ, 0xc0, !PT ;  /* 0x00c000c006027812 */ /* 0x040fe400078ec0ff */
[----:B------:R-:W-:Y:S02]  /*1d50*/  LOP3.LUT R35, R6, 0x30003, RZ, 0xc0, !PT ;  /* 0x0003000306237812 */ /* 0x000fe400078ec0ff */
[----:B------:R-:W-:Y:S02]  /*1d60*/  LOP3.LUT R6, R7, 0xc000c, RZ, 0xc0, !PT ;  /* 0x000c000c07067812 */ /* 0x000fe400078ec0ff */
[----:B------:R-:W-:-:S02]  /*1d70*/  SHF.R.U32.HI R51, RZ, 0x8, R7 ;  /* 0x00000008ff337819 */ /* 0x000fc40000011607 */
[----:B------:R-:W-:Y:S02]  /*1d80*/  LOP3.LUT R8, R8, 0x64006400, RZ, 0xfc, !PT ;  /* 0x6400640008087812 */ /* 0x000fe400078efcff */
[----:B------:R-:W-:Y:S02]  /*1d90*/  LOP3.LUT R18, R6, 0x64006400, RZ, 0xfc, !PT ;  /* 0x6400640006127812 */ /* 0x000fe400078efcff */
[----:B------:R-:W-:Y:S01]  /*1da0*/  LOP3.LUT R6, R47, 0xc000c, RZ, 0xc0, !PT ;  /* 0x000c000c2f067812 */ /* 0x000fe200078ec0ff */
[----:B------:R-:W-:Y:S01]  /*1db0*/  HFMA2 R44, R8, R3.H1_H1, -258, -258 ;  /* 0xdc08dc08082c7431 */ /* 0x000fe20000060003 */
[----:B------:R-:W-:Y:S02]  /*1dc0*/  LOP3.LUT R16, R50, 0xc000c, RZ, 0xc0, !PT ;  /* 0x000c000c32107812 */ /* 0x000fe400078ec0ff */
[----:B------:R-:W-:Y:S02]  /*1dd0*/  LOP3.LUT R17, R51, 0xc000c, RZ, 0xc0, !PT ;  /* 0x000c000c33117812 */ /* 0x000fe400078ec0ff */
[----:B------:R-:W-:-:S02]  /*1de0*/  LOP3.LUT R12, R12, 0x64006400, RZ, 0xfc, !PT ;  /* 0x640064000c0c7812 */ /* 0x000fc400078efcff */
[----:B------:R-:W-:Y:S02]  /*1df0*/  LOP3.LUT R6, R6, 0x64006400, RZ, 0xfc, !PT ;  /* 0x6400640006067812 */ /* 0x000fe400078efcff */
[----:B------:R-:W-:Y:S01]  /*1e00*/  LOP3.LUT R8, R16, 0x64006400, RZ, 0xfc, !PT ;  /* 0x6400640010087812 */ /* 0x000fe200078efcff */
[-C--:B------:R-:W-:Y:S01]  /*1e10*/  HFMA2 R14, R12, R3.reuse.H1_H1, -258, -258 ;  /* 0xdc08dc080c0e7431 */ /* 0x080fe20000060003 */
[----:B------:R-:W-:Y:S01]  /*1e20*/  LOP3.LUT R16, R17, 0x64006400, RZ, 0xfc, !PT ;  /* 0x6400640011107812 */ /* 0x000fe200078efcff */
[-C--:B------:R-:W-:Y:S01]  /*1e30*/  HFMA2 R40, R6, R3.reuse.H1_H1, -258, -258 ;  /* 0xdc08dc0806287431 */ /* 0x080fe20000060003 */
[----:B------:R-:W-:Y:S01]  /*1e40*/  LOP3.LUT R10, R10, 0x64006400, RZ, 0xfc, !PT ;  /* 0x640064000a0a7812 */ /* 0x000fe200078efcff */
[-C--:B------:R-:W-:Y:S01]  /*1e50*/  HFMA2 R12, R18, R3.reuse.H1_H1, -258, -258 ;  /* 0xdc08dc08120c7431 */ /* 0x080fe20000060003 */
[C---:B------:R-:W-:Y:S01]  /*1e60*/  LOP3.LUT R9, R7.reuse, 0x300030, RZ, 0xc0, !PT ;  /* 0x0030003007097812 */ /* 0x040fe200078ec0ff */
[-C--:B------:R-:W-:Y:S01]  /*1e70*/  HFMA2 R6, R16, R3.reuse.H1_H1, -258, -258 ;  /* 0xdc08dc0810067431 */ /* 0x080fe20000060003 */
[C---:B------:R-:W-:Y:S01]  /*1e80*/  LOP3.LUT R0, R7.reuse, 0xc000c0, RZ, 0xc0, !PT ;  /* 0x00c000c007007812 */ /* 0x040fe200078ec0ff */
[----:B------:R-:W0:Y:S01]  /*1e90*/  LDS.128 R16, [UR9+-0x100] ;  /* 0xffff0009ff107984 */ /* 0x000e220008000c00 */
[----:B------:R-:W-:Y:S01]  /*1ea0*/  LOP3.LUT R37, R7, 0x30003, RZ, 0xc0, !PT ;  /* 0x0003000307257812 */ /* 0x000fe200078ec0ff */
[-C--:B------:R-:W-:Y:S01]  /*1eb0*/  HFMA2 R24, R10, R3.reuse.H1_H1, -258, -258 ;  /* 0xdc08dc080a187431 */ /* 0x080fe20000060003 */
[----:B------:R-:W-:Y:S01]  /*1ec0*/  LOP3.LUT R7, R49, 0xc000c, RZ, 0xc0, !PT ;  /* 0x000c000c31077812 */ /* 0x000fe200078ec0ff */
[----:B------:R-:W-:Y:S01]  /*1ed0*/  HFMA2 R8, R8, R3.H1_H1, -258, -258 ;  /* 0xdc08dc0808087431 */ /* 0x000fe20000060003 */
        /* <DEDUP_REMOVED lines=9> */
[----:B------:R-:W-:Y:S01]  /*1f70*/  HFMA2 R10, R10, R3.H1_H1, -258, -258 ;  /* 0xdc08dc080a0a7431 */ /* 0x000fe20000060003 */
        /* <DEDUP_REMOVED lines=18> */
[----:B------:R-:W1:Y:S01]  /*20a0*/  LDS.128 R20, [UR9+-0xf0] ;  /* 0xffff1009ff147984 */ /* 0x000e620008000c00 */
[----:B------:R-:W-:Y:S01]  /*20b0*/  LOP3.LUT R61, R0, 0x64006400, RZ, 0xfc, !PT ;  /* 0x64006400003d7812 */ /* 0x000fe200078efcff */
[----:B------:R-:W-:Y:S01]  /*20c0*/  HFMA2 R4, R53, R36.H0_H0, -18, -18 ;  /* 0xcc80cc8035047431 */ /* 0x000fe20000040024 */
[----:B------:R-:W-:Y:S01]  /*20d0*/  LOP3.LUT R32, R49, 0xc000c0, RZ, 0xc0, !PT ;  /* 0x00c000c031207812 */ /* 0x000fe200078ec0ff */
[----:B------:R-:W-:Y:S01]  /*20e0*/  HADD2 R43, R43, -1026, -1026 ;  /* 0xe402e4022b2b7430 */ /* 0x000fe20000000000 */
        /* <DEDUP_REMOVED lines=8> */
[----:B------:R-:W-:Y:S01]  /*2170*/  HADD2 R35, R35, -1026, -1026 ;  /* 0xe402e40223237430 */ /* 0x000fe20000000000 */
[----:B------:R-:W-:Y:S01]  /*2180*/  LOP3.LUT R52, R0, 0x64006400, RZ, 0xfc, !PT ;  /* 0x6400640000347812 */ /* 0x000fe200078efcff */
[-C--:B------:R-:W-:Y:S01]  /*2190*/  HFMA2 R0, R61, R36.reuse.H0_H0, -18, -18 ;  /* 0xcc80cc803d007431 */ /* 0x080fe20000040024 */
[----:B------:R-:W-:Y:S01]  /*21a0*/  LOP3.LUT R33, R33, 0x64006400, RZ, 0xfc, !PT ;  /* 0x6400640021217812 */ /* 0x000fe200078efcff */
[-C--:B------:R-:W-:Y:S01]  /*21b0*/  HFMA2 R32, R53, R36.reuse.H0_H0, -18, -18 ;  /* 0xcc80cc8035207431 */ /* 0x080fe20000040024 */
[----:B------:R-:W-:Y:S01]  /*21c0*/  LOP3.LUT R37, R37, 0x64006400, RZ, 0xfc, !PT ;  /* 0x6400640025257812 */ /* 0x000fe200078efcff */
[----:B------:R-:W-:-:S02]  /*21d0*/  HFMA2 R34, R59, R36.H0_H0, -18, -18 ;  /* 0xcc80cc803b227431 */ /* 0x000fc40000040024 */
[----:B0-----:R-:W-:Y:S02]  /*21e0*/  HFMA2 R56, R35, R16, RZ ;  /* 0x0000001023387231 */ /* 0x001fe400000000ff */
[----:B------:R-:W-:Y:S02]  /*21f0*/  HFMA2 R36, R52, R36.H0_H0, -18, -18 ;  /* 0xcc80cc8034247431 */ /* 0x000fe40000040024 */
[-C--:B------:R-:W-:Y:S02]  /*2200*/  HFMA2 R52, R43, R16.reuse, RZ ;  /* 0x000000102b347231 */ /* 0x080fe400000000ff */
[----:B------:R-:W-:Y:S01]  /*2210*/  HADD2 R33, R33, -1026, -1026 ;  /* 0xe402e40221217430 */ /* 0x000fe20000000000 */
[----:B------:R-:W-:Y:S01]  /*2220*/  LOP3.LUT R49, R49, 0x30003, RZ, 0xc0, !PT ;  /* 0x0003000331317812 */ /* 0x000fe200078ec0ff */
[----:B------:R-:W-:Y:S01]  /*2230*/  HADD2 R37, R37, -1026, -1026 ;  /* 0xe402e40225257430 */ /* 0x000fe20000000000 */
[----:B------:R-:W-:Y:S01]  /*2240*/  LOP3.LUT R50, R50, 0x30003, RZ, 0xc0, !PT ;  /* 0x0003000332327812 */ /* 0x000fe200078ec0ff */
[----:B------:R-:W-:-:S02]  /*2250*/  HFMA2 R53, R33, R16, RZ.H0_H0 ;  /* 0x0000001021357231 */ /* 0x000fc400000400ff */
[----:B------:R-:W-:Y:S02]  /*2260*/  HFMA2 R57, R37, R16, RZ.H0_H0 ;  /* 0x0000001025397231 */ /* 0x000fe400000400ff */
[-C--:B------:R-:W-:Y:S02]  /*2270*/  HFMA2 R52, R44, R17.reuse, R52 ;  /* 0x000000112c347231 */ /* 0x080fe40000000034 */
[-C--:B------:R-:W-:Y:S02]  /*2280*/  HFMA2 R53, R24, R17.reuse, R53 ;  /* 0x0000001118357231 */ /* 0x080fe40000000035 */
[-C--:B------:R-:W-:Y:S02]  /*2290*/  HFMA2 R16, R14, R17.reuse, R56 ;  /* 0x000000110e107231 */ /* 0x080fe40000000038 */
[----:B------:R-:W-:Y:S02]  /*22a0*/  HFMA2 R57, R12, R17, R57 ;  /* 0x000000110c397231 */ /* 0x000fe40000000039 */
[-C--:B------:R-:W-:Y:S01]  /*22b0*/  HFMA2 R17, R13, R18.reuse, R53 ;  /* 0x000000120d117231 */ /* 0x080fe20000000035 */
[----:B------:R-:W-:Y:S01]  /*22c0*/  LOP3.LUT R53, R47, 0x30003, RZ, 0xc0, !PT ;  /* 0x000300032f357812 */ /* 0x000fe200078ec0ff */
[-C--:B------:R-:W-:Y:S01]  /*22d0*/  HFMA2 R52, R41, R18.reuse, R52 ;  /* 0x0000001229347231 */ /* 0x080fe20000000034 */
[----:B------:R-:W-:Y:S01]  /*22e0*/  LOP3.LUT R47, R51, 0x30003, RZ, 0xc0, !PT ;  /* 0x00030003332f7812 */ /* 0x000fe200078ec0ff */
[-C--:B------:R-:W-:Y:S01]  /*22f0*/  HFMA2 R16, R11, R18.reuse, R16 ;  /* 0x000000120b107231 */ /* 0x080fe20000000010 */
[----:B------:R-:W-:Y:S01]  /*2300*/  LOP3.LUT R53, R53, 0x64006400, RZ, 0xfc, !PT ;  /* 0x6400640035357812 */ /* 0x000fe200078efcff */
[----:B------:R-:W-:Y:S01]  /*2310*/  HFMA2 R18, R9, R18, R57 ;  /* 0x0000001209127231 */ /* 0x000fe20000000039 */
[----:B------:R-:W-:Y:S01]  /*2320*/  LOP3.LUT R51, R49, 0x64006400, RZ, 0xfc, !PT ;  /* 0x6400640031337812 */ /* 0x000fe200078efcff */
[-C--:B------:R-:W-:Y:S01]  /*2330*/  HFMA2 R17, R4, R19.reuse, R17 ;  /* 0x0000001304117231 */ /* 0x080fe20000000011 */
[----:B------:R-:W-:Y:S01]  /*2340*/  LOP3.LUT R49, R50, 0x64006400, RZ, 0xfc, !PT ;  /* 0x6400640032317812 */ /* 0x000fe200078efcff */
[----:B------:R-:W-:-:S02]  /*2350*/  HFMA2 R50, R42, R19, R52 ;  /* 0x000000132a327231 */ /* 0x000fc40000000034 */
[----:B------:R-:W-:Y:S02]  /*2360*/  HADD2 R53, R53, -1026, -1026 ;  /* 0xe402e40235357430 */ /* 0x000fe40000000000 */
[-C--:B------:R-:W-:Y:S01]  /*2370*/  HFMA2 R16, R2, R19.reuse, R16 ;  /* 0x0000001302107231 */ /* 0x080fe20000000010 */
[----:B------:R-:W-:Y:S01]  /*2380*/  LOP3.LUT R47, R47, 0x64006400, RZ, 0xfc, !PT ;  /* 0x640064002f2f7812 */ /* 0x000fe200078efcff */
[----:B------:R-:W-:Y:S02]  /*2390*/  HADD2 R49, R49, -1026, -1026 ;  /* 0xe402e40231317430 */ /* 0x000fe40000000000 */
[----:B------:R-:W-:Y:S02]  /*23a0*/  HADD2 R51, R51, -1026, -1026 ;  /* 0xe402e40233337430 */ /* 0x000fe40000000000 */
[----:B-1----:R-:W-:Y:S02]  /*23b0*/  HFMA2 R50, R53, R20, R50 ;  /* 0x0000001435327231 */ /* 0x002fe40000000032 */
        /* <DEDUP_REMOVED lines=14> */
[----:B------:R-:W-:Y:S02]  /*24a0*/  HADD2 R16, R16.H0_H0, R16.H1_H1 ;  /* 0x3000001010107230 */ /* 0x000fe40000000800 */
[-C--:B------:R-:W-:Y:S02]  /*24b0*/  HFMA2 R18, R36, R23.reuse, R18 ;  /* 0x0000001724127231 */ /* 0x080fe40000000012 */
[-C--:B------:R-:W-:Y:S02]  /*24c0*/  HFMA2 R19, R38, R23.reuse, R19 ;  /* 0x0000001726137231 */ /* 0x080fe40000000013 */
[----:B------:R-:W-:Y:S02]  /*24d0*/  HFMA2 R17, R34, R23, R17 ;  /* 0x0000001722117231 */ /* 0x000fe40000000011 */
[----:B------:R-:W-:-:S02]  /*24e0*/  HADD2 R18, R18.H0_H0, R18.H1_H1 ;  /* 0x3000001212127230 */ /* 0x000fc40000000800 */
        /* <DEDUP_REMOVED lines=137> */
.L_x_579:
[----:B------:R-:W0:Y:S01]  /*2d80*/  LDC R0, c[0x0][0x3ac] ;  /* 0x0000eb00ff007b82 */ /* 0x000e220000000800 */
[----:B------:R-:W-:Y:S02]  /*2d90*/  UIADD3 UR5, UPT, UPT, UR5, 0x10, URZ ;  /* 0x0000001005057890 */ /* 0x000fe4000fffe0ff */
[----:B------:R-:W-:Y:S02]  /*2da0*/  UIADD3 UR10, UP0, UPT, UR10, 0x40, URZ ;  /* 0x000000400a0a7890 */ /* 0x000fe4000ff1e0ff */
[----:B------:R-:W-:Y:S02]  /*2db0*/  UIADD3 UR9, UPT, UPT, UR9, 0x20, URZ ;  /* 0x0000002009097890 */ /* 0x000fe4000fffe0ff */
[----:B------:R-:W-:Y:S01]  /*2dc0*/  ISETP.LE.AND P0, PT, R45, UR5, PT ;  /* 0x000000052d007c0c */ /* 0x000fe2000bf03270 */
[----:B------:R-:W-:Y:S01]  /*2dd0*/  UIADD3.X UR11, UPT, UPT, URZ, UR11, URZ, UP0, !UPT ;  /* 0x0000000bff0b7290 */ /* 0x000fe200087fe4ff */
[----:B0-----:R-:W-:-:S11]  /*2de0*/  IMAD.WIDE R54, R0, 0x4, R54 ;  /* 0x0000000400367825 */ /* 0x001fd600078e0236 */
[----:B------:R-:W-:Y:S05]  /*2df0*/  @!P0 BRA `(.L_x_580) ;  /* 0xffffffec00308947 */ /* 0x000fea000383ffff */
.L_x_578:
[----:B------:R-:W-:-:S13]  /*2e00*/  ISETP.LT.AND P0, PT, RZ, UR6, PT ;  /* 0x00000006ff007c0c */ /* 0x000fda000bf01270 */
[----:B------:R-:W-:Y:S05]  /*2e10*/  @!P0 EXIT ;  /* 0x000000000000894d */ /* 0x000fea0003800000 */
[----:B------:R-:W0:Y:S01]  /*2e20*/  S2R R3, SR_CTAID.X ;  /* 0x0000000000037919 */ /* 0x000e220000002500 */
[----:B------:R-:W1:Y:S01]  /*2e30*/  LDC.64 R4, c[0x0][0x3a0] ;  /* 0x0000e800ff047b82 */ /* 0x000e620000000a00 */
[----:B------:R-:W0:Y:S02]  /*2e40*/  S2R R2, SR_TID.X ;  /* 0x0000000000027919 */ /* 0x000e240000002100 */
[----:B0-----:R-:W-:-:S04]  /*2e50*/  IMAD R3, R3, 0x40, R2 ;  /* 0x0000004003037824 */ /* 0x001fc800078e0202 */
        /* <DEDUP_REMOVED lines=8> */
[----:B------:R-:W-:-:S05]  /*2ee0*/  IMAD.MOV.U32 R2, RZ, RZ, R4 ;  /* 0x000000ffff027224 */ /* 0x000fca00078e0004 */
[----:B------:R-:W-:-:S07]  /*2ef0*/  MOV R6, R2 ;  /* 0x0000000200067202 */ /* 0x000fce0000000f00 */
.L_x_584:
[----:B------:R-:W0:Y:S02]  /*2f00*/  LDS R2, [R6] ;  /* 0x0000000006027984 */ /* 0x000e240000000800 */
[----:B0-----:R-:W-:-:S05]  /*2f10*/  HADD2 R3, R2, R31 ;  /* 0x0000001f02037230 */ /* 0x001fca0000000000 */
[----:B------:R-:W0:Y:S02]  /*2f20*/  ATOMS.CAST.SPIN P0, [R6], R2, R3 ;  /* 0x000000020600758d */ /* 0x000e240001800003 */
[----:B0-----:R-:W-:Y:S05]  /*2f30*/  @!P0 BRA `(.L_x_584) ;  /* 0xfffffffc00f08947 */ /* 0x001fea000383ffff */
[----:B------:R-:W-:Y:S05]  /*2f40*/  BRA `(.L_x_582) ;  /* 0x00000000000c7947 */ /* 0x000fea0003800000 */
.L_x_583:
[----:B------:R-:W2:Y:S02]  /*2f50*/  LD.E R2, desc[UR16][R4.64] ;  /* 0x0000001004027980 */ /* 0x000ea4000c101900 */
[----:B--2---:R-:W-:-:S05]  /*2f60*/  IADD3 R3, PT, PT, R31, R2, RZ ;  /* 0x000000021f037210 */ /* 0x004fca0007ffe0ff */
[----:B------:R0:W-:Y:S02]  /*2f70*/  ST.E desc[UR16][R4.64], R3 ;  /* 0x0000000304007985 */ /* 0x0001e4000c101910 */
.L_x_582:
[----:B------:R-:W-:Y:S05]  /*2f80*/  BSYNC.RECONVERGENT B0 ;  /* 0x0000000000007941 */ /* 0x000fea0003800200 */
.L_x_581:
[----:B------:R1:W-:Y:S01]  /*2f90*/  ATOM.E.ADD.F16x2.RN.STRONG.GPU P0, RZ, desc[UR16][R4.64+0x4], R30 ;  /* 0x8000041e04ff79a2 */ /* 0x0003e2000c10e110 */
[----:B------:R-:W-:Y:S04]  /*2fa0*/  BSSY.RECONVERGENT B0, `(.L_x_585) ;  /* 0x000000e000007945 */ /* 0x000fe80003800200 */
[----:B-1----:R-:W-:Y:S05]  /*2fb0*/  @P0 BRA `(.L_x_586) ;  /* 0x0000000000300947 */ /* 0x002fea0003800000 */
[----:B------:R-:W1:Y:S02]  /*2fc0*/  QSPC.E.S P0, RZ, [R4+0x4] ;  /* 0x0000040004ff73aa */ /* 0x000e640000000500 */
[----:B-1----:R-:W-:Y:S05]  /*2fd0*/  @!P0 BRA `(.L_x_587) ;  /* 0x00000000001c8947 */ /* 0x002fea0003800000 */
[----:B------:R-:W-:-:S05]  /*2fe0*/  IMAD.MOV.U32 R2, RZ, RZ, R4 ;  /* 0x000000ffff027224 */ /* 0x000fca00078e0004 */
[----:B------:R-:W-:-:S07]  /*2ff0*/  MOV R6, R2 ;  /* 0x0000000200067202 */ /* 0x000fce0000000f00 */
.L_x_588:
[----:B------:R-:W0:Y:S02]  /*3000*/  LDS R2, [R6+0x4] ;  /* 0x0000040006027984 */ /* 0x000e240000000800 */
[----:B0-----:R-:W-:-:S05]  /*3010*/  HFMA2 R3, R2, 1, 1, R30 ;  /* 0x3c003c0002037831 */ /* 0x001fca000000001e */
[----:B------:R-:W0:Y:S02]  /*3020*/  ATOMS.CAST.SPIN P0, [R6+0x4], R2, R3 ;  /* 0x000004020600758d */ /* 0x000e240001800003 */
[----:B0-----:R-:W-:Y:S05]  /*3030*/  @!P0 BRA `(.L_x_588) ;  /* 0xfffffffc00f08947 */ /* 0x001fea000383ffff */
[----:B------:R-:W-:Y:S05]  /*3040*/  BRA `(.L_x_586) ;  /* 0x00000000000c7947 */ /* 0x000fea0003800000 */
.L_x_587:
[----:B------:R-:W0:Y:S02]  /*3050*/  LD.E R2, desc[UR16][R4.64+0x4] ;  /* 0x0000041004027980 */ /* 0x000e24000c101900 */
[----:B0-----:R-:W-:-:S05]  /*3060*/  IADD3 R3, PT, PT, R30, R2, RZ ;  /* 0x000000021e037210 */ /* 0x001fca0007ffe0ff */
[----:B------:R1:W-:Y:S02]  /*3070*/  ST.E desc[UR16][R4.64+0x4], R3 ;  /* 0x0000040304007985 */ /* 0x0003e4000c101910 */
.L_x_586:
[----:B------:R-:W-:Y:S05]  /*3080*/  BSYNC.RECONVERGENT B0 ;  /* 0x0000000000007941 */ /* 0x000fea0003800200 */
.L_x_585:
        /* <DEDUP_REMOVED lines=9> */
[----:B------:R-:W-:-:S05]  /*3120*/  IMAD.MOV.U32 R2, RZ, RZ, R4 ;  /* 0x000000ffff027224 */ /* 0x000fca00078e0004 */
[----:B------:R-:W-:-:S07]  /*3130*/  MOV R6, R2 ;  /* 0x0000000200067202 */ /* 0x000fce0000000f00 */
.L_x_592:
[----:B------:R-:W0:Y:S02]  /*3140*/  LDS R2, [R6] ;  /* 0x0000000006027984 */ /* 0x000e240000000800 */
[----:B0-----:R-:W-:-:S05]  /*3150*/  HADD2 R3, R2, R29 ;  /* 0x0000001d02037230 */ /* 0x001fca0000000000 */
[----:B------:R-:W0:Y:S02]  /*3160*/  ATOMS.CAST.SPIN P0, [R6], R2, R3 ;  /* 0x000000020600758d */ /* 0x000e240001800003 */
[----:B0-----:R-:W-:Y:S05]  /*3170*/  @!P0 BRA `(.L_x_592) ;  /* 0xfffffffc00f08947 */ /* 0x001fea000383ffff */
[----:B------:R-:W-:Y:S05]  /*3180*/  BRA `(.L_x_590) ;  /* 0x00000000000c7947 */ /* 0x000fea0003800000 */
.L_x_591:
[----:B------:R-:W2:Y:S02]  /*3190*/  LD.E R2, desc[UR16][R4.64] ;  /* 0x0000001004027980 */ /* 0x000ea4000c101900 */
[----:B--2---:R-:W-:-:S05]  /*31a0*/  IADD3 R3, PT, PT, R29, R2, RZ ;  /* 0x000000021d037210 */ /* 0x004fca0007ffe0ff */
[----:B------:R0:W-:Y:S02]  /*31b0*/  ST.E desc[UR16][R4.64], R3 ;  /* 0x0000000304007985 */ /* 0x0001e4000c101910 */
.L_x_590:
[----:B------:R-:W-:Y:S05]  /*31c0*/  BSYNC.RECONVERGENT B0 ;  /* 0x0000000000007941 */ /* 0x000fea0003800200 */
.L_x_589:
[----:B------:R1:W-:Y:S01]  /*31d0*/  ATOM.E.ADD.F16x2.RN.STRONG.GPU P0, RZ, desc[UR16][R4.64+0x4], R28 ;  /* 0x8000041c04ff79a2 */ /* 0x0003e2000c10e110 */
[----:B------:R-:W-:Y:S04]  /*31e0*/  BSSY.RECONVERGENT B0, `(.L_x_593) ;  /* 0x000000e000007945 */ /* 0x000fe80003800200 */
[----:B-1----:R-:W-:Y:S05]  /*31f0*/  @P0 BRA `(.L_x_594) ;  /* 0x0000000000300947 */ /* 0x002fea0003800000 */
[----:B------:R-:W1:Y:S02]  /*3200*/  QSPC.E.S P0, RZ, [R4+0x4] ;  /* 0x0000040004ff73aa */ /* 0x000e640000000500 */
[----:B-1----:R-:W-:Y:S05]  /*3210*/  @!P0 BRA `(.L_x_595) ;  /* 0x00000000001c8947 */ /* 0x002fea0003800000 */
[----:B------:R-:W-:-:S05]  /*3220*/  IMAD.MOV.U32 R2, RZ, RZ, R4 ;  /* 0x000000ffff027224 */ /* 0x000fca00078e0004 */
[----:B------:R-:W-:-:S07]  /*3230*/  MOV R6, R2 ;  /* 0x0000000200067202 */ /* 0x000fce0000000f00 */
.L_x_596:
[----:B------:R-:W0:Y:S02]  /*3240*/  LDS R2, [R6+0x4] ;  /* 0x0000040006027984 */ /* 0x000e240000000800 */
[----:B0-----:R-:W-:-:S05]  /*3250*/  HFMA2 R3, R2, 1, 1, R28 ;  /* 0x3c003c0002037831 */ /* 0x001fca000000001c */
[----:B------:R-:W0:Y:S02]  /*3260*/  ATOMS.CAST.SPIN P0, [R6+0x4], R2, R3 ;  /* 0x000004020600758d */ /* 0x000e240001800003 */
[----:B0-----:R-:W-:Y:S05]  /*3270*/  @!P0 BRA `(.L_x_596) ;  /* 0xfffffffc00f08947 */ /* 0x001fea000383ffff */
[----:B------:R-:W-:Y:S05]  /*3280*/  BRA `(.L_x_594) ;  /* 0x00000000000c7947 */ /* 0x000fea0003800000 */
.L_x_595:
[----:B------:R-:W0:Y:S02]  /*3290*/  LD.E R2, desc[UR16][R4.64+0x4] ;  /* 0x0000041004027980 */ /* 0x000e24000c101900 */
[----:B0-----:R-:W-:-:S05]  /*32a0*/  IADD3 R3, PT, PT, R28, R2, RZ ;  /* 0x000000021c037210 */ /* 0x001fca0007ffe0ff */
[----:B------:R1:W-:Y:S02]  /*32b0*/  ST.E desc[UR16][R4.64+0x4], R3 ;  /* 0x0000040304007985 */ /* 0x0003e4000c101910 */
.L_x_594:
[----:B------:R-:W-:Y:S05]  /*32c0*/  BSYNC.RECONVERGENT B0 ;  /* 0x0000000000007941 */ /* 0x000fea0003800200 */
.L_x_593:
        /* <DEDUP_REMOVED lines=11> */
.L_x_600:
[----:B------:R-:W0:Y:S02]  /*3380*/  LDS R2, [R6] ;  /* 0x0000000006027984 */ /* 0x000e240000000800 */
[----:B0-----:R-:W-:-:S05]  /*3390*/  HADD2 R3, R2, R27 ;  /* 0x0000001b02037230 */ /* 0x001fca0000000000 */
[----:B------:R-:W0:Y:S02]  /*33a0*/  ATOMS.CAST.SPIN P0, [R6], R2, R3 ;  /* 0x000000020600758d */ /* 0x000e240001800003 */
[----:B0-----:R-:W-:Y:S05]  /*33b0*/  @!P0 BRA `(.L_x_600) ;  /* 0xfffffffc00f08947 */ /* 0x001fea000383ffff */
[----:B------:R-:W-:Y:S05]  /*33c0*/  BRA `(.L_x_598) ;  /* 0x00000000000c7947 */ /* 0x000fea0003800000 */
.L_x_599:
[----:B------:R-:W2:Y:S02]  /*33d0*/  LD.E R2, desc[UR16][R4.64] ;  /* 0x0000001004027980 */ /* 0x000ea4000c101900 */
[----:B--2---:R-:W-:-:S05]  /*33e0*/  IADD3 R3, PT, PT, R27, R2, RZ ;  /* 0x000000021b037210 */ /* 0x004fca0007ffe0ff */
[----:B------:R0:W-:Y:S02]  /*33f0*/  ST.E desc[UR16][R4.64], R3 ;  /* 0x0000000304007985 */ /* 0x0001e4000c101910 */
.L_x_598:
[----:B------:R-:W-:Y:S05]  /*3400*/  BSYNC.RECONVERGENT B0 ;  /* 0x0000000000007941 */ /* 0x000fea0003800200 */
.L_x_597:
[----:B------:R1:W-:Y:S01]  /*3410*/  ATOM.E.ADD.F16x2.RN.STRONG.GPU P0, RZ, desc[UR16][R4.64+0x4], R26 ;  /* 0x8000041a04ff79a2 */ /* 0x0003e2000c10e110 */
[----:B------:R-:W-:Y:S04]  /*3420*/  BSSY.RECONVERGENT B0, `(.L_x_601) ;  /* 0x000000e000007945 */ /* 0x000fe80003800200 */
[----:B-1----:R-:W-:Y:S05]  /*3430*/  @P0 BRA `(.L_x_602) ;  /* 0x0000000000300947 */ /* 0x002fea0003800000 */
[----:B------:R-:W1:Y:S02]  /*3440*/  QSPC.E.S P0, RZ, [R4+0x4] ;  /* 0x0000040004ff73aa */ /* 0x000e640000000500 */
[----:B-1----:R-:W-:Y:S05]  /*3450*/  @!P0 BRA `(.L_x_603) ;  /* 0x00000000001c8947 */ /* 0x002fea0003800000 */
[----:B------:R-:W-:-:S05]  /*3460*/  IMAD.MOV.U32 R2, RZ, RZ, R4 ;  /* 0x000000ffff027224 */ /* 0x000fca00078e0004 */
[----:B------:R-:W-:-:S07]  /*3470*/  MOV R6, R2 ;  /* 0x0000000200067202 */ /* 0x000fce0000000f00 */
.L_x_604:
[----:B------:R-:W0:Y:S02]  /*3480*/  LDS R2, [R6+0x4] ;  /* 0x0000040006027984 */ /* 0x000e240000000800 */
[----:B0-----:R-:W-:-:S05]  /*3490*/  HFMA2 R3, R2, 1, 1, R26 ;  /* 0x3c003c0002037831 */ /* 0x001fca000000001a */
[----:B------:R-:W0:Y:S02]  /*34a0*/  ATOMS.CAST.SPIN P0, [R6+0x4], R2, R3 ;  /* 0x000004020600758d */ /* 0x000e240001800003 */
[----:B0-----:R-:W-:Y:S05]  /*34b0*/  @!P0 BRA `(.L_x_604) ;  /* 0xfffffffc00f08947 */ /* 0x001fea000383ffff */
[----:B------:R-:W-:Y:S05]  /*34c0*/  BRA `(.L_x_602) ;  /* 0x00000000000c7947 */ /* 0x000fea0003800000 */
.L_x_603:
[----:B------:R-:W0:Y:S02]  /*34d0*/  LD.E R2, desc[UR16][R4.64+0x4] ;  /* 0x0000041004027980 */ /* 0x000e24000c101900 */
[----:B0-----:R-:W-:-:S05]  /*34e0*/  IADD3 R3, PT, PT, R26, R2, RZ ;  /* 0x000000021a037210 */ /* 0x001fca0007ffe0ff */
[----:B------:R1:W-:Y:S02]  /*34f0*/  ST.E desc[UR16][R4.64+0x4], R3 ;  /* 0x0000040304007985 */ /* 0x0003e4000c101910 */
.L_x_602:
[----:B------:R-:W-:Y:S05]  /*3500*/  BSYNC.RECONVERGENT B0 ;  /* 0x0000000000007941 */ /* 0x000fea0003800200 */
.L_x_601:
        /* <DEDUP_REMOVED lines=11> */
.L_x_608:
[----:B------:R-:W0:Y:S02]  /*35c0*/  LDS R2, [R0] ;  /* 0x0000000000027984 */ /* 0x000e240000000800 */
[----:B0-----:R-:W-:-:S05]  /*35d0*/  HADD2 R3, R2, R25 ;  /* 0x0000001902037230 */ /* 0x001fca0000000000 */
[----:B------:R-:W0:Y:S02]  /*35e0*/  ATOMS.CAST.SPIN P0, [R0], R2, R3 ;  /* 0x000000020000758d */ /* 0x000e240001800003 */
[----:B0-----:R-:W-:Y:S05]  /*35f0*/  @!P0 BRA `(.L_x_608) ;  /* 0xfffffffc00f08947 */ /* 0x001fea000383ffff */
[----:B------:R-:W-:Y:S05]  /*3600*/  BRA `(.L_x_606) ;  /* 0x00000000000c7947 */ /* 0x000fea0003800000 */
.L_x_607:
[----:B------:R-:W2:Y:S02]  /*3610*/  LD.E R0, desc[UR16][R4.64] ;  /* 0x0000001004007980 */ /* 0x000ea4000c101900 */
[----:B--2---:R-:W-:-:S05]  /*3620*/  IADD3 R3, PT, PT, R25, R0, RZ ;  /* 0x0000000019037210 */ /* 0x004fca0007ffe0ff */
[----:B------:R0:W-:Y:S02]  /*3630*/  ST.E desc[UR16][R4.64], R3 ;  /* 0x0000000304007985 */ /* 0x0001e4000c101910 */
.L_x_606:
[----:B------:R-:W-:Y:S05]  /*3640*/  BSYNC.RECONVERGENT B0 ;  /* 0x0000000000007941 */ /* 0x000fea0003800200 */
.L_x_605:
[----:B------:R1:W-:Y:S02]  /*3650*/  ATOM.E.ADD.F16x2.RN.STRONG.GPU P0, RZ, desc[UR16][R4.64+0x4], R15 ;  /* 0x8000040f04ff79a2 */ /* 0x0003e4000c10e110 */
[----:B-1----:R-:W-:Y:S05]  /*3660*/  @P0 EXIT ;  /* 0x000000000000094d */ /* 0x002fea0003800000 */
[----:B------:R-:W1:Y:S02]  /*3670*/  QSPC.E.S P0, RZ, [R4+0x4] ;  /* 0x0000040004ff73aa */ /* 0x000e640000000500 */
[----:B-1----:R-:W-:Y:S05]  /*3680*/  @!P0 BRA `(.L_x_609) ;  /* 0x00000000001c8947 */ /* 0x002fea0003800000 */
[----:B------:R-:W-:-:S05]  /*3690*/  IMAD.MOV.U32 R2, RZ, RZ, R4 ;  /* 0x000000ffff027224 */ /* 0x000fca00078e0004 */
[----:B------:R-:W-:-:S07]  /*36a0*/  MOV R0, R2 ;  /* 0x0000000200007202 */ /* 0x000fce0000000f00 */
.L_x_610:
[----:B------:R-:W0:Y:S02]  /*36b0*/  LDS R2, [R0+0x4] ;  /* 0x0000040000027984 */ /* 0x000e240000000800 */
[----:B0-----:R-:W-:-:S05]  /*36c0*/  HFMA2 R3, R2, 1, 1, R15 ;  /* 0x3c003c0002037831 */ /* 0x001fca000000000f */
[----:B------:R-:W0:Y:S02]  /*36d0*/  ATOMS.CAST.SPIN P0, [R0+0x4], R2, R3 ;  /* 0x000004020000758d */ /* 0x000e240001800003 */
[----:B0-----:R-:W-:Y:S05]  /*36e0*/  @!P0 BRA `(.L_x_610) ;  /* 0xfffffffc00f08947 */ /* 0x001fea000383ffff */
[----:B------:R-:W-:Y:S05]  /*36f0*/  EXIT ;  /* 0x000000000000794d */ /* 0x000fea0003800000 */
.L_x_609:
[----:B------:R-:W0:Y:S02]  /*3700*/  LD.E R0, desc[UR16][R4.64+0x4] ;  /* 0x0000041004007980 */ /* 0x000e24000c101900 */
[----:B0-----:R-:W-:-:S05]  /*3710*/  IADD3 R3, PT, PT, R15, R0, RZ ;  /* 0x000000000f037210 */ /* 0x001fca0007ffe0ff */
[----:B------:R-:W-:Y:S01]  /*3720*/  ST.E desc[UR16][R4.64+0x4], R3 ;  /* 0x0000040304007985 */ /* 0x000fe2000c101910 */
[----:B------:R-:W-:Y:S05]  /*3730*/  EXIT ;  /* 0x000000000000794d */ /* 0x000fea0003800000 */
.L_x_611:
        /* <DEDUP_REMOVED lines=12> */
.L_x_3573:


//--------------------- .text._Z23gemm_half_q_half_kernelILi4ELi32ELb0ELb0ELi32EEvPK6__halfPKjS4_S2_PS0_iiiiPKtS7_iiiiiibS2_i --------------------------
	.section	.text._Z23gemm_half_q_half_kernelILi4ELi32ELb0ELb0ELi32EEvPK6__halfPKjS4_S2_PS0_iiiiPKtS7_iiiiiibS2_i,"ax",@progbits
	.align	128
        .global         _Z23gemm_half_q_half_kernelILi4ELi32ELb0ELb0ELi32EEvPK6__halfPKjS4_S2_PS0_iiiiPKtS7_iiiiiibS2_i
        .type           _Z23gemm_half_q_half_kernelILi4ELi32ELb0ELb0ELi32EEvPK6__halfPKjS4_S2_PS0_iiiiPKtS7_iiiiiibS2_i,@function
        .size           _Z23gemm_half_q_half_kernelILi4ELi32ELb0ELb0ELi32EEvPK6__halfPKjS4_S2_PS0_iiiiPKtS7_iiiiiibS2_i,(.L_x_3574 - _Z23gemm_half_q_half_kernelILi4ELi32ELb0ELb0ELi32EEvPK6__halfPKjS4_S2_PS0_iiiiPKtS7_iiiiiibS2_i)
        .other          _Z23gemm_half_q_half_kernelILi4ELi32ELb0ELb0ELi32EEvPK6__halfPKjS4_S2_PS0_iiiiPKtS7_iiiiiibS2_i,@"STO_CUDA_ENTRY STV_DEFAULT"
_Z23gemm_half_q_half_kernelILi4ELi32ELb0ELb0ELi32EEvPK6__halfPKjS4_S2_PS0_iiiiPKtS7_iiiiiibS2_i:
.text._Z23gemm_half_q_half_kernelILi4ELi32ELb0ELb0ELi32EEvPK6__halfPKjS4_S2_PS0_iiiiPKtS7_iiiiiibS2_i:
[----:B------:R-:W-:Y:S01]  /*0000*/  LDC R1, c[0x0][0x37c] ;  /* 0x0000df00ff017b82 */ /* 0x000fe20000000800 */
[----:B------:R-:W0:Y:S07]  /*0010*/  S2R R7, SR_CTAID.Z ;  /* 0x0000000000077919 */ /* 0x000e2e0000002700 */
[----:B------:R-:W1:Y:S01]  /*0020*/  LDC R9, c[0x0][0x3a8] ;  /* 0x0000ea00ff097b82 */ /* 0x000e620000000800 */
[----:B------:R-:W2:Y:S01]  /*0030*/  LDCU.64 UR6, c[0x0][0x358] ;  /* 0x00006b00ff0677ac */ /* 0x000ea20008000a00 */
[----:B------:R-:W-:Y:S01]  /*0040*/  BSSY.RECONVERGENT B0, `(.L_x_612) ;  /* 0x00000c2000007945 */ /* 0x000fe20003800200 */
[----:B------:R-:W1:Y:S01]  /*0050*/  S2R R0, SR_CTAID.Y ;  /* 0x0000000000007919 */ /* 0x000e620000002600 */
[----:B------:R-:W3:Y:S04]  /*0060*/  S2R R5, SR_TID.X ;  /* 0x0000000000057919 */ /* 0x000ee80000002100 */
[----:B------:R-:W4:Y:S01]  /*0070*/  LDC R3, c[0x0][0x3b0] ;  /* 0x0000ec00ff037b82 */ /* 0x000f220000000800 */
[----:B------:R-:W5:Y:S01]  /*0080*/  S2R R26, SR_CTAID.X ;  /* 0x00000000001a7919 */ /* 0x000f620000002500 */
[----:B0-----:R-:W-:-:S02]  /*0090*/  IMAD.SHL.U32 R2, R7, 0x20, RZ ;  /* 0x0000002007027824 */ /* 0x001fc400078e00ff */
[----:B-1----:R-:W-:-:S03]  /*00a0*/  IMAD R28, R0, -0x4, R9 ;  /* 0xfffffffc001c7824 */ /* 0x002fc600078e0209 */
[C---:B----4-:R-:W-:Y:S01]  /*00b0*/  VIADDMNMX R4, R2.reuse, 0x20, R3, PT ;  /* 0x0000002002047846 */ /* 0x050fe20003800103 */
[----:B---3--:R-:W-:Y:S01]  /*00c0*/  IMAD.IADD R11, R2, 0x1, R5 ;  /* 0x00000001020b7824 */ /* 0x008fe200078e0205 */
[C---:B------:R-:W-:Y:S02]  /*00d0*/  ISETP.GE.AND P1, PT, R28.reuse, 0x1, PT ;  /* 0x000000011c00780c */ /* 0x040fe40003f26270 */
[----:B------:R-:W-:Y:S02]  /*00e0*/  VIMNMX R9, PT, PT, R28, 0x4, PT ;  /* 0x000000041c097848 */ /* 0x000fe40003fe0100 */
[----:B------:R-:W-:Y:S02]  /*00f0*/  ISETP.GE.OR P0, PT, R11, R4, !P1 ;  /* 0x000000040b00720c */ /* 0x000fe40004f06670 */
[----:B-----5:R-:W-:-:S05]  /*0100*/  SHF.L.U32 R8, R26, 0x7, RZ ;  /* 0x000000071a087819 */ /* 0x020fca00000006ff */
[----:B------:R-:W-:-:S06]  /*0110*/  IMAD R6, R5, 0x4, R8 ;  /* 0x0000000405067824 */ /* 0x000fcc00078e0208 */
[----:B--2---:R-:W-:Y:S05]  /*0120*/  @P0 BRA `(.L_x_613) ;  /* 0x0000000800cc0947 */ /* 0x004fea0003800000 */
        /* <DEDUP_REMOVED lines=9> */
[----:B------:R-:W-:-:S04]  /*01c0*/  IMAD R12, R0, R3, RZ ;  /* 0x00000003000c7224 */ /* 0x000fc800078e02ff */
[----:B------:R-:W-:-:S05]  /*01d0*/  IMAD.SHL.U32 R16, R12, 0x4, RZ ;  /* 0x000000040c107824 */ /* 0x000fca00078e00ff */
[----:B------:R-:W-:-:S04]  /*01e0*/  IADD3 R13, P0, PT, R11, R16, RZ ;  /* 0x000000100b0d7210 */ /* 0x000fc80007f1e0ff */
[----:B------:R-:W-:Y:S02]  /*01f0*/  LEA.HI.X.SX32 R14, R16, RZ, 0x1, P0 ;  /* 0x000000ff100e7211 */ /* 0x000fe400000f0eff */
[----:B0-----:R-:W-:-:S04]  /*0200*/  LEA R12, P0, R13, UR4, 0x1 ;  /* 0x000000040d0c7c11 */ /* 0x001fc8000f8008ff */
[----:B------:R-:W-:-:S06]  /*0210*/  LEA.HI.X R13, R13, UR5, R14, 0x1, P0 ;  /* 0x000000050d0d7c11 */ /* 0x000fcc00080f0c0e */
[----:B------:R-:W2:Y:S01]  /*0220*/  LDG.E.U16.CONSTANT R13, desc[UR6][R12.64] ;  /* 0x000000060c0d7981 */ /* 0x000ea2000c1e9500 */
[----:B------:R-:W-:-:S04]  /*0230*/  VIMNMX R14, PT, PT, R9, 0x1, !PT ;  /* 0x00000001090e7848 */ /* 0x000fc80007fe0100 */
[----:B------:R-:W-:-:S04]  /*0240*/  IADD3 R20, PT, PT, -R14, 0x1, RZ ;  /* 0x000000010e147810 */ /* 0x000fc80007ffe1ff */
[----:B------:R-:W-:Y:S01]  /*0250*/  ISETP.NE.AND P0, PT, R20, RZ, PT ;  /* 0x000000ff1400720c */ /* 0x000fe20003f05270 */
[----:B--2---:R0:W-:-:S12]  /*0260*/  STS.U16 [R10], R13 ;  /* 0x0000000d0a007388 */ /* 0x0041d80000000400 */
[----:B------:R-:W-:Y:S05]  /*0270*/  @!P0 BRA `(.L_x_613) ;  /* 0x0000000800788947 */ /* 0x000fea0003800000 */
[----:B------:R-:W-:Y:S02]  /*0280*/  ISETP.GE.AND P0, PT, R20, RZ, PT ;  /* 0x000000ff1400720c */ /* 0x000fe40003f06270 */
[----:B------:R-:W-:Y:S01]  /*0290*/  IADD3 R21, PT, PT, R10, 0x40, RZ ;  /* 0x000000400a157810 */ /* 0x000fe20007ffe0ff */
[----:B0-----:R-:W-:-:S10]  /*02a0*/  IMAD.IADD R10, R16, 0x1, R3 ;  /* 0x00000001100a7824 */ /* 0x001fd400078e0203 */
[----:B------:R-:W-:Y:S05]  /*02b0*/  @P0 BRA `(.L_x_615) ;  /* 0x0000000000ec0947 */ /* 0x000fea0003800000 */
[----:B------:R-:W-:Y:S01]  /*02c0*/  IMAD.MOV R12, RZ, RZ, -R20 ;  /* 0x000000ffff0c7224 */ /* 0x000fe200078e0a14 */
[----:B------:R-:W-:-:S04]  /*02d0*/  PLOP3.LUT P0, PT, PT, PT, PT, 0x80, 0x8 ;  /* 0x000000000008781c */ /* 0x000fc80003f0f070 */
[----:B------:R-:W-:-:S13]  /*02e0*/  ISETP.GT.AND P2, PT, R12, 0x3, PT ;  /* 0x000000030c00780c */ /* 0x000fda0003f44270 */
[----:B------:R-:W-:Y:S05]  /*02f0*/  @!P2 BRA `(.L_x_616) ;  /* 0x000000000084a947 */ /* 0x000fea0003800000 */
[----:B------:R-:W-:-:S13]  /*0300*/  PLOP3.LUT P0, PT, PT, PT, PT, 0x8, 0x80 ;  /* 0x000000000080781c */ /* 0x000fda0003f0e170 */
.L_x_617:
[----:B------:R-:W-:Y:S02]  /*0310*/  IADD3 R13, P2, PT, R11, R10, RZ ;  /* 0x0000000a0b0d7210 */ /* 0x000fe40007f5e0ff */
[C---:B------:R-:W-:Y:S02]  /*0320*/  IADD3 R14, PT, PT, R10.reuse, R3, RZ ;  /* 0x000000030a0e7210 */ /* 0x040fe40007ffe0ff */
[----:B------:R-:W-:Y:S02]  /*0330*/  LEA.HI.X.SX32 R16, R10, RZ, 0x1, P2 ;  /* 0x000000ff0a107211 */ /* 0x000fe400010f0eff */
[----:B------:R-:W-:Y:S01]  /*0340*/  LEA R12, P2, R13, UR4, 0x1 ;  /* 0x000000040d0c7c11 */ /* 0x000fe2000f8408ff */
[--C-:B------:R-:W-:Y:S01]  /*0350*/  IMAD.IADD R10, R14, 0x1, R3.reuse ;  /* 0x000000010e0a7824 */ /* 0x100fe200078e0203 */
[----:B------:R-:W-:Y:S02]  /*0360*/  IADD3 R15, P3, PT, R11, R14, RZ ;  /* 0x0000000e0b0f7210 */ /* 0x000fe40007f7e0ff */
[----:B------:R-:W-:Y:S01]  /*0370*/  LEA.HI.X R13, R13, UR5, R16, 0x1, P2 ;  /* 0x000000050d0d7c11 */ /* 0x000fe200090f0c10 */
[----:B------:R-:W-:Y:S01]  /*0380*/  IMAD.IADD R22, R10, 0x1, R3 ;  /* 0x000000010a167824 */ /* 0x000fe200078e0203 */
[----:B------:R-:W-:-:S02]  /*0390*/  LEA.HI.X.SX32 R18, R14, RZ, 0x1, P3 ;  /* 0x000000ff0e127211 */ /* 0x000fc400018f0eff */
[----:B------:R-:W-:Y:S01]  /*03a0*/  IADD3 R17, P4, PT, R11, R10, RZ ;  /* 0x0000000a0b117210 */ /* 0x000fe20007f9e0ff */
[----:B------:R-:W2:Y:S01]  /*03b0*/  LDG.E.U16.CONSTANT R12, desc[UR6][R12.64] ;  /* 0x000000060c0c7981 */ /* 0x000ea2000c1e9500 */
[----:B------:R-:W-:Y:S02]  /*03c0*/  LEA R14, P2, R15, UR4, 0x1 ;  /* 0x000000040f0e7c11 */ /* 0x000fe4000f8408ff */
[----:B------:R-:W-:Y:S02]  /*03d0*/  IADD3 R19, P5, PT, R11, R22, RZ ;  /* 0x000000160b137210 */ /* 0x000fe40007fbe0ff */
[----:B------:R-:W-:Y:S02]  /*03e0*/  LEA.HI.X.SX32 R24, R10, RZ, 0x1, P4 ;  /* 0x000000ff0a187211 */ /* 0x000fe400020f0eff */
[----:B------:R-:W-:Y:S02]  /*03f0*/  LEA.HI.X R15, R15, UR5, R18, 0x1, P2 ;  /* 0x000000050f0f7c11 */ /* 0x000fe400090f0c12 */
[----:B------:R-:W-:-:S02]  /*0400*/  LEA R16, P3, R17, UR4, 0x1 ;  /* 0x0000000411107c11 */ /* 0x000fc4000f8608ff */
[----:B------:R-:W-:Y:S01]  /*0410*/  LEA.HI.X.SX32 R10, R22, RZ, 0x1, P5 ;  /* 0x000000ff160a7211 */ /* 0x000fe200028f0eff */
[----:B------:R-:W3:Y:S01]  /*0420*/  LDG.E.U16.CONSTANT R14, desc[UR6][R14.64] ;  /* 0x000000060e0e7981 */ /* 0x000ee2000c1e9500 */
[----:B------:R-:W-:Y:S02]  /*0430*/  LEA R18, P2, R19, UR4, 0x1 ;  /* 0x0000000413127c11 */ /* 0x000fe4000f8408ff */
[----:B------:R-:W-:Y:S02]  /*0440*/  LEA.HI.X R17, R17, UR5, R24, 0x1, P3 ;  /* 0x0000000511117c11 */ /* 0x000fe400098f0c18 */
[----:B------:R-:W-:-:S03]  /*0450*/  LEA.HI.X R19, R19, UR5, R10, 0x1, P2 ;  /* 0x0000000513137c11 */ /* 0x000fc600090f0c0a */
[----:B------:R-:W4:Y:S04]  /*0460*/  LDG.E.U16.CONSTANT R16, desc[UR6][R16.64] ;  /* 0x0000000610107981 */ /* 0x000f28000c1e9500 */
[----:B------:R-:W5:Y:S01]  /*0470*/  LDG.E.U16.CONSTANT R18, desc[UR6][R18.64] ;  /* 0x0000000612127981 */ /* 0x000f62000c1e9500 */
[----:B------:R-:W-:-:S04]  /*0480*/  IADD3 R20, PT, PT, R20, 0x4, RZ ;  /* 0x0000000414147810 */ /* 0x000fc80007ffe0ff */
[----:B------:R-:W-:Y:S01]  /*0490*/  ISETP.GE.AND P2, PT, R20, -0x3, PT ;  /* 0xfffffffd1400780c */ /* 0x000fe20003f46270 */
[----:B------:R-:W-:Y:S01]  /*04a0*/  IMAD.IADD R10, R22, 0x1, R3 ;  /* 0x00000001160a7824 */ /* 0x000fe200078e0203 */
[----:B--2---:R-:W-:Y:S04]  /*04b0*/  STS.U16 [R21], R12 ;  /* 0x0000000c15007388 */ /* 0x004fe80000000400 */
[----:B---3--:R-:W-:Y:S04]  /*04c0*/  STS.U16 [R21+0x40], R14 ;  /* 0x0000400e15007388 */ /* 0x008fe80000000400 */
[----:B----4-:R-:W-:Y:S04]  /*04d0*/  STS.U16 [R21+0x80], R16 ;  /* 0x0000801015007388 */ /* 0x010fe80000000400 */
[----:B-----5:R0:W-:Y:S02]  /*04e0*/  STS.U16 [R21+0xc0], R18 ;  /* 0x0000c01215007388 */ /* 0x0201e40000000400 */
[----:B0-----:R-:W-:Y:S01]  /*04f0*/  VIADD R21, R21, 0x100 ;  /* 0x0000010015157836 */ /* 0x001fe20000000000 */
[----:B------:R-:W-:Y:S06]  /*0500*/  @!P2 BRA `(.L_x_617) ;  /* 0xfffffffc0080a947 */ /* 0x000fec000383ffff */
.L_x_616:
[----:B------:R-:W-:-:S04]  /*0510*/  IADD3 R12, PT, PT, RZ, -R20, RZ ;  /* 0x80000014ff0c7210 */ /* 0x000fc80007ffe0ff */
[----:B------:R-:W-:-:S13]  /*0520*/  ISETP.GT.AND P2, PT, R12, 0x1, PT ;  /* 0x000000010c00780c */ /* 0x000fda0003f44270 */
[----:B------:R-:W-:Y:S05]  /*0530*/  @!P2 BRA `(.L_x_618) ;  /* 0x000000000044a947 */ /* 0x000fea0003800000 */
[----:B------:R-:W-:Y:S01]  /*0540*/  IMAD.IADD R16, R10, 0x1, R3 ;  /* 0x000000010a107824 */ /* 0x000fe200078e0203 */
[----:B------:R-:W-:-:S04]  /*0550*/  IADD3 R13, P0, PT, R11, R10, RZ ;  /* 0x0000000a0b0d7210 */ /* 0x000fc80007f1e0ff */
[----:B------:R-:W-:Y:S02]  /*0560*/  IADD3 R15, P2, PT, R11, R16, RZ ;  /* 0x000000100b0f7210 */ /* 0x000fe40007f5e0ff */
[----:B------:R-:W-:Y:S02]  /*0570*/  LEA.HI.X.SX32 R18, R10, RZ, 0x1, P0 ;  /* 0x000000ff0a127211 */ /* 0x000fe400000f0eff */
[----:B------:R-:W-:Y:S02]  /*0580*/  LEA.HI.X.SX32 R10, R16, RZ, 0x1, P2 ;  /* 0x000000ff100a7211 */ /* 0x000fe400010f0eff */
[----:B------:R-:W-:Y:S02]  /*0590*/  LEA R12, P0, R13, UR4, 0x1 ;  /* 0x000000040d0c7c11 */ /* 0x000fe4000f8008ff */
[----:B------:R-:W-:Y:S02]  /*05a0*/  LEA R14, P2, R15, UR4, 0x1 ;  /* 0x000000040f0e7c11 */ /* 0x000fe4000f8408ff */
[----:B------:R-:W-:-:S02]  /*05b0*/  LEA.HI.X R13, R13, UR5, R18, 0x1, P0 ;  /* 0x000000050d0d7c11 */ /* 0x000fc400080f0c12 */
[----:B------:R-:W-:-:S03]  /*05c0*/  LEA.HI.X R15, R15, UR5, R10, 0x1, P2 ;  /* 0x000000050f0f7c11 */ /* 0x000fc600090f0c0a */
[----:B------:R-:W2:Y:S04]  /*05d0*/  LDG.E.U16.CONSTANT R12, desc[UR6][R12.64] ;  /* 0x000000060c0c7981 */ /* 0x000ea8000c1e9500 */
[----:B------:R-:W3:Y:S01]  /*05e0*/  LDG.E.U16.CONSTANT R14, desc[UR6][R14.64] ;  /* 0x000000060e0e7981 */ /* 0x000ee2000c1e9500 */
[----:B------:R-:W-:Y:S01]  /*05f0*/  PLOP3.LUT P0, PT, PT, PT, PT, 0x8, 0x80 ;  /* 0x000000000080781c */ /* 0x000fe20003f0e170 */
[----:B------:R-:W-:Y:S01]  /*0600*/  VIADD R20, R20, 0x2 ;  /* 0x0000000214147836 */ /* 0x000fe20000000000 */
[----:B------:R-:W-:Y:S01]  /*0610*/  IADD3 R10, PT, PT, R16, R3, RZ ;  /* 0x00000003100a7210 */ /* 0x000fe20007ffe0ff */
[----:B--2---:R-:W-:Y:S04]  /*0620*/  STS.U16 [R21], R12 ;  /* 0x0000000c15007388 */ /* 0x004fe80000000400 */
[----:B---3--:R0:W-:Y:S02]  /*0630*/  STS.U16 [R21+0x40], R14 ;  /* 0x0000400e15007388 */ /* 0x0081e40000000400 */
[----:B0-----:R-:W-:-:S07]  /*0640*/  VIADD R21, R21, 0x80 ;  /* 0x0000008015157836 */ /* 0x001fce0000000000 */
.L_x_618:
[----:B------:R-:W-:-:S13]  /*0650*/  ISETP.EQ.AND P2, PT, R20, RZ, PT ;  /* 0x000000ff1400720c */ /* 0x000fda0003f42270 */
[----:B------:R-:W-:Y:S05]  /*0660*/  @!P0 BRA P2, `(.L_x_613) ;  /* 0x00000004007c8947 */ /* 0x000fea0001000000 */
.L_x_615:
[----:B------:R-:W-:-:S04]  /*0670*/  IADD3 R13, P0, PT, R11, R10, RZ ;  /* 0x0000000a0b0d7210 */ /* 0x000fc80007f1e0ff */
[----:B------:R-:W-:Y:S02]  /*0680*/  LEA.HI.X.SX32 R14, R10, RZ, 0x1, P0 ;  /* 0x000000ff0a0e7211 */ /* 0x000fe400000f0eff */
[----:B------:R-:W-:-:S04]  /*0690*/  LEA R12, P0, R13, UR4, 0x1 ;  /* 0x000000040d0c7c11 */ /* 0x000fc8000f8008ff */
[----:B------:R-:W-:-:S05]  /*06a0*/  LEA.HI.X R13, R13, UR5, R14, 0x1, P0 ;  /* 0x000000050d0d7c11 */ /* 0x000fca00080f0c0e */
[----:B------:R-:W2:Y:S01]  /*06b0*/  LDG.E.U16.CONSTANT R12, desc[UR6][R12.64] ;  /* 0x000000060c0c7981 */ /* 0x000ea2000c1e9500 */
[----:B------:R-:W-:Y:S01]  /*06c0*/  VIADD R20, R20, 0x1 ;  /* 0x0000000114147836 */ /* 0x000fe20000000000 */
[----:B------:R-:W-:-:S04]  /*06d0*/  IADD3 R10, PT, PT, R10, R3, RZ ;  /* 0x000000030a0a7210 */ /* 0x000fc80007ffe0ff */
[----:B------:R-:W-:Y:S01]  /*06e0*/  ISETP.NE.AND P0, PT, R20, RZ, PT ;  /* 0x000000ff1400720c */ /* 0x000fe20003f05270 */
[----:B--2---:R0:W-:Y:S02]  /*06f0*/  STS.U16 [R21], R12 ;  /* 0x0000000c15007388 */ /* 0x0041e40000000400 */
[----:B0-----:R-:W-:-:S10]  /*0700*/  VIADD R21, R21, 0x40 ;  /* 0x0000004015157836 */ /* 0x001fd40000000000 */
[----:B------:R-:W-:Y:S05]  /*0710*/  @P0 BRA `(.L_x_615) ;  /* 0xfffffffc00d40947 */ /* 0x000fea000383ffff */
[----:B------:R-:W-:Y:S05]  /*0720*/  BRA `(.L_x_613) ;  /* 0x00000004004c7947 */ /* 0x000fea0003800000 */
.L_x_614:
[----:B------:R-:W-:-:S04]  /*0730*/  LEA R12, P0, R11, UR8, 0x1 ;  /* 0x000000080b0c7c11 */ /* 0x000fc8000f8008ff */
[----:B------:R-:W-:Y:S02]  /*0740*/  LEA.HI.X R13, R11, UR9, RZ, 0x1, P0 ;  /* 0x000000090b0d7c11 */ /* 0x000fe400080f0cff */
[----:B------:R-:W-:Y:S01]  /*0750*/  VIMNMX R20, PT, PT, R9, 0x1, !PT ;  /* 0x0000000109147848 */ /* 0x000fe20007fe0100 */
[----:B------:R-:W-:Y:S01]  /*0760*/  IMAD R22, R0, R3, RZ ;  /* 0x0000000300167224 */ /* 0x000fe200078e02ff */
[----:B------:R-:W0:Y:S01]  /*0770*/  LDCU.64 UR8, c[0x0][0x380] ;  /* 0x00007000ff0877ac */ /* 0x000e220008000a00 */
[----:B------:R1:W5:Y:S02]  /*0780*/  LDG.E.U16.CONSTANT R11, desc[UR6][R12.64] ;  /* 0x000000060c0b7981 */ /* 0x000364000c1e9500 */
[----:B------:R-:W-:Y:S01]  /*0790*/  IMAD.MOV R20, RZ, RZ, -R20 ;  /* 0x000000ffff147224 */ /* 0x000fe200078e0a14 */
[----:B------:R-:W-:-:S04]  /*07a0*/  SHF.L.U32 R22, R22, 0x2, RZ ;  /* 0x0000000216167819 */ /* 0x000fc800000006ff */
[----:B------:R-:W-:-:S13]  /*07b0*/  ISETP.GE.AND P0, PT, R20, RZ, PT ;  /* 0x000000ff1400720c */ /* 0x000fda0003f06270 */
[----:B01----:R-:W-:Y:S05]  /*07c0*/  @P0 BRA `(.L_x_619) ;  /* 0x0000000000f80947 */ /* 0x003fea0003800000 */
[----:B------:R-:W-:Y:S01]  /*07d0*/  IMAD.MOV R12, RZ, RZ, -R20 ;  /* 0x000000ffff0c7224 */ /* 0x000fe200078e0a14 */
[----:B------:R-:W-:-:S04]  /*07e0*/  PLOP3.LUT P0, PT, PT, PT, PT, 0x80, 0x8 ;  /* 0x000000000008781c */ /* 0x000fc80003f0f070 */
[----:B------:R-:W-:-:S13]  /*07f0*/  ISETP.GT.AND P2, PT, R12, 0x3, PT ;  /* 0x000000030c00780c */ /* 0x000fda0003f44270 */
[----:B------:R-:W-:Y:S05]  /*0800*/  @!P2 BRA `(.L_x_620) ;  /* 0x00000000008ca947 */ /* 0x000fea0003800000 */
[----:B------:R-:W-:Y:S01]  /*0810*/  PLOP3.LUT P0, PT, PT, PT, PT, 0x8, 0x80 ;  /* 0x000000000080781c */ /* 0x000fe20003f0e170 */
[----:B------:R-:W0:Y:S01]  /*0820*/  LDCU.64 UR4, c[0x0][0x380] ;  /* 0x00007000ff0477ac */ /* 0x000e220008000a00 */
[----:B------:R-:W-:-:S11]  /*0830*/  NOP ;  /* 0x0000000000007918 */ /* 0x000fd60000000000 */
.L_x_621:
[----:B-----5:R-:W-:Y:S01]  /*0840*/  IADD3 R13, P2, PT, R11, R22, RZ ;  /* 0x000000160b0d7210 */ /* 0x020fe20007f5e0ff */
[----:B------:R-:W-:-:S03]  /*0850*/  IMAD.IADD R14, R22, 0x1, R3 ;  /* 0x00000001160e7824 */ /* 0x000fc600078e0203 */
[----:B------:R-:W-:Y:S02]  /*0860*/  LEA.HI.X.SX32 R22, R22, RZ, 0x1, P2 ;  /* 0x000000ff16167211 */ /* 0x000fe400010f0eff */
[----:B0-----:R-:W-:Y:S02]  /*0870*/  LEA R12, P2, R13, UR4, 0x1 ;  /* 0x000000040d0c7c11 */ /* 0x001fe4000f8408ff */
[----:B------:R-:W-:Y:S02]  /*0880*/  IADD3 R16, PT, PT, R14, R3, RZ ;  /* 0x000000030e107210 */ /* 0x000fe40007ffe0ff */
[----:B------:R-:W-:Y:S02]  /*0890*/  IADD3 R15, P3, PT, R11, R14, RZ ;  /* 0x0000000e0b0f7210 */ /* 0x000fe40007f7e0ff */
[----:B------:R-:W-:Y:S01]  /*08a0*/  LEA.HI.X R13, R13, UR5, R22, 0x1, P2 ;  /* 0x000000050d0d7c11 */ /* 0x000fe200090f0c16 */
[----:B------:R-:W-:Y:S01]  /*08b0*/  IMAD.IADD R22, R16, 0x1, R3 ;  /* 0x0000000110167824 */ /* 0x000fe200078e0203 */
[----:B------:R-:W-:-:S02]  /*08c0*/  LEA.HI.X.SX32 R18, R14, RZ, 0x1, P3 ;  /* 0x000000ff0e127211 */ /* 0x000fc400018f0eff */
[----:B------:R-:W-:Y:S02]  /*08d0*/  IADD3 R17, P4, PT, R11, R16, RZ ;  /* 0x000000100b117210 */ /* 0x000fe40007f9e0ff */
[----:B------:R-:W-:Y:S01]  /*08e0*/  LEA R14, P2, R15, UR4, 0x1 ;  /* 0x000000040f0e7c11 */ /* 0x000fe2000f8408ff */
[----:B------:R-:W2:Y:S01]  /*08f0*/  LDG.E.U16.CONSTANT R13, desc[UR6][R12.64] ;  /* 0x000000060c0d7981 */ /* 0x000ea2000c1e9500 */
[----:B------:R-:W-:Y:S02]  /*0900*/  IADD3 R19, P5, PT, R11, R22, RZ ;  /* 0x000000160b137210 */ /* 0x000fe40007fbe0ff */
[----:B------:R-:W-:Y:S02]  /*0910*/  LEA.HI.X.SX32 R30, R16, RZ, 0x1, P4 ;  /* 0x000000ff101e7211 */ /* 0x000fe400020f0eff */
[----:B------:R-:W-:Y:S02]  /*0920*/  LEA.HI.X R15, R15, UR5, R18, 0x1, P2 ;  /* 0x000000050f0f7c11 */ /* 0x000fe400090f0c12 */
[----:B------:R-:W-:-:S02]  /*0930*/  LEA R16, P3, R17, UR4, 0x1 ;  /* 0x0000000411107c11 */ /* 0x000fc4000f8608ff */
[----:B------:R-:W-:Y:S02]  /*0940*/  LEA.HI.X.SX32 R24, R22, RZ, 0x1, P5 ;  /* 0x000000ff16187211 */ /* 0x000fe400028f0eff */
[----:B------:R-:W-:Y:S01]  /*0950*/  LEA R18, P2, R19, UR4, 0x1 ;  /* 0x0000000413127c11 */ /* 0x000fe2000f8408ff */
[----:B------:R-:W3:Y:S01]  /*0960*/  LDG.E.U16.CONSTANT R15, desc[UR6][R14.64] ;  /* 0x000000060e0f7981 */ /* 0x000ee2000c1e9500 */
[----:B------:R-:W-:Y:S02]  /*0970*/  LEA.HI.X R17, R17, UR5, R30, 0x1, P3 ;  /* 0x0000000511117c11 */ /* 0x000fe400098f0c1e */
[----:B------:R-:W-:-:S04]  /*0980*/  LEA.HI.X R19, R19, UR5, R24, 0x1, P2 ;  /* 0x0000000513137c11 */ /* 0x000fc800090f0c18 */
[----:B------:R-:W4:Y:S04]  /*0990*/  LDG.E.U16.CONSTANT R17, desc[UR6][R16.64] ;  /* 0x0000000610117981 */ /* 0x000f28000c1e9500 */
[----:B------:R-:W4:Y:S01]  /*09a0*/  LDG.E.U16.CONSTANT R19, desc[UR6][R18.64] ;  /* 0x0000000612137981 */ /* 0x000f22000c1e9500 */
[----:B------:R-:W-:-:S05]  /*09b0*/  VIADD R20, R20, 0x4 ;  /* 0x0000000414147836 */ /* 0x000fca0000000000 */
[----:B------:R-:W-:Y:S02]  /*09c0*/  ISETP.GE.AND P2, PT, R20, -0x3, PT ;  /* 0xfffffffd1400780c */ /* 0x000fe40003f46270 */
[----:B------:R-:W-:Y:S01]  /*09d0*/  IADD3 R22, PT, PT, R22, R3, RZ ;  /* 0x0000000316167210 */ /* 0x000fe20007ffe0ff */
[----:B--2---:R-:W-:Y:S04]  /*09e0*/  STS.U16 [R10], R13 ;  /* 0x0000000d0a007388 */ /* 0x004fe80000000400 */
[----:B---3--:R-:W-:Y:S04]  /*09f0*/  STS.U16 [R10+0x40], R15 ;  /* 0x0000400f0a007388 */ /* 0x008fe80000000400 */
[----:B----4-:R-:W-:Y:S04]  /*0a00*/  STS.U16 [R10+0x80], R17 ;  /* 0x000080110a007388 */ /* 0x010fe80000000400 */
[----:B------:R0:W-:Y:S02]  /*0a10*/  STS.U16 [R10+0xc0], R19 ;  /* 0x0000c0130a007388 */ /* 0x0001e40000000400 */
[----:B0-----:R-:W-:Y:S01]  /*0a20*/  VIADD R10, R10, 0x100 ;  /* 0x000001000a0a7836 */ /* 0x001fe20000000000 */
[----:B------:R-:W-:Y:S06]  /*0a30*/  @!P2 BRA `(.L_x_621) ;  /* 0xfffffffc0080a947 */ /* 0x000fec000383ffff */
.L_x_620:
[----:B------:R-:W-:-:S04]  /*0a40*/  IADD3 R12, PT, PT, RZ, -R20, RZ ;  /* 0x80000014ff0c7210 */ /* 0x000fc80007ffe0ff */
[----:B------:R-:W-:-:S13]  /*0a50*/  ISETP.GT.AND P2, PT, R12, 0x1, PT ;  /* 0x000000010c00780c */ /* 0x000fda0003f44270 */
[----:B------:R-:W-:Y:S05]  /*0a60*/  @!P2 BRA `(.L_x_622) ;  /* 0x000000000048a947 */ /* 0x000fea0003800000 */
        /* <DEDUP_REMOVED lines=9> */
[----:B------:R-:W-:-:S04]  /*0b00*/  LEA.HI.X R15, R15, UR5, R18, 0x1, P2 ;  /* 0x000000050f0f7c11 */ /* 0x000fc800090f0c12 */
[----:B------:R-:W2:Y:S04]  /*0b10*/  LDG.E.U16.CONSTANT R13, desc[UR6][R12.64] ;  /* 0x000000060c0d7981 */ /* 0x000ea8000c1e9500 */
[----:B------:R-:W3:Y:S01]  /*0b20*/  LDG.E.U16.CONSTANT R15, desc[UR6][R14.64] ;  /* 0x000000060e0f7981 */ /* 0x000ee2000c1e9500 */
[----:B------:R-:W-:Y:S01]  /*0b30*/  PLOP3.LUT P0, PT, PT, PT, PT, 0x8, 0x80 ;  /* 0x000000000080781c */ /* 0x000fe20003f0e170 */
[----:B------:R-:W-:Y:S01]  /*0b40*/  IMAD.IADD R22, R16, 0x1, R3 ;  /* 0x0000000110167824 */ /* 0x000fe200078e0203 */
[----:B------:R-:W-:Y:S01]  /*0b50*/  IADD3 R20, PT, PT, R20, 0x2, RZ ;  /* 0x0000000214147810 */ /* 0x000fe20007ffe0ff */
[----:B--2---:R-:W-:Y:S04]  /*0b60*/  STS.U16 [R10], R13 ;  /* 0x0000000d0a007388 */ /* 0x004fe80000000400 */
[----:B---3--:R0:W-:Y:S02]  /*0b70*/  STS.U16 [R10+0x40], R15 ;  /* 0x0000400f0a007388 */ /* 0x0081e40000000400 */
[----:B0-----:R-:W-:-:S07]  /*0b80*/  IADD3 R10, PT, PT, R10, 0x80, RZ ;  /* 0x000000800a0a7810 */ /* 0x001fce0007ffe0ff */
.L_x_622:
[----:B------:R-:W-:-:S13]  /*0b90*/  ISETP.NE.OR P0, PT, R20, RZ, P0 ;  /* 0x000000ff1400720c */ /* 0x000fda0000705670 */
[----:B------:R-:W-:Y:S05]  /*0ba0*/  @!P0 BRA `(.L_x_613) ;  /* 0x00000000002c8947 */ /* 0x000fea0003800000 */
.L_x_619:
[----:B-----5:R-:W-:-:S04]  /*0bb0*/  IADD3 R13, P0, PT, R11, R22, RZ ;  /* 0x000000160b0d7210 */ /* 0x020fc80007f1e0ff */
[----:B------:R-:W-:Y:S02]  /*0bc0*/  LEA.HI.X.SX32 R14, R22, RZ, 0x1, P0 ;  /* 0x000000ff160e7211 */ /* 0x000fe400000f0eff */
[----:B------:R-:W-:-:S04]  /*0bd0*/  LEA R12, P0, R13, UR8, 0x1 ;  /* 0x000000080d0c7c11 */ /* 0x000fc8000f8008ff */
[----:B------:R-:W-:-:S06]  /*0be0*/  LEA.HI.X R13, R13, UR9, R14, 0x1, P0 ;  /* 0x000000090d0d7c11 */ /* 0x000fcc00080f0c0e */
[----:B------:R-:W2:Y:S01]  /*0bf0*/  LDG.E.U16.CONSTANT R13, desc[UR6][R12.64] ;  /* 0x000000060c0d7981 */ /* 0x000ea2000c1e9500 */
[----:B------:R-:W-:Y:S01]  /*0c00*/  VIADD R20, R20, 0x1 ;  /* 0x0000000114147836 */ /* 0x000fe20000000000 */
[----:B------:R-:W-:-:S04]  /*0c10*/  IADD3 R22, PT, PT, R22, R3, RZ ;  /* 0x0000000316167210 */ /* 0x000fc80007ffe0ff */
[----:B------:R-:W-:Y:S01]  /*0c20*/  ISETP.NE.AND P0, PT, R20, RZ, PT ;  /* 0x000000ff1400720c */ /* 0x000fe20003f05270 */
[----:B--2---:R0:W-:Y:S02]  /*0c30*/  STS.U16 [R10], R13 ;  /* 0x0000000d0a007388 */ /* 0x0041e40000000400 */
[----:B0-----:R-:W-:-:S10]  /*0c40*/  VIADD R10, R10, 0x40 ;  /* 0x000000400a0a7836 */ /* 0x001fd40000000000 */
[----:B------:R-:W-:Y:S05]  /*0c50*/  @P0 BRA `(.L_x_619) ;  /* 0xfffffffc00d40947 */ /* 0x000fea000383ffff */
.L_x_613:
[----:B------:R-:W-:Y:S05]  /*0c60*/  BSYNC.RECONVERGENT B0 ;  /* 0x0000000000007941 */ /* 0x000fea0003800200 */
.L_x_612:
[----:B------:R-:W1:Y:S02]  /*0c70*/  LDC R27, c[0x0][0x3ac] ;  /* 0x0000eb00ff1b7b82 */ /* 0x000e640000000800 */
[----:B-1----:R-:W-:-:S13]  /*0c80*/  ISETP.GE.AND P0, PT, R6, R27, PT ;  /* 0x0000001b0600720c */ /* 0x002fda0003f06270 */
[----:B------:R-:W-:Y:S05]  /*0c90*/  @P0 EXIT ;  /* 0x000000000000094d */ /* 0x000fea0003800000 */
[----:B0-----:R-:W0:Y:S02]  /*0ca0*/  LDC.U8 R10, c[0x0][0x3e0] ;  /* 0x0000f800ff0a7b82 */ /* 0x001e240000000000 */
[----:B0-----:R-:W-:-:S04]  /*0cb0*/  PRMT R10, R10, 0x8880, RZ ;  /* 0x000088800a0a7816 */ /* 0x001fc800000000ff */
[----:B------:R-:W-:-:S04]  /*0cc0*/  ISETP.NE.AND P0, PT, R10, RZ, PT ;  /* 0x000000ff0a00720c */ /* 0x000fc80003f05270 */
[----:B------:R-:W-:-:S04]  /*0cd0*/  ISETP.NE.OR P0, PT, R7, RZ, !P0 ;  /* 0x000000ff0700720c */ /* 0x000fc80004705670 */
[----:B------:R-:W-:-:S13]  /*0ce0*/  ISETP.LT.OR P0, PT, R28, 0x1, P0 ;  /* 0x000000011c00780c */ /* 0x000fda0000701670 */
[----:B------:R-:W-:Y:S05]  /*0cf0*/  @P0 BRA `(.L_x_623) ;  /* 0x0000000000c40947 */ /* 0x000fea0003800000 */
[----:B------:R-:W-:-:S04]  /*0d00*/  VIMNMX R9, PT, PT, R9, 0x1, !PT ;  /* 0x0000000109097848 */ /* 0x000fc80007fe0100 */
[----:B------:R-:W-:Y:S01]  /*0d10*/  IADD3 R18, PT, PT, RZ, -R9, RZ ;  /* 0x80000009ff127210 */ /* 0x000fe20007ffe0ff */
[----:B------:R-:W-:-:S03]  /*0d20*/  IMAD R9, R0, R27, RZ ;  /* 0x0000001b00097224 */ /* 0x000fc600078e02ff */
[----:B------:R-:W-:Y:S01]  /*0d30*/  ISETP.GE.AND P0, PT, R18, RZ, PT ;  /* 0x000000ff1200720c */ /* 0x000fe20003f06270 */
[----:B------:R-:W-:-:S05]  /*0d40*/  IMAD R8, R9, 0x4, R8 ;  /* 0x0000000409087824 */ /* 0x000fca00078e0208 */
[----:B------:R-:W-:-:S07]  /*0d50*/  LEA R19, R5, R8, 0x2 ;  /* 0x0000000805137211 */ /* 0x000fce00078e10ff */
[----:B------:R-:W-:Y:S05]  /*0d60*/  @P0 BRA `(.L_x_624) ;  /* 0x00000000008c0947 */ /* 0x000fea0003800000 */
[----:B------:R-:W-:Y:S01]  /*0d70*/  IMAD.MOV R8, RZ, RZ, -R18 ;  /* 0x000000ffff087224 */ /* 0x000fe200078e0a12 */
[----:B------:R-:W-:-:S04]  /*0d80*/  PLOP3.LUT P0, PT, PT, PT, PT, 0x80, 0x8 ;  /* 0x000000000008781c */ /* 0x000fc80003f0f070 */
[----:B------:R-:W-:-:S13]  /*0d90*/  ISETP.GT.AND P2, PT, R8, 0x3, PT ;  /* 0x000000030800780c */ /* 0x000fda0003f44270 */
[----:B------:R-:W-:Y:S05]  /*0da0*/  @!P2 BRA `(.L_x_625) ;  /* 0x000000000044a947 */ /* 0x000fea0003800000 */
[----:B------:R-:W0:Y:S01]  /*0db0*/  LDC.64 R16, c[0x0][0x3a0] ;  /* 0x0000e800ff107b82 */ /* 0x000e220000000a00 */
[----:B------:R-:W-:-:S13]  /*0dc0*/  PLOP3.LUT P0, PT, PT, PT, PT, 0x8, 0x80 ;  /* 0x000000000080781c */ /* 0x000fda0003f0e170 */
.L_x_626:
[C---:B------:R-:W-:Y:S01]  /*0dd0*/  IADD3 R10, PT, PT, R19.reuse, R27, RZ ;  /* 0x0000001b130a7210 */ /* 0x040fe20007ffe0ff */
[----:B0-----:R-:W-:-:S04]  /*0de0*/  IMAD.WIDE R8, R19, 0x2, R16 ;  /* 0x0000000213087825 */ /* 0x001fc800078e0210 */
[C---:B------:R-:W-:Y:S01]  /*0df0*/  IMAD.IADD R12, R10.reuse, 0x1, R27 ;  /* 0x000000010a0c7824 */ /* 0x040fe200078e021b */
[----:B------:R1:W-:Y:S01]  /*0e00*/  STG.E.64 desc[UR6][R8.64], RZ ;  /* 0x000000ff08007986 */ /* 0x0003e2000c101b06 */
[----:B-----5:R-:W-:-:S03]  /*0e10*/  IMAD.WIDE R10, R10, 0x2, R16 ;  /* 0x000000020a0a7825 */ /* 0x020fc600078e0210 */
[CC--:B------:R-:W-:Y:S01]  /*0e20*/  IADD3 R20, PT, PT, R12.reuse, R27.reuse, RZ ;  /* 0x0000001b0c147210 */ /* 0x0c0fe20007ffe0ff */
[--C-:B------:R-:W-:Y:S01]  /*0e30*/  IMAD.WIDE R12, R12, 0x2, R16.reuse ;  /* 0x000000020c0c7825 */ /* 0x100fe200078e0210 */
[----:B------:R1:W-:Y:S02]  /*0e40*/  STG.E.64 desc[UR6][R10.64], RZ ;  /* 0x000000ff0a007986 */ /* 0x0003e4000c101b06 */
[C---:B------:R-:W-:Y:S01]  /*0e50*/  IADD3 R19, PT, PT, R20.reuse, R27, RZ ;  /* 0x0000001b14137210 */ /* 0x040fe20007ffe0ff */
[----:B------:R-:W-:Y:S01]  /*0e60*/  IMAD.WIDE R14, R20, 0x2, R16 ;  /* 0x00000002140e7825 */ /* 0x000fe200078e0210 */
[----:B------:R1:W-:Y:S03]  /*0e70*/  STG.E.64 desc[UR6][R12.64], RZ ;  /* 0x000000ff0c007986 */ /* 0x0003e6000c101b06 */
[----:B------:R-:W-:Y:S01]  /*0e80*/  VIADD R18, R18, 0x4 ;  /* 0x0000000412127836 */ /* 0x000fe20000000000 */
[----:B------:R1:W-:Y:S04]  /*0e90*/  STG.E.64 desc[UR6][R14.64], RZ ;  /* 0x000000ff0e007986 */ /* 0x0003e8000c101b06 */
[----:B------:R-:W-:-:S13]  /*0ea0*/  ISETP.GE.AND P2, PT, R18, -0x3, PT ;  /* 0xfffffffd1200780c */ /* 0x000fda0003f46270 */
[----:B-1----:R-:W-:Y:S05]  /*0eb0*/  @!P2 BRA `(.L_x_626) ;  /* 0xfffffffc00c4a947 */ /* 0x002fea000383ffff */
.L_x_625:
[----:B------:R-:W-:-:S05]  /*0ec0*/  IMAD.MOV R8, RZ, RZ, -R18 ;  /* 0x000000ffff087224 */ /* 0x000fca00078e0a12 */
[----:B------:R-:W-:-:S13]  /*0ed0*/  ISETP.GT.AND P2, PT, R8, 0x1, PT ;  /* 0x000000010800780c */ /* 0x000fda0003f44270 */
[----:B------:R-:W-:Y:S05]  /*0ee0*/  @!P2 BRA `(.L_x_627) ;  /* 0x000000000024a947 */ /* 0x000fea0003800000 */
[----:B-----5:R-:W0:Y:S01]  /*0ef0*/  LDC.64 R10, c[0x0][0x3a0] ;  /* 0x0000e800ff0a7b82 */ /* 0x020e220000000a00 */
[CC--:B------:R-:W-:Y:S01]  /*0f00*/  IADD3 R12, PT, PT, R19.reuse, R27.reuse, RZ ;  /* 0x0000001b130c7210 */ /* 0x0c0fe20007ffe0ff */
[----:B------:R-:W-:Y:S01]  /*0f10*/  VIADD R18, R18, 0x2 ;  /* 0x0000000212127836 */ /* 0x000fe20000000000 */
[----:B------:R-:W-:Y:S01]  /*0f20*/  PLOP3.LUT P0, PT, PT, PT, PT, 0x8, 0x80 ;  /* 0x000000000080781c */ /* 0x000fe20003f0e170 */
[----:B0-----:R-:W-:Y:S01]  /*0f30*/  IMAD.WIDE R8, R19, 0x2, R10 ;  /* 0x0000000213087825 */ /* 0x001fe200078e020a */
[----:B------:R-:W-:-:S03]  /*0f40*/  IADD3 R19, PT, PT, R12, R27, RZ ;  /* 0x0000001b0c137210 */ /* 0x000fc60007ffe0ff */
[----:B------:R-:W-:Y:S01]  /*0f50*/  IMAD.WIDE R10, R12, 0x2, R10 ;  /* 0x000000020c0a7825 */ /* 0x000fe200078e020a */
[----:B------:R0:W-:Y:S04]  /*0f60*/  STG.E.64 desc[UR6][R8.64], RZ ;  /* 0x000000ff08007986 */ /* 0x0001e8000c101b06 */
[----:B------:R0:W-:Y:S03]  /*0f70*/  STG.E.64 desc[UR6][R10.64], RZ ;  /* 0x000000ff0a007986 */ /* 0x0001e6000c101b06 */
.L_x_627:
[----:B------:R-:W-:-:S13]  /*0f80*/  ISETP.NE.OR P0, PT, R18, RZ, P0 ;  /* 0x000000ff1200720c */ /* 0x000fda0000705670 */
[----:B------:R-:W-:Y:S05]  /*0f90*/  @!P0 BRA `(.L_x_623) ;  /* 0x00000000001c8947 */ /* 0x000fea0003800000 */
.L_x_624:
[----:B0-----:R-:W0:Y:S02]  /*0fa0*/  LDC.64 R8, c[0x0][0x3a0] ;  /* 0x0000e800ff087b82 */ /* 0x001e240000000a00 */
.L_x_628:
[C---:B0----5:R-:W-:Y:S01]  /*0fb0*/  IMAD.WIDE R10, R19.reuse, 0x2, R8 ;  /* 0x00000002130a7825 */ /* 0x061fe200078e0208 */
[----:B------:R-:W-:-:S03]  /*0fc0*/  IADD3 R19, PT, PT, R19, R27, RZ ;  /* 0x0000001b13137210 */ /* 0x000fc60007ffe0ff */
[----:B------:R-:W-:Y:S01]  /*0fd0*/  VIADD R18, R18, 0x1 ;  /* 0x0000000112127836 */ /* 0x000fe20000000000 */
[----:B------:R1:W-:Y:S04]  /*0fe0*/  STG.E.64 desc[UR6][R10.64], RZ ;  /* 0x000000ff0a007986 */ /* 0x0003e8000c101b06 */
[----:B------:R-:W-:-:S13]  /*0ff0*/  ISETP.NE.AND P0, PT, R18, RZ, PT ;  /* 0x000000ff1200720c */ /* 0x000fda0003f05270 */
[----:B-1----:R-:W-:Y:S05]  /*1000*/  @P0 BRA `(.L_x_628) ;  /* 0xfffffffc00e80947 */ /* 0x002fea000383ffff */
.L_x_623:
[----:B------:R-:W1:Y:S01]  /*1010*/  LDCU UR5, c[0x0][0x3c8] ;  /* 0x00007900ff0577ac */ /* 0x000e620008000800 */
[----:B------:R-:W-:Y:S01]  /*1020*/  BAR.SYNC.DEFER_BLOCKING 0x0 ;  /* 0x0000000000007b1d */ /* 0x000fe20000010000 */
[----:B------:R-:W-:-:S05]  /*1030*/  ISETP.GE.AND P0, PT, R2, R3, PT ;  /* 0x000000030200720c */ /* 0x000fca0003f06270 */
[----:B------:R-:W2:Y:S01]  /*1040*/  LDCU UR8, c[0x0][0x3cc] ;  /* 0x00007980ff0877ac */ /* 0x000ea20008000800 */
[----:B------:R-:W3:Y:S01]  /*1050*/  LDCU UR9, c[0x0][0x3d0] ;  /* 0x00007a00ff0977ac */ /* 0x000ee20008000800 */
[----:B------:R-:W4:Y:S01]  /*1060*/  LDCU UR10, c[0x0][0x3d4] ;  /* 0x00007a80ff0a77ac */ /* 0x000f220008000800 */
[----:B-1----:R-:W-:Y:S01]  /*1070*/  VIMNMX R12, PT, PT, R2, UR5, PT ;  /* 0x00000005020c7c48 */ /* 0x002fe2000bfe0100 */
[----:B------:R-:W1:Y:S04]  /*1080*/  LDCU UR11, c[0x0][0x3d8] ;  /* 0x00007b00ff0b77ac */ /* 0x000e680008000800 */
[----:B------:R-:W-:Y:S05]  /*1090*/  @P0 BRA `(.L_x_629) ;  /* 0x0000000000d40947 */ /* 0x000fea0003800000 */
[----:B0-----:R-:W0:Y:S01]  /*10a0*/  LDC.64 R8, c[0x0][0x3b8] ;  /* 0x0000ee00ff087b82 */ /* 0x001e220000000a00 */
[----:B-----5:R-:W-:-:S04]  /*10b0*/  IMAD.SHL.U32 R11, R7, 0x40, RZ ;  /* 0x00000040070b7824 */ /* 0x020fc800078e00ff */
[----:B0-----:R-:W-:-:S05]  /*10c0*/  IMAD.WIDE.U32 R10, R11, 0x2, R8 ;  /* 0x000000020b0a7825 */ /* 0x001fca00078e0008 */
[----:B------:R0:W5:Y:S01]  /*10d0*/  LDG.E.U16.CONSTANT R7, desc[UR6][R10.64] ;  /* 0x000000060a077981 */ /* 0x000162000c1e9500 */
[----:B------:R-:W-:Y:S01]  /*10e0*/  SHF.R.S32.HI R13, RZ, 0x1f, R6 ;  /* 0x0000001fff0d7819 */ /* 0x000fe20000011406 */
[----:B------:R-:W-:Y:S01]  /*10f0*/  IMAD.MOV.U32 R19, RZ, RZ, R2 ;  /* 0x000000ffff137224 */ /* 0x000fe200078e0002 */
[----:B------:R-:W-:Y:S01]  /*1100*/  SHF.L.U32 R5, R5, 0x4, RZ ;  /* 0x0000000405057819 */ /* 0x000fe200000006ff */
[----:B------:R-:W-:Y:S01]  /*1110*/  UMOV UR4, URZ ;  /* 0x000000ff00047c82 */ /* 0x000fe20008000000 */
[----:B------:R-:W-:Y:S02]  /*1120*/  LEA.HI R13, R13, R6, RZ, 0x3 ;  /* 0x000000060d0d7211 */ /* 0x000fe400078f18ff */
[----:B------:R-:W-:Y:S02]  /*1130*/  LOP3.LUT R5, R5, 0x10, RZ, 0xc0, !PT ;  /* 0x0000001005057812 */ /* 0x000fe400078ec0ff */
[----:B------:R-:W-:-:S07]  /*1140*/  SHF.R.S32.HI R13, RZ, 0x3, R13 ;  /* 0x00000003ff0d7819 */ /* 0x000fce000001140d */
.L_x_630:
[----:B0-----:R-:W0:Y:S01]  /*1150*/  LDC.64 R10, c[0x0][0x390] ;  /* 0x0000e400ff0a7b82 */ /* 0x001e220000000a00 */
[----:B-----5:R-:W-:-:S05]  /*1160*/  IADD3 R18, PT, PT, R7, UR4, RZ ;  /* 0x0000000407127c10 */ /* 0x020fca000fffe0ff */
[----:B------:R-:W-:-:S05]  /*1170*/  IMAD R14, R18, R27, RZ ;  /* 0x0000001b120e7224 */ /* 0x000fca00078e02ff */
[----:B------:R-:W-:-:S04]  /*1180*/  SHF.R.S32.HI R15, RZ, 0x1f, R14 ;  /* 0x0000001fff0f7819 */ /* 0x000fc8000001140e */
[----:B------:R-:W-:-:S04]  /*1190*/  LEA.HI R14, R15, R14, RZ, 0x3 ;  /* 0x0000000e0f0e7211 */ /* 0x000fc800078f18ff */
[----:B------:R-:W-:-:S05]  /*11a0*/  LEA.HI.SX32 R15, R14, R13, 0x1d ;  /* 0x0000000d0e0f7211 */ /* 0x000fca00078feaff */
[----:B0-----:R-:W-:Y:S02]  /*11b0*/  IMAD.WIDE R10, R15, 0x4, R10 ;  /* 0x000000040f0a7825 */ /* 0x001fe400078e020a */
[----:B------:R-:W0:Y:S04]  /*11c0*/  LDC.64 R14, c[0x0][0x398] ;  /* 0x0000e600ff0e7b82 */ /* 0x000e280000000a00 */
[----:B------:R-:W2:Y:S01]  /*11d0*/  LDG.E.CONSTANT R10, desc[UR6][R10.64] ;  /* 0x000000060a0a7981 */ /* 0x000ea2000c1e9900 */
[----:B------:R-:W-:-:S04]  /*11e0*/  IMAD.SHL.U32 R17, R19, 0x2, RZ ;  /* 0x0000000213117824 */ /* 0x000fc800078e00ff */
[----:B------:R-:W-:-:S05]  /*11f0*/  IMAD.WIDE.U32 R16, R17, 0x2, R8 ;  /* 0x0000000211107825 */ /* 0x000fca00078e0008 */
[----:B------:R1:W3:Y:S01]  /*1200*/  LDG.E.U16.CONSTANT R22, desc[UR6][R16.64+0x2] ;  /* 0x0000020610167981 */ /* 0x0002e2000c1e9500 */
[----:B0-----:R-:W-:-:S06]  /*1210*/  IMAD.WIDE.U32 R14, R18, 0x2, R14 ;  /* 0x00000002120e7825 */ /* 0x001fcc00078e000e */
[----:B------:R0:W4:Y:S01]  /*1220*/  LDG.E.U16.CONSTANT R14, desc[UR6][R14.64] ;  /* 0x000000060e0e7981 */ /* 0x000122000c1e9500 */
[----:B------:R-:W-:Y:S01]  /*1230*/  UIADD3 UR4, UPT, UPT, UR4, 0x1, URZ ;  /* 0x0000000104047890 */ /* 0x000fe2000fffe0ff */
[----:B--2---:R-:W-:-:S04]  /*1240*/  SHF.R.U32.HI R18, RZ, R5, R10 ;  /* 0x00000005ff127219 */ /* 0x004fc8000001160a */
[--C-:B------:R-:W-:Y:S02]  /*1250*/  SHF.R.U32.HI R10, RZ, 0x8, R18.reuse ;  /* 0x00000008ff0a7819 */ /* 0x100fe40000011612 */
[----:B------:R-:W-:Y:S02]  /*1260*/  LOP3.LUT R20, R18, 0xf, RZ, 0xc0, !PT ;  /* 0x0000000f12147812 */ /* 0x000fe400078ec0ff */
[----:B------:R-:W-:Y:S02]  /*1270*/  LOP3.LUT R10, R10, 0xf, RZ, 0xc0, !PT ;  /* 0x0000000f0a0a7812 */ /* 0x000fe400078ec0ff */
[----:B------:R-:W-:Y:S01]  /*1280*/  SHF.R.U32.HI R21, RZ, 0x4, R18 ;  /* 0x00000004ff157819 */ /* 0x000fe20000011612 */
[----:B------:R-:W-:Y:S01]  /*1290*/  IMAD R23, R20, R20, R20 ;  /* 0x0000001414177224 */ /* 0x000fe200078e0214 */
[----:B------:R-:W-:Y:S01]  /*12a0*/  SHF.R.U32.HI R18, RZ, 0xc, R18 ;  /* 0x0000000cff127819 */ /* 0x000fe20000011612 */
[----:B------:R-:W-:Y:S01]  /*12b0*/  IMAD R11, R10, R10, R10 ;  /* 0x0000000a0a0b7224 */ /* 0x000fe200078e020a */
[----:B------:R-:W-:-:S02]  /*12c0*/  LOP3.LUT R21, R21, 0xf, RZ, 0xc0, !PT ;  /* 0x0000000f15157812 */ /* 0x000fc400078ec0ff */
[----:B------:R-:W-:Y:S02]  /*12d0*/  LOP3.LUT R18, R18, 0xf, RZ, 0xc0, !PT ;  /* 0x0000000f12127812 */ /* 0x000fe400078ec0ff */
[----:B------:R-:W-:Y:S01]  /*12e0*/  IADD3 R23, PT, PT, R20, 0x1, R23 ;  /* 0x0000000114177810 */ /* 0x000fe20007ffe017 */
[C---:B------:R-:W-:Y:S01]  /*12f0*/  IMAD R20, R21.reuse, R21, R21 ;  /* 0x0000001515147224 */ /* 0x040fe200078e0215 */
[----:B-1----:R-:W-:Y:S01]  /*1300*/  IADD3 R16, PT, PT, R10, 0x1, R11 ;  /* 0x000000010a107810 */ /* 0x002fe20007ffe00b */
[----:B------:R-:W-:Y:S01]  /*1310*/  IMAD R11, R18, R18, R18 ;  /* 0x00000012120b7224 */ /* 0x000fe200078e0212 */
[----:B---3--:R-:W-:Y:S02]  /*1320*/  IADD3 R19, PT, PT, R22, R19, RZ ;  /* 0x0000001316137210 */ /* 0x008fe40007ffe0ff */
[----:B------:R-:W-:Y:S01]  /*1330*/  IADD3 R20, PT, PT, R21, 0x1, R20 ;  /* 0x0000000115147810 */ /* 0x000fe20007ffe014 */
[----:B------:R-:W4:Y:S01]  /*1340*/  I2F.F16 R23, R23 ;  /* 0x0000001700177306 */ /* 0x000f220000200c00 */
[----:B------:R-:W-:-:S02]  /*1350*/  IADD3 R18, PT, PT, R18, 0x1, R11 ;  /* 0x0000000112127810 */ /* 0x000fc40007ffe00b */
[----:B------:R-:W-:-:S05]  /*1360*/  ISETP.GE.AND P0, PT, R19, R4, PT ;  /* 0x000000041300720c */ /* 0x000fca0003f06270 */
[----:B0-----:R-:W0:Y:S01]  /*1370*/  I2F.F16 R15, R20 ;  /* 0x00000014000f7306 */ /* 0x001e220000200c00 */
[----:B----4-:R-:W-:-:S07]  /*1380*/  HMUL2 R10, R23.H0_H0, R14.H0_H0 ;  /* 0x2000000e170a7232 */ /* 0x010fce0000000800 */
[----:B------:R-:W1:Y:S01]  /*1390*/  I2F.F16 R17, R16 ;  /* 0x0000001000117306 */ /* 0x000e620000200c00 */
[----:B0-----:R-:W-:-:S07]  /*13a0*/  HMUL2 R11, R15.H0_H0, R14.H0_H0 ;  /* 0x2000000e0f0b7232 */ /* 0x001fce0000000800 */
[----:B------:R-:W0:Y:S01]  /*13b0*/  I2F.F16 R25, R18 ;  /* 0x0000001200197306 */ /* 0x000e220000200c00 */
[-C--:B-1----:R-:W-:Y:S02]  /*13c0*/  HMUL2 R24, R17.H0_H0, R14.reuse.H0_H0 ;  /* 0x2000000e11187232 */ /* 0x082fe40000000800 */
[----:B0-----:R-:W-:Y:S01]  /*13d0*/  HMUL2 R25, R25.H0_H0, R14.H0_H0 ;  /* 0x2000000e19197232 */ /* 0x001fe20000000800 */
[----:B------:R-:W-:Y:S06]  /*13e0*/  @!P0 BRA `(.L_x_630) ;  /* 0xfffffffc00588947 */ /* 0x000fec000383ffff */
.L_x_629:
[C---:B------:R-:W-:Y:S01]  /*13f0*/  ISETP.GT.AND P0, PT, R2.reuse, UR5, PT ;  /* 0x0000000502007c0c */ /* 0x040fe2000bf04270 */
[----:B------:R-:W-:Y:S01]  /*1400*/  IMAD.MOV.U32 R7, RZ, RZ, RZ ;  /* 0x000000ffff077224 */ /* 0x000fe200078e00ff */
[----:B------:R-:W-:Y:S01]  /*1410*/  SHF.R.S32.HI R5, RZ, 0x1f, R12 ;  /* 0x0000001fff057819 */ /* 0x000fe2000001140c */
[----:B0-----:R-:W-:Y:S01]  /*1420*/  IMAD.MOV.U32 R9, RZ, RZ, RZ ;  /* 0x000000ffff097224 */ /* 0x001fe200078e00ff */
[C---:B--2---:R-:W-:Y:S01]  /*1430*/  ISETP.GT.AND P2, PT, R2.reuse, UR8, PT ;  /* 0x0000000802007c0c */ /* 0x044fe2000bf44270 */
[----:B------:R-:W-:Y:S01]  /*1440*/  IMAD.MOV.U32 R4, RZ, RZ, RZ ;  /* 0x000000ffff047224 */ /* 0x000fe200078e00ff */
[----:B------:R-:W-:Y:S01]  /*1450*/  LEA.HI R5, R5, R12, RZ, 0x5 ;  /* 0x0000000c05057211 */ /* 0x000fe200078f28ff */
[----:B------:R-:W-:Y:S01]  /*1460*/  HFMA2 R12, -RZ, RZ, 0, 0 ;  /* 0x00000000ff0c7431 */ /* 0x000fe200000001ff */
[C---:B---3--:R-:W-:Y:S02]  /*1470*/  ISETP.GT.AND P3, PT, R2.reuse, UR9, PT ;  /* 0x0000000902007c0c */ /* 0x048fe4000bf64270 */
[----:B----4-:R-:W-:-:S02]  /*1480*/  ISETP.GT.AND P4, PT, R2, UR10, PT ;  /* 0x0000000a02007c0c */ /* 0x010fc4000bf84270 */
[----:B-1----:R-:W-:Y:S02]  /*1490*/  ISETP.GT.AND P5, PT, R2, UR11, PT ;  /* 0x0000000b02007c0c */ /* 0x002fe4000bfa4270 */
[----:B------:R-:W-:Y:S02]  /*14a0*/  MOV R14, RZ ;  /* 0x000000ff000e7202 */ /* 0x000fe40000000f00 */
[----:B------:R-:W-:Y:S01]  /*14b0*/  SHF.R.S32.HI R13, RZ, 0x5, R5 ;  /* 0x00000005ff0d7819 */ /* 0x000fe20000011405 */
[----:B------:R-:W-:Y:S08]  /*14c0*/  @!P0 BRA `(.L_x_631) ;  /* 0x00000000001c8947 */ /* 0x000ff00003800000 */
[----:B------:R-:W0:Y:S02]  /*14d0*/  LDC R5, c[0x0][0x3cc] ;  /* 0x0000f300ff057b82 */ /* 0x000e240000000800 */
[----:B0-----:R-:W-:-:S04]  /*14e0*/  VIMNMX R4, PT, PT, R2, R5, PT ;  /* 0x0000000502047248 */ /* 0x001fc80003fe0100 */
[----:B------:R-:W-:-:S04]  /*14f0*/  IADD3 R4, PT, PT, R4, -UR5, RZ ;  /* 0x8000000504047c10 */ /* 0x000fc8000fffe0ff */
[----:B------:R-:W-:-:S04]  /*1500*/  SHF.R.S32.HI R5, RZ, 0x1f, R4 ;  /* 0x0000001fff057819 */ /* 0x000fc80000011404 */
[----:B------:R-:W-:-:S04]  /*1510*/  LEA.HI R5, R5, R4, RZ, 0x5 ;  /* 0x0000000405057211 */ /* 0x000fc800078f28ff */
[----:B------:R-:W-:-:S05]  /*1520*/  SHF.R.S32.HI R5, RZ, 0x5, R5 ;  /* 0x00000005ff057819 */ /* 0x000fca0000011405 */
[----:B------:R-:W-:-:S07]  /*1530*/  IMAD R4, R5, 0x6, RZ ;  /* 0x0000000605047824 */ /* 0x000fce00078e02ff */
.L_x_631:
[----:B------:R-:W-:Y:S05]  /*1540*/  @!P2 BRA `(.L_x_632) ;  /* 0x00000000001ca947 */ /* 0x000fea0003800000 */
[----:B------:R-:W0:Y:S02]  /*1550*/  LDC R5, c[0x0][0x3d0] ;  /* 0x0000f400ff057b82 */ /* 0x000e240000000800 */
[----:B0-----:R-:W-:-:S05]  /*1560*/  VIMNMX R5, PT, PT, R2, R5, PT ;  /* 0x0000000502057248 */ /* 0x001fca0003fe0100 */
[----:B------:R-:W-:-:S05]  /*1570*/  VIADD R5, R5, -UR8 ;  /* 0x8000000805057c36 */ /* 0x000fca0008000000 */
[----:B------:R-:W-:-:S04]  /*1580*/  SHF.R.S32.HI R8, RZ, 0x1f, R5 ;  /* 0x0000001fff087819 */ /* 0x000fc80000011405 */
[----:B------:R-:W-:-:S04]  /*1590*/  LEA.HI R8, R8, R5, RZ, 0x5 ;  /* 0x0000000508087211 */ /* 0x000fc800078f28ff */
[----:B------:R-:W-:-:S05]  /*15a0*/  SHF.R.S32.HI R8, RZ, 0x5, R8 ;  /* 0x00000005ff087819 */ /* 0x000fca0000011408 */
[----:B------:R-:W-:-:S07]  /*15b0*/  IMAD R7, R8, 0x5, RZ ;  /* 0x0000000508077824 */ /* 0x000fce00078e02ff */
.L_x_632:
[----:B------:R-:W-:Y:S05]  /*15c0*/  @!P3 BRA `(.L_x_633) ;  /* 0x00000000001cb947 */ /* 0x000fea0003800000 */
[----:B------:R-:W0:Y:S02]  /*15d0*/  LDC R5, c[0x0][0x3d4] ;  /* 0x0000f500ff057b82 */ /* 0x000e240000000800 */
[----:B0-----:R-:W-:-:S04]  /*15e0*/  VIMNMX R5, PT, PT, R2, R5, PT ;  /* 0x0000000502057248 */ /* 0x001fc80003fe0100 */
[----:B------:R-:W-:-:S04]  /*15f0*/  IADD3 R5, PT, PT, R5, -UR9, RZ ;  /* 0x8000000905057c10 */ /* 0x000fc8000fffe0ff */
[----:B------:R-:W-:-:S04]  /*1600*/  SHF.R.S32.HI R8, RZ, 0x1f, R5 ;  /* 0x0000001fff087819 */ /* 0x000fc80000011405 */
[----:B------:R-:W-:-:S04]  /*1610*/  LEA.HI R8, R8, R5, RZ, 0x5 ;  /* 0x0000000508087211 */ /* 0x000fc800078f28ff */
[----:B------:R-:W-:-:S05]  /*1620*/  SHF.R.S32.HI R8, RZ, 0x5, R8 ;  /* 0x00000005ff087819 */ /* 0x000fca0000011408 */
[----:B------:R-:W-:-:S07]  /*1630*/  IMAD.SHL.U32 R12, R8, 0x4, RZ ;  /* 0x00000004080c7824 */ /* 0x000fce00078e00ff */
.L_x_633:
[----:B------:R-:W-:Y:S05]  /*1640*/  @!P4 BRA `(.L_x_634) ;  /* 0x00000000001cc947 */ /* 0x000fea0003800000 */
[----:B------:R-:W0:Y:S02]  /*1650*/  LDC R5, c[0x0][0x3d8] ;  /* 0x0000f600ff057b82 */ /* 0x000e240000000800 */
[----:B0-----:R-:W-:-:S04]  /*1660*/  VIMNMX R5, PT, PT, R2, R5, PT ;  /* 0x0000000502057248 */ /* 0x001fc80003fe0100 */
[----:B------:R-:W-:-:S04]  /*1670*/  IADD3 R5, PT, PT, R5, -UR10, RZ ;  /* 0x8000000a05057c10 */ /* 0x000fc8000fffe0ff */
[----:B------:R-:W-:-:S04]  /*1680*/  SHF.R.S32.HI R8, RZ, 0x1f, R5 ;  /* 0x0000001fff087819 */ /* 0x000fc80000011405 */
[----:B------:R-:W-:-:S04]  /*1690*/  LEA.HI R8, R8, R5, RZ, 0x5 ;  /* 0x0000000508087211 */ /* 0x000fc800078f28ff */
[----:B------:R-:W-:-:S05]  /*16a0*/  SHF.R.S32.HI R8, RZ, 0x5, R8 ;  /* 0x00000005ff087819 */ /* 0x000fca0000011408 */
[----:B------:R-:W-:-:S07]  /*16b0*/  IMAD R9, R8, 0x3, RZ ;  /* 0x0000000308097824 */ /* 0x000fce00078e02ff */
.L_x_634:
[----:B------:R-:W-:Y:S05]  /*16c0*/  @!P5 BRA `(.L_x_635) ;  /* 0x00000000001cd947 */ /* 0x000fea0003800000 */
[----:B------:R-:W0:Y:S02]  /*16d0*/  LDC R5, c[0x0][0x3dc] ;  /* 0x0000f700ff057b82 */ /* 0x000e240000000800 */
[----:B0-----:R-:W-:-:S05]  /*16e0*/  VIMNMX R5, PT, PT, R2, R5, PT ;  /* 0x0000000502057248 */ /* 0x001fca0003fe0100 */
[----:B------:R-:W-:-:S05]  /*16f0*/  VIADD R5, R5, -UR11 ;  /* 0x8000000b05057c36 */ /* 0x000fca0008000000 */
[----:B------:R-:W-:-:S04]  /*1700*/  SHF.R.S32.HI R8, RZ, 0x1f, R5 ;  /* 0x0000001fff087819 */ /* 0x000fc80000011405 */
[----:B------:R-:W-:-:S04]  /*1710*/  LEA.HI R8, R8, R5, RZ, 0x5 ;  /* 0x0000000508087211 */ /* 0x000fc800078f28ff */
[----:B------:R-:W-:-:S04]  /*1720*/  SHF.R.S32.HI R8, RZ, 0x5, R8 ;  /* 0x00000005ff087819 */ /* 0x000fc80000011408 */
[----:B------:R-:W-:-:S07]  /*1730*/  SHF.L.U32 R14, R8, 0x1, RZ ;  /* 0x00000001080e7819 */ /* 0x000fce00000006ff */
.L_x_635:
[----:B------:R-:W-:Y:S01]  /*1740*/  IMAD R4, R13, 0x8, R4 ;  /* 0x000000080d047824 */ /* 0x000fe200078e0204 */
[----:B------:R-:W0:Y:S01]  /*1750*/  LDCU.64 UR4, c[0x0][0x388] ;  /* 0x00007100ff0477ac */ /* 0x000e220008000a00 */
[----:B------:R-:W-:Y:S02]  /*1760*/  VIMNMX R3, PT, PT, R3, UR8, PT ;  /* 0x0000000803037c48 */ /* 0x000fe4000bfe0100 */
[----:B------:R-:W-:Y:S02]  /*1770*/  PRMT R8, RZ, 0x5410, RZ ;  /* 0x00005410ff087816 */ /* 0x000fe400000000ff */
[----:B------:R-:W-:Y:S02]  /*1780*/  IADD3 R4, PT, PT, R12, R4, R7 ;  /* 0x000000040c047210 */ /* 0x000fe40007ffe007 */
[----:B------:R-:W-:Y:S02]  /*1790*/  PRMT R7, RZ, 0x5410, RZ ;  /* 0x00005410ff077816 */ /* 0x000fe400000000ff */
[----:B------:R-:W-:-:S02]  /*17a0*/  IADD3 R4, PT, PT, R14, R4, R9 ;  /* 0x000000040e047210 */ /* 0x000fc40007ffe009 */
[----:B------:R-:W-:-:S03]  /*17b0*/  PRMT R9, RZ, 0x5410, RZ ;  /* 0x00005410ff097816 */ /* 0x000fc600000000ff */
[----:B------:R-:W-:Y:S01]  /*17c0*/  IMAD R5, R4, R27, RZ ;  /* 0x0000001b04057224 */ /* 0x000fe200078e02ff */
[----:B------:R-:W-:-:S04]  /*17d0*/  SHF.R.S32.HI R4, RZ, 0x1f, R6 ;  /* 0x0000001fff047819 */ /* 0x000fc80000011406 */
[----:B------:R-:W-:-:S04]  /*17e0*/  IADD3 R6, P0, PT, R6, R5, RZ ;  /* 0x0000000506067210 */ /* 0x000fc80007f1e0ff */
[----:B------:R-:W-:Y:S02]  /*17f0*/  LEA.HI.X.SX32 R5, R5, R4, 0x1, P0 ;  /* 0x0000000405057211 */ /* 0x000fe400000f0eff */
[----:B------:R-:W-:Y:S02]  /*1800*/  ISETP.GT.AND P0, PT, R3, R2, PT ;  /* 0x000000020300720c */ /* 0x000fe40003f04270 */
[C---:B0-----:R-:W-:Y:S02]  /*1810*/  LEA R12, P2, R6.reuse, UR4, 0x2 ;  /* 0x00000004060c7c11 */ /* 0x041fe4000f8410ff */
[----:B------:R-:W-:Y:S02]  /*1820*/  PRMT R2, RZ, 0x5410, RZ ;  /* 0x00005410ff027816 */ /* 0x000fe400000000ff */
[----:B------:R-:W-:Y:S02]  /*1830*/  LEA.HI.X R13, R6, UR5, R5, 0x2, P2 ;  /* 0x00000005060d7c11 */ /* 0x000fe400090f1405 */
[----:B------:R-:W-:-:S02]  /*1840*/  PRMT R3, RZ, 0x5410, RZ ;  /* 0x00005410ff037816 */ /* 0x000fc400000000ff */
[----:B------:R-:W-:Y:S02]  /*1850*/  PRMT R4, RZ, 0x5410, RZ ;  /* 0x00005410ff047816 */ /* 0x000fe400000000ff */
[----:B------:R-:W-:Y:S02]  /*1860*/  PRMT R5, RZ, 0x5410, RZ ;  /* 0x00005410ff057816 */ /* 0x000fe400000000ff */
[----:B------:R-:W-:Y:S01]  /*1870*/  PRMT R6, RZ, 0x5410, RZ ;  /* 0x00005410ff067816 */ /* 0x000fe200000000ff */
[----:B------:R-:W-:Y:S06]  /*1880*/  @!P0 BRA `(.L_x_636) ;  /* 0x0000002800408947 */ /* 0x000fec0003800000 */
[C---:B------:R-:W-:Y:S02]  /*1890*/  IMAD.WIDE R20, R27.reuse, 0x4, R12 ;  /* 0x000000041b147825 */ /* 0x040fe400078e020c */
[----:B------:R-:W2:Y:S02]  /*18a0*/  LDG.E.128.CONSTANT R12, desc[UR6][R12.64] ;  /* 0x000000060c0c7981 */ /* 0x000ea4000c1e9d00 */
[----:B------:R-:W-:Y:S02]  /*18b0*/  IMAD.WIDE R58, R27, 0x4, R20 ;  /* 0x000000041b3a7825 */ /* 0x000fe400078e0214 */
[----:B------:R-:W3:Y:S04]  /*18c0*/  LDG.E.128.CONSTANT R20, desc[UR6][R20.64] ;  /* 0x0000000614147981 */ /* 0x000ee8000c1e9d00 */
[----:B------:R0:W4:Y:S01]  /*18d0*/  LDG.E.128.CONSTANT R16, desc[UR6][R58.64] ;  /* 0x000000063a107981 */ /* 0x000122000c1e9d00 */
[----:B------:R-:W-:-:S02]  /*18e0*/  ISETP.GT.AND P0, PT, R28, RZ, PT ;  /* 0x000000ff1c00720c */ /* 0x000fc40003f04270 */
[----:B------:R-:W-:Y:S01]  /*18f0*/  PRMT R2, R2, 0x5410, RZ ;  /* 0x0000541002027816 */ /* 0x000fe200000000ff */
[----:B0-----:R-:W-:Y:S01]  /*1900*/  IMAD.WIDE R58, R27, 0x4, R58 ;  /* 0x000000041b3a7825 */ /* 0x001fe200078e023a */
[----:B--2---:R-:W-:Y:S02]  /*1910*/  SHF.R.U32.HI R31, RZ, 0xc, R14 ;  /* 0x0000000cff1f7819 */ /* 0x004fe4000001160e */
[----:B------:R-:W-:Y:S02]  /*1920*/  SHF.R.U32.HI R33, RZ, 0xc, R15 ;  /* 0x0000000cff217819 */ /* 0x000fe4000001160f */
[----:B------:R-:W-:Y:S02]  /*1930*/  SHF.R.U32.HI R29, RZ, 0xc, R12 ;  /* 0x0000000cff1d7819 */ /* 0x000fe4000001160c */
[----:B------:R-:W-:Y:S02]  /*1940*/  LOP3.LUT R32, R31, 0xf000f, RZ, 0xc0, !PT ;  /* 0x000f000f1f207812 */ /* 0x000fe400078ec0ff */
[----:B------:R-:W-:-:S02]  /*1950*/  LOP3.LUT R31, R33, 0xf000f, RZ, 0xc0, !PT ;  /* 0x000f000f211f7812 */ /* 0x000fc400078ec0ff */
[----:B------:R-:W-:Y:S02]  /*1960*/  SHF.R.U32.HI R30, RZ, 0xc, R13 ;  /* 0x0000000cff1e7819 */ /* 0x000fe4000001160d */
[----:B------:R-:W-:Y:S02]  /*1970*/  LOP3.LUT R29, R29, 0xf000f, RZ, 0xc0, !PT ;  /* 0x000f000f1d1d7812 */ /* 0x000fe400078ec0ff */
[----:B----4-:R-:W-:Y:S02]  /*1980*/  SHF.R.U32.HI R56, RZ, 0x8, R16 ;  /* 0x00000008ff387819 */ /* 0x010fe40000011610 */
[----:B------:R-:W-:Y:S02]  /*1990*/  SHF.R.U32.HI R33, RZ, 0x8, R18 ;  /* 0x00000008ff217819 */ /* 0x000fe40000011612 */
[----:B------:R-:W-:Y:S02]  /*19a0*/  SHF.R.U32.HI R50, RZ, 0x8, R19 ;  /* 0x00000008ff327819 */ /* 0x000fe40000011613 */
[----:B------:R-:W-:-:S02]  /*19b0*/  LOP3.LUT R30, R30, 0xf000f, RZ, 0xc0, !PT ;  /* 0x000f000f1e1e7812 */ /* 0x000fc400078ec0ff */
[----:B------:R-:W-:Y:S02]  /*19c0*/  SHF.R.U32.HI R53, RZ, 0x8, R17 ;  /* 0x00000008ff357819 */ /* 0x000fe40000011611 */
[----:B------:R-:W-:Y:S02]  /*19d0*/  LOP3.LUT R56, R29, 0x300030, R56, 0xf8, !PT ;  /* 0x003000301d387812 */ /* 0x000fe400078ef838 */
[----:B------:R-:W-:Y:S02]  /*19e0*/  LOP3.LUT R33, R32, 0x300030, R33, 0xf8, !PT ;  /* 0x0030003020217812 */ /* 0x000fe400078ef821 */
[----:B------:R-:W-:Y:S02]  /*19f0*/  LOP3.LUT R50, R31, 0x300030, R50, 0xf8, !PT ;  /* 0x003000301f327812 */ /* 0x000fe400078ef832 */
[----:B---3--:R-:W-:Y:S02]  /*1a00*/  SHF.R.U32.HI R29, RZ, 0xc, R20 ;  /* 0x0000000cff1d7819 */ /* 0x008fe40000011614 */
[----:B------:R-:W-:-:S02]  /*1a10*/  SHF.R.U32.HI R31, RZ, 0xc, R21 ;  /* 0x0000000cff1f7819 */ /* 0x000fc40000011615 */
[----:B------:R-:W-:Y:S02]  /*1a20*/  SHF.R.U32.HI R32, RZ, 0xc, R22 ;  /* 0x0000000cff207819 */ /* 0x000fe40000011616 */
[----:B------:R-:W-:Y:S02]  /*1a30*/  SHF.R.U32.HI R34, RZ, 0xc, R23 ;  /* 0x0000000cff227819 */ /* 0x000fe40000011617 */
[----:B------:R-:W-:Y:S02]  /*1a40*/  LOP3.LUT R53, R30, 0x300030, R53, 0xf8, !PT ;  /* 0x003000301e357812 */ /* 0x000fe400078ef835 */
[----:B------:R-:W-:Y:S02]  /*1a50*/  SHF.R.U32.HI R55, RZ, 0xa, R16 ;  /* 0x0000000aff377819 */ /* 0x000fe40000011610 */
[----:B------:R-:W-:Y:S02]  /*1a60*/  SHF.R.U32.HI R52, RZ, 0xa, R17 ;  /* 0x0000000aff347819 */ /* 0x000fe40000011611 */
[----:B------:R-:W-:-:S02]  /*1a70*/  SHF.R.U32.HI R51, RZ, 0xa, R18 ;  /* 0x0000000aff337819 */ /* 0x000fc40000011612 */
[----:B------:R-:W-:Y:S02]  /*1a80*/  SHF.R.U32.HI R49, RZ, 0xa, R19 ;  /* 0x0000000aff317819 */ /* 0x000fe40000011613 */
[----:B------:R-:W-:Y:S02]  /*1a90*/  LOP3.LUT R30, R29, 0xf000f, RZ, 0xc0, !PT ;  /* 0x000f000f1d1e7812 */ /* 0x000fe400078ec0ff */
[----:B------:R-:W-:Y:S02]  /*1aa0*/  LOP3.LUT R31, R31, 0xf000f, RZ, 0xc0, !PT ;  /* 0x000f000f1f1f7812 */ /* 0x000fe400078ec0ff */
[----:B------:R-:W-:Y:S02]  /*1ab0*/  LOP3.LUT R32, R32, 0xf000f, RZ, 0xc0, !PT ;  /* 0x000f000f20207812 */ /* 0x000fe400078ec0ff */
[----:B------:R-:W-:Y:S02]  /*1ac0*/  LOP3.LUT R34, R34, 0xf000f, RZ, 0xc0, !PT ;  /* 0x000f000f22227812 */ /* 0x000fe400078ec0ff */
[----:B------:R-:W-:-:S02]  /*1ad0*/  LOP3.LUT R55, R30, 0x300030, R55, 0xf8, !PT ;  /* 0x003000301e377812 */ /* 0x000fc400078ef837 */
[----:B------:R-:W-:Y:S02]  /*1ae0*/  LOP3.LUT R52, R31, 0x300030, R52, 0xf8, !PT ;  /* 0x003000301f347812 */ /* 0x000fe400078ef834 */
[----:B------:R-:W-:Y:S02]  /*1af0*/  LOP3.LUT R51, R32, 0x300030, R51, 0xf8, !PT ;  /* 0x0030003020337812 */ /* 0x000fe400078ef833 */
[----:B------:R-:W-:Y:S01]  /*1b00*/  LOP3.LUT R49, R34, 0x300030, R49, 0xf8, !PT ;  /* 0x0030003022317812 */ /* 0x000fe200078ef831 */
[----:B------:R-:W-:Y:S06]  /*1b10*/  @!P0 BRA `(.L_x_637) ;  /* 0x0000001000908947 */ /* 0x000fec0003800000 */
[----:B------:R-:W0:Y:S01]  /*1b20*/  S2UR UR5, SR_CgaCtaId ;  /* 0x00000000000579c3 */ /* 0x000e220000008800 */
[----:B------:R-:W-:Y:S01]  /*1b30*/  UMOV UR4, 0x400 ;  /* 0x0000040000047882 */ /* 0x000fe20000000000 */
[----:B------:R-:W-:Y:S02]  /*1b40*/  LOP3.LUT R36, R12, 0x3f003f, RZ, 0xc0, !PT ;  /* 0x003f003f0c247812 */ /* 0x000fe400078ec0ff */
[----:B------:R-:W-:Y:S02]  /*1b50*/  SHF.R.U32.HI R37, RZ, 0x6, R12 ;  /* 0x00000006ff257819 */ /* 0x000fe4000001160c */
[----:B------:R-:W-:Y:S02]  /*1b60*/  LOP3.LUT R38, R13, 0x3f003f, RZ, 0xc0, !PT ;  /* 0x003f003f0d267812 */ /* 0x000fe400078ec0ff */
[----:B------:R-:W-:Y:S02]  /*1b70*/  LOP3.LUT R39, R14, 0x3f003f, RZ, 0xc0, !PT ;  /* 0x003f003f0e277812 */ /* 0x000fe400078ec0ff */
[----:B------:R-:W-:-:S02]  /*1b80*/  SHF.R.U32.HI R13, RZ, 0x6, R13 ;  /* 0x00000006ff0d7819 */ /* 0x000fc4000001160d */
[----:B------:R-:W-:Y:S02]  /*1b90*/  SHF.R.U32.HI R14, RZ, 0x6, R14 ;  /* 0x00000006ff0e7819 */ /* 0x000fe4000001160e */
[----:B------:R-:W-:Y:S02]  /*1ba0*/  LOP3.LUT R40, R15, 0x3f003f, RZ, 0xc0, !PT ;  /* 0x003f003f0f287812 */ /* 0x000fe400078ec0ff */
[----:B------:R-:W-:Y:S02]  /*1bb0*/  LOP3.LUT R12, R22, 0x3f003f, RZ, 0xc0, !PT ;  /* 0x003f003f160c7812 */ /* 0x000fe400078ec0ff */
[----:B------:R-:W-:Y:S02]  /*1bc0*/  SHF.R.U32.HI R42, RZ, 0x6, R15 ;  /* 0x00000006ff2a7819 */ /* 0x000fe4000001160f */
[----:B------:R-:W-:Y:S02]  /*1bd0*/  LOP3.LUT R39, R39, 0x64006400, RZ, 0xfc, !PT ;  /* 0x6400640027277812 */ /* 0x000fe400078efcff */
[----:B------:R-:W-:Y:S01]  /*1be0*/  LOP3.LUT R37, R37, 0x3f003f, RZ, 0xc0, !PT ;  /* 0x003f003f25257812 */ /* 0x000fe200078ec0ff */
[----:B0-----:R-:W-:Y:S01]  /*1bf0*/  ULEA UR4, UR5, UR4, 0x18 ;  /* 0x0000000405047291 */ /* 0x001fe2000f8ec0ff */
[----:B------:R-:W-:-:S02]  /*1c00*/  LOP3.LUT R13, R13, 0x3f003f, RZ, 0xc0, !PT ;  /* 0x003f003f0d0d7812 */ /* 0x000fc400078ec0ff */
[----:B------:R-:W-:Y:S02]  /*1c10*/  LOP3.LUT R14, R14, 0x3f003f, RZ, 0xc0, !PT ;  /* 0x003f003f0e0e7812 */ /* 0x000fe400078ec0ff */
[----:B------:R-:W-:Y:S01]  /*1c20*/  LOP3.LUT R15, R40, 0x64006400, RZ, 0xfc, !PT ;  /* 0x64006400280f7812 */ /* 0x000fe200078efcff */
[----:B------:R-:W-:Y:S01]  /*1c30*/  HADD2 R40, R39, -1056, -1056 ;  /* 0xe420e42027287430 */ /* 0x000fe20000000000 */
[----:B------:R-:W-:Y:S02]  /*1c40*/  LOP3.LUT R12, R12, 0x64006400, RZ, 0xfc, !PT ;  /* 0x640064000c0c7812 */ /* 0x000fe400078efcff */
[----:B------:R-:W0:Y:S01]  /*1c50*/  LDS.128 R4, [UR4] ;  /* 0x00000004ff047984 */ /* 0x000e220008000c00 */
[----:B------:R-:W-:Y:S01]  /*1c60*/  LOP3.LUT R29, R20, 0x3f003f, RZ, 0xc0, !PT ;  /* 0x003f003f141d7812 */ /* 0x000fe200078ec0ff */
[----:B------:R-:W-:Y:S01]  /*1c70*/  HADD2 R39, R15, -1056, -1056 ;  /* 0xe420e4200f277430 */ /* 0x000fe20000000000 */
[----:B------:R-:W-:Y:S02]  /*1c80*/  SHF.R.U32.HI R30, RZ, 0x6, R20 ;  /* 0x00000006ff1e7819 */ /* 0x000fe40000011614 */
[----:B------:R-:W-:-:S02]  /*1c90*/  LOP3.LUT R31, R21, 0x3f003f, RZ, 0xc0, !PT ;  /* 0x003f003f151f7812 */ /* 0x000fc400078ec0ff */
[----:B------:R-:W-:Y:S02]  /*1ca0*/  SHF.R.U32.HI R34, RZ, 0x6, R21 ;  /* 0x00000006ff227819 */ /* 0x000fe40000011615 */
[----:B------:R-:W-:Y:S02]  /*1cb0*/  SHF.R.U32.HI R9, RZ, 0x6, R22 ;  /* 0x00000006ff097819 */ /* 0x000fe40000011616 */
[----:B------:R-:W-:Y:S02]  /*1cc0*/  LOP3.LUT R32, R23, 0x3f003f, RZ, 0xc0, !PT ;  /* 0x003f003f17207812 */ /* 0x000fe400078ec0ff */
[----:B------:R-:W-:Y:S02]  /*1cd0*/  SHF.R.U32.HI R35, RZ, 0x6, R23 ;  /* 0x00000006ff237819 */ /* 0x000fe40000011617 */
[----:B------:R-:W-:Y:S01]  /*1ce0*/  LOP3.LUT R21, R38, 0x64006400, RZ, 0xfc, !PT ;  /* 0x6400640026157812 */ /* 0x000fe200078efcff */
[----:B------:R-:W-:Y:S01]  /*1cf0*/  HADD2 R38, R12, -1056, -1056 ;  /* 0xe420e4200c267430 */ /* 0x000fe20000000000 */
[----:B------:R-:W-:-:S02]  /*1d00*/  LOP3.LUT R20, R37, 0x64006400, RZ, 0xfc, !PT ;  /* 0x6400640025147812 */ /* 0x000fc400078efcff */
[----:B------:R-:W-:Y:S01]  /*1d10*/  LOP3.LUT R23, R36, 0x64006400, RZ, 0xfc, !PT ;  /* 0x6400640024177812 */ /* 0x000fe200078efcff */
[----:B------:R-:W-:Y:S01]  /*1d20*/  HADD2 R21, R21, -1056, -1056 ;  /* 0xe420e42015157430 */ /* 0x000fe20000000000 */
[----:B------:R-:W-:Y:S01]  /*1d30*/  LOP3.LUT R22, R13, 0x64006400, RZ, 0xfc, !PT ;  /* 0x640064000d167812 */ /* 0x000fe200078efcff */
[----:B------:R-:W-:Y:S01]  /*1d40*/  HADD2 R20, R20, -1056, -1056 ;  /* 0xe420e42014147430 */ /* 0x000fe20000000000 */
[----:B------:R-:W-:Y:S01]  /*1d50*/  LOP3.LUT R37, R14, 0x64006400, RZ, 0xfc, !PT ;  /* 0x640064000e257812 */ /* 0x000fe200078efcff */
[----:B------:R-:W-:Y:S01]  /*1d60*/  HADD2 R23, R23, -1056, -1056 ;  /* 0xe420e42017177430 */ /* 0x000fe20000000000 */
[----:B------:R-:W1:Y:S01]  /*1d70*/  LDS.128 R12, [UR4+0x10] ;  /* 0x00001004ff0c7984 */ /* 0x000e620008000c00 */
[----:B------:R-:W-:Y:S01]  /*1d80*/  LOP3.LUT R42, R42, 0x3f003f, RZ, 0xc0, !PT ;  /* 0x003f003f2a2a7812 */ /* 0x000fe200078ec0ff */
[----:B------:R-:W-:Y:S01]  /*1d90*/  HADD2 R22, R22, -1056, -1056 ;  /* 0xe420e42016167430 */ /* 0x000fe20000000000 */
[----:B------:R-:W-:Y:S01]  /*1da0*/  LOP3.LUT R41, R18, 0x3f003f, RZ, 0xc0, !PT ;  /* 0x003f003f12297812 */ /* 0x000fe200078ec0ff */
[----:B------:R-:W-:Y:S01]  /*1db0*/  HADD2 R37, R37, -1056, -1056 ;  /* 0xe420e42025257430 */ /* 0x000fe20000000000 */
[----:B------:R-:W-:-:S02]  /*1dc0*/  LOP3.LUT R36, R42, 0x64006400, RZ, 0xfc, !PT ;  /* 0x640064002a247812 */ /* 0x000fc400078efcff */
[----:B------:R-:W-:Y:S02]  /*1dd0*/  LOP3.LUT R29, R29, 0x64006400, RZ, 0xfc, !PT ;  /* 0x640064001d1d7812 */ /* 0x000fe400078efcff */
[----:B------:R-:W-:Y:S01]  /*1de0*/  LOP3.LUT R30, R30, 0x3f003f, RZ, 0xc0, !PT ;  /* 0x003f003f1e1e7812 */ /* 0x000fe200078ec0ff */
[----:B------:R-:W-:Y:S01]  /*1df0*/  HADD2 R36, R36, -1056, -1056 ;  /* 0xe420e42024247430 */ /* 0x000fe20000000000 */
[----:B------:R-:W-:Y:S01]  /*1e00*/  LOP3.LUT R31, R31, 0x64006400, RZ, 0xfc, !PT ;  /* 0x640064001f1f7812 */ /* 0x000fe200078efcff */
[----:B------:R-:W-:Y:S01]  /*1e10*/  HADD2 R29, R29, -1056, -1056 ;  /* 0xe420e4201d1d7430 */ /* 0x000fe20000000000 */
[----:B------:R-:W-:Y:S01]  /*1e20*/  LOP3.LUT R35, R35, 0x3f003f, RZ, 0xc0, !PT ;  /* 0x003f003f23237812 */ /* 0x000fe200078ec0ff */
[-C--:B0-----:R-:W-:Y:S02]  /*1e30*/  HFMA2 R44, R23, R4.reuse, RZ ;  /* 0x00000004172c7231 */ /* 0x081fe400000000ff */
[-C--:B------:R-:W-:Y:S02]  /*1e40*/  HFMA2 R42, R40, R4.reuse, RZ.H0_H0 ;  /* 0x00000004282a7231 */ /* 0x080fe400000400ff */
[----:B------:R-:W-:-:S02]  /*1e50*/  HFMA2 R45, R39, R4, RZ ;  /* 0x00000004272d7231 */ /* 0x000fc400000000ff */
[----:B------:R-:W-:Y:S01]  /*1e60*/  HFMA2 R43, R21, R4, RZ.H0_H0 ;  /* 0x00000004152b7231 */ /* 0x000fe200000400ff */
[----:B------:R-:W-:Y:S01]  /*1e70*/  LOP3.LUT R30, R30, 0x64006400, RZ, 0xfc, !PT ;  /* 0x640064001e1e7812 */ /* 0x000fe200078efcff */
[----:B------:R-:W-:Y:S01]  /*1e80*/  HADD2 R31, R31, -1056, -1056 ;  /* 0xe420e4201f1f7430 */ /* 0x000fe20000000000 */
[----:B------:R-:W-:Y:S01]  /*1e90*/  LOP3.LUT R3, R16, 0x3f003f, RZ, 0xc0, !PT ;  /* 0x003f003f10037812 */ /* 0x000fe200078ec0ff */
[-C--:B------:R-:W-:Y:S01]  /*1ea0*/  HFMA2 R4, R37, R5.reuse, R42 ;  /* 0x0000000525047231 */ /* 0x080fe2000000002a */
[----:B------:R-:W-:Y:S01]  /*1eb0*/  LOP3.LUT R42, R9, 0x3f003f, RZ, 0xc0, !PT ;  /* 0x003f003f092a7812 */ /* 0x000fe200078ec0ff */
[-C--:B------:R-:W-:Y:S02]  /*1ec0*/  HFMA2 R43, R22, R5.reuse, R43 ;  /* 0x00000005162b7231 */ /* 0x080fe4000000002b */
[-C--:B------:R-:W-:Y:S01]  /*1ed0*/  HFMA2 R44, R20, R5.reuse, R44 ;  /* 0x00000005142c7231 */ /* 0x080fe2000000002c */
[----:B------:R-:W-:Y:S01]  /*1ee0*/  LOP3.LUT R9, R41, 0x64006400, RZ, 0xfc, !PT ;  /* 0x6400640029097812 */ /* 0x000fe200078efcff */
[----:B------:R-:W-:Y:S01]  /*1ef0*/  HFMA2 R5, R36, R5, R45 ;  /* 0x0000000524057231 */ /* 0x000fe2000000002d */
[----:B------:R-:W-:Y:S01]  /*1f00*/  LOP3.LUT R41, R42, 0x64006400, RZ, 0xfc, !PT ;  /* 0x640064002a297812 */ /* 0x000fe200078efcff */
[----:B------:R-:W-:Y:S01]  /*1f10*/  HADD2 R30, R30, -1056, -1056 ;  /* 0xe420e4201e1e7430 */ /* 0x000fe20000000000 */
[----:B------:R-:W-:Y:S01]  /*1f20*/  LOP3.LUT R45, R32, 0x64006400, RZ, 0xfc, !PT ;  /* 0x64006400202d7812 */ /* 0x000fe200078efcff */
[-C--:B------:R-:W-:Y:S01]  /*1f30*/  HFMA2 R4, R38, R6.reuse, R4 ;  /* 0x0000000626047231 */ /* 0x080fe20000000004 */
[----:B------:R-:W-:Y:S01]  /*1f40*/  LOP3.LUT R32, R34, 0x3f003f, RZ, 0xc0, !PT ;  /* 0x003f003f22207812 */ /* 0x000fe200078ec0ff */
[----:B------:R-:W-:Y:S01]  /*1f50*/  HADD2 R41, R41, -1056, -1056 ;  /* 0xe420e42029297430 */ /* 0x000fe20000000000 */
[----:B------:R-:W-:Y:S01]  /*1f60*/  SHF.R.U32.HI R18, RZ, 0x6, R18 ;  /* 0x00000006ff127819 */ /* 0x000fe20000011612 */
[----:B------:R-:W-:Y:S01]  /*1f70*/  HADD2 R42, R45, -1056, -1056 ;  /* 0xe420e4202d2a7430 */ /* 0x000fe20000000000 */
[----:B------:R-:W-:Y:S01]  /*1f80*/  LOP3.LUT R45, R35, 0x64006400, RZ, 0xfc, !PT ;  /* 0x64006400232d7812 */ /* 0x000fe200078efcff */
[-C--:B------:R-:W-:Y:S01]  /*1f90*/  HFMA2 R35, R29, R6.reuse, R44 ;  /* 0x000000061d237231 */ /* 0x080fe2000000002c */
[----:B------:R-:W-:Y:S01]  /*1fa0*/  SHF.R.U32.HI R16, RZ, 0x6, R16 ;  /* 0x00000006ff107819 */ /* 0x000fe20000011610 */
[-C--:B------:R-:W-:Y:S01]  /*1fb0*/  HFMA2 R34, R31, R6.reuse, R43 ;  /* 0x000000061f227231 */ /* 0x080fe2000000002b */
[----:B------:R-:W-:Y:S01]  /*1fc0*/  LOP3.LUT R32, R32, 0x64006400, RZ, 0xfc, !PT ;  /* 0x6400640020207812 */ /* 0x000fe200078efcff */
[----:B------:R-:W-:Y:S01]  /*1fd0*/  HFMA2 R46, R42, R6, R5 ;  /* 0x000000062a2e7231 */ /* 0x000fe20000000005 */
[----:B------:R-:W-:Y:S01]  /*1fe0*/  LOP3.LUT R3, R3, 0x64006400, RZ, 0xfc, !PT ;  /* 0x6400640003037812 */ /* 0x000fe200078efcff */
[----:B------:R-:W-:-:S02]  /*1ff0*/  HFMA2 R4, R41, R7, R4 ;  /* 0x0000000729047231 */ /* 0x000fc40000000004 */
[-C--:B------:R-:W-:Y:S01]  /*2000*/  HFMA2 R6, R30, R7.reuse, R35 ;  /* 0x000000071e067231 */ /* 0x080fe20000000023 */
[----:B------:R-:W-:Y:S01]  /*2010*/  LOP3.LUT R18, R18, 0x3f003f, RZ, 0xc0, !PT ;  /* 0x003f003f12127812 */ /* 0x000fe200078ec0ff */
[----:B------:R-:W-:Y:S01]  /*2020*/  HADD2 R43, R9, -1056, -1056 ;  /* 0xe420e420092b7430 */ /* 0x000fe20000000000 */
[----:B------:R-:W-:Y:S01]  /*2030*/  LOP3.LUT R16, R16, 0x3f003f, RZ, 0xc0, !PT ;  /* 0x003f003f10107812 */ /* 0x000fe200078ec0ff */
[----:B------:R-:W-:Y:S01]  /*2040*/  HADD2 R32, R32, -1056, -1056 ;  /* 0xe420e42020207430 */ /* 0x000fe20000000000 */
[----:B------:R-:W-:Y:S01]  /*2050*/  LOP3.LUT R2, R17, 0x3f003f, RZ, 0xc0, !PT ;  /* 0x003f003f11027812 */ /* 0x000fe200078ec0ff */
[----:B------:R-:W-:Y:S01]  /*2060*/  HADD2 R35, R3, -1056, -1056 ;  /* 0xe420e42003237430 */ /* 0x000fe20000000000 */
[----:B------:R-:W-:Y:S01]  /*2070*/  SHF.R.U32.HI R17, RZ, 0x6, R17 ;  /* 0x00000006ff117819 */ /* 0x000fe20000011611 */
[-C--:B-1----:R-:W-:Y:S01]  /*2080*/  HFMA2 R4, R43, R12.reuse, R4 ;  /* 0x0000000c2b047231 */ /* 0x082fe20000000004 */
        /* <DEDUP_REMOVED lines=11> */
[----:B------:R-:W-:Y:S01]  /*2140*/  HFMA2 R7, R44, R7, R46 ;  /* 0x000000072c077231 */ /* 0x000fe2000000002e */
[----:B------:R-:W-:Y:S01]  /*2150*/  LOP3.LUT R47, R33, 0x64006400, RZ, 0xfc, !PT ;  /* 0x64006400212f7812 */ /* 0x000fe200078efcff */
[----:B------:R-:W-:Y:S01]  /*2160*/  HADD2 R33, R2, -1056, -1056 ;  /* 0xe420e42002217430 */ /* 0x000fe20000000000 */
[----:B------:R-:W-:Y:S01]  /*2170*/  LOP3.LUT R34, R17, 0x64006400, RZ, 0xfc, !PT ;  /* 0x6400640011227812 */ /* 0x000fe200078efcff */
[-C--:B------:R-:W-:Y:S01]  /*2180*/  HFMA2 R2, R45, R13.reuse, R4 ;  /* 0x0000000d2d027231 */ /* 0x080fe20000000004 */
[----:B------:R-:W-:Y:S01]  /*2190*/  LOP3.LUT R56, R56, 0x64006400, RZ, 0xfc, !PT ;  /* 0x6400640038387812 */ /* 0x000fe200078efcff */
[-C--:B------:R-:W-:Y:S01]  /*21a0*/  HFMA2 R3, R54, R13.reuse, R3 ;  /* 0x0000000d36037231 */ /* 0x080fe20000000003 */
[----:B------:R-:W-:Y:S01]  /*21b0*/  SHF.R.U32.HI R19, RZ, 0x6, R19 ;  /* 0x00000006ff137819 */ /* 0x000fe20000011613 */
[----:B------:R-:W-:Y:S01]  /*21c0*/  HADD2 R46, R8, -1056, -1056 ;  /* 0xe420e420082e7430 */ /* 0x000fe20000000000 */
[----:B------:R-:W-:Y:S01]  /*21d0*/  LOP3.LUT R4, R55, 0x64006400, RZ, 0xfc, !PT ;  /* 0x6400640037047812 */ /* 0x000fe200078efcff */
[-C--:B------:R-:W-:Y:S01]  /*21e0*/  HFMA2 R17, R33, R12.reuse, R5 ;  /* 0x0000000c21117231 */ /* 0x080fe20000000005 */
[----:B------:R-:W-:Y:S01]  /*21f0*/  LOP3.LUT R53, R53, 0x64006400, RZ, 0xfc, !PT ;  /* 0x6400640035357812 */ /* 0x000fe200078efcff */
[----:B------:R-:W-:Y:S01]  /*2200*/  HADD2 R34, R34, -1056, -1056 ;  /* 0xe420e42022227430 */ /* 0x000fe20000000000 */
[----:B------:R-:W-:Y:S01]  /*2210*/  LOP3.LUT R19, R19, 0x3f003f, RZ, 0xc0, !PT ;  /* 0x003f003f13137812 */ /* 0x000fe200078ec0ff */
[----:B------:R-:W-:Y:S01]  /*2220*/  HADD2 R55, R56, -1056, -1056 ;  /* 0xe420e42038377430 */ /* 0x000fe20000000000 */
[----:B------:R-:W-:Y:S01]  /*2230*/  LOP3.LUT R6, R50, 0x64006400, RZ, 0xfc, !PT ;  /* 0x6400640032067812 */ /* 0x000fe200078efcff */
[----:B------:R-:W-:Y:S01]  /*2240*/  HFMA2 R12, R46, R12, R7 ;  /* 0x0000000c2e0c7231 */ /* 0x000fe20000000007 */
[----:B------:R-:W-:Y:S01]  /*2250*/  LOP3.LUT R50, R52, 0x64006400, RZ, 0xfc, !PT ;  /* 0x6400640034327812 */ /* 0x000fe200078efcff */
[----:B------:R-:W-:Y:S01]  /*2260*/  HFMA2 R7, R34, R13, R17 ;  /* 0x0000000d22077231 */ /* 0x000fe20000000011 */
[----:B------:R-:W-:Y:S01]  /*2270*/  LOP3.LUT R19, R19, 0x64006400, RZ, 0xfc, !PT ;  /* 0x6400640013137812 */ /* 0x000fe200078efcff */
[----:B------:R-:W-:-:S02]  /*2280*/  HADD2 R53, R53, -1056, -1056 ;  /* 0xe420e42035357430 */ /* 0x000fc40000000000 */
[-C--:B------:R-:W-:Y:S02]  /*2290*/  HFMA2 R3, R55, R14.reuse, R3 ;  /* 0x0000000e37037231 */ /* 0x080fe40000000003 */
[----:B------:R-:W-:Y:S01]  /*22a0*/  HADD2 R47, R47, -1056, -1056 ;  /* 0xe420e4202f2f7430 */ /* 0x000fe20000000000 */
[----:B------:R-:W-:Y:S01]  /*22b0*/  LOP3.LUT R5, R51, 0x64006400, RZ, 0xfc, !PT ;  /* 0x6400640033057812 */ /* 0x000fe200078efcff */
[----:B------:R-:W-:Y:S01]  /*22c0*/  HADD2 R50, R50, -1056, -1056 ;  /* 0xe420e42032327430 */ /* 0x000fe20000000000 */
[----:B------:R-:W-:Y:S01]  /*22d0*/  LOP3.LUT R52, R49, 0x64006400, RZ, 0xfc, !PT ;  /* 0x6400640031347812 */ /* 0x000fe200078efcff */
[-C--:B------:R-:W-:Y:S01]  /*22e0*/  HFMA2 R7, R53, R14.reuse, R7 ;  /* 0x0000000e35077231 */ /* 0x080fe20000000007 */
[----:B------:R-:W-:Y:S01]  /*22f0*/  ISETP.NE.AND P0, PT, R28, 0x1, PT ;  /* 0x000000011c00780c */ /* 0x000fe20003f05270 */
[----:B------:R-:W-:Y:S02]  /*2300*/  HADD2 R56, R4, -1056, -1056 ;  /* 0xe420e42004387430 */ /* 0x000fe40000000000 */
[----:B------:R-:W-:-:S02]  /*2310*/  HFMA2 R2, R47, R14, R2 ;  /* 0x0000000e2f027231 */ /* 0x000fc40000000002 */
[----:B------:R-:W-:Y:S01]  /*2320*/  HADD2 R48, R19, -1056, -1056 ;  /* 0xe420e42013307430 */ /* 0x000fe20000000000 */
[----:B-----5:R-:W-:Y:S01]  /*2330*/  PRMT R10, R10, 0x5410, R11 ;  /* 0x000054100a0a7816 */ /* 0x020fe2000000000b */
[----:B------:R-:W-:Y:S02]  /*2340*/  HADD2 R51, R6, -1056, -1056 ;  /* 0xe420e42006337430 */ /* 0x000fe40000000000 */
[----:B------:R-:W-:Y:S02]  /*2350*/  HFMA2 R7, R50, R15, R7 ;  /* 0x0000000f32077231 */ /* 0x000fe40000000007 */
[----:B------:R-:W-:Y:S02]  /*2360*/  HFMA2 R13, R48, R13, R12 ;  /* 0x0000000d300d7231 */ /* 0x000fe4000000000c */
[-C--:B------:R-:W-:Y:S02]  /*2370*/  HFMA2 R3, R56, R15.reuse, R3 ;  /* 0x0000000f38037231 */ /* 0x080fe40000000003 */
[----:B------:R-:W-:Y:S01]  /*2380*/  HADD2 R49, R5, -1056, -1056 ;  /* 0xe420e42005317430 */ /* 0x000fe20000000000 */
[----:B------:R-:W-:Y:S01]  /*2390*/  PRMT R24, R24, 0x5410, R25 ;  /* 0x0000541018187816 */ /* 0x000fe20000000019 */
[----:B------:R-:W-:Y:S01]  /*23a0*/  HFMA2 R13, R51, R14, R13 ;  /* 0x0000000e330d7231 */ /* 0x000fe2000000000d */
[----:B------:R-:W-:Y:S01]  /*23b0*/  PRMT R4, RZ, 0x5410, RZ ;  /* 0x00005410ff047816 */ /* 0x000fe200000000ff */
[----:B------:R-:W-:Y:S01]  /*23c0*/  HADD2 R52, R52, -1056, -1056 ;  /* 0xe420e42034347430 */ /* 0x000fe20000000000 */
[----:B------:R-:W-:Y:S01]  /*23d0*/  PRMT R5, RZ, 0x5410, RZ ;  /* 0x00005410ff057816 */ /* 0x000fe200000000ff */
[-C--:B------:R-:W-:Y:S01]  /*23e0*/  HFMA2 R2, R49, R15.reuse, R2 ;  /* 0x0000000f31027231 */ /* 0x080fe20000000002 */
[----:B------:R-:W-:Y:S01]  /*23f0*/  PRMT R6, RZ, 0x5410, RZ ;  /* 0x00005410ff067816 */ /* 0x000fe200000000ff */
[----:B------:R-:W-:-:S02]  /*2400*/  HFMA2 R13, R52, R15, R13 ;  /* 0x0000000f340d7231 */ /* 0x000fc4000000000d */
[----:B------:R-:W-:Y:S02]  /*2410*/  HADD2 R7, R7.H0_H0, R7.H1_H1 ;  /* 0x3000000707077230 */ /* 0x000fe40000000800 */
[----:B------:R-:W-:Y:S02]  /*2420*/  HADD2 R3, R3.H0_H0, R3.H1_H1 ;  /* 0x3000000303037230 */ /* 0x000fe40000000800 */
[----:B------:R-:W-:Y:S02]  /*2430*/  HADD2 R2, R2.H0_H0, R2.H1_H1 ;  /* 0x3000000202027230 */ /* 0x000fe40000000800 */
[----:B------:R-:W-:Y:S01]  /*2440*/  HADD2 R13, R13.H0_H0, R13.H1_H1 ;  /* 0x3000000d0d0d7230 */ /* 0x000fe20000000800 */
[----:B------:R-:W-:Y:S02]  /*2450*/  PRMT R3, R3, 0x5410, R7 ;  /* 0x0000541003037816 */ /* 0x000fe40000000007 */
[----:B------:R-:W-:Y:S02]  /*2460*/  PRMT R7, RZ, 0x5410, RZ ;  /* 0x00005410ff077816 */ /* 0x000fe400000000ff */
[----:B------:R-:W-:Y:S01]  /*2470*/  PRMT R2, R2, 0x5410, R13 ;  /* 0x0000541002027816 */ /* 0x000fe2000000000d */
[----:B------:R-:W-:Y:S01]  /*2480*/  HFMA2 R9, R3, R10, RZ ;  /* 0x0000000a03097231 */ /* 0x000fe200000000ff */
[----:B------:R-:W-:-:S03]  /*2490*/  PRMT R3, RZ, 0x5410, RZ ;  /* 0x00005410ff037816 */ /* 0x000fc600000000ff */
[----:B------:R-:W-:Y:S01]  /*24a0*/  HFMA2 R8, R2, R24, RZ.H0_H0 ;  /* 0x0000001802087231 */ /* 0x000fe200000400ff */
[----:B------:R-:W-:Y:S01]  /*24b0*/  PRMT R2, RZ, 0x5410, RZ ;  /* 0x00005410ff027816 */ /* 0x000fe200000000ff */
[----:B------:R-:W-:Y:S06]  /*24c0*/  @!P0 BRA `(.L_x_637) ;  /* 0x0000000800248947 */ /* 0x000fec0003800000 */
[----:B------:R-:W0:Y:S01]  /*24d0*/  LDS.128 R12, [UR4+0x40] ;  /* 0x00004004ff0c7984 */ /* 0x000e220008000c00 */
[----:B------:R-:W-:Y:S02]  /*24e0*/  ISETP.NE.AND P0, PT, R28, 0x2, PT ;  /* 0x000000021c00780c */ /* 0x000fe40003f05270 */
[----:B------:R-:W-:Y:S01]  /*24f0*/  PRMT R10, R10, 0x5410, R11 ;  /* 0x000054100a0a7816 */ /* 0x000fe2000000000b */
[----:B------:R-:W1:Y:S01]  /*2500*/  LDS.128 R16, [UR4+0x50] ;  /* 0x00005004ff107984 */ /* 0x000e620008000c00 */
[----:B------:R-:W-:Y:S02]  /*2510*/  PRMT R24, R24, 0x5410, R25 ;  /* 0x0000541018187816 */ /* 0x000fe40000000019 */
[----:B------:R-:W-:Y:S01]  /*2520*/  PRMT R2, R2, 0x5410, RZ ;  /* 0x0000541002027816 */ /* 0x000fe200000000ff */
[-C--:B0-----:R-:W-:Y:S02]  /*2530*/  HFMA2 R6, R40, R12.reuse, RZ ;  /* 0x0000000c28067231 */ /* 0x081fe400000000ff */
[----:B------:R-:W-:-:S02]  /*2540*/  HFMA2 R7, R23, R12, RZ.H0_H0 ;  /* 0x0000000c17077231 */ /* 0x000fc400000400ff */
[-C--:B------:R-:W-:Y:S02]  /*2550*/  HFMA2 R60, R39, R12.reuse, RZ ;  /* 0x0000000c273c7231 */ /* 0x080fe400000000ff */
[----:B------:R-:W-:Y:S02]  /*2560*/  HFMA2 R57, R21, R12, RZ ;  /* 0x0000000c15397231 */ /* 0x000fe400000000ff */
[-C--:B------:R-:W-:Y:S02]  /*2570*/  HFMA2 R7, R20, R13.reuse, R7 ;  /* 0x0000000d14077231 */ /* 0x080fe40000000007 */
[-C--:B------:R-:W-:Y:S02]  /*2580*/  HFMA2 R6, R37, R13.reuse, R6 ;  /* 0x0000000d25067231 */ /* 0x080fe40000000006 */
[-C--:B------:R-:W-:Y:S02]  /*2590*/  HFMA2 R12, R36, R13.reuse, R60 ;  /* 0x0000000d240c7231 */ /* 0x080fe4000000003c */
[----:B------:R-:W-:-:S02]  /*25a0*/  HFMA2 R13, R22, R13, R57 ;  /* 0x0000000d160d7231 */ /* 0x000fc40000000039 */
[-C--:B------:R-:W-:Y:S02]  /*25b0*/  HFMA2 R7, R29, R14.reuse, R7 ;  /* 0x0000000e1d077231 */ /* 0x080fe40000000007 */
[-C--:B------:R-:W-:Y:S02]  /*25c0*/  HFMA2 R12, R42, R14.reuse, R12 ;  /* 0x0000000e2a0c7231 */ /* 0x080fe4000000000c */
[-C--:B------:R-:W-:Y:S02]  /*25d0*/  HFMA2 R6, R38, R14.reuse, R6 ;  /* 0x0000000e26067231 */ /* 0x080fe40000000006 */
[----:B------:R-:W-:Y:S02]  /*25e0*/  HFMA2 R14, R31, R14, R13 ;  /* 0x0000000e1f0e7231 */ /* 0x000fe4000000000d */
[----:B------:R-:W-:-:S04]  /*25f0*/  HFMA2 R12, R44, R15, R12 ;  /* 0x0000000f2c0c7231 */ /* 0x000fc8000000000c */
[-C--:B-1----:R-:W-:Y:S02]  /*2600*/  HFMA2 R12, R46, R16.reuse, R12 ;  /* 0x000000102e0c7231 */ /* 0x082fe4000000000c */
[-C--:B------:R-:W-:Y:S02]  /*2610*/  HFMA2 R13, R41, R15.reuse, R6 ;  /* 0x0000000f290d7231 */ /* 0x080fe40000000006 */
[-C--:B------:R-:W-:Y:S02]  /*2620*/  HFMA2 R7, R30, R15.reuse, R7 ;  /* 0x0000000f1e077231 */ /* 0x080fe40000000007 */
[----:B------:R-:W-:Y:S02]  /*2630*/  HFMA2 R6, R32, R15, R14 ;  /* 0x0000000f20067231 */ /* 0x000fe4000000000e */
[----:B------:R-:W-:Y:S02]  /*2640*/  HFMA2 R12, R48, R17, R12 ;  /* 0x00000011300c7231 */ /* 0x000fe4000000000c */
[----:B------:R-:W-:-:S02]  /*2650*/  HFMA2 R7, R35, R16, R7 ;  /* 0x0000001023077231 */ /* 0x000fc40000000007 */
[----:B------:R-:W-:Y:S02]  /*2660*/  HFMA2 R13, R43, R16, R13 ;  /* 0x000000102b0d7231 */ /* 0x000fe4000000000d */
[----:B------:R-:W-:Y:S02]  /*2670*/  HFMA2 R12, R51, R18, R12 ;  /* 0x00000012330c7231 */ /* 0x000fe4000000000c */
[----:B------:R-:W-:Y:S02]  /*2680*/  HFMA2 R6, R33, R16, R6 ;  /* 0x0000001021067231 */ /* 0x000fe40000000006 */
[-C--:B------:R-:W-:Y:S02]  /*2690*/  HFMA2 R7, R54, R17.reuse, R7 ;  /* 0x0000001136077231 */ /* 0x080fe40000000007 */
[-C--:B------:R-:W-:Y:S02]  /*26a0*/  HFMA2 R13, R45, R17.reuse, R13 ;  /* 0x000000112d0d7231 */ /* 0x080fe4000000000d */
[----:B------:R-:W-:-:S02]  /*26b0*/  HFMA2 R17, R34, R17, R6 ;  /* 0x0000001122117231 */ /* 0x000fc40000000006 */
[-C--:B------:R-:W-:Y:S02]  /*26c0*/  HFMA2 R12, R52, R19.reuse, R12 ;  /* 0x00000013340c7231 */ /* 0x080fe4000000000c */
[-C--:B------:R-:W-:Y:S02]  /*26d0*/  HFMA2 R17, R53, R18.reuse, R17 ;  /* 0x0000001235117231 */ /* 0x080fe40000000011 */
[-C--:B------:R-:W-:Y:S02]  /*26e0*/  HFMA2 R6, R47, R18.reuse, R13 ;  /* 0x000000122f067231 */ /* 0x080fe4000000000d */
[----:B------:R-:W-:Y:S02]  /*26f0*/  HFMA2 R7, R55, R18, R7 ;  /* 0x0000001237077231 */ /* 0x000fe40000000007 */
        /* <DEDUP_REMOVED lines=9> */
[----:B------:R-:W-:Y:S02]  /*2790*/  HFMA2 R7, R7, R10, RZ ;  /* 0x0000000a07077231 */ /* 0x000fe400000000ff */
[----:B------:R-:W-:Y:S01]  /*27a0*/  HFMA2 R6, R6, R24, RZ.H0_H0 ;  /* 0x0000001806067231 */ /* 0x000fe200000400ff */
[----:B------:R-:W-:Y:S06]  /*27b0*/  @!P0 BRA `(.L_x_637) ;  /* 0x0000000400688947 */ /* 0x000fec0003800000 */
[----:B------:R-:W0:Y:S01]  /*27c0*/  LDS.128 R12, [UR4+0x80] ;  /* 0x00008004ff0c7984 */ /* 0x000e220008000c00 */
[----:B------:R-:W-:Y:S02]  /*27d0*/  ISETP.NE.AND P0, PT, R28, 0x3, PT ;  /* 0x000000031c00780c */ /* 0x000fe40003f05270 */
[----:B------:R-:W-:Y:S01]  /*27e0*/  PRMT R10, R10, 0x5410, R11 ;  /* 0x000054100a0a7816 */ /* 0x000fe2000000000b */
[----:B------:R-:W1:Y:S01]  /*27f0*/  LDS.128 R16, [UR4+0x90] ;  /* 0x00009004ff107984 */ /* 0x000e620008000c00 */
[----:B------:R-:W-:Y:S01]  /*2800*/  PRMT R24, R24, 0x5410, R25 ;  /* 0x0000541018187816 */ /* 0x000fe20000000019 */
[-C--:B0-----:R-:W-:Y:S02]  /*2810*/  HFMA2 R4, R23, R12.reuse, RZ ;  /* 0x0000000c17047231 */ /* 0x081fe400000000ff */
[-C--:B------:R-:W-:Y:S02]  /*2820*/  HFMA2 R2, R21, R12.reuse, RZ.H0_H0 ;  /* 0x0000000c15027231 */ /* 0x080fe400000400ff */
[----:B------:R-:W-:-:S02]  /*2830*/  HFMA2 R3, R40, R12, RZ ;  /* 0x0000000c28037231 */ /* 0x000fc400000000ff */
[----:B------:R-:W-:Y:S02]  /*2840*/  HFMA2 R12, R39, R12, RZ.H0_H0 ;  /* 0x0000000c270c7231 */ /* 0x000fe400000400ff */
        /* <DEDUP_REMOVED lines=8> */
[----:B------:R-:W-:Y:S02]  /*28d0*/  HFMA2 R4, R29, R14, R4 ;  /* 0x0000000e1d047231 */ /* 0x000fe40000000004 */
[----:B-1----:R-:W-:Y:S02]  /*28e0*/  HFMA2 R2, R33, R16, R2 ;  /* 0x0000001021027231 */ /* 0x002fe40000000002 */
        /* <DEDUP_REMOVED lines=11> */
[----:B------:R-:W-:Y:S02]  /*29a0*/  HADD2 R2, R2.H0_H0, R2.H1_H1 ;  /* 0x3000000202027230 */ /* 0x000fe40000000800 */
[----:B------:R-:W-:-:S02]  /*29b0*/  HFMA2 R3, R43, R16, R3 ;  /* 0x000000102b037231 */ /* 0x000fc40000000003 */
[----:B------:R-:W-:Y:S02]  /*29c0*/  HADD2 R12, R12.H0_H0, R12.H1_H1 ;  /* 0x3000000c0c0c7230 */ /* 0x000fe40000000800 */
[-C--:B------:R-:W-:Y:S02]  /*29d0*/  HFMA2 R4, R54, R17.reuse, R4 ;  /* 0x0000001136047231 */ /* 0x080fe40000000004 */
[----:B------:R-:W-:Y:S02]  /*29e0*/  HFMA2 R3, R45, R17, R3 ;  /* 0x000000112d037231 */ /* 0x000fe40000000003 */
[-C--:B------:R-:W-:Y:S02]  /*29f0*/  HFMA2 R4, R55, R18.reuse, R4 ;  /* 0x0000001237047231 */ /* 0x080fe40000000004 */
[----:B------:R-:W-:Y:S02]  /*2a00*/  HFMA2 R3, R47, R18, R3 ;  /* 0x000000122f037231 */ /* 0x000fe40000000003 */
[----:B------:R-:W-:-:S02]  /*2a10*/  HFMA2 R4, R56, R19, R4 ;  /* 0x0000001338047231 */ /* 0x000fc40000000004 */
[----:B------:R-:W-:Y:S02]  /*2a20*/  HFMA2 R3, R49, R19, R3 ;  /* 0x0000001331037231 */ /* 0x000fe40000000003 */
[----:B------:R-:W-:Y:S02]  /*2a30*/  HADD2 R4, R4.H0_H0, R4.H1_H1 ;  /* 0x3000000404047230 */ /* 0x000fe40000000800 */
[----:B------:R-:W-:-:S03]  /*2a40*/  HADD2 R3, R3.H0_H0, R3.H1_H1 ;  /* 0x3000000303037230 */ /* 0x000fc60000000800 */
[----:B------:R-:W-:Y:S02]  /*2a50*/  PRMT R4, R4, 0x5410, R2 ;  /* 0x0000541004047816 */ /* 0x000fe40000000002 */
[----:B------:R-:W-:Y:S02]  /*2a60*/  PRMT R13, R3, 0x5410, R12 ;  /* 0x00005410030d7816 */ /* 0x000fe4000000000c */
[----:B------:R-:W-:Y:S01]  /*2a70*/  PRMT R2, RZ, 0x5410, RZ ;  /* 0x00005410ff027816 */ /* 0x000fe200000000ff */
[----:B------:R-:W-:Y:S01]  /*2a80*/  HFMA2 R5, R4, R10, RZ ;  /* 0x0000000a04057231 */ /* 0x000fe200000000ff */
[----:B------:R-:W-:Y:S01]  /*2a90*/  PRMT R3, RZ, 0x5410, RZ ;  /* 0x00005410ff037816 */ /* 0x000fe200000000ff */
[----:B------:R-:W-:Y:S01]  /*2aa0*/  HFMA2 R4, R13, R24, RZ.H0_H0 ;  /* 0x000000180d047231 */ /* 0x000fe200000400ff */
[----:B------:R-:W-:Y:S06]  /*2ab0*/  @!P0 BRA `(.L_x_637) ;  /* 0x0000000000a88947 */ /* 0x000fec0003800000 */
        /* <DEDUP_REMOVED lines=40> */
[----:B------:R-:W-:Y:S02]  /*2d40*/  HFMA2 R3, R28, R10, RZ ;  /* 0x0000000a1c037231 */ /* 0x000fe400000000ff */
[----:B------:R-:W-:-:S07]  /*2d50*/  HFMA2 R2, R40, R24, RZ.H0_H0 ;  /* 0x0000001828027231 */ /* 0x000fce00000400ff */
.L_x_637:
[----:B------:R-:W-:Y:S05]  /*2d60*/  @!P1 BRA `(.L_x_636) ;  /* 0x0000001400089947 */ /* 0x000fea0003800000 */
[----:B------:R-:W2:Y:S01]  /*2d70*/  LDG.E.128.CONSTANT R20, desc[UR6][R58.64] ;  /* 0x000000063a147981 */ /* 0x000ea2000c1e9d00 */
[----:B------:R-:W-:-:S04]  /*2d80*/  IMAD.WIDE R16, R27, 0x4, R58 ;  /* 0x000000041b107825 */ /* 0x000fc800078e023a */
[----:B------:R-:W-:Y:S02]  /*2d90*/  IMAD.WIDE R12, R27, 0x4, R16 ;  /* 0x000000041b0c7825 */ /* 0x000fe400078e0210 */
[----:B------:R-:W3:Y:S04]  /*2da0*/  LDG.E.128.CONSTANT R16, desc[UR6][R16.64] ;  /* 0x0000000610107981 */ /* 0x000ee8000c1e9d00 */
[----:B------:R-:W4:Y:S01]  /*2db0*/  LDG.E.128.CONSTANT R12, desc[UR6][R12.64] ;  /* 0x000000060c0c7981 */ /* 0x000f22000c1e9d00 */
[----:B------:R-:W0:Y:S01]  /*2dc0*/  S2UR UR5, SR_CgaCtaId ;  /* 0x00000000000579c3 */ /* 0x000e220000008800 */
[----:B------:R-:W-:Y:S02]  /*2dd0*/  UMOV UR4, 0x400 ;  /* 0x0000040000047882 */ /* 0x000fe40000000000 */
[----:B0-----:R-:W-:Y:S01]  /*2de0*/  ULEA UR4, UR5, UR4, 0x18 ;  /* 0x0000000405047291 */ /* 0x001fe2000f8ec0ff */
[----:B-----5:R-:W-:-:S02]  /*2df0*/  PRMT R10, R10, 0x5410, R11 ;  /* 0x000054100a0a7816 */ /* 0x020fc4000000000b */
[----:B------:R-:W-:Y:S02]  /*2e00*/  PRMT R24, R24, 0x5410, R25 ;  /* 0x0000541018187816 */ /* 0x000fe40000000019 */
[--C-:B--2---:R-:W-:Y:S02]  /*2e10*/  SHF.R.U32.HI R36, RZ, 0xc, R21.reuse ;  /* 0x0000000cff247819 */ /* 0x104fe40000011615 */
[----:B------:R-:W-:Y:S02]  /*2e20*/  LOP3.LUT R27, R21, 0x3f003f, RZ, 0xc0, !PT ;  /* 0x003f003f151b7812 */ /* 0x000fe400078ec0ff */
[----:B------:R-:W-:Y:S02]  /*2e30*/  SHF.R.U32.HI R32, RZ, 0x6, R21 ;  /* 0x00000006ff207819 */ /* 0x000fe40000011615 */
[----:B------:R-:W-:Y:S02]  /*2e40*/  SHF.R.U32.HI R21, RZ, 0xc, R20 ;  /* 0x0000000cff157819 */ /* 0x000fe40000011614 */
[----:B------:R-:W-:-:S02]  /*2e50*/  LOP3.LUT R29, R20, 0x3f003f, RZ, 0xc0, !PT ;  /* 0x003f003f141d7812 */ /* 0x000fc400078ec0ff */
[----:B------:R-:W-:Y:S02]  /*2e60*/  SHF.R.U32.HI R30, RZ, 0x6, R20 ;  /* 0x00000006ff1e7819 */ /* 0x000fe40000011614 */
[--C-:B------:R-:W-:Y:S02]  /*2e70*/  SHF.R.U32.HI R38, RZ, 0xc, R22.reuse ;  /* 0x0000000cff267819 */ /* 0x100fe40000011616 */
[----:B------:R-:W-:Y:S02]  /*2e80*/  LOP3.LUT R35, R22, 0x3f003f, RZ, 0xc0, !PT ;  /* 0x003f003f16237812 */ /* 0x000fe400078ec0ff */
[----:B------:R-:W-:Y:S02]  /*2e90*/  SHF.R.U32.HI R34, RZ, 0x6, R22 ;  /* 0x00000006ff227819 */ /* 0x000fe40000011616 */
[----:B------:R-:W-:Y:S02]  /*2ea0*/  SHF.R.U32.HI R43, RZ, 0xc, R23 ;  /* 0x0000000cff2b7819 */ /* 0x000fe40000011617 */
[----:B------:R-:W-:-:S02]  /*2eb0*/  LOP3.LUT R28, R23, 0x3f003f, RZ, 0xc0, !PT ;  /* 0x003f003f171c7812 */ /* 0x000fc400078ec0ff */
[----:B------:R-:W-:Y:S02]  /*2ec0*/  SHF.R.U32.HI R33, RZ, 0x6, R23 ;  /* 0x00000006ff217819 */ /* 0x000fe40000011617 */
[----:B------:R-:W-:Y:S02]  /*2ed0*/  LOP3.LUT R41, R21, 0xf000f, RZ, 0xc0, !PT ;  /* 0x000f000f15297812 */ /* 0x000fe400078ec0ff */
[----:B------:R-:W0:Y:S01]  /*2ee0*/  LDS.128 R20, [UR4+0x20] ;  /* 0x00002004ff147984 */ /* 0x000e220008000c00 */
[--C-:B----4-:R-:W-:Y:S02]  /*2ef0*/  SHF.R.U32.HI R50, RZ, 0x8, R12.reuse ;  /* 0x00000008ff327819 */ /* 0x110fe4000001160c */
[--C-:B------:R-:W-:Y:S02]  /*2f00*/  SHF.R.U32.HI R52, RZ, 0xa, R12.reuse ;  /* 0x0000000aff347819 */ /* 0x100fe4000001160c */
[----:B------:R-:W-:Y:S02]  /*2f10*/  LOP3.LUT R40, R12, 0x3f003f, RZ, 0xc0, !PT ;  /* 0x003f003f0c287812 */ /* 0x000fe400078ec0ff */
[----:B------:R-:W-:-:S02]  /*2f20*/  SHF.R.U32.HI R46, RZ, 0x6, R12 ;  /* 0x00000006ff2e7819 */ /* 0x000fc4000001160c */
[----:B---3--:R-:W-:Y:S02]  /*2f30*/  SHF.R.U32.HI R12, RZ, 0xc, R16 ;  /* 0x0000000cff0c7819 */ /* 0x008fe40000011610 */
[--C-:B------:R-:W-:Y:S02]  /*2f40*/  SHF.R.U32.HI R49, RZ, 0x8, R13.reuse ;  /* 0x00000008ff317819 */ /* 0x100fe4000001160d */
[--C-:B------:R-:W-:Y:S02]  /*2f50*/  SHF.R.U32.HI R53, RZ, 0xa, R13.reuse ;  /* 0x0000000aff357819 */ /* 0x100fe4000001160d */
[----:B------:R-:W-:Y:S02]  /*2f60*/  LOP3.LUT R37, R13, 0x3f003f, RZ, 0xc0, !PT ;  /* 0x003f003f0d257812 */ /* 0x000fe400078ec0ff */
[----:B------:R-:W-:Y:S02]  /*2f70*/  SHF.R.U32.HI R42, RZ, 0x6, R13 ;  /* 0x00000006ff2a7819 */ /* 0x000fe4000001160d */
[----:B------:R-:W-:-:S02]  /*2f80*/  SHF.R.U32.HI R45, RZ, 0x8, R14 ;  /* 0x00000008ff2d7819 */ /* 0x000fc4000001160e */
[--C-:B------:R-:W-:Y:S02]  /*2f90*/  SHF.R.U32.HI R54, RZ, 0xa, R14.reuse ;  /* 0x0000000aff367819 */ /* 0x100fe4000001160e */
[----:B------:R-:W-:Y:S02]  /*2fa0*/  LOP3.LUT R31, R14, 0x3f003f, RZ, 0xc0, !PT ;  /* 0x003f003f0e1f7812 */ /* 0x000fe400078ec0ff */
[----:B------:R-:W-:Y:S02]  /*2fb0*/  SHF.R.U32.HI R47, RZ, 0x6, R14 ;  /* 0x00000006ff2f7819 */ /* 0x000fe4000001160e */
[----:B------:R-:W-:Y:S02]  /*2fc0*/  SHF.R.U32.HI R51, RZ, 0x8, R15 ;  /* 0x00000008ff337819 */ /* 0x000fe4000001160f */
[----:B------:R-:W-:Y:S02]  /*2fd0*/  LOP3.LUT R14, R43, 0xf000f, RZ, 0xc0, !PT ;  /* 0x000f000f2b0e7812 */ /* 0x000fe400078ec0ff */
[----:B------:R-:W-:-:S02]  /*2fe0*/  LOP3.LUT R13, R12, 0xf000f, RZ, 0xc0, !PT ;  /* 0x000f000f0c0d7812 */ /* 0x000fc400078ec0ff */
[----:B------:R-:W-:Y:S02]  /*2ff0*/  LOP3.LUT R35, R35, 0x64006400, RZ, 0xfc, !PT ;  /* 0x6400640023237812 */ /* 0x000fe400078efcff */
[----:B------:R-:W-:Y:S02]  /*3000*/  LOP3.LUT R27, R27, 0x64006400, RZ, 0xfc, !PT ;  /* 0x640064001b1b7812 */ /* 0x000fe400078efcff */
[----:B------:R-:W-:Y:S02]  /*3010*/  LOP3.LUT R29, R29, 0x64006400, RZ, 0xfc, !PT ;  /* 0x640064001d1d7812 */ /* 0x000fe400078efcff */
[----:B------:R-:W-:Y:S02]  /*3020*/  LOP3.LUT R36, R36, 0xf000f, RZ, 0xc0, !PT ;  /* 0x000f000f24247812 */ /* 0x000fe400078ec0ff */
[----:B------:R-:W-:Y:S01]  /*3030*/  LOP3.LUT R38, R38, 0xf000f, RZ, 0xc0, !PT ;  /* 0x000f000f26267812 */ /* 0x000fe200078ec0ff */
[----:B------:R-:W-:Y:S01]  /*3040*/  HADD2 R35, R35, -1056, -1056 ;  /* 0xe420e42023237430 */ /* 0x000fe20000000000 */
[----:B------:R-:W-:Y:S01]  /*3050*/  LOP3.LUT R51, R14, 0x300030, R51, 0xf8, !PT ;  /* 0x003000300e337812 */ /* 0x000fe200078ef833 */
[----:B------:R-:W-:Y:S01]  /*3060*/  HADD2 R27, R27, -1056, -1056 ;  /* 0xe420e4201b1b7430 */ /* 0x000fe20000000000 */
[----:B------:R-:W-:Y:S01]  /*3070*/  LOP3.LUT R52, R13, 0x300030, R52, 0xf8, !PT ;  /* 0x003000300d347812 */ /* 0x000fe200078ef834 */
[----:B------:R-:W-:Y:S01]  /*3080*/  HADD2 R29, R29, -1056, -1056 ;  /* 0xe420e4201d1d7430 */ /* 0x000fe20000000000 */
[----:B------:R-:W-:-:S02]  /*3090*/  LOP3.LUT R30, R30, 0x3f003f, RZ, 0xc0, !PT ;  /* 0x003f003f1e1e7812 */ /* 0x000fc400078ec0ff */
[----:B------:R-:W-:Y:S02]  /*30a0*/  LOP3.LUT R50, R41, 0x300030, R50, 0xf8, !PT ;  /* 0x0030003029327812 */ /* 0x000fe400078ef832 */
[----:B------:R-:W-:Y:S02]  /*30b0*/  SHF.R.U32.HI R12, RZ, 0xc, R17 ;  /* 0x0000000cff0c7819 */ /* 0x000fe40000011611 */
[----:B------:R-:W-:Y:S02]  /*30c0*/  SHF.R.U32.HI R13, RZ, 0xc, R18 ;  /* 0x0000000cff0d7819 */ /* 0x000fe40000011612 */
[----:B------:R-:W-:Y:S02]  /*30d0*/  SHF.R.U32.HI R14, RZ, 0xc, R19 ;  /* 0x0000000cff0e7819 */ /* 0x000fe40000011613 */
[----:B------:R-:W-:Y:S02]  /*30e0*/  LOP3.LUT R32, R32, 0x3f003f, RZ, 0xc0, !PT ;  /* 0x003f003f20207812 */ /* 0x000fe400078ec0ff */
[----:B------:R-:W-:-:S02]  /*30f0*/  LOP3.LUT R41, R33, 0x3f003f, RZ, 0xc0, !PT ;  /* 0x003f003f21297812 */ /* 0x000fc400078ec0ff */
[----:B------:R-:W-:Y:S02]  /*3100*/  LOP3.LUT R49, R36, 0x300030, R49, 0xf8, !PT ;  /* 0x0030003024317812 */ /* 0x000fe400078ef831 */
[----:B------:R-:W-:Y:S02]  /*3110*/  LOP3.LUT R45, R38, 0x300030, R45, 0xf8, !PT ;  /* 0x00300030262d7812 */ /* 0x000fe400078ef82d */
        /* <DEDUP_REMOVED lines=9> */
[-C--:B0-----:R-:W-:Y:S01]  /*31b0*/  HFMA2 R57, R35, R20.reuse, RZ ;  /* 0x0000001423397231 */ /* 0x081fe200000000ff */
[----:B------:R-:W-:Y:S01]  /*31c0*/  SHF.R.U32.HI R39, RZ, 0xa, R15 ;  /* 0x0000000aff277819 */ /* 0x000fe2000001160f */
[-C--:B------:R-:W-:Y:S01]  /*31d0*/  HFMA2 R44, R27, R20.reuse, RZ ;  /* 0x000000141b2c7231 */ /* 0x080fe200000000ff */
[----:B------:R-:W-:Y:S01]  /*31e0*/  LOP3.LUT R32, R41, 0x64006400, RZ, 0xfc, !PT ;  /* 0x6400640029207812 */ /* 0x000fe200078efcff */
[----:B------:R-:W-:Y:S01]  /*31f0*/  HFMA2 R41, R29, R20, RZ ;  /* 0x000000141d297231 */ /* 0x000fe200000000ff */
[----:B------:R-:W-:Y:S01]  /*3200*/  LOP3.LUT R34, R34, 0x64006400, RZ, 0xfc, !PT ;  /* 0x6400640022227812 */ /* 0x000fe200078efcff */
[----:B------:R-:W-:Y:S01]  /*3210*/  HADD2 R33, R38, -1056, -1056 ;  /* 0xe420e42026217430 */ /* 0x000fe20000000000 */
[----:B------:R-:W-:Y:S01]  /*3220*/  LOP3.LUT R36, R36, 0x64006400, RZ, 0xfc, !PT ;  /* 0x6400640024247812 */ /* 0x000fe200078efcff */
[----:B------:R-:W-:Y:S01]  /*3230*/  HADD2 R30, R30, -1056, -1056 ;  /* 0xe420e4201e1e7430 */ /* 0x000fe20000000000 */
[----:B------:R-:W-:-:S02]  /*3240*/  LOP3.LUT R43, R43, 0x64006400, RZ, 0xfc, !PT ;  /* 0x640064002b2b7812 */ /* 0x000fc400078efcff */
[----:B------:R-:W-:Y:S02]  /*3250*/  LOP3.LUT R48, R15, 0x3f003f, RZ, 0xc0, !PT ;  /* 0x003f003f0f307812 */ /* 0x000fe400078ec0ff */
[----:B------:R-:W-:Y:S02]  /*3260*/  SHF.R.U32.HI R55, RZ, 0x6, R15 ;  /* 0x00000006ff377819 */ /* 0x000fe4000001160f */
[----:B------:R-:W-:Y:S02]  /*3270*/  LOP3.LUT R53, R12, 0x300030, R53, 0xf8, !PT ;  /* 0x003000300c357812 */ /* 0x000fe400078ef835 */
[----:B------:R-:W-:Y:S02]  /*3280*/  LOP3.LUT R54, R13, 0x300030, R54, 0xf8, !PT ;  /* 0x003000300d367812 */ /* 0x000fe400078ef836 */
[----:B------:R-:W-:Y:S02]  /*3290*/  LOP3.LUT R39, R14, 0x300030, R39, 0xf8, !PT ;  /* 0x003000300e277812 */ /* 0x000fe400078ef827 */
[----:B------:R-:W0:Y:S01]  /*32a0*/  LDS.128 R12, [UR4+0x30] ;  /* 0x00003004ff0c7984 */ /* 0x000e220008000c00 */
[----:B------:R-:W-:-:S02]  /*32b0*/  HADD2 R34, R34, -1056, -1056 ;  /* 0xe420e42022227430 */ /* 0x000fc40000000000 */
[----:B------:R-:W-:Y:S02]  /*32c0*/  HADD2 R28, R28, -1056, -1056 ;  /* 0xe420e4201c1c7430 */ /* 0x000fe40000000000 */
[----:B------:R-:W-:Y:S02]  /*32d0*/  HADD2 R32, R32, -1056, -1056 ;  /* 0xe420e42020207430 */ /* 0x000fe40000000000 */
[----:B------:R-:W-:Y:S02]  /*32e0*/  HFMA2 R56, R33, R20, RZ.H0_H0 ;  /* 0x0000001421387231 */ /* 0x000fe400000400ff */
[----:B------:R-:W-:Y:S02]  /*32f0*/  HADD2 R38, R36, -1056, -1056 ;  /* 0xe420e42024267430 */ /* 0x000fe40000000000 */
[----:B------:R-:W-:Y:S02]  /*3300*/  HADD2 R36, R43, -1056, -1056 ;  /* 0xe420e4202b247430 */ /* 0x000fe40000000000 */
[-C--:B------:R-:W-:Y:S01]  /*3310*/  HFMA2 R43, R30, R21.reuse, R41 ;  /* 0x000000151e2b7231 */ /* 0x080fe20000000029 */
[----:B------:R-:W-:Y:S01]  /*3320*/  LOP3.LUT R41, R17, 0x3f003f, RZ, 0xc0, !PT ;  /* 0x003f003f11297812 */ /* 0x000fe200078ec0ff */
[----:B------:R-:W-:-:S02]  /*3330*/  HFMA2 R57, R34, R21, R57 ;  /* 0x0000001522397231 */ /* 0x000fc40000000039 */
[-C--:B------:R-:W-:Y:S02]  /*3340*/  HFMA2 R20, R28, R21.reuse, R44 ;  /* 0x000000151c147231 */ /* 0x080fe4000000002c */
[----:B------:R-:W-:Y:S01]  /*3350*/  HFMA2 R56, R32, R21, R56 ;  /* 0x0000001520387231 */ /* 0x000fe20000000038 */
[----:B------:R-:W-:Y:S02]  /*3360*/  LOP3.LUT R21, R16, 0x3f003f, RZ, 0xc0, !PT ;  /* 0x003f003f10157812 */ /* 0x000fe400078ec0ff */
[----:B------:R-:W-:Y:S02]  /*3370*/  SHF.R.U32.HI R16, RZ, 0x6, R16 ;  /* 0x00000006ff107819 */ /* 0x000fe40000011610 */
[----:B------:R-:W-:Y:S02]  /*3380*/  SHF.R.U32.HI R44, RZ, 0x6, R18 ;  /* 0x00000006ff2c7819 */ /* 0x000fe40000011612 */
[----:B------:R-:W-:Y:S02]  /*3390*/  LOP3.LUT R18, R41, 0x64006400, RZ, 0xfc, !PT ;  /* 0x6400640029127812 */ /* 0x000fe400078efcff */
[----:B------:R-:W-:-:S02]  /*33a0*/  SHF.R.U32.HI R58, RZ, 0x6, R19 ;  /* 0x00000006ff3a7819 */ /* 0x000fc40000011613 */
[----:B------:R-:W-:Y:S02]  /*33b0*/  LOP3.LUT R19, R16, 0x3f003f, RZ, 0xc0, !PT ;  /* 0x003f003f10137812 */ /* 0x000fe400078ec0ff */
[----:B------:R-:W-:Y:S02]  /*33c0*/  SHF.R.U32.HI R17, RZ, 0x6, R17 ;  /* 0x00000006ff117819 */ /* 0x000fe40000011611 */
[----:B------:R-:W-:Y:S01]  /*33d0*/  LOP3.LUT R16, R31, 0x64006400, RZ, 0xfc, !PT ;  /* 0x640064001f107812 */ /* 0x000fe200078efcff */
[----:B------:R-:W-:Y:S01]  /*33e0*/  HADD2 R31, R18, -1056, -1056 ;  /* 0xe420e420121f7430 */ /* 0x000fe20000000000 */
[----:B------:R-:W-:Y:S02]  /*33f0*/  LOP3.LUT R44, R44, 0x3f003f, RZ, 0xc0, !PT ;  /* 0x003f003f2c2c7812 */ /* 0x000fe400078ec0ff */
[----:B------:R-:W-:Y:S02]  /*3400*/  LOP3.LUT R58, R58, 0x3f003f, RZ, 0xc0, !PT ;  /* 0x003f003f3a3a7812 */ /* 0x000fe400078ec0ff */
[----:B------:R-:W-:-:S02]  /*3410*/  LOP3.LUT R21, R21, 0x64006400, RZ, 0xfc, !PT ;  /* 0x6400640015157812 */ /* 0x000fc400078efcff */
[----:B------:R-:W-:Y:S02]  /*3420*/  LOP3.LUT R17, R17, 0x3f003f, RZ, 0xc0, !PT ;  /* 0x003f003f11117812 */ /* 0x000fe400078ec0ff */
[----:B------:R-:W-:Y:S01]  /*3430*/  LOP3.LUT R41, R44, 0x64006400, RZ, 0xfc, !PT ;  /* 0x640064002c297812 */ /* 0x000fe200078efcff */
[-C--:B------:R-:W-:Y:S01]  /*3440*/  HFMA2 R18, R31, R22.reuse, R20 ;  /* 0x000000161f127231 */ /* 0x080fe20000000014 */
[----:B------:R-:W-:Y:S01]  /*3450*/  LOP3.LUT R44, R58, 0x64006400, RZ, 0xfc, !PT ;  /* 0x640064003a2c7812 */ /* 0x000fe200078efcff */
[----:B------:R-:W-:Y:S01]  /*3460*/  HADD2 R21, R21, -1056, -1056 ;  /* 0xe420e42015157430 */ /* 0x000fe20000000000 */
[----:B------:R-:W-:Y:S02]  /*3470*/  LOP3.LUT R58, R19, 0x64006400, RZ, 0xfc, !PT ;  /* 0x64006400133a7812 */ /* 0x000fe400078efcff */
[----:B------:R-:W-:Y:S01]  /*3480*/  LOP3.LUT R17, R17, 0x64006400, RZ, 0xfc, !PT ;  /* 0x6400640011117812 */ /* 0x000fe200078efcff */
[-C--:B------:R-:W-:Y:S02]  /*3490*/  HFMA2 R57, R38, R22.reuse, R57 ;  /* 0x0000001626397231 */ /* 0x080fe40000000039 */
[----:B------:R-:W-:-:S02]  /*34a0*/  HFMA2 R56, R36, R22, R56 ;  /* 0x0000001624387231 */ /* 0x000fc40000000038 */
[----:B------:R-:W-:Y:S02]  /*34b0*/  HFMA2 R19, R21, R22, R43 ;  /* 0x0000001615137231 */ /* 0x000fe4000000002b */
[----:B------:R-:W-:Y:S02]  /*34c0*/  HADD2 R20, R58, -1056, -1056 ;  /* 0xe420e4203a147430 */ /* 0x000fe40000000000 */
[----:B------:R-:W-:Y:S02]  /*34d0*/  HADD2 R41, R41, -1056, -1056 ;  /* 0xe420e42029297430 */ /* 0x000fe40000000000 */
[----:B------:R-:W-:Y:S02]  /*34e0*/  HADD2 R22, R17, -1056, -1056 ;  /* 0xe420e42011167430 */ /* 0x000fe40000000000 */
[----:B------:R-:W-:Y:S02]  /*34f0*/  HADD2 R44, R44, -1056, -1056 ;  /* 0xe420e4202c2c7430 */ /* 0x000fe40000000000 */
[----:B------:R-:W-:-:S02]  /*3500*/  HFMA2 R17, R22, R23, R18 ;  /* 0x0000001716117231 */ /* 0x000fc40000000012 */
[-C--:B------:R-:W-:Y:S02]  /*3510*/  HFMA2 R18, R20, R23.reuse, R19 ;  /* 0x0000001714127231 */ /* 0x080fe40000000013 */
[----:B------:R-:W-:Y:S02]  /*3520*/  HADD2 R43, R16, -1056, -1056 ;  /* 0xe420e420102b7430 */ /* 0x000fe40000000000 */
[-C--:B------:R-:W-:Y:S01]  /*3530*/  HFMA2 R16, R41, R23.reuse, R57 ;  /* 0x0000001729107231 */ /* 0x080fe20000000039 */
[----:B------:R-:W-:Y:S01]  /*3540*/  LOP3.LUT R19, R42, 0x3f003f, RZ, 0xc0, !PT ;  /* 0x003f003f2a137812 */ /* 0x000fe200078ec0ff */
[----:B------:R-:W-:Y:S01]  /*3550*/  HFMA2 R56, R44, R23, R56 ;  /* 0x000000172c387231 */ /* 0x000fe20000000038 */
[----:B------:R-:W-:Y:S02]  /*3560*/  LOP3.LUT R47, R47, 0x3f003f, RZ, 0xc0, !PT ;  /* 0x003f003f2f2f7812 */ /* 0x000fe400078ec0ff */
[----:B------:R-:W-:Y:S02]  /*3570*/  LOP3.LUT R23, R37, 0x64006400, RZ, 0xfc, !PT ;  /* 0x6400640025177812 */ /* 0x000fe400078efcff */
[----:B------:R-:W-:-:S02]  /*3580*/  LOP3.LUT R37, R40, 0x64006400, RZ, 0xfc, !PT ;  /* 0x6400640028257812 */ /* 0x000fc400078efcff */
[----:B------:R-:W-:Y:S02]  /*3590*/  LOP3.LUT R40, R19, 0x64006400, RZ, 0xfc, !PT ;  /* 0x6400640013287812 */ /* 0x000fe400078efcff */
[----:B------:R-:W-:Y:S01]  /*35a0*/  LOP3.LUT R19, R47, 0x64006400, RZ, 0xfc, !PT ;  /* 0x640064002f137812 */ /* 0x000fe200078efcff */
[----:B0-----:R-:W-:Y:S01]  /*35b0*/  HFMA2 R16, R43, R12, R16 ;  /* 0x0000000c2b107231 */ /* 0x001fe20000000010 */
[----:B------:R-:W-:Y:S01]  /*35c0*/  LOP3.LUT R42, R46, 0x3f003f, RZ, 0xc0, !PT ;  /* 0x003f003f2e2a7812 */ /* 0x000fe200078ec0ff */
[----:B------:R-:W-:Y:S01]  /*35d0*/  HADD2 R37, R37, -1056, -1056 ;  /* 0xe420e42025257430 */ /* 0x000fe20000000000 */
[----:B------:R-:W-:Y:S01]  /*35e0*/  LOP3.LUT R47, R45, 0x64006400, RZ, 0xfc, !PT ;  /* 0x640064002d2f7812 */ /* 0x000fe200078efcff */
[----:B------:R-:W-:Y:S01]  /*35f0*/  HADD2 R45, R19, -1056, -1056 ;  /* 0xe420e420132d7430 */ /* 0x000fe20000000000 */
[----:B------:R-:W-:Y:S02]  /*3600*/  LOP3.LUT R46, R48, 0x64006400, RZ, 0xfc, !PT ;  /* 0x64006400302e7812 */ /* 0x000fe400078efcff */
[----:B------:R-:W-:-:S02]  /*3610*/  LOP3.LUT R55, R55, 0x3f003f, RZ, 0xc0, !PT ;  /* 0x003f003f37377812 */ /* 0x000fc400078ec0ff */
[----:B------:R-:W-:Y:S01]  /*3620*/  LOP3.LUT R42, R42, 0x64006400, RZ, 0xfc, !PT ;  /* 0x640064002a2a7812 */ /* 0x000fe200078efcff */
[----:B------:R-:W-:Y:S01]  /*3630*/  HADD2 R23, R23, -1056, -1056 ;  /* 0xe420e42017177430 */ /* 0x000fe20000000000 */
[----:B------:R-:W-:Y:S01]  /*3640*/  LOP3.LUT R48, R55, 0x64006400, RZ, 0xfc, !PT ;  /* 0x6400640037307812 */ /* 0x000fe200078efcff */
[----:B------:R-:W-:Y:S02]  /*3650*/  HADD2 R46, R46, -1056, -1056 ;  /* 0xe420e4202e2e7430 */ /* 0x000fe40000000000 */
[-C--:B------:R-:W-:Y:S02]  /*3660*/  HFMA2 R18, R37, R12.reuse, R18 ;  /* 0x0000000c25127231 */ /* 0x080fe40000000012 */
[----:B------:R-:W-:Y:S02]  /*3670*/  HADD2 R42, R42, -1056, -1056 ;  /* 0xe420e4202a2a7430 */ /* 0x000fe40000000000 */
[----:B------:R-:W-:Y:S02]  /*3680*/  HFMA2 R19, R45, R13, R16 ;  /* 0x0000000d2d137231 */ /* 0x000fe40000000010 */
[----:B------:R-:W-:Y:S01]  /*3690*/  HFMA2 R17, R23, R12, R17 ;  /* 0x0000000c17117231 */ /* 0x000fe20000000011 */
[----:B------:R-:W0:Y:S01]  /*36a0*/  LDC R55, c[0x0][0x3a8] ;  /* 0x0000ea00ff377b82 */ /* 0x000e220000000800 */
[----:B------:R-:W-:-:S02]  /*36b0*/  HADD2 R40, R40, -1056, -1056 ;  /* 0xe420e42028287430 */ /* 0x000fc40000000000 */
[----:B------:R-:W-:Y:S02]  /*36c0*/  HADD2 R47, R47, -1056, -1056 ;  /* 0xe420e4202f2f7430 */ /* 0x000fe40000000000 */
[----:B------:R-:W-:Y:S02]  /*36d0*/  HFMA2 R56, R46, R12, R56 ;  /* 0x0000000c2e387231 */ /* 0x000fe40000000038 */
[----:B------:R-:W-:Y:S01]  /*36e0*/  HADD2 R48, R48, -1056, -1056 ;  /* 0xe420e42030307430 */ /* 0x000fe20000000000 */
[----:B------:R-:W-:Y:S01]  /*36f0*/  LOP3.LUT R50, R50, 0x64006400, RZ, 0xfc, !PT ;  /* 0x6400640032327812 */ /* 0x000fe200078efcff */
[-C--:B------:R-:W-:Y:S02]  /*3700*/  HFMA2 R12, R40, R13.reuse, R17 ;  /* 0x0000000d280c7231 */ /* 0x080fe40000000011 */
[-C--:B------:R-:W-:Y:S02]  /*3710*/  HFMA2 R16, R42, R13.reuse, R18 ;  /* 0x0000000d2a107231 */ /* 0x080fe40000000012 */
[----:B------:R-:W-:-:S02]  /*3720*/  HFMA2 R17, R48, R13, R56 ;  /* 0x0000000d30117231 */ /* 0x000fc40000000038 */
[----:B------:R-:W-:Y:S01]  /*3730*/  HFMA2 R13, R47, R14, R19 ;  /* 0x0000000e2f0d7231 */ /* 0x000fe20000000013 */
[----:B------:R-:W-:Y:S02]  /*3740*/  LOP3.LUT R49, R49, 0x64006400, RZ, 0xfc, !PT ;  /* 0x6400640031317812 */ /* 0x000fe400078efcff */
[----:B------:R-:W-:Y:S01]  /*3750*/  LOP3.LUT R19, R53, 0x64006400, RZ, 0xfc, !PT ;  /* 0x6400640035137812 */ /* 0x000fe200078efcff */
[----:B------:R-:W-:Y:S01]  /*3760*/  HADD2 R53, R50, -1056, -1056 ;  /* 0xe420e42032357430 */ /* 0x000fe20000000000 */
[----:B------:R-:W-:Y:S02]  /*3770*/  LOP3.LUT R54, R54, 0x64006400, RZ, 0xfc, !PT ;  /* 0x6400640036367812 */ /* 0x000fe400078efcff */
[----:B------:R-:W-:Y:S02]  /*3780*/  LOP3.LUT R52, R52, 0x64006400, RZ, 0xfc, !PT ;  /* 0x6400640034347812 */ /* 0x000fe400078efcff */
[----:B------:R-:W-:Y:S01]  /*3790*/  LOP3.LUT R18, R39, 0x64006400, RZ, 0xfc, !PT ;  /* 0x6400640027127812 */ /* 0x000fe200078efcff */
[----:B------:R-:W-:-:S02]  /*37a0*/  HADD2 R39, R49, -1056, -1056 ;  /* 0xe420e42031277430 */ /* 0x000fc40000000000 */
[-C--:B------:R-:W-:Y:S02]  /*37b0*/  HFMA2 R16, R53, R14.reuse, R16 ;  /* 0x0000000e35107231 */ /* 0x080fe40000000010 */
[----:B------:R-:W-:Y:S02]  /*37c0*/  HADD2 R49, R54, -1056, -1056 ;  /* 0xe420e42036317430 */ /* 0x000fe40000000000 */
[----:B------:R-:W-:Y:S02]  /*37d0*/  HADD2 R50, R19, -1056, -1056 ;  /* 0xe420e42013327430 */ /* 0x000fe40000000000 */
[----:B------:R-:W-:Y:S02]  /*37e0*/  HFMA2 R12, R39, R14, R12 ;  /* 0x0000000e270c7231 */ /* 0x000fe4000000000c */
[----:B------:R-:W-:Y:S01]  /*37f0*/  HADD2 R54, R52, -1056, -1056 ;  /* 0xe420e42034367430 */ /* 0x000fe20000000000 */
[----:B------:R-:W-:Y:S01]  /*3800*/  LOP3.LUT R51, R51, 0x64006400, RZ, 0xfc, !PT ;  /* 0x6400640033337812 */ /* 0x000fe200078efcff */
[----:B------:R-:W-:-:S02]  /*3810*/  HFMA2 R12, R50, R15, R12 ;  /* 0x0000000f320c7231 */ /* 0x000fc4000000000c */
[-C--:B------:R-:W-:Y:S02]  /*3820*/  HFMA2 R16, R54, R15.reuse, R16 ;  /* 0x0000000f36107231 */ /* 0x080fe40000000010 */
[----:B------:R-:W-:Y:S02]  /*3830*/  HADD2 R51, R51, -1056, -1056 ;  /* 0xe420e42033337430 */ /* 0x000fe40000000000 */
[----:B0-----:R-:W-:Y:S02]  /*3840*/  IMAD R55, R0, -0x4, R55 ;  /* 0xfffffffc00377824 */ /* 0x001fe400078e0237 */
[----:B------:R-:W-:Y:S02]  /*3850*/  HADD2 R52, R18, -1056, -1056 ;  /* 0xe420e42012347430 */ /* 0x000fe40000000000 */
[----:B------:R-:W-:Y:S01]  /*3860*/  HFMA2 R17, R51, R14, R17 ;  /* 0x0000000e33117231 */ /* 0x000fe20000000011 */
[----:B------:R-:W-:Y:S01]  /*3870*/  ISETP.NE.AND P0, PT, R55, 0x1, PT ;  /* 0x000000013700780c */ /* 0x000fe20003f05270 */
        /* <DEDUP_REMOVED lines=19> */
[----:B------:R-:W-:Y:S02]  /*39b0*/  HFMA2 R59, R27, R12, RZ ;  /* 0x0000000c1b3b7231 */ /* 0x000fe400000000ff */
        /* <DEDUP_REMOVED lines=12> */
[-C--:B-1----:R-:W-:Y:S02]  /*3a80*/  HFMA2 R57, R46, R16.reuse, R57 ;  /* 0x000000102e397231 */ /* 0x082fe40000000039 */
[-C--:B------:R-:W-:Y:S02]  /*3a90*/  HFMA2 R12, R37, R16.reuse, R12 ;  /* 0x00000010250c7231 */ /* 0x080fe4000000000c */
[----:B------:R-:W-:Y:S02]  /*3aa0*/  HFMA2 R57, R48, R17, R57 ;  /* 0x0000001130397231 */ /* 0x000fe40000000039 */
[-C--:B------:R-:W-:Y:S02]  /*3ab0*/  HFMA2 R56, R43, R16.reuse, R56 ;  /* 0x000000102b387231 */ /* 0x080fe40000000038 */
        /* <DEDUP_REMOVED lines=8> */
[-C--:B------:R-:W-:Y:S02]  /*3b40*/  HFMA2 R12, R53, R18.reuse, R12 ;  /* 0x00000012350c7231 */ /* 0x080fe4000000000c */
[----:B------:R-:W-:Y:S02]  /*3b50*/  HFMA2 R56, R47, R18, R56 ;  /* 0x000000122f387231 */ /* 0x000fe40000000038 */
[----:B------:R-:W-:Y:S02]  /*3b60*/  HADD2 R57, R57.H0_H0, R57.H1_H1 ;  /* 0x3000003939397230 */ /* 0x000fe40000000800 */
[----:B------:R-:W-:-:S04]  /*3b70*/  HFMA2 R12, R54, R19, R12 ;  /* 0x00000013360c7231 */ /* 0x000fc8000000000c */
[----:B------:R-:W-:Y:S02]  /*3b80*/  HADD2 R12, R12.H0_H0, R12.H1_H1 ;  /* 0x3000000c0c0c7230 */ /* 0x000fe40000000800 */
[----:B------:R-:W-:Y:S02]  /*3b90*/  HFMA2 R56, R49, R19, R56 ;  /* 0x0000001331387231 */ /* 0x000fe40000000038 */
[----:B------:R-:W-:-:S05]  /*3ba0*/  HADD2 R13, R13.H0_H0, R13.H1_H1 ;  /* 0x3000000d0d0d7230 */ /* 0x000fca0000000800 */
[----:B------:R-:W-:Y:S01]  /*3bb0*/  PRMT R12, R12, 0x5410, R13 ;  /* 0x000054100c0c7816 */ /* 0x000fe2000000000d */
[----:B------:R-:W-:-:S04]  /*3bc0*/  HADD2 R56, R56.H0_H0, R56.H1_H1 ;  /* 0x3000003838387230 */ /* 0x000fc80000000800 */
[----:B------:R-:W-:Y:S01]  /*3bd0*/  HFMA2 R7, R12, R10, R7 ;  /* 0x0000000a0c077231 */ /* 0x000fe20000000007 */
[----:B------:R-:W-:-:S05]  /*3be0*/  PRMT R56, R56, 0x5410, R57 ;  /* 0x0000541038387816 */ /* 0x000fca0000000039 */
        /* <DEDUP_REMOVED lines=44> */
[----:B------:R-:W-:-:S03]  /*3eb0*/  PRMT R55, R55, 0x5410, R58 ;  /* 0x0000541037377816 */ /* 0x000fc6000000003a */
[----:B------:R-:W-:Y:S02]  /*3ec0*/  HFMA2 R5, R56, R10, R5 ;  /* 0x0000000a38057231 */ /* 0x000fe40000000005 */
[----:B------:R-:W-:Y:S01]  /*3ed0*/  HFMA2 R4, R55, R24, R4 ;  /* 0x0000001837047231 */ /* 0x000fe20000000004 */
        /* <DEDUP_REMOVED lines=15> */
[-C--:B------:R-:W-:Y:S02]  /*3fd0*/  HFMA2 R29, R21, R14.reuse, R29 ;  /* 0x0000000e151d7231 */ /* 0x080fe4000000001d */
[----:B------:R-:W-:Y:S02]  /*3fe0*/  HFMA2 R35, R38, R14, R35 ;  /* 0x0000000e26237231 */ /* 0x000fe40000000023 */
[----:B-1----:R-:W-:-:S04]  /*3ff0*/  HFMA2 R12, R46, R16, R12 ;  /* 0x000000102e0c7231 */ /* 0x002fc8000000000c */
[----:B------:R-:W-:Y:S02]  /*4000*/  HFMA2 R12, R48, R17, R12 ;  /* 0x00000011300c7231 */ /* 0x000fe4000000000c */
[-C--:B------:R-:W-:Y:S02]  /*4010*/  HFMA2 R29, R20, R15.reuse, R29 ;  /* 0x0000000f141d7231 */ /* 0x080fe4000000001d */
[----:B------:R-:W-:Y:S02]  /*4020*/  HFMA2 R20, R23, R16, R11 ;  /* 0x0000001017147231 */ /* 0x000fe4000000000b */
[----:B------:R-:W-:Y:S02]  /*4030*/  HFMA2 R35, R41, R15, R35 ;  /* 0x0000000f29237231 */ /* 0x000fe40000000023 */
[----:B------:R-:W-:Y:S02]  /*4040*/  HFMA2 R12, R51, R18, R12 ;  /* 0x00000012330c7231 */ /* 0x000fe4000000000c */
[----:B------:R-:W-:-:S02]  /*4050*/  HFMA2 R20, R40, R17, R20 ;  /* 0x0000001128147231 */ /* 0x000fc40000000014 */
[-C--:B------:R-:W-:Y:S02]  /*4060*/  HFMA2 R12, R52, R19.reuse, R12 ;  /* 0x00000013340c7231 */ /* 0x080fe4000000000c */
[----:B------:R-:W-:Y:S02]  /*4070*/  HFMA2 R21, R37, R16, R29 ;  /* 0x0000001025157231 */ /* 0x000fe4000000001d */
[----:B------:R-:W-:Y:S02]  /*4080*/  HFMA2 R25, R39, R18, R20 ;  /* 0x0000001227197231 */ /* 0x000fe40000000014 */
[----:B------:R-:W-:Y:S02]  /*4090*/  HFMA2 R35, R43, R16, R35 ;  /* 0x000000102b237231 */ /* 0x000fe40000000023 */
[----:B------:R-:W-:Y:S02]  /*40a0*/  HADD2 R12, R12.H0_H0, R12.H1_H1 ;  /* 0x3000000c0c0c7230 */ /* 0x000fe40000000800 */
        /* <DEDUP_REMOVED lines=13> */
[----:B------:R-:W-:-:S07]  /*4180*/  HFMA2 R2, R35, R24, R2 ;  /* 0x0000001823027231 */ /* 0x000fce0000000002 */
.L_x_636:
[----:B-----5:R-:W0:Y:S02]  /*4190*/  LDC R11, c[0x0][0x3a8] ;  /* 0x0000ea00ff0b7b82 */ /* 0x020e240000000800 */
[----:B0-----:R-:W-:-:S05]  /*41a0*/  IMAD R10, R0, -0x4, R11 ;  /* 0xfffffffc000a7824 */ /* 0x001fca00078e020b */
[----:B------:R-:W-:-:S13]  /*41b0*/  ISETP.GT.AND P0, PT, R10, RZ, PT ;  /* 0x000000ff0a00720c */ /* 0x000fda0003f04270 */
[----:B------:R-:W-:Y:S05]  /*41c0*/  @!P0 EXIT ;  /* 0x000000000000894d */ /* 0x000fea0003800000 */
[----:B------:R-:W0:Y:S01]  /*41d0*/  S2R R15, SR_TID.X ;  /* 0x00000000000f7919 */ /* 0x000e220000002100 */
[----:B------:R-:W1:Y:S08]  /*41e0*/  LDC R11, c[0x0][0x3ac] ;  /* 0x0000eb00ff0b7b82 */ /* 0x000e700000000800 */
[----:B------:R-:W2:Y:S01]  /*41f0*/  LDC.64 R12, c[0x0][0x3a0] ;  /* 0x0000e800ff0c7b82 */ /* 0x000ea20000000a00 */
[----:B0-----:R-:W-:-:S05]  /*4200*/  LEA R26, R26, R15, 0x5 ;  /* 0x0000000f1a1a7211 */ /* 0x001fca00078e28ff */
[----:B-1----:R-:W-:-:S04]  /*4210*/  IMAD R15, R0, R11, R26 ;  /* 0x0000000b000f7224 */ /* 0x002fc800078e021a */
[----:B------:R-:W-:-:S04]  /*4220*/  IMAD.SHL.U32 R15, R15, 0x4, RZ ;  /* 0x000000040f0f7824 */ /* 0x000fc800078e00ff */
[----:B--2---:R-:W-:-:S05]  /*4230*/  IMAD.WIDE R12, R15, 0x2, R12 ;  /* 0x000000020f0c7825 */ /* 0x004fca00078e020c */
[----:B------:R0:W-:Y:S01]  /*4240*/  ATOM.E.ADD.F16x2.RN.STRONG.GPU P0, RZ, desc[UR6][R12.64], R9 ;  /* 0x800000090cff79a2 */ /* 0x0001e2000c10e106 */
[----:B------:R-:W-:Y:S04]  /*4250*/  BSSY.RECONVERGENT B0, `(.L_x_638) ;  /* 0x000000e000007945 */ /* 0x000fe80003800200 */
[----:B0-----:R-:W-:Y:S05]  /*4260*/  @P0 BRA `(.L_x_639) ;  /* 0x0000000000300947 */ /* 0x001fea0003800000 */
[----:B------:R-:W0:Y:S02]  /*4270*/  QSPC.E.S P0, RZ, [R12] ;  /* 0x000000000cff73aa */ /* 0x000e240000000500 */
[----:B0-----:R-:W-:Y:S05]  /*4280*/  @!P0 BRA `(.L_x_640) ;  /* 0x00000000001c8947 */ /* 0x001fea0003800000 */
[----:B------:R-:W-:-:S04]  /*4290*/  MOV R14, R12 ;  /* 0x0000000c000e7202 */ /* 0x000fc80000000f00 */
[----:B------:R-:W-:-:S07]  /*42a0*/  MOV R14, R14 ;  /* 0x0000000e000e7202 */ /* 0x000fce0000000f00 */
.L_x_641:
[----:B------:R-:W0:Y:S02]  /*42b0*/  LDS R16, [R14] ;  /* 0x000000000e107984 */ /* 0x000e240000000800 */
[----:B0-----:R-:W-:-:S05]  /*42c0*/  HADD2 R17, R16, R9 ;  /* 0x0000000910117230 */ /* 0x001fca0000000000 */
[----:B------:R-:W0:Y:S02]  /*42d0*/  ATOMS.CAST.SPIN P0, [R14], R16, R17 ;  /* 0x000000100e00758d */ /* 0x000e240001800011 */
[----:B0-----:R-:W-:Y:S05]  /*42e0*/  @!P0 BRA `(.L_x_641) ;  /* 0xfffffffc00f08947 */ /* 0x001fea000383ffff */
[----:B------:R-:W-:Y:S05]  /*42f0*/  BRA `(.L_x_639) ;  /* 0x00000000000c7947 */ /* 0x000fea0003800000 */
.L_x_640:
[----:B------:R-:W2:Y:S02]  /*4300*/  LD.E R0, desc[UR6][R12.64] ;  /* 0x000000060c007980 */ /* 0x000ea4000c101900 */
[----:B--2---:R-:W-:-:S05]  /*4310*/  IMAD.IADD R9, R9, 0x1, R0 ;  /* 0x0000000109097824 */ /* 0x004fca00078e0200 */
[----:B------:R0:W-:Y:S02]  /*4320*/  ST.E desc[UR6][R12.64], R9 ;  /* 0x000000090c007985 */ /* 0x0001e4000c101906 */
.L_x_639:
[----:B------:R-:W-:Y:S05]  /*4330*/  BSYNC.RECONVERGENT B0 ;  /* 0x0000000000007941 */ /* 0x000fea0003800200 */
.L_x_638:
[----:B------:R1:W-:Y:S01]  /*4340*/  ATOM.E.ADD.F16x2.RN.STRONG.GPU P0, RZ, desc[UR6][R12.64+0x4], R8 ;  /* 0x800004080cff79a2 */ /* 0x0003e2000c10e106 */
[----:B------:R-:W-:Y:S04]  /*4350*/  BSSY.RECONVERGENT B0, `(.L_x_642) ;  /* 0x000000f000007945 */ /* 0x000fe80003800200 */
[----:B-1----:R-:W-:Y:S05]  /*4360*/  @P0 BRA `(.L_x_643) ;  /* 0x0000000000340947 */ /* 0x002fea0003800000 */
[----:B------:R-:W1:Y:S02]  /*4370*/  QSPC.E.S P0, RZ, [R12+0x4] ;  /* 0x000004000cff73aa */ /* 0x000e640000000500 */
[----:B-1----:R-:W-:Y:S05]  /*4380*/  @!P0 BRA `(.L_x_644) ;  /* 0x0000000000208947 */ /* 0x002fea0003800000 */
[----:B------:R-:W-:-:S04]  /*4390*/  MOV R14, R12 ;  /* 0x0000000c000e7202 */ /* 0x000fc80000000f00 */
[----:B------:R-:W-:Y:S01]  /*43a0*/  MOV R14, R14 ;  /* 0x0000000e000e7202 */ /* 0x000fe20000000f00 */
[----:B------:R-:W-:-:S07]  /*43b0*/  IMAD.MOV.U32 R15, RZ, RZ, R8 ;  /* 0x000000ffff0f7224 */ /* 0x000fce00078e0008 */
.L_x_645:
[----:B------:R-:W0:Y:S02]  /*43c0*/  LDS R8, [R14+0x4] ;  /* 0x000004000e087984 */ /* 0x000e240000000800 */
[----:B0-----:R-:W-:-:S05]  /*43d0*/  HFMA2 R9, R8, 1, 1, R15 ;  /* 0x3c003c0008097831 */ /* 0x001fca000000000f */
[----:B------:R-:W0:Y:S02]  /*43e0*/  ATOMS.CAST.SPIN P0, [R14+0x4], R8, R9 ;  /* 0x000004080e00758d */ /* 0x000e240001800009 */
[----:B0-----:R-:W-:Y:S05]  /*43f0*/  @!P0 BRA `(.L_x_645) ;  /* 0xfffffffc00f08947 */ /* 0x001fea000383ffff */
[----:B------:R-:W-:Y:S05]  /*4400*/  BRA `(.L_x_643) ;  /* 0x00000000000c7947 */ /* 0x000fea0003800000 */
.L_x_644:
[----:B------:R-:W0:Y:S02]  /*4410*/  LD.E R0, desc[UR6][R12.64+0x4] ;  /* 0x000004060c007980 */ /* 0x000e24000c101900 */
[----:B0-----:R-:W-:-:S05]  /*4420*/  IADD3 R9, PT, PT, R8, R0, RZ ;  /* 0x0000000008097210 */ /* 0x001fca0007ffe0ff */
[----:B------:R1:W-:Y:S02]  /*4430*/  ST.E desc[UR6][R12.64+0x4], R9 ;  /* 0x000004090c007985 */ /* 0x0003e4000c101906 */
.L_x_643:
[----:B------:R-:W-:Y:S05]  /*4440*/  BSYNC.RECONVERGENT B0 ;  /* 0x0000000000007941 */ /* 0x000fea0003800200 */
.L_x_642:
[----:B------:R-:W-:-:S13]  /*4450*/  ISETP.NE.AND P0, PT, R10, 0x1, PT ;  /* 0x000000010a00780c */ /* 0x000fda0003f05270 */
        /* <DEDUP_REMOVED lines=9> */
.L_x_649:
[----:B------:R-:W0:Y:S02]  /*44f0*/  LDS R14, [R8] ;  /* 0x00000000080e7984 */ /* 0x000e240000000800 */
[----:B0-----:R-:W-:-:S05]  /*4500*/  HADD2 R15, R14, R7 ;  /* 0x000000070e0f7230 */ /* 0x001fca0000000000 */
[----:B------:R-:W0:Y:S02]  /*4510*/  ATOMS.CAST.SPIN P0, [R8], R14, R15 ;  /* 0x0000000e0800758d */ /* 0x000e24000180000f */
[----:B0-----:R-:W-:Y:S05]  /*4520*/  @!P0 BRA `(.L_x_649) ;  /* 0xfffffffc00f08947 */ /* 0x001fea000383ffff */
[----:B------:R-:W-:Y:S05]  /*4530*/  BRA `(.L_x_647) ;  /* 0x00000000000c7947 */ /* 0x000fea0003800000 */
.L_x_648:
[----:B------:R-:W2:Y:S02]  /*4540*/  LD.E R0, desc[UR6][R12.64] ;  /* 0x000000060c007980 */ /* 0x000ea4000c101900 */
[----:B--2---:R-:W-:-:S05]  /*4550*/  IADD3 R7, PT, PT, R7, R0, RZ ;  /* 0x0000000007077210 */ /* 0x004fca0007ffe0ff */
[----:B------:R0:W-:Y:S02]  /*4560*/  ST.E desc[UR6][R12.64], R7 ;  /* 0x000000070c007985 */ /* 0x0001e4000c101906 */
.L_x_647:
[----:B------:R-:W-:Y:S05]  /*4570*/  BSYNC.RECONVERGENT B0 ;  /* 0x0000000000007941 */ /* 0x000fea0003800200 */
.L_x_646:
[----:B------:R1:W-:Y:S01]  /*4580*/  ATOM.E.ADD.F16x2.RN.STRONG.GPU P0, RZ, desc[UR6][R12.64+0x4], R6 ;  /* 0x800004060cff79a2 */ /* 0x0003e2000c10e106 */
[----:B------:R-:W-:Y:S04]  /*4590*/  BSSY.RECONVERGENT B0, `(.L_x_650) ;  /* 0x000000f000007945 */ /* 0x000fe80003800200 */
[----:B-1----:R-:W-:Y:S05]  /*45a0*/  @P0 BRA `(.L_x_651) ;  /* 0x0000000000340947 */ /* 0x002fea0003800000 */
[----:B------:R-:W1:Y:S02]  /*45b0*/  QSPC.E.S P0, RZ, [R12+0x4] ;  /* 0x000004000cff73aa */ /* 0x000e640000000500 */
[----:B-1----:R-:W-:Y:S05]  /*45c0*/  @!P0 BRA `(.L_x_652) ;  /* 0x0000000000208947 */ /* 0x002fea0003800000 */
[----:B------:R-:W-:-:S05]  /*45d0*/  IMAD.MOV.U32 R8, RZ, RZ, R12 ;  /* 0x000000ffff087224 */ /* 0x000fca00078e000c */
[----:B------:R-:W-:Y:S02]  /*45e0*/  MOV R8, R8 ;  /* 0x0000000800087202 */ /* 0x000fe40000000f00 */
[----:B------:R-:W-:-:S07]  /*45f0*/  MOV R9, R6 ;  /* 0x0000000600097202 */ /* 0x000fce0000000f00 */
.L_x_653:
[----:B------:R-:W0:Y:S02]  /*4600*/  LDS R6, [R8+0x4] ;  /* 0x0000040008067984 */ /* 0x000e240000000800 */
[----:B0-----:R-:W-:-:S05]  /*4610*/  HFMA2 R7, R6, 1, 1, R9 ;  /* 0x3c003c0006077831 */ /* 0x001fca0000000009 */
[----:B------:R-:W0:Y:S02]  /*4620*/  ATOMS.CAST.SPIN P0, [R8+0x4], R6, R7 ;  /* 0x000004060800758d */ /* 0x000e240001800007 */
[----:B0-----:R-:W-:Y:S05]  /*4630*/  @!P0 BRA `(.L_x_653) ;  /* 0xfffffffc00f08947 */ /* 0x001fea000383ffff */
[----:B------:R-:W-:Y:S05]  /*4640*/  BRA `(.L_x_651) ;  /* 0x00000000000c7947 */ /* 0x000fea0003800000 */
.L_x_652:
[----:B------:R-:W0:Y:S02]  /*4650*/  LD.E R0, desc[UR6][R12.64+0x4] ;  /* 0x000004060c007980 */ /* 0x000e24000c101900 */
[----:B0-----:R-:W-:-:S05]  /*4660*/  IMAD.IADD R7, R6, 0x1, R0 ;  /* 0x0000000106077824 */ /* 0x001fca00078e0200 */
[----:B------:R1:W-:Y:S02]  /*4670*/  ST.E desc[UR6][R12.64+0x4], R7 ;  /* 0x000004070c007985 */ /* 0x0003e4000c101906 */
.L_x_651:
[----:B------:R-:W-:Y:S05]  /*4680*/  BSYNC.RECONVERGENT B0 ;  /* 0x0000000000007941 */ /* 0x000fea0003800200 */
.L_x_650:
        /* <DEDUP_REMOVED lines=8> */
[----:B------:R-:W-:-:S04]  /*4710*/  MOV R6, R12 ;  /* 0x0000000c00067202 */ /* 0x000fc80000000f00 */
[----:B------:R-:W-:-:S07]  /*4720*/  MOV R6, R6 ;  /* 0x0000000600067202 */ /* 0x000fce0000000f00 */
.L_x_657:
[----:B------:R-:W0:Y:S02]  /*4730*/  LDS R8, [R6] ;  /* 0x0000000006087984 */ /* 0x000e240000000800 */
[----:B0-----:R-:W-:-:S05]  /*4740*/  HADD2 R9, R8, R5 ;  /* 0x0000000508097230 */ /* 0x001fca0000000000 */
[----:B------:R-:W0:Y:S02]  /*4750*/  ATOMS.CAST.SPIN P0, [R6], R8, R9 ;  /* 0x000000080600758d */ /* 0x000e240001800009 */
[----:B0-----:R-:W-:Y:S05]  /*4760*/  @!P0 BRA `(.L_x_657) ;  /* 0xfffffffc00f08947 */ /* 0x001fea000383ffff */
[----:B------:R-:W-:Y:S05]  /*4770*/  BRA `(.L_x_655) ;  /* 0x00000000000c7947 */ /* 0x000fea0003800000 */
.L_x_656:
[----:B------:R-:W2:Y:S02]  /*4780*/  LD.E R0, desc[UR6][R12.64] ;  /* 0x000000060c007980 */ /* 0x000ea4000c101900 */
[----:B--2---:R-:W-:-:S05]  /*4790*/  IMAD.IADD R5, R5, 0x1, R0 ;  /* 0x0000000105057824 */ /* 0x004fca00078e0200 */
[----:B------:R0:W-:Y:S02]  /*47a0*/  ST.E desc[UR6][R12.64], R5 ;  /* 0x000000050c007985 */ /* 0x0001e4000c101906 */
.L_x_655:
[----:B------:R-:W-:Y:S05]  /*47b0*/  BSYNC.RECONVERGENT B0 ;  /* 0x0000000000007941 */ /* 0x000fea0003800200 */
.L_x_654:
        /* <DEDUP_REMOVED lines=8> */
.L_x_661:
[----:B------:R-:W0:Y:S02]  /*4840*/  LDS R4, [R6+0x4] ;  /* 0x0000040006047984 */ /* 0x000e240000000800 */
[----:B0-----:R-:W-:-:S05]  /*4850*/  HFMA2 R5, R4, 1, 1, R7 ;  /* 0x3c003c0004057831 */ /* 0x001fca0000000007 */
[----:B------:R-:W0:Y:S02]  /*4860*/  ATOMS.CAST.SPIN P0, [R6+0x4], R4, R5 ;  /* 0x000004040600758d */ /* 0x000e240001800005 */
[----:B0-----:R-:W-:Y:S05]  /*4870*/  @!P0 BRA `(.L_x_661) ;  /* 0xfffffffc00f08947 */ /* 0x001fea000383ffff */
[----:B------:R-:W-:Y:S05]  /*4880*/  BRA `(.L_x_659) ;  /* 0x00000000000c7947 */ /* 0x000fea0003800000 */
.L_x_660:
[----:B------:R-:W0:Y:S02]  /*4890*/  LD.E R0, desc[UR6][R12.64+0x4] ;  /* 0x000004060c007980 */ /* 0x000e24000c101900 */
[----:B0-----:R-:W-:-:S05]  /*48a0*/  IADD3 R5, PT, PT, R4, R0, RZ ;  /* 0x0000000004057210 */ /* 0x001fca0007ffe0ff */
[----:B------:R1:W-:Y:S02]  /*48b0*/  ST.E desc[UR6][R12.64+0x4], R5 ;  /* 0x000004050c007985 */ /* 0x0003e4000c101906 */
.L_x_659:
[----:B------:R-:W-:Y:S05]  /*48c0*/  BSYNC.RECONVERGENT B0 ;  /* 0x0000000000007941 */ /* 0x000fea0003800200 */
.L_x_658:
        /* <DEDUP_REMOVED lines=10> */
.L_x_665:
[----:B------:R-:W0:Y:S02]  /*4970*/  LDS R6, [R4] ;  /* 0x0000000004067984 */ /* 0x000e240000000800 */
[----:B0-----:R-:W-:-:S05]  /*4980*/  HADD2 R7, R6, R3 ;  /* 0x0000000306077230 */ /* 0x001fca0000000000 */
[----:B------:R-:W0:Y:S02]  /*4990*/  ATOMS.CAST.SPIN P0, [R4], R6, R7 ;  /* 0x000000060400758d */ /* 0x000e240001800007 */
[----:B0-----:R-:W-:Y:S05]  /*49a0*/  @!P0 BRA `(.L_x_665) ;  /* 0xfffffffc00f08947 */ /* 0x001fea000383ffff */
[----:B------:R-:W-:Y:S05]  /*49b0*/  BRA `(.L_x_663) ;  /* 0x00000000000c7947 */ /* 0x000fea0003800000 */
.L_x_664:
[----:B------:R-:W2:Y:S02]  /*49c0*/  LD.E R0, desc[UR6][R12.64] ;  /* 0x000000060c007980 */ /* 0x000ea4000c101900 */
[----:B--2---:R-:W-:-:S05]  /*49d0*/  IADD3 R3, PT, PT, R3, R0, RZ ;  /* 0x0000000003037210 */ /* 0x004fca0007ffe0ff */
[----:B------:R0:W-:Y:S02]  /*49e0*/  ST.E desc[UR6][R12.64], R3 ;  /* 0x000000030c007985 */ /* 0x0001e4000c101906 */
.L_x_663:
[----:B------:R-:W-:Y:S05]  /*49f0*/  BSYNC.RECONVERGENT B0 ;  /* 0x0000000000007941 */ /* 0x000fea0003800200 */
.L_x_662:
[----:B------:R1:W-:Y:S02]  /*4a00*/  ATOM.E.ADD.F16x2.RN.STRONG.GPU P0, RZ, desc[UR6][R12.64+0x4], R2 ;  /* 0x800004020cff79a2 */ /* 0x0003e4000c10e106 */
[----:B-1----:R-:W-:Y:S05]  /*4a10*/  @P0 EXIT ;  /* 0x000000000000094d */ /* 0x002fea0003800000 */
[----:B------:R-:W1:Y:S02]  /*4a20*/  QSPC.E.S P0, RZ, [R12+0x4] ;  /* 0x000004000cff73aa */ /* 0x000e640000000500 */
[----:B-1----:R-:W-:Y:S05]  /*4a30*/  @!P0 BRA `(.L_x_666) ;  /* 0x00000000001c8947 */ /* 0x002fea0003800000 */
[----:B0-----:R-:W-:Y:S01]  /*4a40*/  MOV R12, R12 ;  /* 0x0000000c000c7202 */ /* 0x001fe20000000f00 */
[----:B------:R-:W-:-:S07]  /*4a50*/  IMAD.MOV.U32 R5, RZ, RZ, R2 ;  /* 0x000000ffff057224 */ /* 0x000fce00078e0002 */
.L_x_667:
[----:B------:R-:W0:Y:S02]  /*4a60*/  LDS R2, [R12+0x4] ;  /* 0x000004000c027984 */ /* 0x000e240000000800 */
[----:B0-----:R-:W-:-:S05]  /*4a70*/  HFMA2 R3, R2, 1, 1, R5 ;  /* 0x3c003c0002037831 */ /* 0x001fca0000000005 */
[----:B------:R-:W0:Y:S02]  /*4a80*/  ATOMS.CAST.SPIN P0, [R12+0x4], R2, R3 ;  /* 0x000004020c00758d */ /* 0x000e240001800003 */
[----:B0-----:R-:W-:Y:S05]  /*4a90*/  @!P0 BRA `(.L_x_667) ;  /* 0xfffffffc00f08947 */ /* 0x001fea000383ffff */
[----:B------:R-:W-:Y:S05]  /*4aa0*/  EXIT ;  /* 0x000000000000794d */ /* 0x000fea0003800000 */
.L_x_666:
[----:B------:R-:W0:Y:S02]  /*4ab0*/  LD.E R0, desc[UR6][R12.64+0x4] ;  /* 0x000004060c007980 */ /* 0x000e24000c101900 */
[----:B0-----:R-:W-:-:S05]  /*4ac0*/  IADD3 R3, PT, PT, R2, R0, RZ ;  /* 0x0000000002037210 */ /* 0x001fca0007ffe0ff */
[----:B------:R-:W-:Y:S01]  /*4ad0*/  ST.E desc[UR6][R12.64+0x4], R3 ;  /* 0x000004030c007985 */ /* 0x000fe2000c101906 */
[----:B------:R-:W-:Y:S05]  /*4ae0*/  EXIT ;  /* 0x000000000000794d */ /* 0x000fea0003800000 */
.L_x_668:
        /* <DEDUP_REMOVED lines=9> */
.L_x_3574:


//--------------------- .text._Z23gemm_half_q_half_kernelILi4ELi48ELb0ELb0ELi32EEvPK6__halfPKjS4_S2_PS0_iiiiPKtS7_iiiiiibS2_i --------------------------
	.section	.text._Z23gemm_half_q_half_kernelILi4ELi48ELb0ELb0ELi32EEvPK6__halfPKjS4_S2_PS0_iiiiPKtS7_iiiiiibS2_i,"ax",@progbits
	.align	128
        .global         _Z23gemm_half_q_half_kernelILi4ELi48ELb0ELb0ELi32EEvPK6__halfPKjS4_S2_PS0_iiiiPKtS7_iiiiiibS2_i
        .type           _Z23gemm_half_q_half_kernelILi4ELi48ELb0ELb0ELi32EEvPK6__halfPKjS4_S2_PS0_iiiiPKtS7_iiiiiibS2_i,@function
        .size           _Z23gemm_half_q_half_kernelILi4ELi48ELb0ELb0ELi32EEvPK6__halfPKjS4_S2_PS0_iiiiPKtS7_iiiiiibS2_i,(.L_x_3575 - _Z23gemm_half_q_half_kernelILi4ELi48ELb0ELb0ELi32EEvPK6__halfPKjS4_S2_PS0_iiiiPKtS7_iiiiiibS2_i)
        .other          _Z23gemm_half_q_half_kernelILi4ELi48ELb0ELb0ELi32EEvPK6__halfPKjS4_S2_PS0_iiiiPKtS7_iiiiiibS2_i,@"STO_CUDA_ENTRY STV_DEFAULT"
_Z23gemm_half_q_half_kernelILi4ELi48ELb0ELb0ELi32EEvPK6__halfPKjS4_S2_PS0_iiiiPKtS7_iiiiiibS2_i:
.text._Z23gemm_half_q_half_kernelILi4ELi48ELb0ELb0ELi32EEvPK6__halfPKjS4_S2_PS0_iiiiPKtS7_iiiiiibS2_i:
[----:B------:R-:W-:Y:S01]  /*0000*/  LDC R1, c[0x0][0x37c] ;  /* 0x0000df00ff017b82 */ /* 0x000fe20000000800 */
[----:B------:R-:W0:Y:S07]  /*0010*/  S2R R6, SR_CTAID.Z ;  /* 0x0000000000067919 */ /* 0x000e2e0000002700 */
[----:B------:R-:W1:Y:S01]  /*0020*/  S2UR UR7, SR_CTAID.Y ;  /* 0x00000000000779c3 */ /* 0x000e620000002600 */
[----:B------:R-:W1:Y:S01]  /*0030*/  LDCU UR5, c[0x0][0x3a8] ;  /* 0x00007500ff0577ac */ /* 0x000e620008000800 */
[----:B------:R-:W-:Y:S01]  /*0040*/  BSSY.RECONVERGENT B0, `(.L_x_669) ;  /* 0x00000c4000007945 */ /* 0x000fe20003800200 */
[----:B------:R-:W2:Y:S01]  /*0050*/  S2R R7, SR_TID.X ;  /* 0x0000000000077919 */ /* 0x000ea20000002100 */
[----:B------:R-:W3:Y:S04]  /*0060*/  LDCU.64 UR8, c[0x0][0x358] ;  /* 0x00006b00ff0877ac */ /* 0x000ee80008000a00 */
[----:B------:R-:W4:Y:S08]  /*0070*/  LDC R3, c[0x0][0x3b0] ;  /* 0x0000ec00ff037b82 */ /* 0x000f300000000800 */
[----:B------:R-:W5:Y:S01]  /*0080*/  S2UR UR4, SR_CTAID.X ;  /* 0x00000000000479c3 */ /* 0x000f620000002500 */
[----:B-1----:R-:W-:-:S06]  /*0090*/  UIMAD UR5, UR7, -0x4, UR5 ;  /* 0xfffffffc070578a4 */ /* 0x002fcc000f8e0205 */
[----:B------:R-:W-:Y:S02]  /*00a0*/  MOV R45, UR5 ;  /* 0x00000005002d7c02 */ /* 0x000fe40008000f00 */
[----:B0-----:R-:W-:Y:S02]  /*00b0*/  SHF.L.U32 R46, R6, 0x5, RZ ;  /* 0x00000005062e7819 */ /* 0x001fe400000006ff */
[C---:B------:R-:W-:Y:S02]  /*00c0*/  ISETP.GE.AND P1, PT, R45.reuse, 0x1, PT ;  /* 0x000000012d00780c */ /* 0x040fe40003f26270 */
[C---:B------:R-:W-:Y:S02]  /*00d0*/  IADD3 R0, PT, PT, R46.reuse, 0x20, RZ ;  /* 0x000000202e007810 */ /* 0x040fe40007ffe0ff */
[----:B--2---:R-:W-:Y:S02]  /*00e0*/  IADD3 R16, PT, PT, R46, R7, RZ ;  /* 0x000000072e107210 */ /* 0x004fe40007ffe0ff */
[----:B----4-:R-:W-:Y:S01]  /*00f0*/  VIMNMX R43, PT, PT, R0, R3, PT ;  /* 0x00000003002b7248 */ /* 0x010fe20003fe0100 */
[----:B-----5:R-:W-:Y:S01]  /*0100*/  USHF.L.U32 UR4, UR4, 0x7, URZ ;  /* 0x0000000704047899 */ /* 0x020fe200080006ff */
[----:B------:R-:W-:-:S02]  /*0110*/  VIMNMX R4, PT, PT, R45, 0x4, PT ;  /* 0x000000042d047848 */ /* 0x000fc40003fe0100 */
[----:B------:R-:W-:-:S03]  /*0120*/  ISETP.GE.OR P0, PT, R16, R43, !P1 ;  /* 0x0000002b1000720c */ /* 0x000fc60004f06670 */
[----:B------:R-:W-:-:S10]  /*0130*/  LEA R2, R7, UR4, 0x2 ;  /* 0x0000000407027c11 */ /* 0x000fd4000f8e10ff */
[----:B---3--:R-:W-:Y:S05]  /*0140*/  @P0 BRA `(.L_x_670) ;  /* 0x0000000800cc0947 */ /* 0x008fea0003800000 */
        /* <DEDUP_REMOVED lines=16> */
[----:B------:R-:W-:-:S04]  /*0250*/  VIMNMX R10, PT, PT, R4, 0x1, !PT ;  /* 0x00000001040a7848 */ /* 0x000fc80007fe0100 */
[----:B------:R-:W-:-:S04]  /*0260*/  IADD3 R17, PT, PT, -R10, 0x1, RZ ;  /* 0x000000010a117810 */ /* 0x000fc80007ffe1ff */
[----:B------:R-:W-:Y:S01]  /*0270*/  ISETP.NE.AND P0, PT, R17, RZ, PT ;  /* 0x000000ff1100720c */ /* 0x000fe20003f05270 */
[----:B--2---:R0:W-:-:S12]  /*0280*/  STS.U16 [R5], R8 ;  /* 0x0000000805007388 */ /* 0x0041d80000000400 */
[----:B------:R-:W-:Y:S05]  /*0290*/  @!P0 BRA `(.L_x_670) ;  /* 0x0000000800788947 */ /* 0x000fea0003800000 */
[----:B------:R-:W-:Y:S02]  /*02a0*/  ISETP.GE.AND P0, PT, R17, RZ, PT ;  /* 0x000000ff1100720c */ /* 0x000fe40003f06270 */
[----:B------:R-:W-:Y:S02]  /*02b0*/  IADD3 R18, PT, PT, R5, 0x40, RZ ;  /* 0x0000004005127810 */ /* 0x000fe40007ffe0ff */
[----:B0-----:R-:W-:-:S09]  /*02c0*/  IADD3 R5, PT, PT, R11, R3, RZ ;  /* 0x000000030b057210 */ /* 0x001fd20007ffe0ff */
[----:B------:R-:W-:Y:S05]  /*02d0*/  @P0 BRA `(.L_x_672) ;  /* 0x0000000000ec0947 */ /* 0x000fea0003800000 */
[----:B------:R-:W-:Y:S02]  /*02e0*/  IADD3 R8, PT, PT, RZ, -R17, RZ ;  /* 0x80000011ff087210 */ /* 0x000fe40007ffe0ff */
[----:B------:R-:W-:Y:S02]  /*02f0*/  PLOP3.LUT P0, PT, PT, PT, PT, 0x80, 0x8 ;  /* 0x000000000008781c */ /* 0x000fe40003f0f070 */
[----:B------:R-:W-:-:S13]  /*0300*/  ISETP.GT.AND P2, PT, R8, 0x3, PT ;  /* 0x000000030800780c */ /* 0x000fda0003f44270 */
[----:B------:R-:W-:Y:S05]  /*0310*/  @!P2 BRA `(.L_x_673) ;  /* 0x000000000084a947 */ /* 0x000fea0003800000 */
[----:B------:R-:W-:-:S13]  /*0320*/  PLOP3.LUT P0, PT, PT, PT, PT, 0x8, 0x80 ;  /* 0x000000000080781c */ /* 0x000fda0003f0e170 */
.L_x_674:
[----:B------:R-:W-:Y:S02]  /*0330*/  IADD3 R9, P2, PT, R16, R5, RZ ;  /* 0x0000000510097210 */ /* 0x000fe40007f5e0ff */
[CC--:B------:R-:W-:Y:S02]  /*0340*/  IADD3 R10, PT, PT, R5.reuse, R3.reuse, RZ ;  /* 0x00000003050a7210 */ /* 0x0c0fe40007ffe0ff */
[----:B------:R-:W-:Y:S02]  /*0350*/  LEA.HI.X.SX32 R12, R5, RZ, 0x1, P2 ;  /* 0x000000ff050c7211 */ /* 0x000fe400010f0eff */
[----:B------:R-:W-:Y:S02]  /*0360*/  IADD3 R5, PT, PT, R10, R3, RZ ;  /* 0x000000030a057210 */ /* 0x000fe40007ffe0ff */
[----:B------:R-:W-:Y:S02]  /*0370*/  LEA R8, P2, R9, UR10, 0x1 ;  /* 0x0000000a09087c11 */ /* 0x000fe4000f8408ff */
[----:B------:R-:W-:-:S02]  /*0380*/  IADD3 R11, P3, PT, R16, R10, RZ ;  /* 0x0000000a100b7210 */ /* 0x000fc40007f7e0ff */
[----:B------:R-:W-:Y:S02]  /*0390*/  IADD3 R19, PT, PT, R5, R3, RZ ;  /* 0x0000000305137210 */ /* 0x000fe40007ffe0ff */
[----:B------:R-:W-:Y:S02]  /*03a0*/  LEA.HI.X R9, R9, UR11, R12, 0x1, P2 ;  /* 0x0000000b09097c11 */ /* 0x000fe400090f0c0c */
[----:B------:R-:W-:Y:S02]  /*03b0*/  LEA.HI.X.SX32 R14, R10, RZ, 0x1, P3 ;  /* 0x000000ff0a0e7211 */ /* 0x000fe400018f0eff */
[----:B------:R-:W-:Y:S02]  /*03c0*/  LEA R10, P2, R11, UR10, 0x1 ;  /* 0x0000000a0b0a7c11 */ /* 0x000fe4000f8408ff */
[C---:B------:R-:W-:Y:S01]  /*03d0*/  IADD3 R13, P4, PT, R16.reuse, R5, RZ ;  /* 0x00000005100d7210 */ /* 0x040fe20007f9e0ff */
[----:B------:R-:W2:Y:S01]  /*03e0*/  LDG.E.U16.CONSTANT R9, desc[UR8][R8.64] ;  /* 0x0000000808097981 */ /* 0x000ea2000c1e9500 */
[----:B------:R-:W-:-:S02]  /*03f0*/  IADD3 R15, P5, PT, R16, R19, RZ ;  /* 0x00000013100f7210 */ /* 0x000fc40007fbe0ff */
[----:B------:R-:W-:Y:S02]  /*0400*/  LEA.HI.X R11, R11, UR11, R14, 0x1, P2 ;  /* 0x0000000b0b0b7c11 */ /* 0x000fe400090f0c0e */
[----:B------:R-:W-:Y:S02]  /*0410*/  LEA.HI.X.SX32 R22, R5, RZ, 0x1, P4 ;  /* 0x000000ff05167211 */ /* 0x000fe400020f0eff */
[----:B------:R-:W-:Y:S02]  /*0420*/  LEA R12, P3, R13, UR10, 0x1 ;  /* 0x0000000a0d0c7c11 */ /* 0x000fe4000f8608ff */
[----:B------:R-:W-:Y:S01]  /*0430*/  LEA.HI.X.SX32 R20, R19, RZ, 0x1, P5 ;  /* 0x000000ff13147211 */ /* 0x000fe200028f0eff */
[----:B------:R-:W3:Y:S01]  /*0440*/  LDG.E.U16.CONSTANT R11, desc[UR8][R10.64] ;  /* 0x000000080a0b7981 */ /* 0x000ee2000c1e9500 */
[----:B------:R-:W-:Y:S02]  /*0450*/  LEA R14, P2, R15, UR10, 0x1 ;  /* 0x0000000a0f0e7c11 */ /* 0x000fe4000f8408ff */
[----:B------:R-:W-:-:S02]  /*0460*/  LEA.HI.X R13, R13, UR11, R22, 0x1, P3 ;  /* 0x0000000b0d0d7c11 */ /* 0x000fc400098f0c16 */
[----:B------:R-:W-:-:S04]  /*0470*/  LEA.HI.X R15, R15, UR11, R20, 0x1, P2 ;  /* 0x0000000b0f0f7c11 */ /* 0x000fc800090f0c14 */
[----:B------:R-:W4:Y:S04]  /*0480*/  LDG.E.U16.CONSTANT R13, desc[UR8][R12.64] ;  /* 0x000000080c0d7981 */ /* 0x000f28000c1e9500 */
[----:B------:R-:W5:Y:S01]  /*0490*/  LDG.E.U16.CONSTANT R15, desc[UR8][R14.64] ;  /* 0x000000080e0f7981 */ /* 0x000f62000c1e9500 */
[----:B------:R-:W-:-:S04]  /*04a0*/  IADD3 R17, PT, PT, R17, 0x4, RZ ;  /* 0x0000000411117810 */ /* 0x000fc80007ffe0ff */
[----:B------:R-:W-:Y:S02]  /*04b0*/  ISETP.GE.AND P2, PT, R17, -0x3, PT ;  /* 0xfffffffd1100780c */ /* 0x000fe40003f46270 */
[----:B------:R-:W-:Y:S01]  /*04c0*/  IADD3 R5, PT, PT, R19, R3, RZ ;  /* 0x0000000313057210 */ /* 0x000fe20007ffe0ff */
[----:B--2---:R-:W-:Y:S04]  /*04d0*/  STS.U16 [R18], R9 ;  /* 0x0000000912007388 */ /* 0x004fe80000000400 */
[----:B---3--:R-:W-:Y:S04]  /*04e0*/  STS.U16 [R18+0x40], R11 ;  /* 0x0000400b12007388 */ /* 0x008fe80000000400 */
[----:B----4-:R-:W-:Y:S04]  /*04f0*/  STS.U16 [R18+0x80], R13 ;  /* 0x0000800d12007388 */ /* 0x010fe80000000400 */
[----:B-----5:R0:W-:Y:S02]  /*0500*/  STS.U16 [R18+0xc0], R15 ;  /* 0x0000c00f12007388 */ /* 0x0201e40000000400 */
[----:B0-----:R-:W-:Y:S01]  /*0510*/  IADD3 R18, PT, PT, R18, 0x100, RZ ;  /* 0x0000010012127810 */ /* 0x001fe20007ffe0ff */
[----:B------:R-:W-:Y:S06]  /*0520*/  @!P2 BRA `(.L_x_674) ;  /* 0xfffffffc0080a947 */ /* 0x000fec000383ffff */
.L_x_673:
[----:B------:R-:W-:-:S04]  /*0530*/  IADD3 R8, PT, PT, RZ, -R17, RZ ;  /* 0x80000011ff087210 */ /* 0x000fc80007ffe0ff */
[----:B------:R-:W-:-:S13]  /*0540*/  ISETP.GT.AND P2, PT, R8, 0x1, PT ;  /* 0x000000010800780c */ /* 0x000fda0003f44270 */
[----:B------:R-:W-:Y:S05]  /*0550*/  @!P2 BRA `(.L_x_675) ;  /* 0x000000000044a947 */ /* 0x000fea0003800000 */
        /* <DEDUP_REMOVED lines=11> */
[----:B------:R-:W-:Y:S02]  /*0610*/  PLOP3.LUT P0, PT, PT, PT, PT, 0x8, 0x80 ;  /* 0x000000000080781c */ /* 0x000fe40003f0e170 */
[----:B------:R-:W-:Y:S02]  /*0620*/  IADD3 R17, PT, PT, R17, 0x2, RZ ;  /* 0x0000000211117810 */ /* 0x000fe40007ffe0ff */
[----:B------:R-:W-:Y:S01]  /*0630*/  IADD3 R5, PT, PT, R12, R3, RZ ;  /* 0x000000030c057210 */ /* 0x000fe20007ffe0ff */
[----:B--2---:R-:W-:Y:S04]  /*0640*/  STS.U16 [R18], R9 ;  /* 0x0000000912007388 */ /* 0x004fe80000000400 */
[----:B---3--:R0:W-:Y:S02]  /*0650*/  STS.U16 [R18+0x40], R11 ;  /* 0x0000400b12007388 */ /* 0x0081e40000000400 */
[----:B0-----:R-:W-:-:S07]  /*0660*/  IADD3 R18, PT, PT, R18, 0x80, RZ ;  /* 0x0000008012127810 */ /* 0x001fce0007ffe0ff */
.L_x_675:
[----:B------:R-:W-:-:S13]  /*0670*/  ISETP.EQ.AND P2, PT, R17, RZ, PT ;  /* 0x000000ff1100720c */ /* 0x000fda0003f42270 */
[----:B------:R-:W-:Y:S05]  /*0680*/  @!P0 BRA P2, `(.L_x_670) ;  /* 0x00000004007c8947 */ /* 0x000fea0001000000 */
.L_x_672:
[----:B------:R-:W-:-:S04]  /*0690*/  IADD3 R9, P0, PT, R16, R5, RZ ;  /* 0x0000000510097210 */ /* 0x000fc80007f1e0ff */
[----:B------:R-:W-:Y:S02]  /*06a0*/  LEA.HI.X.SX32 R10, R5, RZ, 0x1, P0 ;  /* 0x000000ff050a7211 */ /* 0x000fe400000f0eff */
[----:B------:R-:W-:-:S04]  /*06b0*/  LEA R8, P0, R9, UR10, 0x1 ;  /* 0x0000000a09087c11 */ /* 0x000fc8000f8008ff */
[----:B------:R-:W-:-:S06]  /*06c0*/  LEA.HI.X R9, R9, UR11, R10, 0x1, P0 ;  /* 0x0000000b09097c11 */ /* 0x000fcc00080f0c0a */
[----:B------:R-:W2:Y:S01]  /*06d0*/  LDG.E.U16.CONSTANT R9, desc[UR8][R8.64] ;  /* 0x0000000808097981 */ /* 0x000ea2000c1e9500 */
[----:B------:R-:W-:Y:S02]  /*06e0*/  IADD3 R17, PT, PT, R17, 0x1, RZ ;  /* 0x0000000111117810 */ /* 0x000fe40007ffe0ff */
[----:B------:R-:W-:Y:S02]  /*06f0*/  IADD3 R5, PT, PT, R5, R3, RZ ;  /* 0x0000000305057210 */ /* 0x000fe40007ffe0ff */
[----:B------:R-:W-:Y:S01]  /*0700*/  ISETP.NE.AND P0, PT, R17, RZ, PT ;  /* 0x000000ff1100720c */ /* 0x000fe20003f05270 */
[----:B--2---:R0:W-:Y:S02]  /*0710*/  STS.U16 [R18], R9 ;  /* 0x0000000912007388 */ /* 0x0041e40000000400 */
[----:B0-----:R-:W-:-:S10]  /*0720*/  IADD3 R18, PT, PT, R18, 0x40, RZ ;  /* 0x0000004012127810 */ /* 0x001fd40007ffe0ff */
[----:B------:R-:W-:Y:S05]  /*0730*/  @P0 BRA `(.L_x_672) ;  /* 0xfffffffc00d40947 */ /* 0x000fea000383ffff */
[----:B------:R-:W-:Y:S05]  /*0740*/  BRA `(.L_x_670) ;  /* 0x00000004004c7947 */ /* 0x000fea0003800000 */
.L_x_671:
[C---:B------:R-:W-:Y:S01]  /*0750*/  LEA R8, P0, R16.reuse, UR10, 0x1 ;  /* 0x0000000a10087c11 */ /* 0x040fe2000f8008ff */
[----:B------:R-:W0:Y:S03]  /*0760*/  LDCU.64 UR12, c[0x0][0x380] ;  /* 0x00007000ff0c77ac */ /* 0x000e260008000a00 */
[----:B------:R-:W-:-:S05]  /*0770*/  LEA.HI.X R9, R16, UR11, RZ, 0x1, P0 ;  /* 0x0000000b10097c11 */ /* 0x000fca00080f0cff */
[----:B------:R1:W5:Y:S01]  /*0780*/  LDG.E.U16.CONSTANT R16, desc[UR8][R8.64] ;  /* 0x0000000808107981 */ /* 0x000362000c1e9500 */
[----:B------:R-:W-:Y:S01]  /*0790*/  VIMNMX R17, PT, PT, R4, 0x1, !PT ;  /* 0x0000000104117848 */ /* 0x000fe20007fe0100 */
[----:B------:R-:W-:-:S03]  /*07a0*/  IMAD R18, R3, UR7, RZ ;  /* 0x0000000703127c24 */ /* 0x000fc6000f8e02ff */
[----:B------:R-:W-:Y:S02]  /*07b0*/  IADD3 R17, PT, PT, RZ, -R17, RZ ;  /* 0x80000011ff117210 */ /* 0x000fe40007ffe0ff */
[----:B------:R-:W-:Y:S02]  /*07c0*/  SHF.L.U32 R18, R18, 0x2, RZ ;  /* 0x0000000212127819 */ /* 0x000fe400000006ff */
[----:B------:R-:W-:-:S13]  /*07d0*/  ISETP.GE.AND P0, PT, R17, RZ, PT ;  /* 0x000000ff1100720c */ /* 0x000fda0003f06270 */
[----:B01----:R-:W-:Y:S05]  /*07e0*/  @P0 BRA `(.L_x_676) ;  /* 0x0000000000f80947 */ /* 0x003fea0003800000 */
[----:B------:R-:W-:Y:S02]  /*07f0*/  IADD3 R8, PT, PT, RZ, -R17, RZ ;  /* 0x80000011ff087210 */ /* 0x000fe40007ffe0ff */
[----:B------:R-:W-:Y:S02]  /*0800*/  PLOP3.LUT P0, PT, PT, PT, PT, 0x80, 0x8 ;  /* 0x000000000008781c */ /* 0x000fe40003f0f070 */
[----:B------:R-:W-:-:S13]  /*0810*/  ISETP.GT.AND P2, PT, R8, 0x3, PT ;  /* 0x000000030800780c */ /* 0x000fda0003f44270 */
[----:B------:R-:W-:Y:S05]  /*0820*/  @!P2 BRA `(.L_x_677) ;  /* 0x00000000008ca947 */ /* 0x000fea0003800000 */
[----:B------:R-:W-:Y:S01]  /*0830*/  PLOP3.LUT P0, PT, PT, PT, PT, 0x8, 0x80 ;  /* 0x000000000080781c */ /* 0x000fe20003f0e170 */
[----:B------:R-:W0:Y:S01]  /*0840*/  LDCU.64 UR10, c[0x0][0x380] ;  /* 0x00007000ff0a77ac */ /* 0x000e220008000a00 */
[----:B------:R-:W-:-:S11]  /*0850*/  NOP ;  /* 0x0000000000007918 */ /* 0x000fd60000000000 */
.L_x_678:
        /* <DEDUP_REMOVED lines=23> */
[----:B------:R-:W-:-:S04]  /*09d0*/  IADD3 R17, PT, PT, R17, 0x4, RZ ;  /* 0x0000000411117810 */ /* 0x000fc80007ffe0ff */
[----:B------:R-:W-:Y:S02]  /*09e0*/  ISETP.GE.AND P2, PT, R17, -0x3, PT ;  /* 0xfffffffd1100780c */ /* 0x000fe40003f46270 */
[----:B------:R-:W-:Y:S01]  /*09f0*/  IADD3 R18, PT, PT, R18, R3, RZ ;  /* 0x0000000312127210 */ /* 0x000fe20007ffe0ff */
[----:B--2---:R-:W-:Y:S04]  /*0a00*/  STS.U16 [R5], R8 ;  /* 0x0000000805007388 */ /* 0x004fe80000000400 */
[----:B---3--:R-:W-:Y:S04]  /*0a10*/  STS.U16 [R5+0x40], R10 ;  /* 0x0000400a05007388 */ /* 0x008fe80000000400 */
[----:B----4-:R-:W-:Y:S04]  /*0a20*/  STS.U16 [R5+0x80], R12 ;  /* 0x0000800c05007388 */ /* 0x010fe80000000400 */
[----:B------:R0:W-:Y:S02]  /*0a30*/  STS.U16 [R5+0xc0], R14 ;  /* 0x0000c00e05007388 */ /* 0x0001e40000000400 */
[----:B0-----:R-:W-:Y:S01]  /*0a40*/  IADD3 R5, PT, PT, R5, 0x100, RZ ;  /* 0x0000010005057810 */ /* 0x001fe20007ffe0ff */
[----:B------:R-:W-:Y:S06]  /*0a50*/  @!P2 BRA `(.L_x_678) ;  /* 0xfffffffc0080a947 */ /* 0x000fec000383ffff */
.L_x_677:
[----:B------:R-:W-:-:S04]  /*0a60*/  IADD3 R8, PT, PT, RZ, -R17, RZ ;  /* 0x80000011ff087210 */ /* 0x000fc80007ffe0ff */
[----:B------:R-:W-:-:S13]  /*0a70*/  ISETP.GT.AND P2, PT, R8, 0x1, PT ;  /* 0x000000010800780c */ /* 0x000fda0003f44270 */
[----:B------:R-:W-:Y:S05]  /*0a80*/  @!P2 BRA `(.L_x_679) ;  /* 0x000000000048a947 */ /* 0x000fea0003800000 */
        /* <DEDUP_REMOVED lines=18> */
.L_x_679:
[----:B------:R-:W-:-:S13]  /*0bb0*/  ISETP.NE.OR P0, PT, R17, RZ, P0 ;  /* 0x000000ff1100720c */ /* 0x000fda0000705670 */
[----:B------:R-:W-:Y:S05]  /*0bc0*/  @!P0 BRA `(.L_x_670) ;  /* 0x00000000002c8947 */ /* 0x000fea0003800000 */
.L_x_676:
[----:B-----5:R-:W-:-:S04]  /*0bd0*/  IADD3 R9, P0, PT, R16, R18, RZ ;  /* 0x0000001210097210 */ /* 0x020fc80007f1e0ff */
[----:B------:R-:W-:Y:S02]  /*0be0*/  LEA.HI.X.SX32 R10, R18, RZ, 0x1, P0 ;  /* 0x000000ff120a7211 */ /* 0x000fe400000f0eff */
[----:B------:R-:W-:-:S04]  /*0bf0*/  LEA R8, P0, R9, UR12, 0x1 ;  /* 0x0000000c09087c11 */ /* 0x000fc8000f8008ff */
[----:B------:R-:W-:-:S05]  /*0c00*/  LEA.HI.X R9, R9, UR13, R10, 0x1, P0 ;  /* 0x0000000d09097c11 */ /* 0x000fca00080f0c0a */
[----:B------:R-:W2:Y:S01]  /*0c10*/  LDG.E.U16.CONSTANT R8, desc[UR8][R8.64] ;  /* 0x0000000808087981 */ /* 0x000ea2000c1e9500 */
[----:B------:R-:W-:Y:S02]  /*0c20*/  IADD3 R17, PT, PT, R17, 0x1, RZ ;  /* 0x0000000111117810 */ /* 0x000fe40007ffe0ff */
[----:B------:R-:W-:Y:S02]  /*0c30*/  IADD3 R18, PT, PT, R18, R3, RZ ;  /* 0x0000000312127210 */ /* 0x000fe40007ffe0ff */
[----:B------:R-:W-:Y:S01]  /*0c40*/  ISETP.NE.AND P0, PT, R17, RZ, PT ;  /* 0x000000ff1100720c */ /* 0x000fe20003f05270 */
[----:B--2---:R0:W-:Y:S02]  /*0c50*/  STS.U16 [R5], R8 ;  /* 0x0000000805007388 */ /* 0x0041e40000000400 */
[----:B0-----:R-:W-:-:S10]  /*0c60*/  IADD3 R5, PT, PT, R5, 0x40, RZ ;  /* 0x0000004005057810 */ /* 0x001fd40007ffe0ff */
[----:B------:R-:W-:Y:S05]  /*0c70*/  @P0 BRA `(.L_x_676) ;  /* 0xfffffffc00d40947 */ /* 0x000fea000383ffff */
.L_x_670:
[----:B------:R-:W-:Y:S05]  /*0c80*/  BSYNC.RECONVERGENT B0 ;  /* 0x0000000000007941 */ /* 0x000fea0003800200 */
.L_x_669:
[----:B------:R-:W1:Y:S02]  /*0c90*/  LDCU UR5, c[0x0][0x3ac] ;  /* 0x00007580ff0577ac */ /* 0x000e640008000800 */
[----:B-1----:R-:W-:-:S04]  /*0ca0*/  MOV R41, UR5 ;  /* 0x0000000500297c02 */ /* 0x002fc80008000f00 */
[----:B------:R-:W-:-:S13]  /*0cb0*/  ISETP.GE.AND P0, PT, R2, R41, PT ;  /* 0x000000290200720c */ /* 0x000fda0003f06270 */
        /* <DEDUP_REMOVED lines=8> */
[----:B-----5:R-:W-:Y:S01]  /*0d40*/  IADD3 R16, PT, PT, RZ, -R4, RZ ;  /* 0x80000004ff107210 */ /* 0x020fe20007ffe0ff */
[----:B------:R-:W-:-:S03]  /*0d50*/  IMAD R4, R41, UR7, RZ ;  /* 0x0000000729047c24 */ /* 0x000fc6000f8e02ff */
[----:B------:R-:W-:Y:S02]  /*0d60*/  ISETP.GE.AND P0, PT, R16, RZ, PT ;  /* 0x000000ff1000720c */ /* 0x000fe40003f06270 */
[----:B------:R-:W-:-:S04]  /*0d70*/  LEA R4, R4, UR4, 0x2 ;  /* 0x0000000404047c11 */ /* 0x000fc8000f8e10ff */
[----:B------:R-:W-:-:S07]  /*0d80*/  LEA R17, R7, R4, 0x2 ;  /* 0x0000000407117211 */ /* 0x000fce00078e10ff */
[----:B------:R-:W-:Y:S05]  /*0d90*/  @P0 BRA `(.L_x_681) ;  /* 0x00000000008c0947 */ /* 0x000fea0003800000 */
[----:B------:R-:W-:Y:S02]  /*0da0*/  IADD3 R4, PT, PT, RZ, -R16, RZ ;  /* 0x80000010ff047210 */ /* 0x000fe40007ffe0ff */
[----:B------:R-:W-:Y:S02]  /*0db0*/  PLOP3.LUT P0, PT, PT, PT, PT, 0x80, 0x8 ;  /* 0x000000000008781c */ /* 0x000fe40003f0f070 */
[----:B------:R-:W-:-:S13]  /*0dc0*/  ISETP.GT.AND P2, PT, R4, 0x3, PT ;  /* 0x000000030400780c */ /* 0x000fda0003f44270 */
[----:B------:R-:W-:Y:S05]  /*0dd0*/  @!P2 BRA `(.L_x_682) ;  /* 0x000000000044a947 */ /* 0x000fea0003800000 */
[----:B------:R-:W0:Y:S01]  /*0de0*/  LDC.64 R14, c[0x0][0x3a0] ;  /* 0x0000e800ff0e7b82 */ /* 0x000e220000000a00 */
[----:B------:R-:W-:-:S13]  /*0df0*/  PLOP3.LUT P0, PT, PT, PT, PT, 0x8, 0x80 ;  /* 0x000000000080781c */ /* 0x000fda0003f0e170 */
.L_x_683:
[CC--:B-1----:R-:W-:Y:S01]  /*0e00*/  IADD3 R8, PT, PT, R17.reuse, R41.reuse, RZ ;  /* 0x0000002911087210 */ /* 0x0c2fe20007ffe0ff */
[--C-:B0-----:R-:W-:Y:S01]  /*0e10*/  IMAD.WIDE R4, R17, 0x2, R14.reuse ;  /* 0x0000000211047825 */ /* 0x101fe200078e020e */
[----:B------:R-:W-:Y:S02]  /*0e20*/  IADD3 R16, PT, PT, R16, 0x4, RZ ;  /* 0x0000000410107810 */ /* 0x000fe40007ffe0ff */
[CC--:B------:R-:W-:Y:S01]  /*0e30*/  IADD3 R10, PT, PT, R8.reuse, R41.reuse, RZ ;  /* 0x00000029080a7210 */ /* 0x0c0fe20007ffe0ff */
[--C-:B------:R-:W-:Y:S01]  /*0e40*/  IMAD.WIDE R8, R8, 0x2, R14.reuse ;  /* 0x0000000208087825 */ /* 0x100fe200078e020e */
[----:B------:R1:W-:Y:S01]  /*0e50*/  STG.E.64 desc[UR8][R4.64], RZ ;  /* 0x000000ff04007986 */ /* 0x0003e2000c101b08 */
[----:B------:R-:W-:Y:S02]  /*0e60*/  ISETP.GE.AND P2, PT, R16, -0x3, PT ;  /* 0xfffffffd1000780c */ /* 0x000fe40003f46270 */
[CC--:B------:R-:W-:Y:S01]  /*0e70*/  IADD3 R18, PT, PT, R10.reuse, R41.reuse, RZ ;  /* 0x000000290a127210 */ /* 0x0c0fe20007ffe0ff */
[--C-:B------:R-:W-:Y:S01]  /*0e80*/  IMAD.WIDE R10, R10, 0x2, R14.reuse ;  /* 0x000000020a0a7825 */ /* 0x100fe200078e020e */
[----:B------:R1:W-:Y:S02]  /*0e90*/  STG.E.64 desc[UR8][R8.64], RZ ;  /* 0x000000ff08007986 */ /* 0x0003e4000c101b08 */
[C---:B------:R-:W-:Y:S01]  /*0ea0*/  IADD3 R17, PT, PT, R18.reuse, R41, RZ ;  /* 0x0000002912117210 */ /* 0x040fe20007ffe0ff */
[----:B------:R-:W-:Y:S01]  /*0eb0*/  IMAD.WIDE R12, R18, 0x2, R14 ;  /* 0x00000002120c7825 */ /* 0x000fe200078e020e */
[----:B------:R1:W-:Y:S04]  /*0ec0*/  STG.E.64 desc[UR8][R10.64], RZ ;  /* 0x000000ff0a007986 */ /* 0x0003e8000c101b08 */
[----:B------:R1:W-:Y:S01]  /*0ed0*/  STG.E.64 desc[UR8][R12.64], RZ ;  /* 0x000000ff0c007986 */ /* 0x0003e2000c101b08 */
[----:B------:R-:W-:Y:S05]  /*0ee0*/  @!P2 BRA `(.L_x_683) ;  /* 0xfffffffc00c4a947 */ /* 0x000fea000383ffff */
.L_x_682:
[----:B-1----:R-:W-:-:S04]  /*0ef0*/  IADD3 R4, PT, PT, RZ, -R16, RZ ;  /* 0x80000010ff047210 */ /* 0x002fc80007ffe0ff */
[----:B------:R-:W-:-:S13]  /*0f00*/  ISETP.GT.AND P2, PT, R4, 0x1, PT ;  /* 0x000000010400780c */ /* 0x000fda0003f44270 */
[----:B------:R-:W-:Y:S05]  /*0f10*/  @!P2 BRA `(.L_x_684) ;  /* 0x000000000024a947 */ /* 0x000fea0003800000 */
[----:B------:R-:W0:Y:S01]  /*0f20*/  LDC.64 R8, c[0x0][0x3a0] ;  /* 0x0000e800ff087b82 */ /* 0x000e220000000a00 */
[CC--:B------:R-:W-:Y:S02]  /*0f30*/  IADD3 R10, PT, PT, R17.reuse, R41.reuse, RZ ;  /* 0x00000029110a7210 */ /* 0x0c0fe40007ffe0ff */
[----:B------:R-:W-:Y:S02]  /*0f40*/  PLOP3.LUT P0, PT, PT, PT, PT, 0x8, 0x80 ;  /* 0x000000000080781c */ /* 0x000fe40003f0e170 */
[----:B------:R-:W-:Y:S01]  /*0f50*/  IADD3 R16, PT, PT, R16, 0x2, RZ ;  /* 0x0000000210107810 */ /* 0x000fe20007ffe0ff */
[----:B0-----:R-:W-:Y:S01]  /*0f60*/  IMAD.WIDE R4, R17, 0x2, R8 ;  /* 0x0000000211047825 */ /* 0x001fe200078e0208 */
[----:B------:R-:W-:-:S03]  /*0f70*/  IADD3 R17, PT, PT, R10, R41, RZ ;  /* 0x000000290a117210 */ /* 0x000fc60007ffe0ff */
[----:B------:R-:W-:Y:S01]  /*0f80*/  IMAD.WIDE R8, R10, 0x2, R8 ;  /* 0x000000020a087825 */ /* 0x000fe200078e0208 */
[----:B------:R0:W-:Y:S04]  /*0f90*/  STG.E.64 desc[UR8][R4.64], RZ ;  /* 0x000000ff04007986 */ /* 0x0001e8000c101b08 */
[----:B------:R0:W-:Y:S02]  /*0fa0*/  STG.E.64 desc[UR8][R8.64], RZ ;  /* 0x000000ff08007986 */ /* 0x0001e4000c101b08 */
.L_x_684:
[----:B------:R-:W-:-:S13]  /*0fb0*/  ISETP.NE.OR P0, PT, R16, RZ, P0 ;  /* 0x000000ff1000720c */ /* 0x000fda0000705670 */
[----:B------:R-:W-:Y:S05]  /*0fc0*/  @!P0 BRA `(.L_x_680) ;  /* 0x00000000001c8947 */ /* 0x000fea0003800000 */
.L_x_681:
[----:B0-----:R-:W0:Y:S02]  /*0fd0*/  LDC.64 R4, c[0x0][0x3a0] ;  /* 0x0000e800ff047b82 */ /* 0x001e240000000a00 */
.L_x_685:
[C---:B0-----:R-:W-:Y:S01]  /*0fe0*/  IMAD.WIDE R8, R17.reuse, 0x2, R4 ;  /* 0x0000000211087825 */ /* 0x041fe200078e0204 */
[----:B------:R-:W-:Y:S02]  /*0ff0*/  IADD3 R16, PT, PT, R16, 0x1, RZ ;  /* 0x0000000110107810 */ /* 0x000fe40007ffe0ff */
[----:B------:R-:W-:Y:S02]  /*1000*/  IADD3 R17, PT, PT, R17, R41, RZ ;  /* 0x0000002911117210 */ /* 0x000fe40007ffe0ff */
[----:B------:R1:W-:Y:S01]  /*1010*/  STG.E.64 desc[UR8][R8.64], RZ ;  /* 0x000000ff08007986 */ /* 0x0003e2000c101b08 */
[----:B------:R-:W-:-:S13]  /*1020*/  ISETP.NE.AND P0, PT, R16, RZ, PT ;  /* 0x000000ff1000720c */ /* 0x000fda0003f05270 */
[----:B-1----:R-:W-:Y:S05]  /*1030*/  @P0 BRA `(.L_x_685) ;  /* 0xfffffffc00e80947 */ /* 0x002fea000383ffff */
.L_x_680:
        /* <DEDUP_REMOVED lines=10> */
[----:B------:R-:W-:-:S05]  /*10e0*/  SHF.L.U32 R9, R6, 0x6, RZ ;  /* 0x0000000606097819 */ /* 0x000fca00000006ff */
[----:B0-----:R-:W-:-:S05]  /*10f0*/  IMAD.WIDE.U32 R8, R9, 0x2, R4 ;  /* 0x0000000209087825 */ /* 0x001fca00078e0004 */
[----:B------:R0:W5:Y:S01]  /*1100*/  LDG.E.U16.CONSTANT R12, desc[UR8][R8.64] ;  /* 0x00000008080c7981 */ /* 0x000162000c1e9500 */
[----:B------:R-:W-:Y:S01]  /*1110*/  SHF.R.S32.HI R11, RZ, 0x1f, R2 ;  /* 0x0000001fff0b7819 */ /* 0x000fe20000011402 */
[----:B------:R-:W-:Y:S01]  /*1120*/  UMOV UR4, URZ ;  /* 0x000000ff00047c82 */ /* 0x000fe20008000000 */
[----:B------:R-:W-:Y:S02]  /*1130*/  SHF.L.U32 R7, R7, 0x4, RZ ;  /* 0x0000000407077819 */ /* 0x000fe400000006ff */
[----:B------:R-:W-:Y:S02]  /*1140*/  LEA.HI R11, R11, R2, RZ, 0x3 ;  /* 0x000000020b0b7211 */ /* 0x000fe400078f18ff */
[----:B------:R-:W-:Y:S02]  /*1150*/  MOV R20, R46 ;  /* 0x0000002e00147202 */ /* 0x000fe40000000f00 */
[----:B------:R-:W-:Y:S02]  /*1160*/  LOP3.LUT R17, R7, 0x10, RZ, 0xc0, !PT ;  /* 0x0000001007117812 */ /* 0x000fe400078ec0ff */
[----:B0-----:R-:W-:-:S07]  /*1170*/  SHF.R.S32.HI R18, RZ, 0x3, R11 ;  /* 0x00000003ff127819 */ /* 0x001fce000001140b */
.L_x_687:
[----:B------:R-:W0:Y:S01]  /*1180*/  LDC.64 R6, c[0x0][0x390] ;  /* 0x0000e400ff067b82 */ /* 0x000e220000000a00 */
[----:B-----5:R-:W-:-:S05]  /*1190*/  IADD3 R13, PT, PT, R12, UR4, RZ ;  /* 0x000000040c0d7c10 */ /* 0x020fca000fffe0ff */
[----:B------:R-:W-:-:S05]  /*11a0*/  IMAD R8, R13, R41, RZ ;  /* 0x000000290d087224 */ /* 0x000fca00078e02ff */
[----:B------:R-:W-:-:S04]  /*11b0*/  SHF.R.S32.HI R9, RZ, 0x1f, R8 ;  /* 0x0000001fff097819 */ /* 0x000fc80000011408 */
[----:B------:R-:W-:-:S04]  /*11c0*/  LEA.HI R9, R9, R8, RZ, 0x3 ;  /* 0x0000000809097211 */ /* 0x000fc800078f18ff */
[----:B------:R-:W-:-:S05]  /*11d0*/  LEA.HI.SX32 R9, R9, R18, 0x1d ;  /* 0x0000001209097211 */ /* 0x000fca00078feaff */
[----:B0-----:R-:W-:Y:S01]  /*11e0*/  IMAD.WIDE R6, R9, 0x4, R6 ;  /* 0x0000000409067825 */ /* 0x001fe200078e0206 */
[----:B------:R-:W-:Y:S01]  /*11f0*/  SHF.L.U32 R11, R20, 0x1, RZ ;  /* 0x00000001140b7819 */ /* 0x000fe200000006ff */
[----:B------:R-:W0:Y:S04]  /*1200*/  LDC.64 R8, c[0x0][0x398] ;  /* 0x0000e600ff087b82 */ /* 0x000e280000000a00 */
[----:B------:R-:W2:Y:S01]  /*1210*/  LDG.E.CONSTANT R6, desc[UR8][R6.64] ;  /* 0x0000000806067981 */ /* 0x000ea2000c1e9900 */
[----:B------:R-:W-:-:S06]  /*1220*/  IMAD.WIDE.U32 R10, R11, 0x2, R4 ;  /* 0x000000020b0a7825 */ /* 0x000fcc00078e0004 */
[----:B------:R-:W3:Y:S01]  /*1230*/  LDG.E.U16.CONSTANT R11, desc[UR8][R10.64+0x2] ;  /* 0x000002080a0b7981 */ /* 0x000ee2000c1e9500 */
[----:B0-----:R-:W-:-:S06]  /*1240*/  IMAD.WIDE.U32 R8, R13, 0x2, R8 ;  /* 0x000000020d087825 */ /* 0x001fcc00078e0008 */
[----:B------:R-:W4:Y:S01]  /*1250*/  LDG.E.U16.CONSTANT R8, desc[UR8][R8.64] ;  /* 0x0000000808087981 */ /* 0x000f22000c1e9500 */
[----:B------:R-:W-:Y:S01]  /*1260*/  UIADD3 UR4, UPT, UPT, UR4, 0x1, URZ ;  /* 0x0000000104047890 */ /* 0x000fe2000fffe0ff */
[----:B--2---:R-:W-:-:S04]  /*1270*/  SHF.R.U32.HI R13, RZ, R17, R6 ;  /* 0x00000011ff0d7219 */ /* 0x004fc80000011606 */
[--C-:B------:R-:W-:Y:S02]  /*1280*/  SHF.R.U32.HI R6, RZ, 0x8, R13.reuse ;  /* 0x00000008ff067819 */ /* 0x100fe4000001160d */
[----:B------:R-:W-:Y:S02]  /*1290*/  LOP3.LUT R14, R13, 0xf, RZ, 0xc0, !PT ;  /* 0x0000000f0d0e7812 */ /* 0x000fe400078ec0ff */
[----:B------:R-:W-:Y:S02]  /*12a0*/  LOP3.LUT R6, R6, 0xf, RZ, 0xc0, !PT ;  /* 0x0000000f06067812 */ /* 0x000fe400078ec0ff */
[--C-:B------:R-:W-:Y:S01]  /*12b0*/  SHF.R.U32.HI R15, RZ, 0x4, R13.reuse ;  /* 0x00000004ff0f7819 */ /* 0x100fe2000001160d */
[----:B------:R-:W-:Y:S01]  /*12c0*/  IMAD R19, R14, R14, R14 ;  /* 0x0000000e0e137224 */ /* 0x000fe200078e020e */
[----:B------:R-:W-:Y:S01]  /*12d0*/  SHF.R.U32.HI R13, RZ, 0xc, R13 ;  /* 0x0000000cff0d7819 */ /* 0x000fe2000001160d */
[----:B------:R-:W-:Y:S01]  /*12e0*/  IMAD R7, R6, R6, R6 ;  /* 0x0000000606077224 */ /* 0x000fe200078e0206 */
[----:B------:R-:W-:-:S02]  /*12f0*/  LOP3.LUT R15, R15, 0xf, RZ, 0xc0, !PT ;  /* 0x0000000f0f0f7812 */ /* 0x000fc400078ec0ff */
[----:B------:R-:W-:Y:S02]  /*1300*/  LOP3.LUT R13, R13, 0xf, RZ, 0xc0, !PT ;  /* 0x0000000f0d0d7812 */ /* 0x000fe400078ec0ff */
[----:B------:R-:W-:Y:S01]  /*1310*/  IADD3 R19, PT, PT, R14, 0x1, R19 ;  /* 0x000000010e137810 */ /* 0x000fe20007ffe013 */
[----:B------:R-:W-:Y:S01]  /*1320*/  IMAD R14, R15, R15, R15 ;  /* 0x0000000f0f0e7224 */ /* 0x000fe200078e020f */
[----:B------:R-:W-:Y:S01]  /*1330*/  IADD3 R7, PT, PT, R6, 0x1, R7 ;  /* 0x0000000106077810 */ /* 0x000fe20007ffe007 */
[----:B------:R-:W-:Y:S01]  /*1340*/  IMAD R6, R13, R13, R13 ;  /* 0x0000000d0d067224 */ /* 0x000fe200078e020d */
[----:B---3--:R-:W-:Y:S02]  /*1350*/  IADD3 R20, PT, PT, R11, R20, RZ ;  /* 0x000000140b147210 */ /* 0x008fe40007ffe0ff */
[----:B------:R-:W-:Y:S01]  /*1360*/  IADD3 R14, PT, PT, R15, 0x1, R14 ;  /* 0x000000010f0e7810 */ /* 0x000fe20007ffe00e */
[----:B------:R-:W4:Y:S01]  /*1370*/  I2F.F16 R19, R19 ;  /* 0x0000001300137306 */ /* 0x000f220000200c00 */
[----:B------:R-:W-:-:S02]  /*1380*/  IADD3 R6, PT, PT, R13, 0x1, R6 ;  /* 0x000000010d067810 */ /* 0x000fc40007ffe006 */
[----:B------:R-:W-:-:S05]  /*1390*/  ISETP.GE.AND P0, PT, R20, R43, PT ;  /* 0x0000002b1400720c */ /* 0x000fca0003f06270 */
[----:B------:R-:W0:Y:S01]  /*13a0*/  I2F.F16 R15, R14 ;  /* 0x0000000e000f7306 */ /* 0x000e220000200c00 */
[----:B----4-:R-:W-:-:S07]  /*13b0*/  HMUL2 R16, R19.H0_H0, R8.H0_H0 ;  /* 0x2000000813107232 */ /* 0x010fce0000000800 */
[----:B------:R-:W2:Y:S01]  /*13c0*/  I2F.F16 R7, R7 ;  /* 0x0000000700077306 */ /* 0x000ea20000200c00 */
[----:B0-----:R-:W-:-:S07]  /*13d0*/  HMUL2 R15, R15.H0_H0, R8.H0_H0 ;  /* 0x200000080f0f7232 */ /* 0x001fce0000000800 */
[----:B------:R-:W0:Y:S01]  /*13e0*/  I2F.F16 R13, R6 ;  /* 0x00000006000d7306 */ /* 0x000e220000200c00 */
[-C--:B--2---:R-:W-:Y:S02]  /*13f0*/  HMUL2 R14, R7.H0_H0, R8.reuse.H0_H0 ;  /* 0x20000008070e7232 */ /* 0x084fe40000000800 */
[----:B0-----:R-:W-:Y:S01]  /*1400*/  HMUL2 R13, R13.H0_H0, R8.H0_H0 ;  /* 0x200000080d0d7232 */ /* 0x001fe20000000800 */
[----:B------:R-:W-:Y:S06]  /*1410*/  @!P0 BRA `(.L_x_687) ;  /* 0xfffffffc00588947 */ /* 0x000fec000383ffff */
.L_x_686:
[C---:B------:R-:W-:Y:S01]  /*1420*/  ISETP.GT.AND P0, PT, R46.reuse, UR5, PT ;  /* 0x000000052e007c0c */ /* 0x040fe2000bf04270 */
[----:B0-----:R-:W-:Y:S01]  /*1430*/  HFMA2 R9, -RZ, RZ, 0, 0 ;  /* 0x00000000ff097431 */ /* 0x001fe200000001ff */
[----:B------:R-:W-:Y:S02]  /*1440*/  SHF.R.S32.HI R4, RZ, 0x1f, R21 ;  /* 0x0000001fff047819 */ /* 0x000fe40000011415 */
[----:B------:R-:W-:Y:S02]  /*1450*/  CS2R R6, SRZ ;  /* 0x0000000000067805 */ /* 0x000fe4000001ff00 */
[----:B--2---:R-:W-:Y:S02]  /*1460*/  ISETP.GT.AND P2, PT, R46, UR6, PT ;  /* 0x000000062e007c0c */ /* 0x004fe4000bf44270 */
[----:B------:R-:W-:Y:S02]  /*1470*/  LEA.HI R4, R4, R21, RZ, 0x5 ;  /* 0x0000001504047211 */ /* 0x000fe400078f28ff */
[----:B---3--:R-:W-:-:S02]  /*1480*/  ISETP.GT.AND P3, PT, R46, UR12, PT ;  /* 0x0000000c2e007c0c */ /* 0x008fc4000bf64270 */
[C---:B----4-:R-:W-:Y:S02]  /*1490*/  ISETP.GT.AND P4, PT, R46.reuse, UR10, PT ;  /* 0x0000000a2e007c0c */ /* 0x050fe4000bf84270 */
[----:B-1----:R-:W-:Y:S02]  /*14a0*/  ISETP.GT.AND P5, PT, R46, UR11, PT ;  /* 0x0000000b2e007c0c */ /* 0x002fe4000bfa4270 */
[----:B------:R-:W-:Y:S01]  /*14b0*/  SHF.R.S32.HI R11, RZ, 0x5, R4 ;  /* 0x00000005ff0b7819 */ /* 0x000fe20000011404 */
[----:B------:R-:W-:Y:S01]  /*14c0*/  HFMA2 R4, -RZ, RZ, 0, 0 ;  /* 0x00000000ff047431 */ /* 0x000fe200000001ff */
[----:B------:R-:W-:Y:S01]  /*14d0*/  MOV R10, RZ ;  /* 0x000000ff000a7202 */ /* 0x000fe20000000f00 */
        /* <DEDUP_REMOVED lines=8> */
.L_x_688:
[----:B------:R-:W-:Y:S05]  /*1560*/  @!P2 BRA `(.L_x_689) ;  /* 0x00000000001ca947 */ /* 0x000fea0003800000 */
[----:B------:R-:W0:Y:S02]  /*1570*/  LDC R5, c[0x0][0x3d0] ;  /* 0x0000f400ff057b82 */ /* 0x000e240000000800 */
[----:B0-----:R-:W-:-:S04]  /*1580*/  VIMNMX R5, PT, PT, R46, R5, PT ;  /* 0x000000052e057248 */ /* 0x001fc80003fe0100 */
[----:B------:R-:W-:-:S04]  /*1590*/  IADD3 R5, PT, PT, R5, -UR6, RZ ;  /* 0x8000000605057c10 */ /* 0x000fc8000fffe0ff */
[----:B------:R-:W-:-:S04]  /*15a0*/  SHF.R.S32.HI R6, RZ, 0x1f, R5 ;  /* 0x0000001fff067819 */ /* 0x000fc80000011405 */
[----:B------:R-:W-:-:S04]  /*15b0*/  LEA.HI R6, R6, R5, RZ, 0x5 ;  /* 0x0000000506067211 */ /* 0x000fc800078f28ff */
[----:B------:R-:W-:-:S04]  /*15c0*/  SHF.R.S32.HI R6, RZ, 0x5, R6 ;  /* 0x00000005ff067819 */ /* 0x000fc80000011406 */
[----:B------:R-:W-:-:S07]  /*15d0*/  LEA R6, R6, R6, 0x2 ;  /* 0x0000000606067211 */ /* 0x000fce00078e10ff */
.L_x_689:
[----:B------:R-:W-:Y:S05]  /*15e0*/  @!P3 BRA `(.L_x_690) ;  /* 0x00000000001cb947 */ /* 0x000fea0003800000 */
[----:B------:R-:W0:Y:S02]  /*15f0*/  LDC R5, c[0x0][0x3d4] ;  /* 0x0000f500ff057b82 */ /* 0x000e240000000800 */
[----:B0-----:R-:W-:-:S04]  /*1600*/  VIMNMX R5, PT, PT, R46, R5, PT ;  /* 0x000000052e057248 */ /* 0x001fc80003fe0100 */
[----:B------:R-:W-:-:S04]  /*1610*/  IADD3 R5, PT, PT, R5, -UR12, RZ ;  /* 0x8000000c05057c10 */ /* 0x000fc8000fffe0ff */
[----:B------:R-:W-:-:S04]  /*1620*/  SHF.R.S32.HI R8, RZ, 0x1f, R5 ;  /* 0x0000001fff087819 */ /* 0x000fc80000011405 */
[----:B------:R-:W-:-:S04]  /*1630*/  LEA.HI R8, R8, R5, RZ, 0x5 ;  /* 0x0000000508087211 */ /* 0x000fc800078f28ff */
[----:B------:R-:W-:-:S04]  /*1640*/  SHF.R.S32.HI R8, RZ, 0x5, R8 ;  /* 0x00000005ff087819 */ /* 0x000fc80000011408 */
[----:B------:R-:W-:-:S07]  /*1650*/  SHF.L.U32 R7, R8, 0x2, RZ ;  /* 0x0000000208077819 */ /* 0x000fce00000006ff */
.L_x_690:
        /* <DEDUP_REMOVED lines=8> */
.L_x_691:
        /* <DEDUP_REMOVED lines=8> */
.L_x_692:
[----:B------:R-:W-:Y:S01]  /*1760*/  LEA R4, R11, R4, 0x3 ;  /* 0x000000040b047211 */ /* 0x000fe200078e18ff */
[----:B------:R-:W0:Y:S01]  /*1770*/  S2UR UR5, SR_CgaCtaId ;  /* 0x00000000000579c3 */ /* 0x000e220000008800 */
[----:B------:R-:W1:Y:S01]  /*1780*/  LDCU.64 UR10, c[0x0][0x388] ;  /* 0x00007100ff0a77ac */ /* 0x000e620008000a00 */
[----:B------:R-:W-:Y:S02]  /*1790*/  VIMNMX R3, PT, PT, R3, UR6, PT ;  /* 0x0000000603037c48 */ /* 0x000fe4000bfe0100 */
[----:B------:R-:W-:Y:S01]  /*17a0*/  IADD3 R4, PT, PT, R7, R4, R6 ;  /* 0x0000000407047210 */ /* 0x000fe20007ffe006 */
[----:B------:R-:W-:Y:S01]  /*17b0*/  UMOV UR4, 0x400 ;  /* 0x0000040000047882 */ /* 0x000fe20000000000 */
[----:B------:R-:W-:Y:S02]  /*17c0*/  PRMT R12, RZ, 0x5410, RZ ;  /* 0x00005410ff0c7816 */ /* 0x000fe400000000ff */
[----:B------:R-:W-:Y:S02]  /*17d0*/  IADD3 R4, PT, PT, R10, R4, R9 ;  /* 0x000000040a047210 */ /* 0x000fe40007ffe009 */
[----:B------:R-:W-:-:S02]  /*17e0*/  PRMT R11, RZ, 0x5410, RZ ;  /* 0x00005410ff0b7816 */ /* 0x000fc400000000ff */
[----:B------:R-:W-:Y:S01]  /*17f0*/  PRMT R10, RZ, 0x5410, RZ ;  /* 0x00005410ff0a7816 */ /* 0x000fe200000000ff */
[----:B------:R-:W-:Y:S01]  /*1800*/  IMAD R5, R4, R41, RZ ;  /* 0x0000002904057224 */ /* 0x000fe200078e02ff */
[----:B------:R-:W-:Y:S02]  /*1810*/  SHF.R.S32.HI R4, RZ, 0x1f, R2 ;  /* 0x0000001fff047819 */ /* 0x000fe40000011402 */
[----:B------:R-:W-:Y:S02]  /*1820*/  PRMT R9, RZ, 0x5410, RZ ;  /* 0x00005410ff097816 */ /* 0x000fe400000000ff */
[----:B------:R-:W-:Y:S02]  /*1830*/  IADD3 R2, P0, PT, R2, R5, RZ ;  /* 0x0000000502027210 */ /* 0x000fe40007f1e0ff */
[----:B------:R-:W-:Y:S02]  /*1840*/  PRMT R8, RZ, 0x5410, RZ ;  /* 0x00005410ff087816 */ /* 0x000fe400000000ff */
[----:B------:R-:W-:-:S02]  /*1850*/  LEA.HI.X.SX32 R5, R5, R4, 0x1, P0 ;  /* 0x0000000405057211 */ /* 0x000fc400000f0eff */
[----:B------:R-:W-:Y:S01]  /*1860*/  ISETP.GT.AND P0, PT, R3, R46, PT ;  /* 0x0000002e0300720c */ /* 0x000fe20003f04270 */
[----:B0-----:R-:W-:Y:S01]  /*1870*/  ULEA UR5, UR5, UR4, 0x18 ;  /* 0x0000000405057291 */ /* 0x001fe2000f8ec0ff */
[C---:B-1----:R-:W-:Y:S02]  /*1880*/  LEA R36, P2, R2.reuse, UR10, 0x2 ;  /* 0x0000000a02247c11 */ /* 0x042fe4000f8410ff */
[----:B------:R-:W-:Y:S02]  /*1890*/  PRMT R7, RZ, 0x5410, RZ ;  /* 0x00005410ff077816 */ /* 0x000fe400000000ff */
[----:B------:R-:W-:Y:S02]  /*18a0*/  LEA.HI.X R37, R2, UR11, R5, 0x2, P2 ;  /* 0x0000000b02257c11 */ /* 0x000fe400090f1405 */
[----:B------:R-:W-:Y:S01]  /*18b0*/  UMOV UR4, UR5 ;  /* 0x0000000500047c82 */ /* 0x000fe20008000000 */
[----:B------:R-:W-:Y:S02]  /*18c0*/  PRMT R6, RZ, 0x5410, RZ ;  /* 0x00005410ff067816 */ /* 0x000fe400000000ff */
[----:B------:R-:W-:-:S02]  /*18d0*/  PRMT R4, RZ, 0x5410, RZ ;  /* 0x00005410ff047816 */ /* 0x000fc400000000ff */
[----:B------:R-:W-:Y:S05]  /*18e0*/  @!P0 BRA `(.L_x_693) ;  /* 0x0000002800588947 */ /* 0x000fea0003800000 */
[C---:B------:R-:W-:Y:S02]  /*18f0*/  IMAD.WIDE R20, R41.reuse, 0x4, R36 ;  /* 0x0000000429147825 */ /* 0x040fe400078e0224 */
[----:B------:R-:W2:Y:S02]  /*1900*/  LDG.E.128.CONSTANT R36, desc[UR8][R36.64] ;  /* 0x0000000824247981 */ /* 0x000ea4000c1e9d00 */
[----:B------:R-:W-:Y:S02]  /*1910*/  IMAD.WIDE R2, R41, 0x4, R20 ;  /* 0x0000000429027825 */ /* 0x000fe400078e0214 */
[----:B------:R-:W3:Y:S04]  /*1920*/  LDG.E.128.CONSTANT R20, desc[UR8][R20.64] ;  /* 0x0000000814147981 */ /* 0x000ee8000c1e9d00 */
[----:B------:R0:W4:Y:S01]  /*1930*/  LDG.E.128.CONSTANT R24, desc[UR8][R2.64] ;  /* 0x0000000802187981 */ /* 0x000122000c1e9d00 */
[----:B------:R-:W-:-:S02]  /*1940*/  ISETP.GT.AND P0, PT, R45, RZ, PT ;  /* 0x000000ff2d00720c */ /* 0x000fc40003f04270 */
[----:B------:R-:W-:Y:S01]  /*1950*/  PRMT R12, RZ, 0x7610, R12 ;  /* 0x00007610ff0c7816 */ /* 0x000fe2000000000c */
[----:B0-----:R-:W-:Y:S01]  /*1960*/  IMAD.WIDE R2, R41, 0x4, R2 ;  /* 0x0000000429027825 */ /* 0x001fe200078e0202 */
[----:B--2---:R-:W-:Y:S02]  /*1970*/  SHF.R.U32.HI R5, RZ, 0xc, R36 ;  /* 0x0000000cff057819 */ /* 0x004fe40000011624 */
[----:B------:R-:W-:Y:S02]  /*1980*/  SHF.R.U32.HI R17, RZ, 0xc, R37 ;  /* 0x0000000cff117819 */ /* 0x000fe40000011625 */
[----:B------:R-:W-:Y:S02]  /*1990*/  SHF.R.U32.HI R19, RZ, 0xc, R38 ;  /* 0x0000000cff137819 */ /* 0x000fe40000011626 */
[----:B------:R-:W-:Y:S02]  /*19a0*/  LOP3.LUT R5, R5, 0xf000f, RZ, 0xc0, !PT ;  /* 0x000f000f05057812 */ /* 0x000fe400078ec0ff */
[----:B------:R-:W-:-:S02]  /*19b0*/  LOP3.LUT R18, R17, 0xf000f, RZ, 0xc0, !PT ;  /* 0x000f000f11127812 */ /* 0x000fc400078ec0ff */
[----:B----4-:R-:W-:Y:S02]  /*19c0*/  SHF.R.U32.HI R52, RZ, 0x8, R24 ;  /* 0x00000008ff347819 */ /* 0x010fe40000011618 */
[----:B------:R-:W-:Y:S02]  /*19d0*/  SHF.R.U32.HI R47, RZ, 0x8, R25 ;  /* 0x00000008ff2f7819 */ /* 0x000fe40000011619 */
[----:B------:R-:W-:Y:S02]  /*19e0*/  LOP3.LUT R28, R19, 0xf000f, RZ, 0xc0, !PT ;  /* 0x000f000f131c7812 */ /* 0x000fe400078ec0ff */
[----:B------:R-:W-:Y:S02]  /*19f0*/  LOP3.LUT R52, R5, 0x300030, R52, 0xf8, !PT ;  /* 0x0030003005347812 */ /* 0x000fe400078ef834 */
[----:B------:R-:W-:Y:S02]  /*1a00*/  LOP3.LUT R47, R18, 0x300030, R47, 0xf8, !PT ;  /* 0x00300030122f7812 */ /* 0x000fe400078ef82f */
[----:B------:R-:W-:-:S02]  /*1a10*/  SHF.R.U32.HI R29, RZ, 0xc, R39 ;  /* 0x0000000cff1d7819 */ /* 0x000fc40000011627 */
[----:B---3--:R-:W-:Y:S02]  /*1a20*/  SHF.R.U32.HI R5, RZ, 0xc, R20 ;  /* 0x0000000cff057819 */ /* 0x008fe40000011614 */
[----:B------:R-:W-:Y:S02]  /*1a30*/  SHF.R.U32.HI R17, RZ, 0xc, R21 ;  /* 0x0000000cff117819 */ /* 0x000fe40000011615 */
[----:B------:R-:W-:Y:S02]  /*1a40*/  SHF.R.U32.HI R18, RZ, 0xc, R22 ;  /* 0x0000000cff127819 */ /* 0x000fe40000011616 */
[----:B------:R-:W-:Y:S02]  /*1a50*/  SHF.R.U32.HI R19, RZ, 0xc, R23 ;  /* 0x0000000cff137819 */ /* 0x000fe40000011617 */
[----:B------:R-:W-:Y:S02]  /*1a60*/  LOP3.LUT R30, R29, 0xf000f, RZ, 0xc0, !PT ;  /* 0x000f000f1d1e7812 */ /* 0x000fe400078ec0ff */
[----:B------:R-:W-:-:S02]  /*1a70*/  SHF.R.U32.HI R33, RZ, 0x8, R26 ;  /* 0x00000008ff217819 */ /* 0x000fc4000001161a */
[----:B------:R-:W-:Y:S02]  /*1a80*/  SHF.R.U32.HI R51, RZ, 0x8, R27 ;  /* 0x00000008ff337819 */ /* 0x000fe4000001161b */
[----:B------:R-:W-:Y:S02]  /*1a90*/  SHF.R.U32.HI R50, RZ, 0xa, R24 ;  /* 0x0000000aff327819 */ /* 0x000fe40000011618 */
[----:B------:R-:W-:Y:S02]  /*1aa0*/  SHF.R.U32.HI R48, RZ, 0xa, R25 ;  /* 0x0000000aff307819 */ /* 0x000fe40000011619 */
[----:B------:R-:W-:Y:S02]  /*1ab0*/  SHF.R.U32.HI R49, RZ, 0xa, R26 ;  /* 0x0000000aff317819 */ /* 0x000fe4000001161a */
[----:B------:R-:W-:Y:S02]  /*1ac0*/  SHF.R.U32.HI R44, RZ, 0xa, R27 ;  /* 0x0000000aff2c7819 */ /* 0x000fe4000001161b */
[----:B------:R-:W-:-:S02]  /*1ad0*/  LOP3.LUT R5, R5, 0xf000f, RZ, 0xc0, !PT ;  /* 0x000f000f05057812 */ /* 0x000fc400078ec0ff */
[----:B------:R-:W-:Y:S02]  /*1ae0*/  LOP3.LUT R17, R17, 0xf000f, RZ, 0xc0, !PT ;  /* 0x000f000f11117812 */ /* 0x000fe400078ec0ff */
[----:B------:R-:W-:Y:S02]  /*1af0*/  LOP3.LUT R18, R18, 0xf000f, RZ, 0xc0, !PT ;  /* 0x000f000f12127812 */ /* 0x000fe400078ec0ff */
[----:B------:R-:W-:Y:S02]  /*1b00*/  LOP3.LUT R19, R19, 0xf000f, RZ, 0xc0, !PT ;  /* 0x000f000f13137812 */ /* 0x000fe400078ec0ff */
[----:B------:R-:W-:Y:S02]  /*1b10*/  LOP3.LUT R33, R28, 0x300030, R33, 0xf8, !PT ;  /* 0x003000301c217812 */ /* 0x000fe400078ef821 */
[----:B------:R-:W-:Y:S02]  /*1b20*/  LOP3.LUT R51, R30, 0x300030, R51, 0xf8, !PT ;  /* 0x003000301e337812 */ /* 0x000fe400078ef833 */
[----:B------:R-:W-:-:S02]  /*1b30*/  LOP3.LUT R50, R5, 0x300030, R50, 0xf8, !PT ;  /* 0x0030003005327812 */ /* 0x000fc400078ef832 */
[----:B------:R-:W-:Y:S02]  /*1b40*/  LOP3.LUT R48, R17, 0x300030, R48, 0xf8, !PT ;  /* 0x0030003011307812 */ /* 0x000fe400078ef830 */
[----:B------:R-:W-:Y:S02]  /*1b50*/  LOP3.LUT R49, R18, 0x300030, R49, 0xf8, !PT ;  /* 0x0030003012317812 */ /* 0x000fe400078ef831 */
[----:B------:R-:W-:Y:S01]  /*1b60*/  LOP3.LUT R44, R19, 0x300030, R44, 0xf8, !PT ;  /* 0x00300030132c7812 */ /* 0x000fe200078ef82c */
[----:B------:R-:W-:Y:S06]  /*1b70*/  @!P0 BRA `(.L_x_694) ;  /* 0x0000001000a08947 */ /* 0x000fec0003800000 */
[----:B------:R-:W0:Y:S01]  /*1b80*/  LDS.128 R8, [UR5] ;  /* 0x00000005ff087984 */ /* 0x000e220008000c00 */
[----:B------:R-:W-:Y:S02]  /*1b90*/  LOP3.LUT R17, R36, 0x3f003f, RZ, 0xc0, !PT ;  /* 0x003f003f24117812 */ /* 0x000fe400078ec0ff */
[----:B------:R-:W-:Y:S01]  /*1ba0*/  LOP3.LUT R19, R37, 0x3f003f, RZ, 0xc0, !PT ;  /* 0x003f003f25137812 */ /* 0x000fe200078ec0ff */
[----:B------:R-:W1:Y:S01]  /*1bb0*/  LDS.128 R4, [UR5+0x10] ;  /* 0x00001005ff047984 */ /* 0x000e620008000c00 */
[----:B------:R-:W-:Y:S02]  /*1bc0*/  SHF.R.U32.HI R28, RZ, 0x6, R37 ;  /* 0x00000006ff1c7819 */ /* 0x000fe40000011625 */
[----:B------:R-:W-:Y:S02]  /*1bd0*/  LOP3.LUT R40, R38, 0x3f003f, RZ, 0xc0, !PT ;  /* 0x003f003f26287812 */ /* 0x000fe400078ec0ff */
[----:B------:R-:W-:Y:S02]  /*1be0*/  SHF.R.U32.HI R42, RZ, 0x6, R38 ;  /* 0x00000006ff2a7819 */ /* 0x000fe40000011626 */
[----:B------:R-:W-:-:S02]  /*1bf0*/  LOP3.LUT R53, R39, 0x3f003f, RZ, 0xc0, !PT ;  /* 0x003f003f27357812 */ /* 0x000fc400078ec0ff */
[----:B------:R-:W-:Y:S02]  /*1c00*/  SHF.R.U32.HI R18, RZ, 0x6, R36 ;  /* 0x00000006ff127819 */ /* 0x000fe40000011624 */
[----:B------:R-:W-:Y:S02]  /*1c10*/  LOP3.LUT R37, R20, 0x3f003f, RZ, 0xc0, !PT ;  /* 0x003f003f14257812 */ /* 0x000fe400078ec0ff */
        /* <DEDUP_REMOVED lines=8> */
[----:B------:R-:W-:Y:S02]  /*1ca0*/  LOP3.LUT R23, R27, 0x3f003f, RZ, 0xc0, !PT ;  /* 0x003f003f1b177812 */ /* 0x000fe400078ec0ff */
[----:B------:R-:W-:-:S02]  /*1cb0*/  SHF.R.U32.HI R21, RZ, 0x6, R27 ;  /* 0x00000006ff157819 */ /* 0x000fc4000001161b */
[----:B------:R-:W-:Y:S01]  /*1cc0*/  LOP3.LUT R24, R19, 0x64006400, RZ, 0xfc, !PT ;  /* 0x6400640013187812 */ /* 0x000fe200078efcff */
[----:B------:R-:W-:Y:S01]  /*1cd0*/  HADD2 R19, R17, -1056, -1056 ;  /* 0xe420e42011137430 */ /* 0x000fe20000000000 */
[----:B------:R-:W-:Y:S02]  /*1ce0*/  LOP3.LUT R27, R53, 0x64006400, RZ, 0xfc, !PT ;  /* 0x64006400351b7812 */ /* 0x000fe400078efcff */
[----:B------:R-:W-:Y:S01]  /*1cf0*/  LOP3.LUT R42, R42, 0x3f003f, RZ, 0xc0, !PT ;  /* 0x003f003f2a2a7812 */ /* 0x000fe200078ec0ff */
[----:B------:R-:W-:Y:S01]  /*1d00*/  HADD2 R17, R24, -1056, -1056 ;  /* 0xe420e42018117430 */ /* 0x000fe20000000000 */
[----:B------:R-:W-:Y:S01]  /*1d10*/  LOP3.LUT R18, R18, 0x3f003f, RZ, 0xc0, !PT ;  /* 0x003f003f12127812 */ /* 0x000fe200078ec0ff */
[----:B------:R-:W-:Y:S01]  /*1d20*/  HADD2 R27, R27, -1056, -1056 ;  /* 0xe420e4201b1b7430 */ /* 0x000fe20000000000 */
[----:B------:R-:W-:Y:S02]  /*1d30*/  LOP3.LUT R40, R40, 0x64006400, RZ, 0xfc, !PT ;  /* 0x6400640028287812 */ /* 0x000fe400078efcff */
[----:B------:R-:W-:-:S02]  /*1d40*/  SHF.R.U32.HI R54, RZ, 0x6, R39 ;  /* 0x00000006ff367819 */ /* 0x000fc40000011627 */
[----:B------:R-:W-:Y:S01]  /*1d50*/  LOP3.LUT R28, R28, 0x3f003f, RZ, 0xc0, !PT ;  /* 0x003f003f1c1c7812 */ /* 0x000fe200078ec0ff */
[-C--:B0-----:R-:W-:Y:S01]  /*1d60*/  HFMA2 R55, R27, R8.reuse, RZ ;  /* 0x000000081b377231 */ /* 0x081fe200000000ff */
[----:B------:R-:W-:Y:S01]  /*1d70*/  LOP3.LUT R24, R42, 0x64006400, RZ, 0xfc, !PT ;  /* 0x640064002a187812 */ /* 0x000fe200078efcff */
[----:B------:R-:W-:Y:S01]  /*1d80*/  HADD2 R42, R40, -1056, -1056 ;  /* 0xe420e420282a7430 */ /* 0x000fe20000000000 */
[----:B------:R-:W-:Y:S02]  /*1d90*/  LOP3.LUT R39, R22, 0x3f003f, RZ, 0xc0, !PT ;  /* 0x003f003f16277812 */ /* 0x000fe400078ec0ff */
[----:B------:R-:W-:Y:S01]  /*1da0*/  LOP3.LUT R31, R26, 0x3f003f, RZ, 0xc0, !PT ;  /* 0x003f003f1a1f7812 */ /* 0x000fe200078ec0ff */
[----:B------:R-:W-:Y:S01]  /*1db0*/  HADD2 R40, R24, -1056, -1056 ;  /* 0xe420e42018287430 */ /* 0x000fe20000000000 */
[----:B------:R-:W-:Y:S01]  /*1dc0*/  SHF.R.U32.HI R34, RZ, 0x6, R26 ;  /* 0x00000006ff227819 */ /* 0x000fe2000001161a */
[----:B------:R-:W-:Y:S01]  /*1dd0*/  HFMA2 R24, R19, R8, RZ ;  /* 0x0000000813187231 */ /* 0x000fe200000000ff */
[----:B------:R-:W-:-:S02]  /*1de0*/  LOP3.LUT R18, R18, 0x64006400, RZ, 0xfc, !PT ;  /* 0x6400640012127812 */ /* 0x000fc400078efcff */
[----:B------:R-:W-:Y:S02]  /*1df0*/  LOP3.LUT R54, R54, 0x3f003f, RZ, 0xc0, !PT ;  /* 0x003f003f36367812 */ /* 0x000fe400078ec0ff */
[----:B------:R-:W-:Y:S01]  /*1e00*/  LOP3.LUT R26, R28, 0x64006400, RZ, 0xfc, !PT ;  /* 0x640064001c1a7812 */ /* 0x000fe200078efcff */
[----:B------:R-:W-:Y:S01]  /*1e10*/  HADD2 R28, R18, -1056, -1056 ;  /* 0xe420e420121c7430 */ /* 0x000fe20000000000 */
[----:B------:R-:W-:Y:S02]  /*1e20*/  SHF.R.U32.HI R46, RZ, 0x6, R22 ;  /* 0x00000006ff2e7819 */ /* 0x000fe40000011616 */
[----:B------:R-:W-:Y:S01]  /*1e30*/  LOP3.LUT R35, R25, 0x3f003f, RZ, 0xc0, !PT ;  /* 0x003f003f19237812 */ /* 0x000fe200078ec0ff */
[----:B------:R-:W-:Y:S01]  /*1e40*/  HADD2 R18, R26, -1056, -1056 ;  /* 0xe420e4201a127430 */ /* 0x000fe20000000000 */
[----:B------:R-:W-:Y:S02]  /*1e50*/  SHF.R.U32.HI R22, RZ, 0x6, R25 ;  /* 0x00000006ff167819 */ /* 0x000fe40000011619 */
[----:B------:R-:W-:Y:S01]  /*1e60*/  LOP3.LUT R25, R39, 0x64006400, RZ, 0xfc, !PT ;  /* 0x6400640027197812 */ /* 0x000fe200078efcff */
[-C--:B------:R-:W-:Y:S01]  /*1e70*/  HFMA2 R39, R42, R8.reuse, RZ.H0_H0 ;  /* 0x000000082a277231 */ /* 0x080fe200000400ff */
[----:B------:R-:W-:Y:S01]  /*1e80*/  LOP3.LUT R54, R54, 0x64006400, RZ, 0xfc, !PT ;  /* 0x6400640036367812 */ /* 0x000fe200078efcff */
[----:B------:R-:W-:Y:S01]  /*1e90*/  HFMA2 R8, R17, R8, RZ.H0_H0 ;  /* 0x0000000811087231 */ /* 0x000fe200000400ff */
[----:B------:R-:W-:Y:S01]  /*1ea0*/  LOP3.LUT R29, R29, 0x3f003f, RZ, 0xc0, !PT ;  /* 0x003f003f1d1d7812 */ /* 0x000fe200078ec0ff */
[----:B------:R-:W-:Y:S01]  /*1eb0*/  HADD2 R25, R25, -1056, -1056 ;  /* 0xe420e42019197430 */ /* 0x000fe20000000000 */
[----:B------:R-:W-:Y:S01]  /*1ec0*/  LOP3.LUT R46, R46, 0x3f003f, RZ, 0xc0, !PT ;  /* 0x003f003f2e2e7812 */ /* 0x000fe200078ec0ff */
[----:B------:R-:W-:-:S02]  /*1ed0*/  HADD2 R26, R54, -1056, -1056 ;  /* 0xe420e420361a7430 */ /* 0x000fc40000000000 */
[-C--:B------:R-:W-:Y:S02]  /*1ee0*/  HFMA2 R54, R40, R9.reuse, R39 ;  /* 0x0000000928367231 */ /* 0x080fe40000000027 */
[-C--:B------:R-:W-:Y:S02]  /*1ef0*/  HFMA2 R39, R28, R9.reuse, R24 ;  /* 0x000000091c277231 */ /* 0x080fe40000000018 */
[-C--:B------:R-:W-:Y:S01]  /*1f00*/  HFMA2 R53, R18, R9.reuse, R8 ;  /* 0x0000000912357231 */ /* 0x080fe20000000008 */
[----:B------:R-:W-:Y:S01]  /*1f10*/  LOP3.LUT R8, R32, 0x64006400, RZ, 0xfc, !PT ;  /* 0x6400640020087812 */ /* 0x000fe200078efcff */
[----:B------:R-:W-:Y:S01]  /*1f20*/  HFMA2 R56, R26, R9, R55 ;  /* 0x000000091a387231 */ /* 0x000fe20000000037 */
[----:B------:R-:W-:Y:S02]  /*1f30*/  LOP3.LUT R9, R30, 0x3f003f, RZ, 0xc0, !PT ;  /* 0x003f003f1e097812 */ /* 0x000fe400078ec0ff */
[----:B------:R-:W-:Y:S01]  /*1f40*/  LOP3.LUT R30, R29, 0x64006400, RZ, 0xfc, !PT ;  /* 0x640064001d1e7812 */ /* 0x000fe200078efcff */
[----:B------:R-:W-:-:S02]  /*1f50*/  HADD2 R29, R8, -1056, -1056 ;  /* 0xe420e420081d7430 */ /* 0x000fc40000000000 */
[-C--:B------:R-:W-:Y:S01]  /*1f60*/  HFMA2 R55, R25, R10.reuse, R54 ;  /* 0x0000000a19377231 */ /* 0x080fe20000000036 */
[----:B------:R-:W-:Y:S02]  /*1f70*/  LOP3.LUT R37, R37, 0x64006400, RZ, 0xfc, !PT ;  /* 0x6400640025257812 */ /* 0x000fe400078efcff */
[----:B------:R-:W-:Y:S01]  /*1f80*/  LOP3.LUT R38, R38, 0x3f003f, RZ, 0xc0, !PT ;  /* 0x003f003f26267812 */ /* 0x000fe200078ec0ff */
[----:B------:R-:W-:Y:S01]  /*1f90*/  HADD2 R30, R30, -1056, -1056 ;  /* 0xe420e4201e1e7430 */ /* 0x000fe20000000000 */
[----:B------:R-:W-:Y:S01]  /*1fa0*/  LOP3.LUT R36, R36, 0x64006400, RZ, 0xfc, !PT ;  /* 0x6400640024247812 */ /* 0x000fe200078efcff */
[-C--:B------:R-:W-:Y:S01]  /*1fb0*/  HFMA2 R8, R29, R10.reuse, R53 ;  /* 0x0000000a1d087231 */ /* 0x080fe20000000035 */
        /* <DEDUP_REMOVED lines=9> */
[-C--:B------:R-:W-:Y:S02]  /*2050*/  HFMA2 R8, R30, R11.reuse, R8 ;  /* 0x0000000b1e087231 */ /* 0x080fe40000000008 */
[----:B------:R-:W-:Y:S01]  /*2060*/  HADD2 R32, R32, -1056, -1056 ;  /* 0xe420e42020207430 */ /* 0x000fe20000000000 */
[----:B------:R-:W-:Y:S01]  /*2070*/  LOP3.LUT R34, R34, 0x3f003f, RZ, 0xc0, !PT ;  /* 0x003f003f22227812 */ /* 0x000fe200078ec0ff */
[----:B------:R-:W-:Y:S02]  /*2080*/  HFMA2 R56, R46, R10, R56 ;  /* 0x0000000a2e387231 */ /* 0x000fe40000000038 */
[-C--:B------:R-:W-:Y:S02]  /*2090*/  HFMA2 R55, R54, R11.reuse, R55 ;  /* 0x0000000b36377231 */ /* 0x080fe40000000037 */
        /* <DEDUP_REMOVED lines=10> */
[-C--:B-1----:R-:W-:Y:S01]  /*2140*/  HFMA2 R9, R24, R4.reuse, R55 ;  /* 0x0000000418097231 */ /* 0x082fe20000000037 */
        /* <DEDUP_REMOVED lines=14> */
[----:B------:R-:W-:Y:S02]  /*2230*/  HFMA2 R11, R55, R4, R11 ;  /* 0x00000004370b7231 */ /* 0x000fe4000000000b */
[----:B------:R-:W-:-:S02]  /*2240*/  HFMA2 R4, R58, R5, R9 ;  /* 0x000000053a047231 */ /* 0x000fc40000000009 */
        /* <DEDUP_REMOVED lines=10> */
[----:B------:R-:W-:Y:S01]  /*22f0*/  ISETP.NE.AND P0, PT, R45, 0x1, PT ;  /* 0x000000012d00780c */ /* 0x000fe20003f05270 */
[----:B------:R-:W-:Y:S01]  /*2300*/  HADD2 R48, R48, -1056, -1056 ;  /* 0xe420e42030307430 */ /* 0x000fe20000000000 */
[----:B-----5:R-:W-:Y:S01]  /*2310*/  PRMT R16, R16, 0x5410, R15 ;  /* 0x0000541010107816 */ /* 0x020fe2000000000f */
[----:B------:R-:W-:-:S02]  /*2320*/  HFMA2 R8, R39, R6, R8 ;  /* 0x0000000627087231 */ /* 0x000fc40000000008 */
[-C--:B------:R-:W-:Y:S01]  /*2330*/  HFMA2 R9, R37, R6.reuse, R9 ;  /* 0x0000000625097231 */ /* 0x080fe20000000009 */
[----:B------:R-:W-:Y:S01]  /*2340*/  PRMT R14, R14, 0x5410, R13 ;  /* 0x000054100e0e7816 */ /* 0x000fe2000000000d */
[----:B------:R-:W-:Y:S01]  /*2350*/  HADD2 R38, R38, -1056, -1056 ;  /* 0xe420e42026267430 */ /* 0x000fe20000000000 */
[----:B------:R-:W-:Y:S01]  /*2360*/  PRMT R10, RZ, 0x5410, RZ ;  /* 0x00005410ff0a7816 */ /* 0x000fe200000000ff */
[----:B------:R-:W-:Y:S02]  /*2370*/  HFMA2 R11, R57, R5, R11 ;  /* 0x00000005390b7231 */ /* 0x000fe4000000000b */
[----:B------:R-:W-:Y:S01]  /*2380*/  HFMA2 R5, R56, R6, R4 ;  /* 0x0000000638057231 */ /* 0x000fe20000000004 */
[----:B------:R-:W-:Y:S01]  /*2390*/  LOP3.LUT R4, R44, 0x64006400, RZ, 0xfc, !PT ;  /* 0x640064002c047812 */ /* 0x000fe200078efcff */
[----:B------:R-:W-:Y:S02]  /*23a0*/  HADD2 R47, R51, -1056, -1056 ;  /* 0xe420e420332f7430 */ /* 0x000fe40000000000 */
[----:B------:R-:W-:-:S02]  /*23b0*/  HFMA2 R9, R48, R7, R9 ;  /* 0x0000000730097231 */ /* 0x000fc40000000009 */
[----:B------:R-:W-:Y:S02]  /*23c0*/  HADD2 R44, R49, -1056, -1056 ;  /* 0xe420e420312c7430 */ /* 0x000fe40000000000 */
[-C--:B------:R-:W-:Y:S02]  /*23d0*/  HFMA2 R8, R38, R7.reuse, R8 ;  /* 0x0000000726087231 */ /* 0x080fe40000000008 */
[----:B------:R-:W-:Y:S01]  /*23e0*/  HFMA2 R11, R47, R6, R11 ;  /* 0x000000062f0b7231 */ /* 0x000fe2000000000b */
[----:B------:R-:W-:Y:S01]  /*23f0*/  PRMT R6, RZ, 0x5410, RZ ;  /* 0x00005410ff067816 */ /* 0x000fe200000000ff */
[----:B------:R-:W-:Y:S02]  /*2400*/  HADD2 R49, R4, -1056, -1056 ;  /* 0xe420e42004317430 */ /* 0x000fe40000000000 */
[-C--:B------:R-:W-:Y:S02]  /*2410*/  HFMA2 R5, R44, R7.reuse, R5 ;  /* 0x000000072c057231 */ /* 0x080fe40000000005 */
[----:B------:R-:W-:Y:S01]  /*2420*/  HFMA2 R11, R49, R7, R11 ;  /* 0x00000007310b7231 */ /* 0x000fe2000000000b */
[----:B------:R-:W-:Y:S01]  /*2430*/  PRMT R7, RZ, 0x5410, RZ ;  /* 0x00005410ff077816 */ /* 0x000fe200000000ff */
[----:B------:R-:W-:Y:S01]  /*2440*/  HADD2 R4, R9.H0_H0, R9.H1_H1 ;  /* 0x3000000909047230 */ /* 0x000fe20000000800 */
[----:B------:R-:W-:Y:S01]  /*2450*/  PRMT R9, RZ, 0x5410, RZ ;  /* 0x00005410ff097816 */ /* 0x000fe200000000ff */
[----:B------:R-:W-:-:S02]  /*2460*/  HADD2 R8, R8.H0_H0, R8.H1_H1 ;  /* 0x3000000808087230 */ /* 0x000fc40000000800 */
        /* <DEDUP_REMOVED lines=17> */
[-C--:B------:R-:W-:Y:S02]  /*2580*/  HFMA2 R50, R26, R5.reuse, R50 ;  /* 0x000000051a327231 */ /* 0x080fe40000000032 */
[-C--:B------:R-:W-:Y:S02]  /*2590*/  HFMA2 R10, R40, R5.reuse, R8 ;  /* 0x00000005280a7231 */ /* 0x080fe40000000008 */
[----:B------:R-:W-:Y:S02]  /*25a0*/  HFMA2 R8, R19, R4, RZ.H0_H0 ;  /* 0x0000000413087231 */ /* 0x000fe400000400ff */
[----:B------:R-:W-:Y:S02]  /*25b0*/  HFMA2 R50, R46, R6, R50 ;  /* 0x000000062e327231 */ /* 0x000fe40000000032 */
[-C--:B------:R-:W-:Y:S02]  /*25c0*/  HFMA2 R9, R18, R5.reuse, R9 ;  /* 0x0000000512097231 */ /* 0x080fe40000000009 */
[----:B------:R-:W-:-:S02]  /*25d0*/  HFMA2 R8, R28, R5, R8 ;  /* 0x000000051c087231 */ /* 0x000fc40000000008 */
[----:B------:R-:W-:Y:S02]  /*25e0*/  HFMA2 R50, R53, R7, R50 ;  /* 0x0000000735327231 */ /* 0x000fe40000000032 */
[-C--:B------:R-:W-:Y:S02]  /*25f0*/  HFMA2 R10, R25, R6.reuse, R10 ;  /* 0x00000006190a7231 */ /* 0x080fe4000000000a */
[----:B------:R-:W-:Y:S02]  /*2600*/  HFMA2 R9, R29, R6, R9 ;  /* 0x000000061d097231 */ /* 0x000fe40000000009 */
[----:B-1----:R-:W-:Y:S02]  /*2610*/  HFMA2 R50, R55, R20, R50 ;  /* 0x0000001437327231 */ /* 0x002fe40000000032 */
[----:B------:R-:W-:Y:S02]  /*2620*/  HFMA2 R8, R31, R6, R8 ;  /* 0x000000061f087231 */ /* 0x000fe40000000008 */
[----:B------:R-:W-:-:S02]  /*2630*/  HFMA2 R50, R57, R21, R50 ;  /* 0x0000001539327231 */ /* 0x000fc40000000032 */
[-C--:B------:R-:W-:Y:S01]  /*2640*/  HFMA2 R4, R54, R7.reuse, R10 ;  /* 0x0000000736047231 */ /* 0x080fe2000000000a */
[----:B------:R-:W-:Y:S01]  /*2650*/  PRMT R6, RZ, 0x5410, RZ ;  /* 0x00005410ff067816 */ /* 0x000fe200000000ff */
[-C--:B------:R-:W-:Y:S02]  /*2660*/  HFMA2 R9, R30, R7.reuse, R9 ;  /* 0x000000071e097231 */ /* 0x080fe40000000009 */
[----:B------:R-:W-:Y:S02]  /*2670*/  HFMA2 R50, R47, R22, R50 ;  /* 0x000000162f327231 */ /* 0x000fe40000000032 */
[----:B------:R-:W-:Y:S02]  /*2680*/  HFMA2 R10, R32, R7, R8 ;  /* 0x00000007200a7231 */ /* 0x000fe40000000008 */
[-C--:B------:R-:W-:Y:S01]  /*2690*/  HFMA2 R4, R24, R20.reuse, R4 ;  /* 0x0000001418047231 */ /* 0x080fe20000000004 */
[----:B------:R-:W-:Y:S01]  /*26a0*/  PRMT R8, RZ, 0x5410, RZ ;  /* 0x00005410ff087816 */ /* 0x000fe200000000ff */
[-C--:B------:R-:W-:Y:S01]  /*26b0*/  HFMA2 R9, R35, R20.reuse, R9 ;  /* 0x0000001423097231 */ /* 0x080fe20000000009 */
[----:B------:R-:W-:Y:S01]  /*26c0*/  PRMT R7, RZ, 0x5410, RZ ;  /* 0x00005410ff077816 */ /* 0x000fe200000000ff */
[----:B------:R-:W-:-:S02]  /*26d0*/  HFMA2 R10, R33, R20, R10 ;  /* 0x00000014210a7231 */ /* 0x000fc4000000000a */
[----:B------:R-:W-:Y:S02]  /*26e0*/  HFMA2 R50, R49, R23, R50 ;  /* 0x0000001731327231 */ /* 0x000fe40000000032 */
[-C--:B------:R-:W-:Y:S02]  /*26f0*/  HFMA2 R4, R58, R21.reuse, R4 ;  /* 0x000000153a047231 */ /* 0x080fe40000000004 */
[-C--:B------:R-:W-:Y:S02]  /*2700*/  HFMA2 R9, R36, R21.reuse, R9 ;  /* 0x0000001524097231 */ /* 0x080fe40000000009 */
[----:B------:R-:W-:Y:S02]  /*2710*/  HADD2 R50, R50.H0_H0, R50.H1_H1 ;  /* 0x3000003232327230 */ /* 0x000fe40000000800 */
        /* <DEDUP_REMOVED lines=8> */
[----:B------:R-:W-:Y:S02]  /*27a0*/  HADD2 R10, R10.H0_H0, R10.H1_H1 ;  /* 0x3000000a0a0a7230 */ /* 0x000fe40000000800 */
[----:B------:R-:W-:-:S03]  /*27b0*/  HADD2 R4, R4.H0_H0, R4.H1_H1 ;  /* 0x3000000404047230 */ /* 0x000fc60000000800 */
[----:B------:R-:W-:Y:S02]  /*27c0*/  PRMT R10, R10, 0x5410, R5 ;  /* 0x000054100a0a7816 */ /* 0x000fe40000000005 */
[----:B------:R-:W-:-:S03]  /*27d0*/  PRMT R4, R4, 0x5410, R50 ;  /* 0x0000541004047816 */ /* 0x000fc60000000032 */
[----:B------:R-:W-:Y:S02]  /*27e0*/  HFMA2 R10, R10, R16, RZ ;  /* 0x000000100a0a7231 */ /* 0x000fe400000000ff */
[----:B------:R-:W-:Y:S01]  /*27f0*/  HFMA2 R9, R4, R14, RZ.H0_H0 ;  /* 0x0000000e04097231 */ /* 0x000fe200000400ff */
[----:B------:R-:W-:Y:S01]  /*2800*/  PRMT R4, RZ, 0x5410, RZ ;  /* 0x00005410ff047816 */ /* 0x000fe200000000ff */
[----:B------:R-:W-:Y:S06]  /*2810*/  @!P0 BRA `(.L_x_694) ;  /* 0x0000000400788947 */ /* 0x000fec0003800000 */
[----:B------:R-:W0:Y:S01]  /*2820*/  LDS.128 R4, [UR5+0x80] ;  /* 0x00008005ff047984 */ /* 0x000e220008000c00 */
[----:B------:R-:W-:Y:S02]  /*2830*/  MOV R51, R27 ;  /* 0x0000001b00337202 */ /* 0x000fe40000000f00 */
[----:B------:R-:W-:Y:S01]  /*2840*/  MOV R50, R26 ;  /* 0x0000001a00327202 */ /* 0x000fe20000000f00 */
[----:B------:R-:W1:Y:S01]  /*2850*/  LDS.128 R20, [UR5+0x90] ;  /* 0x00009005ff147984 */ /* 0x000e620008000c00 */
[----:B------:R-:W-:Y:S02]  /*2860*/  MOV R59, R24 ;  /* 0x00000018003b7202 */ /* 0x000fe40000000f00 */
[----:B------:R-:W-:Y:S02]  /*2870*/  ISETP.NE.AND P0, PT, R45, 0x3, PT ;  /* 0x000000032d00780c */ /* 0x000fe40003f05270 */
[----:B------:R-:W-:Y:S02]  /*2880*/  PRMT R16, R16, 0x5410, R15 ;  /* 0x0000541010107816 */ /* 0x000fe4000000000f */
[----:B------:R-:W-:Y:S01]  /*2890*/  PRMT R14, R14, 0x5410, R13 ;  /* 0x000054100e0e7816 */ /* 0x000fe2000000000d */
        /* <DEDUP_REMOVED lines=8> */
[----:B------:R-:W-:Y:S01]  /*2920*/  HFMA2 R27, R40, R5, R27 ;  /* 0x00000005281b7231 */ /* 0x000fe2000000001b */
[----:B------:R-:W-:Y:S01]  /*2930*/  MOV R5, R25 ;  /* 0x0000001900057202 */ /* 0x000fe20000000f00 */
[-C--:B------:R-:W-:Y:S02]  /*2940*/  HFMA2 R4, R46, R6.reuse, R4 ;  /* 0x000000062e047231 */ /* 0x080fe40000000004 */
[-C--:B------:R-:W-:Y:S02]  /*2950*/  HFMA2 R26, R30, R7.reuse, R26 ;  /* 0x000000071e1a7231 */ /* 0x080fe4000000001a */
[----:B------:R-:W-:Y:S02]  /*2960*/  HFMA2 R8, R31, R6, R8 ;  /* 0x000000061f087231 */ /* 0x000fe40000000008 */
[----:B------:R-:W-:-:S02]  /*2970*/  HFMA2 R4, R53, R7, R4 ;  /* 0x0000000735047231 */ /* 0x000fc40000000004 */
[----:B------:R-:W-:Y:S02]  /*2980*/  HFMA2 R27, R5, R6, R27 ;  /* 0x00000006051b7231 */ /* 0x000fe4000000001b */
[-C--:B-1----:R-:W-:Y:S01]  /*2990*/  HFMA2 R26, R35, R20.reuse, R26 ;  /* 0x00000014231a7231 */ /* 0x082fe2000000001a */
[----:B------:R-:W-:Y:S01]  /*29a0*/  PRMT R6, RZ, 0x5410, RZ ;  /* 0x00005410ff067816 */ /* 0x000fe200000000ff */
        /* <DEDUP_REMOVED lines=16> */
[----:B------:R-:W-:Y:S02]  /*2ab0*/  HFMA2 R23, R49, R23, R4 ;  /* 0x0000001731177231 */ /* 0x000fe40000000004 */
[----:B------:R-:W-:Y:S02]  /*2ac0*/  HADD2 R4, R24.H0_H0, R24.H1_H1 ;  /* 0x3000001818047230 */ /* 0x000fe40000000800 */
[----:B------:R-:W-:Y:S02]  /*2ad0*/  HADD2 R23, R23.H0_H0, R23.H1_H1 ;  /* 0x3000001717177230 */ /* 0x000fe40000000800 */
[----:B------:R-:W-:Y:S02]  /*2ae0*/  HADD2 R8, R8.H0_H0, R8.H1_H1 ;  /* 0x3000000808087230 */ /* 0x000fe40000000800 */
[----:B------:R-:W-:-:S03]  /*2af0*/  HADD2 R27, R27.H0_H0, R27.H1_H1 ;  /* 0x3000001b1b1b7230 */ /* 0x000fc60000000800 */
[----:B------:R-:W-:Y:S02]  /*2b00*/  PRMT R8, R8, 0x5410, R4 ;  /* 0x0000541008087816 */ /* 0x000fe40000000004 */
[----:B------:R-:W-:Y:S02]  /*2b10*/  PRMT R27, R27, 0x5410, R23 ;  /* 0x000054101b1b7816 */ /* 0x000fe40000000017 */
[----:B------:R-:W-:Y:S01]  /*2b20*/  PRMT R4, RZ, 0x5410, RZ ;  /* 0x00005410ff047816 */ /* 0x000fe200000000ff */
[----:B------:R-:W-:Y:S02]  /*2b30*/  HFMA2 R8, R8, R16, RZ ;  /* 0x0000001008087231 */ /* 0x000fe400000000ff */
        /* <DEDUP_REMOVED lines=24> */
[----:B------:R-:W-:-:S04]  /*2cc0*/  HFMA2 R20, R47, R26, R20 ;  /* 0x0000001a2f147231 */ /* 0x000fc80000000014 */
[-C--:B------:R-:W-:Y:S02]  /*2cd0*/  HFMA2 R20, R49, R27.reuse, R20 ;  /* 0x0000001b31147231 */ /* 0x080fe40000000014 */
[-C--:B------:R-:W-:Y:S02]  /*2ce0*/  HFMA2 R17, R33, R24.reuse, R19 ;  /* 0x0000001821117231 */ /* 0x080fe40000000013 */
[----:B------:R-:W-:Y:S02]  /*2cf0*/  HFMA2 R29, R59, R24, R42 ;  /* 0x000000183b1d7231 */ /* 0x000fe4000000002a */
[----:B------:R-:W-:Y:S02]  /*2d00*/  HFMA2 R24, R37, R26, R18 ;  /* 0x0000001a25187231 */ /* 0x000fe40000000012 */
[----:B------:R-:W-:Y:S02]  /*2d10*/  HADD2 R20, R20.H0_H0, R20.H1_H1 ;  /* 0x3000001414147230 */ /* 0x000fe40000000800 */
[----:B------:R-:W-:-:S02]  /*2d20*/  HFMA2 R24, R48, R27, R24 ;  /* 0x0000001b30187231 */ /* 0x000fc40000000018 */
[-C--:B------:R-:W-:Y:S02]  /*2d30*/  HFMA2 R17, R34, R25.reuse, R17 ;  /* 0x0000001922117231 */ /* 0x080fe40000000011 */
[----:B------:R-:W-:Y:S02]  /*2d40*/  HFMA2 R28, R58, R25, R29 ;  /* 0x000000193a1c7231 */ /* 0x000fe4000000001d */
[----:B------:R-:W-:Y:S02]  /*2d50*/  HADD2 R24, R24.H0_H0, R24.H1_H1 ;  /* 0x3000001818187230 */ /* 0x000fe40000000800 */
        /* <DEDUP_REMOVED lines=8> */
[----:B------:R-:W-:Y:S02]  /*2de0*/  HFMA2 R6, R19, R16, RZ ;  /* 0x0000001013067231 */ /* 0x000fe400000000ff */
[----:B------:R-:W-:-:S07]  /*2df0*/  HFMA2 R4, R22, R14, RZ.H0_H0 ;  /* 0x0000000e16047231 */ /* 0x000fce00000400ff */
.L_x_694:
[C---:B------:R-:W-:Y:S01]  /*2e00*/  IMAD.WIDE R24, R41.reuse, 0x4, R2 ;  /* 0x0000000429187825 */ /* 0x040fe200078e0202 */
[----:B------:R-:W2:Y:S03]  /*2e10*/  LDG.E.128.CONSTANT R20, desc[UR8][R2.64] ;  /* 0x0000000802147981 */ /* 0x000ea6000c1e9d00 */
[C---:B------:R-:W-:Y:S02]  /*2e20*/  IMAD.WIDE R36, R41.reuse, 0x4, R24 ;  /* 0x0000000429247825 */ /* 0x040fe400078e0218 */
[----:B------:R-:W3:Y:S04]  /*2e30*/  LDG.E.128.CONSTANT R24, desc[UR8][R24.64] ;  /* 0x0000000818187981 */ /* 0x000ee8000c1e9d00 */
[----:B------:R0:W4:Y:S01]  /*2e40*/  LDG.E.128.CONSTANT R28, desc[UR8][R36.64] ;  /* 0x00000008241c7981 */ /* 0x000122000c1e9d00 */
[----:B------:R-:W-:Y:S01]  /*2e50*/  UIADD3 UR4, UPT, UPT, UR5, 0x40, URZ ;  /* 0x0000004005047890 */ /* 0x000fe2000fffe0ff */
[----:B------:R-:W-:Y:S01]  /*2e60*/  MOV R46, R0 ;  /* 0x00000000002e7202 */ /* 0x000fe20000000f00 */
[----:B0-----:R-:W-:Y:S01]  /*2e70*/  IMAD.WIDE R36, R41, 0x4, R36 ;  /* 0x0000000429247825 */ /* 0x001fe200078e0224 */
[----:B--2---:R-:W-:-:S04]  /*2e80*/  SHF.R.U32.HI R5, RZ, 0xc, R20 ;  /* 0x0000000cff057819 */ /* 0x004fc80000011614 */
[----:B------:R-:W-:Y:S02]  /*2e90*/  LOP3.LUT R18, R5, 0xf000f, RZ, 0xc0, !PT ;  /* 0x000f000f05127812 */ /* 0x000fe400078ec0ff */
[----:B------:R-:W-:Y:S02]  /*2ea0*/  SHF.R.U32.HI R5, RZ, 0xc, R21 ;  /* 0x0000000cff057819 */ /* 0x000fe40000011615 */
[----:B---3--:R-:W-:Y:S02]  /*2eb0*/  SHF.R.U32.HI R2, RZ, 0xc, R24 ;  /* 0x0000000cff027819 */ /* 0x008fe40000011618 */
[----:B------:R-:W-:Y:S02]  /*2ec0*/  LOP3.LUT R5, R5, 0xf000f, RZ, 0xc0, !PT ;  /* 0x000f000f05057812 */ /* 0x000fe400078ec0ff */
[----:B----4-:R-:W-:Y:S02]  /*2ed0*/  SHF.R.U32.HI R54, RZ, 0xa, R28 ;  /* 0x0000000aff367819 */ /* 0x010fe4000001161c */
[----:B------:R-:W-:-:S02]  /*2ee0*/  SHF.R.U32.HI R50, RZ, 0x8, R29 ;  /* 0x00000008ff327819 */ /* 0x000fc4000001161d */
[----:B------:R-:W-:Y:S02]  /*2ef0*/  LOP3.LUT R3, R2, 0xf000f, RZ, 0xc0, !PT ;  /* 0x000f000f02037812 */ /* 0x000fe400078ec0ff */
[----:B------:R-:W-:Y:S02]  /*2f00*/  LOP3.LUT R50, R5, 0x300030, R50, 0xf8, !PT ;  /* 0x0030003005327812 */ /* 0x000fe400078ef832 */
[----:B------:R-:W-:Y:S02]  /*2f10*/  LOP3.LUT R54, R3, 0x300030, R54, 0xf8, !PT ;  /* 0x0030003003367812 */ /* 0x000fe400078ef836 */
[----:B------:R-:W-:Y:S02]  /*2f20*/  SHF.R.U32.HI R17, RZ, 0xc, R22 ;  /* 0x0000000cff117819 */ /* 0x000fe40000011616 */
[----:B------:R-:W-:Y:S02]  /*2f30*/  SHF.R.U32.HI R19, RZ, 0xc, R23 ;  /* 0x0000000cff137819 */ /* 0x000fe40000011617 */
[----:B------:R-:W-:-:S02]  /*2f40*/  SHF.R.U32.HI R2, RZ, 0xc, R25 ;  /* 0x0000000cff027819 */ /* 0x000fc40000011619 */
[----:B------:R-:W-:Y:S02]  /*2f50*/  SHF.R.U32.HI R3, RZ, 0xc, R26 ;  /* 0x0000000cff037819 */ /* 0x000fe4000001161a */
[----:B------:R-:W-:Y:S02]  /*2f60*/  SHF.R.U32.HI R5, RZ, 0xc, R27 ;  /* 0x0000000cff057819 */ /* 0x000fe4000001161b */
[----:B------:R-:W-:Y:S02]  /*2f70*/  SHF.R.U32.HI R53, RZ, 0x8, R28 ;  /* 0x00000008ff357819 */ /* 0x000fe4000001161c */
[----:B------:R-:W-:Y:S02]  /*2f80*/  LOP3.LUT R17, R17, 0xf000f, RZ, 0xc0, !PT ;  /* 0x000f000f11117812 */ /* 0x000fe400078ec0ff */
[----:B------:R-:W-:Y:S02]  /*2f90*/  LOP3.LUT R19, R19, 0xf000f, RZ, 0xc0, !PT ;  /* 0x000f000f13137812 */ /* 0x000fe400078ec0ff */
[----:B------:R-:W-:-:S02]  /*2fa0*/  SHF.R.U32.HI R40, RZ, 0x8, R30 ;  /* 0x00000008ff287819 */ /* 0x000fc4000001161e */
[----:B------:R-:W-:Y:S02]  /*2fb0*/  SHF.R.U32.HI R48, RZ, 0x8, R31 ;  /* 0x00000008ff307819 */ /* 0x000fe4000001161f */
[----:B------:R-:W-:Y:S02]  /*2fc0*/  SHF.R.U32.HI R51, RZ, 0xa, R29 ;  /* 0x0000000aff337819 */ /* 0x000fe4000001161d */
[----:B------:R-:W-:Y:S02]  /*2fd0*/  SHF.R.U32.HI R52, RZ, 0xa, R30 ;  /* 0x0000000aff347819 */ /* 0x000fe4000001161e */
[----:B------:R-:W-:Y:S02]  /*2fe0*/  SHF.R.U32.HI R44, RZ, 0xa, R31 ;  /* 0x0000000aff2c7819 */ /* 0x000fe4000001161f */
[----:B------:R-:W-:Y:S02]  /*2ff0*/  LOP3.LUT R2, R2, 0xf000f, RZ, 0xc0, !PT ;  /* 0x000f000f02027812 */ /* 0x000fe400078ec0ff */
[----:B------:R-:W-:-:S02]  /*3000*/  LOP3.LUT R3, R3, 0xf000f, RZ, 0xc0, !PT ;  /* 0x000f000f03037812 */ /* 0x000fc400078ec0ff */
[----:B------:R-:W-:Y:S02]  /*3010*/  LOP3.LUT R5, R5, 0xf000f, RZ, 0xc0, !PT ;  /* 0x000f000f05057812 */ /* 0x000fe400078ec0ff */
[----:B------:R-:W-:Y:S02]  /*3020*/  LOP3.LUT R53, R18, 0x300030, R53, 0xf8, !PT ;  /* 0x0030003012357812 */ /* 0x000fe400078ef835 */
[----:B------:R-:W-:Y:S02]  /*3030*/  LOP3.LUT R40, R17, 0x300030, R40, 0xf8, !PT ;  /* 0x0030003011287812 */ /* 0x000fe400078ef828 */
[----:B------:R-:W-:Y:S02]  /*3040*/  LOP3.LUT R48, R19, 0x300030, R48, 0xf8, !PT ;  /* 0x0030003013307812 */ /* 0x000fe400078ef830 */
[----:B------:R-:W-:Y:S02]  /*3050*/  LOP3.LUT R51, R2, 0x300030, R51, 0xf8, !PT ;  /* 0x0030003002337812 */ /* 0x000fe400078ef833 */
[----:B------:R-:W-:-:S02]  /*3060*/  LOP3.LUT R52, R3, 0x300030, R52, 0xf8, !PT ;  /* 0x0030003003347812 */ /* 0x000fc400078ef834 */
[----:B------:R-:W-:Y:S01]  /*3070*/  LOP3.LUT R44, R5, 0x300030, R44, 0xf8, !PT ;  /* 0x00300030052c7812 */ /* 0x000fe200078ef82c */
[----:B------:R-:W-:Y:S06]  /*3080*/  @!P1 BRA `(.L_x_693) ;  /* 0x0000001000709947 */ /* 0x000fec0003800000 */
[----:B------:R-:W-:Y:S02]  /*3090*/  LOP3.LUT R2, R20, 0x3f003f, RZ, 0xc0, !PT ;  /* 0x003f003f14027812 */ /* 0x000fe400078ec0ff */
[----:B------:R-:W-:Y:S02]  /*30a0*/  SHF.R.U32.HI R3, RZ, 0x6, R20 ;  /* 0x00000006ff037819 */ /* 0x000fe40000011614 */
[----:B------:R-:W-:Y:S02]  /*30b0*/  LOP3.LUT R5, R21, 0x3f003f, RZ, 0xc0, !PT ;  /* 0x003f003f15057812 */ /* 0x000fe400078ec0ff */
[----:B------:R-:W-:Y:S02]  /*30c0*/  SHF.R.U32.HI R18, RZ, 0x6, R21 ;  /* 0x00000006ff127819 */ /* 0x000fe40000011615 */
[----:B------:R-:W-:Y:S02]  /*30d0*/  LOP3.LUT R32, R22, 0x3f003f, RZ, 0xc0, !PT ;  /* 0x003f003f16207812 */ /* 0x000fe400078ec0ff */
[----:B------:R-:W-:-:S02]  /*30e0*/  SHF.R.U32.HI R33, RZ, 0x6, R22 ;  /* 0x00000006ff217819 */ /* 0x000fc40000011616 */
[----:B------:R-:W-:Y:S02]  /*30f0*/  LOP3.LUT R60, R23, 0x3f003f, RZ, 0xc0, !PT ;  /* 0x003f003f173c7812 */ /* 0x000fe400078ec0ff */
[----:B------:R-:W-:Y:S02]  /*3100*/  SHF.R.U32.HI R62, RZ, 0x6, R23 ;  /* 0x00000006ff3e7819 */ /* 0x000fe40000011617 */
[----:B------:R-:W0:Y:S01]  /*3110*/  LDS.128 R20, [UR5+0x20] ;  /* 0x00002005ff147984 */ /* 0x000e220008000c00 */
[----:B------:R-:W-:Y:S02]  /*3120*/  LOP3.LUT R34, R26, 0x3f003f, RZ, 0xc0, !PT ;  /* 0x003f003f1a227812 */ /* 0x000fe400078ec0ff */
[----:B------:R-:W-:Y:S02]  /*3130*/  SHF.R.U32.HI R59, RZ, 0x6, R26 ;  /* 0x00000006ff3b7819 */ /* 0x000fe4000001161a */
[----:B------:R-:W-:Y:S02]  /*3140*/  LOP3.LUT R39, R24, 0x3f003f, RZ, 0xc0, !PT ;  /* 0x003f003f18277812 */ /* 0x000fe400078ec0ff */
[----:B------:R-:W-:-:S02]  /*3150*/  SHF.R.U32.HI R55, RZ, 0x6, R24 ;  /* 0x00000006ff377819 */ /* 0x000fc40000011618 */
[----:B------:R-:W-:Y:S02]  /*3160*/  LOP3.LUT R35, R25, 0x3f003f, RZ, 0xc0, !PT ;  /* 0x003f003f19237812 */ /* 0x000fe400078ec0ff */
[----:B------:R-:W-:Y:S02]  /*3170*/  SHF.R.U32.HI R17, RZ, 0x6, R25 ;  /* 0x00000006ff117819 */ /* 0x000fe40000011619 */
[----:B------:R-:W-:Y:S02]  /*3180*/  LOP3.LUT R38, R27, 0x3f003f, RZ, 0xc0, !PT ;  /* 0x003f003f1b267812 */ /* 0x000fe400078ec0ff */
[----:B------:R-:W-:Y:S02]  /*3190*/  SHF.R.U32.HI R19, RZ, 0x6, R27 ;  /* 0x00000006ff137819 */ /* 0x000fe4000001161b */
[----:B------:R-:W1:Y:S01]  /*31a0*/  LDS.128 R24, [UR5+0x30] ;  /* 0x00003005ff187984 */ /* 0x000e620008000c00 */
[----:B------:R-:W-:Y:S02]  /*31b0*/  LOP3.LUT R2, R2, 0x64006400, RZ, 0xfc, !PT ;  /* 0x6400640002027812 */ /* 0x000fe400078efcff */
[----:B------:R-:W-:-:S02]  /*31c0*/  LOP3.LUT R33, R33, 0x3f003f, RZ, 0xc0, !PT ;  /* 0x003f003f21217812 */ /* 0x000fc400078ec0ff */
[----:B------:R-:W-:Y:S02]  /*31d0*/  LOP3.LUT R61, R60, 0x64006400, RZ, 0xfc, !PT ;  /* 0x640064003c3d7812 */ /* 0x000fe400078efcff */
        /* <DEDUP_REMOVED lines=26> */
[-C--:B------:R-:W-:Y:S01]  /*3380*/  HFMA2 R60, R34, R20.reuse, RZ.H0_H0 ;  /* 0x00000014223c7231 */ /* 0x080fe200000400ff */
[----:B------:R-:W-:Y:S01]  /*3390*/  LOP3.LUT R59, R59, 0x3f003f, RZ, 0xc0, !PT ;  /* 0x003f003f3b3b7812 */ /* 0x000fe200078ec0ff */
[----:B------:R-:W-:Y:S01]  /*33a0*/  HADD2 R2, R2, -1056, -1056 ;  /* 0xe420e42002027430 */ /* 0x000fe20000000000 */
[----:B------:R-:W-:Y:S01]  /*33b0*/  LOP3.LUT R39, R39, 0x64006400, RZ, 0xfc, !PT ;  /* 0x6400640027277812 */ /* 0x000fe200078efcff */
[----:B------:R-:W-:Y:S01]  /*33c0*/  HFMA2 R20, R3, R20, RZ.H0_H0 ;  /* 0x0000001403147231 */ /* 0x000fe200000400ff */
[----:B------:R-:W-:Y:S01]  /*33d0*/  LOP3.LUT R35, R35, 0x64006400, RZ, 0xfc, !PT ;  /* 0x6400640023237812 */ /* 0x000fe200078efcff */
[----:B------:R-:W-:-:S02]  /*33e0*/  HADD2 R18, R18, -1056, -1056 ;  /* 0xe420e42012127430 */ /* 0x000fc40000000000 */
[-C--:B------:R-:W-:Y:S02]  /*33f0*/  HFMA2 R61, R31, R21.reuse, R60 ;  /* 0x000000151f3d7231 */ /* 0x080fe4000000003c */
[----:B------:R-:W-:Y:S01]  /*3400*/  HADD2 R29, R29, -1056, -1056 ;  /* 0xe420e4201d1d7430 */ /* 0x000fe20000000000 */
[----:B------:R-:W-:Y:S01]  /*3410*/  LOP3.LUT R17, R17, 0x3f003f, RZ, 0xc0, !PT ;  /* 0x003f003f11117812 */ /* 0x000fe200078ec0ff */
        /* <DEDUP_REMOVED lines=8> */
[----:B------:R-:W-:Y:S01]  /*34a0*/  HFMA2 R61, R32, R22, R61 ;  /* 0x00000016203d7231 */ /* 0x000fe2000000003d */
        /* <DEDUP_REMOVED lines=12> */
[----:B------:R-:W-:-:S02]  /*3570*/  HADD2 R39, R21, -1056, -1056 ;  /* 0xe420e42015277430 */ /* 0x000fc40000000000 */
        /* <DEDUP_REMOVED lines=14> */
[----:B------:R-:W-:Y:S02]  /*3660*/  HADD2 R38, R38, -1056, -1056 ;  /* 0xe420e42026267430 */ /* 0x000fe40000000000 */
[-C--:B-1----:R-:W-:Y:S01]  /*3670*/  HFMA2 R20, R47, R24.reuse, R59 ;  /* 0x000000182f147231 */ /* 0x082fe2000000003b */
[----:B------:R-:W-:Y:S01]  /*3680*/  LOP3.LUT R57, R57, 0x64006400, RZ, 0xfc, !PT ;  /* 0x6400640039397812 */ /* 0x000fe200078efcff */
[----:B------:R-:W-:Y:S01]  /*3690*/  HADD2 R40, R40, -1056, -1056 ;  /* 0xe420e42028287430 */ /* 0x000fe20000000000 */
[----:B------:R-:W-:Y:S01]  /*36a0*/  LOP3.LUT R49, R49, 0x3f003f, RZ, 0xc0, !PT ;  /* 0x003f003f31317812 */ /* 0x000fe200078ec0ff */
[----:B------:R-:W-:Y:S01]  /*36b0*/  HFMA2 R62, R39, R23, R62 ;  /* 0x00000017273e7231 */ /* 0x000fe2000000003e */
        /* <DEDUP_REMOVED lines=8> */
[----:B------:R-:W-:Y:S01]  /*3740*/  HFMA2 R60, R49, R24, R60 ;  /* 0x00000018313c7231 */ /* 0x000fe2000000003c */
[----:B------:R-:W-:Y:S01]  /*3750*/  LOP3.LUT R54, R54, 0x64006400, RZ, 0xfc, !PT ;  /* 0x6400640036367812 */ /* 0x000fe200078efcff */
[----:B------:R-:W-:Y:S01]  /*3760*/  HADD2 R42, R42, -1056, -1056 ;  /* 0xe420e4202a2a7430 */ /* 0x000fe20000000000 */
[----:B------:R-:W-:Y:S01]  /*3770*/  LOP3.LUT R20, R51, 0x64006400, RZ, 0xfc, !PT ;  /* 0x6400640033147812 */ /* 0x000fe200078efcff */
[----:B------:R-:W-:Y:S02]  /*3780*/  HADD2 R53, R53, -1056, -1056 ;  /* 0xe420e42035357430 */ /* 0x000fe40000000000 */
[-C--:B------:R-:W-:Y:S02]  /*3790*/  HFMA2 R61, R58, R25.reuse, R61 ;  /* 0x000000193a3d7231 */ /* 0x080fe4000000003d */
        /* <DEDUP_REMOVED lines=8> */
[----:B------:R-:W-:Y:S01]  /*3820*/  ISETP.NE.AND P0, PT, R45, 0x1, PT ;  /* 0x000000012d00780c */ /* 0x000fe20003f05270 */
[-C--:B------:R-:W-:Y:S02]  /*3830*/  HFMA2 R60, R51, R26.reuse, R60 ;  /* 0x0000001a333c7231 */ /* 0x080fe4000000003c */
[----:B------:R-:W-:Y:S02]  /*3840*/  HFMA2 R61, R57, R26, R61 ;  /* 0x0000001a393d7231 */ /* 0x000fe4000000003d */
[----:B------:R-:W-:Y:S01]  /*3850*/  HADD2 R44, R54, -1056, -1056 ;  /* 0xe420e420362c7430 */ /* 0x000fe20000000000 */
[----:B-----5:R-:W-:Y:S01]  /*3860*/  PRMT R16, R16, 0x5410, R15 ;  /* 0x0000541010107816 */ /* 0x020fe2000000000f */
[----:B------:R-:W-:Y:S01]  /*3870*/  HFMA2 R62, R56, R24, R62 ;  /* 0x00000018383e7231 */ /* 0x000fe2000000003e */
[----:B------:R-:W-:Y:S01]  /*3880*/  PRMT R14, R14, 0x5410, R13 ;  /* 0x000054100e0e7816 */ /* 0x000fe2000000000d */
[----:B------:R-:W-:-:S02]  /*3890*/  HFMA2 R60, R50, R27, R60 ;  /* 0x0000001b323c7231 */ /* 0x000fc4000000003c */
[----:B------:R-:W-:Y:S02]  /*38a0*/  HADD2 R48, R48, -1056, -1056 ;  /* 0xe420e42030307430 */ /* 0x000fe40000000000 */
[----:B------:R-:W-:Y:S02]  /*38b0*/  HFMA2 R22, R44, R27, R22 ;  /* 0x0000001b2c167231 */ /* 0x000fe40000000016 */
[----:B------:R-:W-:Y:S01]  /*38c0*/  HFMA2 R62, R59, R25, R62 ;  /* 0x000000193b3e7231 */ /* 0x000fe2000000003e */
[----:B------:R-:W-:Y:S01]  /*38d0*/  MOV R46, R0 ;  /* 0x00000000002e7202 */ /* 0x000fe20000000f00 */
[----:B------:R-:W-:Y:S02]  /*38e0*/  HADD2 R52, R52, -1056, -1056 ;  /* 0xe420e42034347430 */ /* 0x000fe40000000000 */
[----:B------:R-:W-:Y:S02]  /*38f0*/  HFMA2 R62, R48, R26, R62 ;  /* 0x0000001a303e7231 */ /* 0x000fe4000000003e */
[----:B------:R-:W-:-:S02]  /*3900*/  HADD2 R54, R21, -1056, -1056 ;  /* 0xe420e42015367430 */ /* 0x000fc40000000000 */
[-C--:B------:R-:W-:Y:S02]  /*3910*/  HFMA2 R61, R52, R27.reuse, R61 ;  /* 0x0000001b343d7231 */ /* 0x080fe4000000003d */
        /* <DEDUP_REMOVED lines=16> */
[----:B------:R-:W-:-:S04]  /*3a20*/  HFMA2 R61, R33, R20, RZ.H0_H0 ;  /* 0x00000014213d7231 */ /* 0x000fc800000400ff */
[-C--:B------:R-:W-:Y:S02]  /*3a30*/  HFMA2 R61, R29, R21.reuse, R61 ;  /* 0x000000151d3d7231 */ /* 0x080fe4000000003d */
[-C--:B------:R-:W-:Y:S02]  /*3a40*/  HFMA2 R60, R31, R21.reuse, R46 ;  /* 0x000000151f3c7231 */ /* 0x080fe4000000002e */
[-C--:B------:R-:W-:Y:S02]  /*3a50*/  HFMA2 R46, R5, R20.reuse, RZ.H0_H0 ;  /* 0x00000014052e7231 */ /* 0x080fe400000400ff */
[----:B------:R-:W-:Y:S02]  /*3a60*/  HFMA2 R20, R3, R20, RZ ;  /* 0x0000001403147231 */ /* 0x000fe400000000ff */
[----:B------:R-:W-:Y:S02]  /*3a70*/  HFMA2 R61, R55, R22, R61 ;  /* 0x00000016373d7231 */ /* 0x000fe4000000003d */
[----:B------:R-:W-:-:S02]  /*3a80*/  HFMA2 R46, R18, R21, R46 ;  /* 0x00000015122e7231 */ /* 0x000fc4000000002e */
[----:B------:R-:W-:Y:S02]  /*3a90*/  HFMA2 R61, R39, R23, R61 ;  /* 0x00000017273d7231 */ /* 0x000fe4000000003d */
[----:B------:R-:W-:Y:S02]  /*3aa0*/  HFMA2 R60, R32, R22, R60 ;  /* 0x00000016203c7231 */ /* 0x000fe4000000003c */
[----:B------:R-:W-:Y:S02]  /*3ab0*/  HFMA2 R20, R2, R21, R20 ;  /* 0x0000001502147231 */ /* 0x000fe40000000014 */
[----:B-1----:R-:W-:Y:S02]  /*3ac0*/  HFMA2 R61, R56, R24, R61 ;  /* 0x00000018383d7231 */ /* 0x002fe4000000003d */
[-C--:B------:R-:W-:Y:S02]  /*3ad0*/  HFMA2 R46, R19, R22.reuse, R46 ;  /* 0x00000016132e7231 */ /* 0x080fe4000000002e */
[----:B------:R-:W-:-:S02]  /*3ae0*/  HFMA2 R20, R17, R22, R20 ;  /* 0x0000001611147231 */ /* 0x000fc40000000014 */
[----:B------:R-:W-:Y:S02]  /*3af0*/  HFMA2 R60, R35, R23, R60 ;  /* 0x00000017233c7231 */ /* 0x000fe4000000003c */
[----:B------:R-:W-:Y:S02]  /*3b00*/  HFMA2 R61, R59, R25, R61 ;  /* 0x000000193b3d7231 */ /* 0x000fe4000000003d */
[-C--:B------:R-:W-:Y:S02]  /*3b10*/  HFMA2 R21, R28, R23.reuse, R20 ;  /* 0x000000171c157231 */ /* 0x080fe40000000014 */
[----:B------:R-:W-:Y:S02]  /*3b20*/  HFMA2 R61, R48, R26, R61 ;  /* 0x0000001a303d7231 */ /* 0x000fe4000000003d */
[----:B------:R-:W-:Y:S02]  /*3b30*/  HFMA2 R46, R30, R23, R46 ;  /* 0x000000171e2e7231 */ /* 0x000fe4000000002e */
[----:B------:R-:W-:-:S02]  /*3b40*/  HFMA2 R60, R38, R24, R60 ;  /* 0x00000018263c7231 */ /* 0x000fc4000000003c */
[-C--:B------:R-:W-:Y:S02]  /*3b50*/  HFMA2 R20, R47, R24.reuse, R46 ;  /* 0x000000182f147231 */ /* 0x080fe4000000002e */
[----:B------:R-:W-:Y:S01]  /*3b60*/  HFMA2 R21, R49, R24, R21 ;  /* 0x0000001831157231 */ /* 0x000fe20000000015 */
[----:B------:R-:W-:Y:S01]  /*3b70*/  MOV R46, R0 ;  /* 0x00000000002e7202 */ /* 0x000fe20000000f00 */
[----:B------:R-:W-:Y:S02]  /*3b80*/  HFMA2 R60, R58, R25, R60 ;  /* 0x000000193a3c7231 */ /* 0x000fe4000000003c */
[----:B------:R-:W-:Y:S02]  /*3b90*/  HFMA2 R61, R54, R27, R61 ;  /* 0x0000001b363d7231 */ /* 0x000fe4000000003d */
[-C--:B------:R-:W-:Y:S02]  /*3ba0*/  HFMA2 R21, R42, R25.reuse, R21 ;  /* 0x000000192a157231 */ /* 0x080fe40000000015 */
[----:B------:R-:W-:-:S02]  /*3bb0*/  HFMA2 R20, R40, R25, R20 ;  /* 0x0000001928147231 */ /* 0x000fc40000000014 */
[----:B------:R-:W-:Y:S02]  /*3bc0*/  HADD2 R61, R61.H0_H0, R61.H1_H1 ;  /* 0x3000003d3d3d7230 */ /* 0x000fe40000000800 */
[-C--:B------:R-:W-:Y:S02]  /*3bd0*/  HFMA2 R21, R51, R26.reuse, R21 ;  /* 0x0000001a33157231 */ /* 0x080fe40000000015 */
[-C--:B------:R-:W-:Y:S02]  /*3be0*/  HFMA2 R60, R57, R26.reuse, R60 ;  /* 0x0000001a393c7231 */ /* 0x080fe4000000003c */
[-C--:B------:R-:W-:Y:S02]  /*3bf0*/  HFMA2 R21, R50, R27.reuse, R21 ;  /* 0x0000001b32157231 */ /* 0x080fe40000000015 */
[----:B------:R-:W-:Y:S02]  /*3c00*/  HFMA2 R22, R53, R26, R20 ;  /* 0x0000001a35167231 */ /* 0x000fe40000000014 */
[----:B------:R-:W-:-:S02]  /*3c10*/  HFMA2 R60, R52, R27, R60 ;  /* 0x0000001b343c7231 */ /* 0x000fc4000000003c */
[----:B------:R-:W-:-:S04]  /*3c20*/  HFMA2 R22, R44, R27, R22 ;  /* 0x0000001b2c167231 */ /* 0x000fc80000000016 */
[----:B------:R-:W-:Y:S02]  /*3c30*/  HADD2 R22, R22.H0_H0, R22.H1_H1 ;  /* 0x3000001616167230 */ /* 0x000fe40000000800 */
[----:B------:R-:W-:Y:S02]  /*3c40*/  HADD2 R21, R21.H0_H0, R21.H1_H1 ;  /* 0x3000001515157230 */ /* 0x000fe40000000800 */
[----:B------:R-:W-:-:S03]  /*3c50*/  HADD2 R60, R60.H0_H0, R60.H1_H1 ;  /* 0x3000003c3c3c7230 */ /* 0x000fc60000000800 */
[----:B------:R-:W-:Y:S02]  /*3c60*/  PRMT R22, R22, 0x5410, R21 ;  /* 0x0000541016167816 */ /* 0x000fe40000000015 */
[----:B------:R-:W-:-:S03]  /*3c70*/  PRMT R60, R60, 0x5410, R61 ;  /* 0x000054103c3c7816 */ /* 0x000fc6000000003d */
[----:B------:R-:W-:Y:S02]  /*3c80*/  HFMA2 R10, R22, R16, R10 ;  /* 0x00000010160a7231 */ /* 0x000fe4000000000a */
        /* <DEDUP_REMOVED lines=23> */
[-C--:B------:R-:W-:Y:S02]  /*3e00*/  HFMA2 R61, R35, R23.reuse, R61 ;  /* 0x00000017233d7231 */ /* 0x080fe4000000003d */
[----:B------:R-:W-:-:S04]  /*3e10*/  HFMA2 R23, R39, R23, R20 ;  /* 0x0000001727177231 */ /* 0x000fc80000000014 */
[-C--:B------:R-:W-:Y:S02]  /*3e20*/  HFMA2 R23, R56, R24.reuse, R23 ;  /* 0x0000001838177231 */ /* 0x080fe40000000017 */
[-C--:B------:R-:W-:Y:S01]  /*3e30*/  HFMA2 R20, R47, R24.reuse, R46 ;  /* 0x000000182f147231 */ /* 0x080fe2000000002e */
[----:B------:R-:W-:Y:S01]  /*3e40*/  MOV R46, R0 ;  /* 0x00000000002e7202 */ /* 0x000fe20000000f00 */
[----:B------:R-:W-:Y:S02]  /*3e50*/  HFMA2 R61, R38, R24, R61 ;  /* 0x00000018263d7231 */ /* 0x000fe4000000003d */
[----:B------:R-:W-:-:S04]  /*3e60*/  HFMA2 R24, R59, R25, R23 ;  /* 0x000000193b187231 */ /* 0x000fc80000000017 */
        /* <DEDUP_REMOVED lines=20> */
[----:B------:R-:W-:-:S03]  /*3fb0*/  MOV R46, R0 ;  /* 0x00000000002e7202 */ /* 0x000fc60000000f00 */
        /* <DEDUP_REMOVED lines=41> */
.L_x_693:
[----:B------:R-:W-:-:S04]  /*4250*/  VIMNMX R3, PT, PT, R43, UR12, PT ;  /* 0x0000000c2b037c48 */ /* 0x000fc8000bfe0100 */
[----:B------:R-:W-:-:S13]  /*4260*/  ISETP.GT.AND P0, PT, R3, R46, PT ;  /* 0x0000002e0300720c */ /* 0x000fda0003f04270 */
[----:B------:R-:W-:Y:S05]  /*4270*/  @!P0 BRA `(.L_x_695) ;  /* 0x00000024001c8947 */ /* 0x000fea0003800000 */
[----:B------:R-:W-:Y:S01]  /*4280*/  VIMNMX.U32 R43, PT, PT, R43, UR12, PT ;  /* 0x0000000c2b2b7c48 */ /* 0x000fe2000bfe0000 */
[----:B------:R-:W0:Y:S01]  /*4290*/  LDCU.64 UR10, c[0x0][0x3a8] ;  /* 0x00007500ff0a77ac */ /* 0x000e220008000a00 */
[----:B------:R-:W-:-:S12]  /*42a0*/  UIADD3 UR4, UPT, UPT, UR4, 0x80, URZ ;  /* 0x0000008004047890 */ /* 0x000fd8000fffe0ff */
.L_x_697:
[----:B0-----:R-:W-:-:S05]  /*42b0*/  MOV R41, UR11 ;  /* 0x0000000b00297c02 */ /* 0x001fca0008000f00 */
[C---:B------:R-:W-:Y:S02]  /*42c0*/  IMAD.WIDE R32, R41.reuse, 0x4, R36 ;  /* 0x0000000429207825 */ /* 0x040fe400078e0224 */
[----:B-----5:R-:W5:Y:S02]  /*42d0*/  LDG.E.128.CONSTANT R36, desc[UR8][R36.64] ;  /* 0x0000000824247981 */ /* 0x020f64000c1e9d00 */
[C---:B------:R-:W-:Y:S02]  /*42e0*/  IMAD.WIDE R28, R41.reuse, 0x4, R32 ;  /* 0x00000004291c7825 */ /* 0x040fe400078e0220 */
[----:B------:R-:W5:Y:S02]  /*42f0*/  LDG.E.128.CONSTANT R32, desc[UR8][R32.64] ;  /* 0x0000000820207981 */ /* 0x000f64000c1e9d00 */
[----:B------:R-:W-:Y:S02]  /*4300*/  IMAD.WIDE R2, R41, 0x4, R28 ;  /* 0x0000000429027825 */ /* 0x000fe400078e021c */
[----:B------:R-:W5:Y:S04]  /*4310*/  LDG.E.128.CONSTANT R28, desc[UR8][R28.64] ;  /* 0x000000081c1c7981 */ /* 0x000f68000c1e9d00 */
[----:B------:R0:W5:Y:S01]  /*4320*/  LDG.E.128.CONSTANT R24, desc[UR8][R2.64] ;  /* 0x0000000802187981 */ /* 0x000162000c1e9d00 */
[----:B------:R-:W-:-:S06]  /*4330*/  UIMAD UR5, UR7, -0x4, UR10 ;  /* 0xfffffffc070578a4 */ /* 0x000fcc000f8e020a */
[----:B------:R-:W-:-:S04]  /*4340*/  MOV R45, UR5 ;  /* 0x00000005002d7c02 */ /* 0x000fc80008000f00 */
[----:B------:R-:W-:Y:S01]  /*4350*/  ISETP.GE.AND P0, PT, R45, 0x1, PT ;  /* 0x000000012d00780c */ /* 0x000fe20003f06270 */
[----:B------:R-:W-:-:S12]  /*4360*/  IMAD.WIDE R100, R41, 0x4, R2 ;  /* 0x0000000429647825 */ /* 0x000fd800078e0202 */
[----:B0-----:R-:W-:Y:S05]  /*4370*/  @!P0 BRA `(.L_x_696) ;  /* 0x0000002000c88947 */ /* 0x001fea0003800000 */
[----:B------:R-:W2:Y:S01]  /*4380*/  LDG.E.128.CONSTANT R20, desc[UR8][R100.64] ;  /* 0x0000000864147981 */ /* 0x000ea2000c1e9d00 */
[----:B-----5:R-:W-:Y:S02]  /*4390*/  SHF.R.U32.HI R40, RZ, 0xf, R36 ;  /* 0x0000000fff287819 */ /* 0x020fe40000011624 */
[----:B------:R-:W-:Y:S02]  /*43a0*/  SHF.R.U32.HI R42, RZ, 0xf, R37 ;  /* 0x0000000fff2a7819 */ /* 0x000fe40000011625 */
[C---:B------:R-:W-:Y:S02]  /*43b0*/  LOP3.LUT R76, R39.reuse, 0x1f001f, RZ, 0xc0, !PT ;  /* 0x001f001f274c7812 */ /* 0x040fe400078ec0ff */
[----:B------:R-:W-:Y:S02]  /*43c0*/  LOP3.LUT R2, R39, 0x3e003e0, RZ, 0xc0, !PT ;  /* 0x03e003e027027812 */ /* 0x000fe400078ec0ff */
[--C-:B------:R-:W-:Y:S02]  /*43d0*/  SHF.R.U32.HI R52, RZ, 0xf, R39.reuse ;  /* 0x0000000fff347819 */ /* 0x100fe40000011627 */
[----:B------:R-:W-:-:S02]  /*43e0*/  SHF.R.U32.HI R57, RZ, 0xa, R39 ;  /* 0x0000000aff397819 */ /* 0x000fc40000011627 */
[----:B------:R-:W-:Y:S02]  /*43f0*/  SHF.R.U32.HI R39, RZ, 0xe, R32 ;  /* 0x0000000eff277819 */ /* 0x000fe40000011620 */
[----:B------:R-:W-:Y:S02]  /*4400*/  SHF.R.U32.HI R49, RZ, 0xe, R33 ;  /* 0x0000000eff317819 */ /* 0x000fe40000011621 */
[----:B------:R-:W-:Y:S02]  /*4410*/  LOP3.LUT R40, R40, 0x10001, RZ, 0xc0, !PT ;  /* 0x0001000128287812 */ /* 0x000fe400078ec0ff */
        /* <DEDUP_REMOVED lines=9> */
[----:B------:R-:W-:Y:S02]  /*44b0*/  SHF.R.U32.HI R33, RZ, 0xd, R29 ;  /* 0x0000000dff217819 */ /* 0x000fe4000001161d */
[----:B------:R-:W-:Y:S02]  /*44c0*/  LOP3.LUT R39, R40, 0x20002, R39, 0xf8, !PT ;  /* 0x0002000228277812 */ /* 0x000fe400078ef827 */
[----:B------:R-:W-:Y:S02]  /*44d0*/  LOP3.LUT R42, R42, 0x20002, R49, 0xf8, !PT ;  /* 0x000200022a2a7812 */ /* 0x000fe400078ef831 */
[----:B------:R-:W-:Y:S02]  /*44e0*/  SHF.R.U32.HI R51, RZ, 0xe, R34 ;  /* 0x0000000eff337819 */ /* 0x000fe40000011622 */
[----:B------:R-:W-:Y:S02]  /*44f0*/  LOP3.LUT R44, R44, 0x10001, RZ, 0xc0, !PT ;  /* 0x000100012c2c7812 */ /* 0x000fe400078ec0ff */
[----:B------:R-:W-:-:S02]  /*4500*/  LOP3.LUT R74, R34, 0x1f001f, RZ, 0xc0, !PT ;  /* 0x001f001f224a7812 */ /* 0x000fc400078ec0ff */
[----:B------:R-:W-:Y:S02]  /*4510*/  LOP3.LUT R19, R34, 0x3e003e0, RZ, 0xc0, !PT ;  /* 0x03e003e022137812 */ /* 0x000fe400078ec0ff */
[----:B------:R-:W-:Y:S02]  /*4520*/  SHF.R.U32.HI R55, RZ, 0xa, R34 ;  /* 0x0000000aff377819 */ /* 0x000fe40000011622 */
[----:B------:R-:W-:Y:S02]  /*4530*/  SHF.R.U32.HI R34, RZ, 0xd, R30 ;  /* 0x0000000dff227819 */ /* 0x000fe4000001161e */
[----:B------:R-:W-:Y:S02]  /*4540*/  LOP3.LUT R32, R39, 0x40004, R32, 0xf8, !PT ;  /* 0x0004000427207812 */ /* 0x000fe400078ef820 */
[----:B------:R-:W-:Y:S02]  /*4550*/  LOP3.LUT R33, R42, 0x40004, R33, 0xf8, !PT ;  /* 0x000400042a217812 */ /* 0x000fe400078ef821 */
[----:B------:R-:W-:-:S02]  /*4560*/  LOP3.LUT R51, R44, 0x20002, R51, 0xf8, !PT ;  /* 0x000200022c337812 */ /* 0x000fc400078ef833 */
[----:B------:R-:W-:Y:S02]  /*4570*/  SHF.R.U32.HI R91, RZ, 0xc, R24 ;  /* 0x0000000cff5b7819 */ /* 0x000fe40000011618 */
        /* <DEDUP_REMOVED lines=8> */
[----:B------:R-:W-:Y:S02]  /*4600*/  LOP3.LUT R51, R51, 0x40004, R34, 0xf8, !PT ;  /* 0x0004000433337812 */ /* 0x000fe400078ef822 */
[----:B------:R-:W-:Y:S02]  /*4610*/  LOP3.LUT R91, R32, 0x80008, R91, 0xf8, !PT ;  /* 0x00080008205b7812 */ /* 0x000fe400078ef85b */
[----:B------:R-:W-:-:S02]  /*4620*/  LOP3.LUT R90, R33, 0x80008, R90, 0xf8, !PT ;  /* 0x00080008215a7812 */ /* 0x000fc400078ef85a */
[----:B------:R-:W0:Y:S01]  /*4630*/  LDS.128 R32, [UR4+-0x80] ;  /* 0xffff8004ff207984 */ /* 0x000e220008000c00 */
[----:B------:R-:W-:Y:S02]  /*4640*/  LOP3.LUT R52, R52, 0x10001, RZ, 0xc0, !PT ;  /* 0x0001000134347812 */ /* 0x000fe400078ec0ff */
[C---:B------:R-:W-:Y:S02]  /*4650*/  LOP3.LUT R69, R37.reuse, 0x1f001f, RZ, 0xc0, !PT ;  /* 0x001f001f25457812 */ /* 0x040fe400078ec0ff */
[----:B------:R-:W-:Y:S02]  /*4660*/  LOP3.LUT R5, R37, 0x3e003e0, RZ, 0xc0, !PT ;  /* 0x03e003e025057812 */ /* 0x000fe400078ec0ff */
[----:B------:R-:W-:Y:S02]  /*4670*/  SHF.R.U32.HI R48, RZ, 0xa, R37 ;  /* 0x0000000aff307819 */ /* 0x000fe40000011625 */
[----:B------:R-:W-:Y:S02]  /*4680*/  SHF.R.U32.HI R66, RZ, 0xd, R31 ;  /* 0x0000000dff427819 */ /* 0x000fe4000001161f */
[----:B------:R-:W-:-:S02]  /*4690*/  LOP3.LUT R77, R52, 0x20002, R77, 0xf8, !PT ;  /* 0x00020002344d7812 */ /* 0x000fc400078ef84d */
[C---:B------:R-:W-:Y:S02]  /*46a0*/  LOP3.LUT R58, R28.reuse, 0x1f001f, RZ, 0xc0, !PT ;  /* 0x001f001f1c3a7812 */ /* 0x040fe400078ec0ff */
[----:B------:R-:W-:Y:S02]  /*46b0*/  LOP3.LUT R37, R28, 0x3e003e0, RZ, 0xc0, !PT ;  /* 0x03e003e01c257812 */ /* 0x000fe400078ec0ff */
[----:B------:R-:W-:Y:S02]  /*46c0*/  SHF.R.U32.HI R63, RZ, 0xa, R28 ;  /* 0x0000000aff3f7819 */ /* 0x000fe4000001161c */
[----:B------:R-:W-:Y:S02]  /*46d0*/  LOP3.LUT R28, R29, 0x3e003e0, RZ, 0xc0, !PT ;  /* 0x03e003e01d1c7812 */ /* 0x000fe400078ec0ff */
[C---:B------:R-:W-:Y:S02]  /*46e0*/  LOP3.LUT R73, R38.reuse, 0x1f001f, RZ, 0xc0, !PT ;  /* 0x001f001f26497812 */ /* 0x040fe400078ec0ff */
[----:B------:R-:W-:-:S02]  /*46f0*/  LOP3.LUT R0, R38, 0x3e003e0, RZ, 0xc0, !PT ;  /* 0x03e003e026007812 */ /* 0x000fc400078ec0ff */
[----:B------:R-:W-:Y:S02]  /*4700*/  SHF.R.U32.HI R50, RZ, 0xa, R38 ;  /* 0x0000000aff327819 */ /* 0x000fe40000011626 */
[----:B------:R-:W-:Y:S02]  /*4710*/  MOV R38, 0x2800 ;  /* 0x0000280000267802 */ /* 0x000fe40000000f00 */
[----:B------:R-:W-:Y:S02]  /*4720*/  LOP3.LUT R66, R77, 0x40004, R66, 0xf8, !PT ;  /* 0x000400044d427812 */ /* 0x000fe400078ef842 */
[----:B------:R-:W-:Y:S02]  /*4730*/  LOP3.LUT R5, R5, 0x64006400, RZ, 0xfc, !PT ;  /* 0x6400640005057812 */ /* 0x000fe400078efcff */
[----:B------:R-:W-:Y:S02]  /*4740*/  LOP3.LUT R77, R19, 0x64006400, RZ, 0xfc, !PT ;  /* 0x64006400134d7812 */ /* 0x000fe400078efcff */
[----:B------:R-:W-:Y:S01]  /*4750*/  LOP3.LUT R59, R29, 0x1f001f, RZ, 0xc0, !PT ;  /* 0x001f001f1d3b7812 */ /* 0x000fe200078ec0ff */
[-C--:B------:R-:W-:Y:S01]  /*4760*/  HFMA2 R64, R5, R38.reuse.H0_H0, -48, -48 ;  /* 0xd200d20005407431 */ /* 0x080fe20000040026 */
[----:B------:R-:W-:Y:S01]  /*4770*/  SHF.R.U32.HI R67, RZ, 0xa, R29 ;  /* 0x0000000aff437819 */ /* 0x000fe2000001161d */
[----:B------:R-:W-:Y:S01]  /*4780*/  HFMA2 R5, R77, R38.H0_H0, -48, -48 ;  /* 0xd200d2004d057431 */ /* 0x000fe20000040026 */
[----:B------:R-:W-:-:S02]  /*4790*/  LOP3.LUT R81, R28, 0x64006400, RZ, 0xfc, !PT ;  /* 0x640064001c517812 */ /* 0x000fc400078efcff */
[C---:B------:R-:W-:Y:S02]  /*47a0*/  LOP3.LUT R61, R30.reuse, 0x1f001f, RZ, 0xc0, !PT ;  /* 0x001f001f1e3d7812 */ /* 0x040fe400078ec0ff */
[----:B------:R-:W-:Y:S02]  /*47b0*/  LOP3.LUT R29, R30, 0x3e003e0, RZ, 0xc0, !PT ;  /* 0x03e003e01e1d7812 */ /* 0x000fe400078ec0ff */
[----:B------:R-:W-:Y:S02]  /*47c0*/  SHF.R.U32.HI R68, RZ, 0xa, R30 ;  /* 0x0000000aff447819 */ /* 0x000fe4000001161e */
[C---:B------:R-:W-:Y:S02]  /*47d0*/  LOP3.LUT R71, R31.reuse, 0x1f001f, RZ, 0xc0, !PT ;  /* 0x001f001f1f477812 */ /* 0x040fe400078ec0ff */
[----:B------:R-:W-:Y:S02]  /*47e0*/  LOP3.LUT R30, R31, 0x3e003e0, RZ, 0xc0, !PT ;  /* 0x03e003e01f1e7812 */ /* 0x000fe400078ec0ff */
[----:B------:R-:W-:-:S02]  /*47f0*/  SHF.R.U32.HI R70, RZ, 0xa, R31 ;  /* 0x0000000aff467819 */ /* 0x000fc4000001161f */
[----:B------:R-:W-:Y:S02]  /*4800*/  LOP3.LUT R31, R0, 0x64006400, RZ, 0xfc, !PT ;  /* 0x64006400001f7812 */ /* 0x000fe400078efcff */
[----:B------:R-:W-:Y:S02]  /*4810*/  LOP3.LUT R49, R18, 0x64006400, RZ, 0xfc, !PT ;  /* 0x6400640012317812 */ /* 0x000fe400078efcff */
[----:B------:R-:W-:Y:S01]  /*4820*/  LOP3.LUT R40, R27, 0x3e003e0, RZ, 0xc0, !PT ;  /* 0x03e003e01b287812 */ /* 0x000fe200078ec0ff */
[-C--:B------:R-:W-:Y:S01]  /*4830*/  HFMA2 R62, R31, R38.reuse.H0_H0, -48, -48 ;  /* 0xd200d2001f3e7431 */ /* 0x080fe20000040026 */
[----:B------:R-:W-:Y:S01]  /*4840*/  LOP3.LUT R69, R69, 0x64006400, RZ, 0xfc, !PT ;  /* 0x6400640045457812 */ /* 0x000fe200078efcff */
[----:B------:R-:W-:Y:S01]  /*4850*/  HFMA2 R49, R49, R38.H0_H0, -48, -48 ;  /* 0xd200d20031317431 */ /* 0x000fe20000040026 */
[----:B------:R-:W-:Y:S02]  /*4860*/  LOP3.LUT R65, R65, 0x64006400, RZ, 0xfc, !PT ;  /* 0x6400640041417812 */ /* 0x000fe400078efcff */
[----:B------:R-:W-:-:S02]  /*4870*/  LOP3.LUT R83, R29, 0x64006400, RZ, 0xfc, !PT ;  /* 0x640064001d537812 */ /* 0x000fc400078efcff */
[----:B------:R-:W-:Y:S02]  /*4880*/  SHF.R.U32.HI R88, RZ, 0xc, R26 ;  /* 0x0000000cff587819 */ /* 0x000fe4000001161a */
[----:B------:R-:W-:Y:S02]  /*4890*/  LOP3.LUT R3, R3, 0x64006400, RZ, 0xfc, !PT ;  /* 0x6400640003037812 */ /* 0x000fe400078efcff */
[----:B------:R-:W-:Y:S01]  /*48a0*/  LOP3.LUT R19, R40, 0x64006400, RZ, 0xfc, !PT ;  /* 0x6400640028137812 */ /* 0x000fe200078efcff */
[-C--:B------:R-:W-:Y:S01]  /*48b0*/  HFMA2 R40, R81, R38.reuse.H0_H0, -48, -48 ;  /* 0xd200d20051287431 */ /* 0x080fe20000040026 */
[----:B------:R-:W-:Y:S01]  /*48c0*/  LOP3.LUT R79, R36, 0x64006400, RZ, 0xfc, !PT ;  /* 0x64006400244f7812 */ /* 0x000fe200078efcff */
[----:B------:R-:W-:Y:S01]  /*48d0*/  HADD2 R81, R65, -1040, -1040 ;  /* 0xe410e41041517430 */ /* 0x000fe20000000000 */
[----:B------:R-:W-:Y:S01]  /*48e0*/  LOP3.LUT R87, R24, 0x3e003e0, RZ, 0xc0, !PT ;  /* 0x03e003e018577812 */ /* 0x000fe200078ec0ff */
[----:B------:R-:W-:Y:S01]  /*48f0*/  HFMA2 R19, R19, R38.H0_H0, -48, -48 ;  /* 0xd200d20013137431 */ /* 0x000fe20000040026 */
[----:B------:R-:W-:-:S02]  /*4900*/  LOP3.LUT R89, R25, 0x3e003e0, RZ, 0xc0, !PT ;  /* 0x03e003e019597812 */ /* 0x000fc400078ec0ff */
[----:B------:R-:W-:Y:S01]  /*4910*/  LOP3.LUT R93, R26, 0x3e003e0, RZ, 0xc0, !PT ;  /* 0x03e003e01a5d7812 */ /* 0x000fe200078ec0ff */
[----:B0-----:R-:W-:Y:S01]  /*4920*/  HFMA2 R80, R81, R32, RZ ;  /* 0x0000002051507231 */ /* 0x001fe200000000ff */
[----:B------:R-:W-:Y:S02]  /*4930*/  LOP3.LUT R85, R30, 0x64006400, RZ, 0xfc, !PT ;  /* 0x640064001e557812 */ /* 0x000fe400078efcff */
[----:B------:R-:W-:Y:S01]  /*4940*/  LOP3.LUT R88, R51, 0x80008, R88, 0xf8, !PT ;  /* 0x0008000833587812 */ /* 0x000fe200078ef858 */
[-C--:B------:R-:W-:Y:S01]  /*4950*/  HFMA2 R51, R3, R38.reuse.H0_H0, -48, -48 ;  /* 0xd200d20003337431 */ /* 0x080fe20000040026 */
[----:B------:R-:W-:Y:S01]  /*4960*/  LOP3.LUT R76, R76, 0x64006400, RZ, 0xfc, !PT ;  /* 0x640064004c4c7812 */ /* 0x000fe200078efcff */
[-C--:B------:R-:W-:Y:S01]  /*4970*/  HFMA2 R3, R79, R38.reuse.H0_H0, -48, -48 ;  /* 0xd200d2004f037431 */ /* 0x080fe20000040026 */
        /* <DEDUP_REMOVED lines=9> */
[-C--:B------:R-:W-:Y:S01]  /*4a10*/  HFMA2 R44, R37, R38.reuse.H0_H0, -48, -48 ;  /* 0xd200d200252c7431 */ /* 0x080fe20000040026 */
[----:B------:R-:W-:Y:S01]  /*4a20*/  LOP3.LUT R93, R93, 0x64006400, RZ, 0xfc, !PT ;  /* 0x640064005d5d7812 */ /* 0x000fe200078efcff */
[----:B------:R-:W-:-:S02]  /*4a30*/  HFMA2 R2, R83, R38.H0_H0, -48, -48 ;  /* 0xd200d20053027431 */ /* 0x000fc40000040026 */
[----:B------:R-:W-:Y:S02]  /*4a40*/  HFMA2 R80, R78, R33, R80 ;  /* 0x000000214e507231 */ /* 0x000fe40000000050 */
        /* <DEDUP_REMOVED lines=16> */
[----:B------:R-:W-:Y:S01]  /*4b50*/  LOP3.LUT R63, R63, 0x1f001f, RZ, 0xc0, !PT ;  /* 0x001f001f3f3f7812 */ /* 0x000fe200078ec0ff */
[----:B------:R-:W-:Y:S01]  /*4b60*/  HADD2 R59, R59, -1040, -1040 ;  /* 0xe410e4103b3b7430 */ /* 0x000fe20000000000 */
[----:B------:R-:W-:Y:S02]  /*4b70*/  LOP3.LUT R67, R67, 0x1f001f, RZ, 0xc0, !PT ;  /* 0x001f001f43437812 */ /* 0x000fe400078ec0ff */
[----:B------:R-:W-:Y:S02]  /*4b80*/  LOP3.LUT R68, R68, 0x1f001f, RZ, 0xc0, !PT ;  /* 0x001f001f44447812 */ /* 0x000fe400078ec0ff */
[----:B------:R-:W-:-:S02]  /*4b90*/  LOP3.LUT R70, R70, 0x1f001f, RZ, 0xc0, !PT ;  /* 0x001f001f46467812 */ /* 0x000fc400078ec0ff */
[----:B------:R-:W-:Y:S02]  /*4ba0*/  LOP3.LUT R63, R63, 0x64006400, RZ, 0xfc, !PT ;  /* 0x640064003f3f7812 */ /* 0x000fe400078efcff */
[----:B------:R-:W-:Y:S02]  /*4bb0*/  LOP3.LUT R67, R67, 0x64006400, RZ, 0xfc, !PT ;  /* 0x6400640043437812 */ /* 0x000fe400078efcff */
[----:B------:R-:W-:Y:S02]  /*4bc0*/  LOP3.LUT R68, R68, 0x64006400, RZ, 0xfc, !PT ;  /* 0x6400640044447812 */ /* 0x000fe400078efcff */
[----:B------:R-:W-:Y:S02]  /*4bd0*/  LOP3.LUT R70, R70, 0x64006400, RZ, 0xfc, !PT ;  /* 0x6400640046467812 */ /* 0x000fe400078efcff */
[----:B------:R-:W-:Y:S02]  /*4be0*/  ISETP.NE.AND P0, PT, R45, 0x1, PT ;  /* 0x000000012d00780c */ /* 0x000fe40003f05270 */
[----:B------:R-:W-:-:S02]  /*4bf0*/  PRMT R16, R16, 0x5410, R15 ;  /* 0x0000541010107816 */ /* 0x000fc4000000000f */
[----:B------:R-:W-:Y:S02]  /*4c00*/  PRMT R14, R14, 0x5410, R13 ;  /* 0x000054100e0e7816 */ /* 0x000fe4000000000d */
[----:B--2---:R-:W-:Y:S02]  /*4c10*/  LOP3.LUT R28, R21, 0x3e003e0, RZ, 0xc0, !PT ;  /* 0x03e003e0151c7812 */ /* 0x004fe400078ec0ff */
[----:B------:R-:W-:Y:S02]  /*4c20*/  LOP3.LUT R18, R20, 0x3e003e0, RZ, 0xc0, !PT ;  /* 0x03e003e014127812 */ /* 0x000fe400078ec0ff */
[----:B------:R-:W-:Y:S02]  /*4c30*/  LOP3.LUT R77, R28, 0x64006400, RZ, 0xfc, !PT ;  /* 0x640064001c4d7812 */ /* 0x000fe400078efcff */
[----:B------:R-:W-:Y:S02]  /*4c40*/  LOP3.LUT R31, R18, 0x64006400, RZ, 0xfc, !PT ;  /* 0x64006400121f7812 */ /* 0x000fe400078efcff */
[----:B------:R-:W-:Y:S01]  /*4c50*/  LOP3.LUT R29, R22, 0x3e003e0, RZ, 0xc0, !PT ;  /* 0x03e003e0161d7812 */ /* 0x000fe200078ec0ff */
[-C--:B------:R-:W-:Y:S01]  /*4c60*/  HFMA2 R18, R77, R38.reuse.H0_H0, -48, -48 ;  /* 0xd200d2004d127431 */ /* 0x080fe20000040026 */
[----:B------:R-:W-:Y:S01]  /*4c70*/  LOP3.LUT R77, R73, 0x64006400, RZ, 0xfc, !PT ;  /* 0x64006400494d7812 */ /* 0x000fe200078efcff */
[----:B------:R-:W-:Y:S01]  /*4c80*/  HADD2 R73, R69, -1040, -1040 ;  /* 0xe410e41045497430 */ /* 0x000fe20000000000 */
[----:B------:R-:W-:Y:S01]  /*4c90*/  LOP3.LUT R30, R23, 0x3e003e0, RZ, 0xc0, !PT ;  /* 0x03e003e0171e7812 */ /* 0x000fe200078ec0ff */
[----:B------:R-:W-:Y:S01]  /*4ca0*/  HFMA2 R42, R31, R38.H0_H0, -48, -48 ;  /* 0xd200d2001f2a7431 */ /* 0x000fe20000040026 */
[----:B------:R-:W-:Y:S01]  /*4cb0*/  LOP3.LUT R29, R29, 0x64006400, RZ, 0xfc, !PT ;  /* 0x640064001d1d7812 */ /* 0x000fe200078efcff */
[----:B------:R-:W-:Y:S01]  /*4cc0*/  HADD2 R69, R77, -1040, -1040 ;  /* 0xe410e4104d457430 */ /* 0x000fe20000000000 */
[----:B------:R-:W-:Y:S01]  /*4cd0*/  LOP3.LUT R79, R30, 0x64006400, RZ, 0xfc, !PT ;  /* 0x640064001e4f7812 */ /* 0x000fe200078efcff */
[----:B------:R-:W-:-:S02]  /*4ce0*/  HFMA2 R76, R73, R32, RZ.H0_H0 ;  /* 0x00000020494c7231 */ /* 0x000fc400000400ff */
[----:B------:R-:W-:Y:S02]  /*4cf0*/  HFMA2 R36, R29, R38.H0_H0, -48, -48 ;  /* 0xd200d2001d247431 */ /* 0x000fe40000040026 */
[----:B------:R-:W-:Y:S01]  /*4d00*/  HFMA2 R77, R69, R32, RZ ;  /* 0x00000020454d7231 */ /* 0x000fe200000000ff */
[----:B------:R-:W0:Y:S01]  /*4d10*/  LDS.128 R28, [UR4+-0x70] ;  /* 0xffff9004ff1c7984 */ /* 0x000e220008000c00 */
[----:B------:R-:W-:Y:S02]  /*4d20*/  HFMA2 R38, R79, R38.H0_H0, -48, -48 ;  /* 0xd200d2004f267431 */ /* 0x000fe40000040026 */
[----:B------:R-:W-:Y:S02]  /*4d30*/  HFMA2 R79, R65, R32, RZ.H0_H0 ;  /* 0x00000020414f7231 */ /* 0x000fe400000400ff */
[-C--:B------:R-:W-:Y:S02]  /*4d40*/  HFMA2 R32, R64, R33.reuse, R76 ;  /* 0x0000002140207231 */ /* 0x080fe4000000004c */
[----:B------:R-:W-:-:S02]  /*4d50*/  HFMA2 R76, R62, R33, R77 ;  /* 0x000000213e4c7231 */ /* 0x000fc4000000004d */
[----:B------:R-:W-:Y:S01]  /*4d60*/  HFMA2 R33, R52, R33, R79 ;  /* 0x0000002134217231 */ /* 0x000fe2000000004f */
        /* <DEDUP_REMOVED lines=8> */
[-C--:B------:R-:W-:Y:S02]  /*4df0*/  HFMA2 R80, R79, R34.reuse, R80 ;  /* 0x000000224f507231 */ /* 0x080fe40000000050 */
[----:B------:R-:W-:Y:S02]  /*4e00*/  HADD2 R77, R77, -1040, -1040 ;  /* 0xe410e4104d4d7430 */ /* 0x000fe40000000000 */
[----:B------:R-:W-:Y:S02]  /*4e10*/  HADD2 R47, R82, -1040, -1040 ;  /* 0xe410e410522f7430 */ /* 0x000fe40000000000 */
[-C--:B------:R-:W-:Y:S02]  /*4e20*/  HFMA2 R74, R57, R34.reuse, R76 ;  /* 0x00000022394a7231 */ /* 0x080fe4000000004c */
[----:B------:R-:W-:Y:S01]  /*4e30*/  HADD2 R76, R60, -1040, -1040 ;  /* 0xe410e4103c4c7430 */ /* 0x000fe20000000000 */
[----:B------:R-:W-:Y:S01]  /*4e40*/  LOP3.LUT R82, R55, 0x1f001f, RZ, 0xc0, !PT ;  /* 0x001f001f37527812 */ /* 0x000fe200078ec0ff */
        /* <DEDUP_REMOVED lines=8> */
[-C--:B------:R-:W-:Y:S02]  /*4ed0*/  HFMA2 R32, R60, R35.reuse, R32 ;  /* 0x000000233c207231 */ /* 0x080fe40000000020 */
[----:B------:R-:W-:Y:S02]  /*4ee0*/  HFMA2 R33, R48, R35, R33 ;  /* 0x0000002330217231 */ /* 0x000fe40000000021 */
[----:B------:R-:W-:-:S02]  /*4ef0*/  HADD2 R56, R56, -1040, -1040 ;  /* 0xe410e41038387430 */ /* 0x000fc40000000000 */
[-C--:B0-----:R-:W-:Y:S02]  /*4f00*/  HFMA2 R80, R51, R28.reuse, R80 ;  /* 0x0000001c33507231 */ /* 0x081fe40000000050 */
[-C--:B------:R-:W-:Y:S02]  /*4f10*/  HFMA2 R72, R49, R28.reuse, R32 ;  /* 0x0000001c31487231 */ /* 0x080fe40000000020 */
[-C--:B------:R-:W-:Y:S02]  /*4f20*/  HFMA2 R75, R5, R28.reuse, R74 ;  /* 0x0000001c054b7231 */ /* 0x080fe4000000004a */
[----:B------:R-:W-:Y:S01]  /*4f30*/  HFMA2 R28, R3, R28, R33 ;  /* 0x0000001c031c7231 */ /* 0x000fe20000000021 */
[----:B------:R-:W-:Y:S01]  /*4f40*/  LOP3.LUT R74, R53, 0x1f001f, RZ, 0xc0, !PT ;  /* 0x001f001f354a7812 */ /* 0x000fe200078ec0ff */
[----:B------:R-:W0:Y:S01]  /*4f50*/  LDS.128 R32, [UR4+-0x60] ;  /* 0xffffa004ff207984 */ /* 0x000e220008000c00 */
[----:B------:R-:W-:Y:S01]  /*4f60*/  LOP3.LUT R53, R58, 0x64006400, RZ, 0xfc, !PT ;  /* 0x640064003a357812 */ /* 0x000fe200078efcff */
[----:B------:R-:W-:Y:S01]  /*4f70*/  HADD2 R58, R54, -1040, -1040 ;  /* 0xe410e410363a7430 */ /* 0x000fe20000000000 */
[----:B------:R-:W-:Y:S01]  /*4f80*/  LOP3.LUT R74, R74, 0x64006400, RZ, 0xfc, !PT ;  /* 0x640064004a4a7812 */ /* 0x000fe200078efcff */
[----:B------:R-:W-:-:S02]  /*4f90*/  HADD2 R54, R83, -1040, -1040 ;  /* 0xe410e41053367430 */ /* 0x000fc40000000000 */
[-C--:B------:R-:W-:Y:S02]  /*4fa0*/  HFMA2 R75, R56, R29.reuse, R75 ;  /* 0x0000001d384b7231 */ /* 0x080fe4000000004b */
[----:B------:R-:W-:Y:S01]  /*4fb0*/  HADD2 R61, R53, -1040, -1040 ;  /* 0xe410e410353d7430 */ /* 0x000fe20000000000 */
[----:B------:R-:W-:Y:S01]  /*4fc0*/  SHF.R.U32.HI R83, RZ, 0xc, R27 ;  /* 0x0000000cff537819 */ /* 0x000fe2000001161b */
[----:B------:R-:W-:Y:S02]  /*4fd0*/  HADD2 R74, R74, -1040, -1040 ;  /* 0xe410e4104a4a7430 */ /* 0x000fe40000000000 */
[----:B------:R-:W-:Y:S02]  /*4fe0*/  HADD2 R55, R55, -1040, -1040 ;  /* 0xe410e41037377430 */ /* 0x000fe40000000000 */
[-C--:B------:R-:W-:Y:S02]  /*4ff0*/  HFMA2 R72, R58, R29.reuse, R72 ;  /* 0x0000001d3a487231 */ /* 0x080fe40000000048 */
[----:B------:R-:W-:-:S02]  /*5000*/  HFMA2 R80, R74, R29, R80 ;  /* 0x0000001d4a507231 */ /* 0x000fc40000000050 */
[----:B------:R-:W-:Y:S02]  /*5010*/  HFMA2 R82, R54, R29, R28 ;  /* 0x0000001d36527231 */ /* 0x000fe4000000001c */
[-C--:B------:R-:W-:Y:S02]  /*5020*/  HFMA2 R28, R55, R30.reuse, R75 ;  /* 0x0000001e371c7231 */ /* 0x080fe4000000004b */
[----:B------:R-:W-:Y:S02]  /*5030*/  HADD2 R53, R71, -1040, -1040 ;  /* 0xe410e41047357430 */ /* 0x000fe40000000000 */
[-C--:B------:R-:W-:Y:S02]  /*5040*/  HFMA2 R71, R59, R30.reuse, R72 ;  /* 0x0000001e3b477231 */ /* 0x080fe40000000048 */
[----:B------:R-:W-:Y:S02]  /*5050*/  HADD2 R75, R63, -1040, -1040 ;  /* 0xe410e4103f4b7430 */ /* 0x000fe40000000000 */
[----:B------:R-:W-:-:S02]  /*5060*/  HFMA2 R29, R61, R30, R80 ;  /* 0x0000001e3d1d7231 */ /* 0x000fc40000000050 */
[----:B------:R-:W-:Y:S02]  /*5070*/  HFMA2 R30, R53, R30, R82 ;  /* 0x0000001e351e7231 */ /* 0x000fe40000000052 */
[-C--:B------:R-:W-:Y:S02]  /*5080*/  HFMA2 R28, R2, R31.reuse, R28 ;  /* 0x0000001f021c7231 */ /* 0x080fe4000000001c */
[-C--:B------:R-:W-:Y:S01]  /*5090*/  HFMA2 R72, R40, R31.reuse, R71 ;  /* 0x0000001f28487231 */ /* 0x080fe20000000047 */
[----:B------:R-:W-:Y:S01]  /*50a0*/  LOP3.LUT R82, R27, 0x1f001f, RZ, 0xc0, !PT ;  /* 0x001f001f1b527812 */ /* 0x000fe200078ec0ff */
[----:B------:R-:W-:Y:S01]  /*50b0*/  HADD2 R71, R67, -1040, -1040 ;  /* 0xe410e41043477430 */ /* 0x000fe20000000000 */
[----:B------:R-:W-:Y:S01]  /*50c0*/  SHF.R.U32.HI R27, RZ, 0xa, R27 ;  /* 0x0000000aff1b7819 */ /* 0x000fe2000001161b */
[----:B------:R-:W-:Y:S02]  /*50d0*/  HADD2 R67, R68, -1040, -1040 ;  /* 0xe410e41044437430 */ /* 0x000fe40000000000 */
[----:B------:R-:W-:-:S02]  /*50e0*/  HFMA2 R29, R44, R31, R29 ;  /* 0x0000001f2c1d7231 */ /* 0x000fc4000000001d */
[----:B------:R-:W-:Y:S01]  /*50f0*/  HFMA2 R31, R0, R31, R30 ;  /* 0x0000001f001f7231 */ /* 0x000fe2000000001e */
[----:B------:R-:W-:Y:S01]  /*5100*/  LOP3.LUT R68, R25, 0x1f001f, RZ, 0xc0, !PT ;  /* 0x001f001f19447812 */ /* 0x000fe200078ec0ff */
[----:B------:R-:W-:Y:S01]  /*5110*/  HADD2 R63, R70, -1040, -1040 ;  /* 0xe410e410463f7430 */ /* 0x000fe20000000000 */
[----:B------:R-:W-:Y:S02]  /*5120*/  LOP3.LUT R70, R26, 0x1f001f, RZ, 0xc0, !PT ;  /* 0x001f001f1a467812 */ /* 0x000fe400078ec0ff */
[----:B------:R-:W-:Y:S02]  /*5130*/  LOP3.LUT R68, R68, 0x64006400, RZ, 0xfc, !PT ;  /* 0x6400640044447812 */ /* 0x000fe400078efcff */
[----:B------:R-:W-:Y:S01]  /*5140*/  LOP3.LUT R80, R70, 0x64006400, RZ, 0xfc, !PT ;  /* 0x6400640046507812 */ /* 0x000fe200078efcff */
[-C--:B0-----:R-:W-:Y:S02]  /*5150*/  HFMA2 R30, R75, R32.reuse, R29 ;  /* 0x000000204b1e7231 */ /* 0x081fe4000000001d */
        /* <DEDUP_REMOVED lines=8> */
[----:B------:R-:W-:Y:S01]  /*51e0*/  HFMA2 R29, R70, R33, R29 ;  /* 0x00000021461d7231 */ /* 0x000fe2000000001d */
[----:B------:R-:W-:Y:S01]  /*51f0*/  LOP3.LUT R32, R66, 0x80008, R83, 0xf8, !PT ;  /* 0x0008000842207812 */ /* 0x000fe200078ef853 */
[----:B------:R-:W-:Y:S01]  /*5200*/  HADD2 R66, R82, -1040, -1040 ;  /* 0xe410e41052427430 */ /* 0x000fe20000000000 */
[----:B------:R-:W-:Y:S01]  /*5210*/  SHF.R.U32.HI R24, RZ, 0xa, R24 ;  /* 0x0000000aff187819 */ /* 0x000fe20000011618 */
[----:B------:R-:W-:-:S02]  /*5220*/  HADD2 R72, R72, -1040, -1040 ;  /* 0xe410e41048487430 */ /* 0x000fc40000000000 */
[-C--:B------:R-:W-:Y:S02]  /*5230*/  HFMA2 R28, R68, R33.reuse, R28 ;  /* 0x00000021441c7231 */ /* 0x080fe4000000001c */
[-C--:B------:R-:W-:Y:S01]  /*5240*/  HFMA2 R31, R66, R33.reuse, R31 ;  /* 0x00000021421f7231 */ /* 0x080fe2000000001f */
[----:B------:R-:W-:Y:S01]  /*5250*/  SHF.R.U32.HI R26, RZ, 0xa, R26 ;  /* 0x0000000aff1a7819 */ /* 0x000fe2000001161a */
[-C--:B------:R-:W-:Y:S01]  /*5260*/  HFMA2 R83, R37, R34.reuse, R29 ;  /* 0x0000002225537231 */ /* 0x080fe2000000001d */
[----:B------:R-:W-:Y:S01]  /*5270*/  SHF.R.U32.HI R25, RZ, 0xa, R25 ;  /* 0x0000000aff197819 */ /* 0x000fe20000011619 */
[----:B------:R-:W-:Y:S01]  /*5280*/  HFMA2 R30, R72, R33, R30 ;  /* 0x00000021481e7231 */ /* 0x000fe2000000001e */
[----:B------:R-:W-:Y:S01]  /*5290*/  LOP3.LUT R24, R24, 0x1f001f, RZ, 0xc0, !PT ;  /* 0x001f001f18187812 */ /* 0x000fe200078ec0ff */
[-C--:B------:R-:W-:Y:S01]  /*52a0*/  HFMA2 R33, R17, R34.reuse, R28 ;  /* 0x0000002211217231 */ /* 0x080fe2000000001c */
[----:B------:R-:W-:Y:S02]  /*52b0*/  LOP3.LUT R26, R26, 0x1f001f, RZ, 0xc0, !PT ;  /* 0x001f001f1a1a7812 */ /* 0x000fe400078ec0ff */
[----:B------:R-:W-:Y:S01]  /*52c0*/  LOP3.LUT R25, R25, 0x1f001f, RZ, 0xc0, !PT ;  /* 0x001f001f19197812 */ /* 0x000fe200078ec0ff */
[----:B------:R-:W-:-:S02]  /*52d0*/  HFMA2 R85, R39, R34, R30 ;  /* 0x0000002227557231 */ /* 0x000fc4000000001e */
[----:B------:R-:W-:Y:S01]  /*52e0*/  HFMA2 R34, R19, R34, R31 ;  /* 0x0000002213227231 */ /* 0x000fe2000000001f */
[----:B------:R-:W-:Y:S01]  /*52f0*/  LOP3.LUT R27, R27, 0x1f001f, RZ, 0xc0, !PT ;  /* 0x001f001f1b1b7812 */ /* 0x000fe200078ec0ff */
[----:B------:R-:W0:Y:S01]  /*5300*/  LDS.128 R28, [UR4+-0x50] ;  /* 0xffffb004ff1c7984 */ /* 0x000e220008000c00 */
        /* <DEDUP_REMOVED lines=8> */
[----:B------:R-:W-:Y:S02]  /*5390*/  HADD2 R80, R27, -1040, -1040 ;  /* 0xe410e4101b507430 */ /* 0x000fe40000000000 */
[-C--:B------:R-:W-:Y:S02]  /*53a0*/  HFMA2 R24, R86, R35.reuse, R85 ;  /* 0x0000002356187231 */ /* 0x080fe40000000055 */
[-C--:B------:R-:W-:Y:S02]  /*53b0*/  HFMA2 R25, R84, R35.reuse, R83 ;  /* 0x0000002354197231 */ /* 0x080fe40000000053 */
[-C--:B------:R-:W-:Y:S02]  /*53c0*/  HFMA2 R33, R82, R35.reuse, R33 ;  /* 0x0000002352217231 */ /* 0x080fe40000000021 */
[----:B------:R-:W-:Y:S01]  /*53d0*/  HFMA2 R34, R80, R35, R34 ;  /* 0x0000002350227231 */ /* 0x000fe20000000022 */
        /* <DEDUP_REMOVED lines=9> */
[--C-:B------:R-:W-:Y:S01]  /*5470*/  SHF.R.U32.HI R35, RZ, 0xb, R23.reuse ;  /* 0x0000000bff237819 */ /* 0x100fe20000011617 */
[----:B------:R-:W-:Y:S01]  /*5480*/  HADD2 R87, R27, -1040, -1040 ;  /* 0xe410e4101b577430 */ /* 0x000fe20000000000 */
[----:B------:R-:W-:Y:S01]  /*5490*/  SHF.R.U32.HI R23, RZ, 0xa, R23 ;  /* 0x0000000aff177819 */ /* 0x000fe20000011617 */
[----:B------:R-:W-:Y:S01]  /*54a0*/  HADD2 R83, R83, -1040, -1040 ;  /* 0xe410e41053537430 */ /* 0x000fe20000000000 */
[----:B------:R-:W-:-:S02]  /*54b0*/  LOP3.LUT R32, R32, 0x100010, R35, 0xf8, !PT ;  /* 0x0010001020207812 */ /* 0x000fc400078ef823 */
[----:B------:R-:W-:Y:S02]  /*54c0*/  LOP3.LUT R23, R23, 0x1f001f, RZ, 0xc0, !PT ;  /* 0x001f001f17177812 */ /* 0x000fe400078ec0ff */
[----:B------:R-:W-:Y:S01]  /*54d0*/  LOP3.LUT R32, R32, 0x64006400, RZ, 0xfc, !PT ;  /* 0x6400640020207812 */ /* 0x000fe200078efcff */
[-C--:B0-----:R-:W-:Y:S02]  /*54e0*/  HFMA2 R24, R89, R28.reuse, R24 ;  /* 0x0000001c59187231 */ /* 0x081fe40000000018 */
[-C--:B------:R-:W-:Y:S02]  /*54f0*/  HFMA2 R25, R87, R28.reuse, R25 ;  /* 0x0000001c57197231 */ /* 0x080fe40000000019 */
[-C--:B------:R-:W-:Y:S02]  /*5500*/  HFMA2 R33, R85, R28.reuse, R33 ;  /* 0x0000001c55217231 */ /* 0x080fe40000000021 */
[----:B------:R-:W-:Y:S01]  /*5510*/  HFMA2 R34, R83, R28, R34 ;  /* 0x0000001c53227231 */ /* 0x000fe20000000022 */
[--C-:B------:R-:W-:Y:S01]  /*5520*/  SHF.R.U32.HI R28, RZ, 0xb, R20.reuse ;  /* 0x0000000bff1c7819 */ /* 0x100fe20000011614 */
[----:B------:R-:W-:Y:S01]  /*5530*/  HFMA2 R25, R18, R29, R25 ;  /* 0x0000001d12197231 */ /* 0x000fe20000000019 */
[----:B------:R-:W-:Y:S01]  /*5540*/  SHF.R.U32.HI R20, RZ, 0xa, R20 ;  /* 0x0000000aff147819 */ /* 0x000fe20000011614 */
[----:B------:R-:W-:-:S02]  /*5550*/  HADD2 R92, R32, -1040, -1040 ;  /* 0xe410e410205c7430 */ /* 0x000fc40000000000 */
[-C--:B------:R-:W-:Y:S01]  /*5560*/  HFMA2 R26, R42, R29.reuse, R24 ;  /* 0x0000001d2a1a7231 */ /* 0x080fe20000000018 */
[----:B------:R-:W-:Y:S01]  /*5570*/  LOP3.LUT R27, R91, 0x100010, R28, 0xf8, !PT ;  /* 0x001000105b1b7812 */ /* 0x000fe200078ef81c */
[-C--:B------:R-:W-:Y:S01]  /*5580*/  HFMA2 R24, R36, R29.reuse, R33 ;  /* 0x0000001d24187231 */ /* 0x080fe20000000021 */
[----:B------:R-:W-:Y:S01]  /*5590*/  SHF.R.U32.HI R33, RZ, 0xb, R21 ;  /* 0x0000000bff217819 */ /* 0x000fe20000011615 */
[----:B------:R-:W-:Y:S01]  /*55a0*/  HFMA2 R29, R38, R29, R34 ;  /* 0x0000001d261d7231 */ /* 0x000fe20000000022 */
[----:B------:R-:W-:Y:S02]  /*55b0*/  LOP3.LUT R20, R20, 0x1f001f, RZ, 0xc0, !PT ;  /* 0x001f001f14147812 */ /* 0x000fe400078ec0ff */
[----:B------:R-:W-:Y:S02]  /*55c0*/  LOP3.LUT R28, R90, 0x100010, R33, 0xf8, !PT ;  /* 0x001000105a1c7812 */ /* 0x000fe400078ef821 */
[--C-:B------:R-:W-:Y:S02]  /*55d0*/  SHF.R.U32.HI R33, RZ, 0xb, R22.reuse ;  /* 0x0000000bff217819 */ /* 0x100fe40000011616 */
[----:B------:R-:W-:-:S02]  /*55e0*/  SHF.R.U32.HI R22, RZ, 0xa, R22 ;  /* 0x0000000aff167819 */ /* 0x000fc40000011616 */
[----:B------:R-:W-:Y:S02]  /*55f0*/  LOP3.LUT R20, R20, 0x64006400, RZ, 0xfc, !PT ;  /* 0x6400640014147812 */ /* 0x000fe400078efcff */
[----:B------:R-:W-:Y:S02]  /*5600*/  LOP3.LUT R22, R22, 0x1f001f, RZ, 0xc0, !PT ;  /* 0x001f001f16167812 */ /* 0x000fe400078ec0ff */
[----:B------:R-:W-:Y:S01]  /*5610*/  SHF.R.U32.HI R21, RZ, 0xa, R21 ;  /* 0x0000000aff157819 */ /* 0x000fe20000011615 */
[----:B------:R-:W-:Y:S01]  /*5620*/  HADD2 R90, R20, -1040, -1040 ;  /* 0xe410e410145a7430 */ /* 0x000fe20000000000 */
[----:B------:R-:W-:Y:S02]  /*5630*/  LOP3.LUT R22, R22, 0x64006400, RZ, 0xfc, !PT ;  /* 0x6400640016167812 */ /* 0x000fe400078efcff */
[----:B------:R-:W-:Y:S02]  /*5640*/  LOP3.LUT R33, R88, 0x100010, R33, 0xf8, !PT ;  /* 0x0010001058217812 */ /* 0x000fe400078ef821 */
[----:B------:R-:W-:Y:S01]  /*5650*/  LOP3.LUT R21, R21, 0x1f001f, RZ, 0xc0, !PT ;  /* 0x001f001f15157812 */ /* 0x000fe200078ec0ff */
[----:B------:R-:W-:Y:S01]  /*5660*/  HADD2 R93, R22, -1040, -1040 ;  /* 0xe410e410165d7430 */ /* 0x000fe20000000000 */
[----:B------:R-:W-:Y:S01]  /*5670*/  LOP3.LUT R27, R27, 0x64006400, RZ, 0xfc, !PT ;  /* 0x640064001b1b7812 */ /* 0x000fe200078efcff */
[----:B------:R-:W-:Y:S01]  /*5680*/  HFMA2 R26, R90, R30, R26 ;  /* 0x0000001e5a1a7231 */ /* 0x000fe2000000001a */
[----:B------:R-:W-:-:S02]  /*5690*/  LOP3.LUT R33, R33, 0x64006400, RZ, 0xfc, !PT ;  /* 0x6400640021217812 */ /* 0x000fc400078efcff */
[----:B------:R-:W-:Y:S01]  /*56a0*/  LOP3.LUT R21, R21, 0x64006400, RZ, 0xfc, !PT ;  /* 0x6400640015157812 */ /* 0x000fe200078efcff */
[----:B------:R-:W-:Y:S02]  /*56b0*/  HADD2 R98, R27, -1040, -1040 ;  /* 0xe410e4101b627430 */ /* 0x000fe40000000000 */
[----:B------:R-:W-:Y:S01]  /*56c0*/  HFMA2 R24, R93, R30, R24 ;  /* 0x0000001e5d187231 */ /* 0x000fe20000000018 */
[----:B------:R-:W-:Y:S01]  /*56d0*/  LOP3.LUT R23, R23, 0x64006400, RZ, 0xfc, !PT ;  /* 0x6400640017177812 */ /* 0x000fe200078efcff */
[----:B------:R-:W-:Y:S01]  /*56e0*/  HADD2 R94, R33, -1040, -1040 ;  /* 0xe410e410215e7430 */ /* 0x000fe20000000000 */
[----:B------:R-:W-:Y:S01]  /*56f0*/  LOP3.LUT R28, R28, 0x64006400, RZ, 0xfc, !PT ;  /* 0x640064001c1c7812 */ /* 0x000fe200078efcff */
[----:B------:R-:W-:Y:S02]  /*5700*/  HADD2 R88, R21, -1040, -1040 ;  /* 0xe410e41015587430 */ /* 0x000fe40000000000 */
[----:B------:R-:W-:Y:S02]  /*5710*/  HFMA2 R26, R98, R31, R26 ;  /* 0x0000001f621a7231 */ /* 0x000fe4000000001a */
[----:B------:R-:W-:-:S02]  /*5720*/  HADD2 R91, R23, -1040, -1040 ;  /* 0xe410e410175b7430 */ /* 0x000fc40000000000 */
[-C--:B------:R-:W-:Y:S02]  /*5730*/  HFMA2 R25, R88, R30.reuse, R25 ;  /* 0x0000001e58197231 */ /* 0x080fe40000000019 */
[-C--:B------:R-:W-:Y:S02]  /*5740*/  HFMA2 R24, R94, R31.reuse, R24 ;  /* 0x0000001f5e187231 */ /* 0x080fe40000000018 */
[----:B------:R-:W-:Y:S02]  /*5750*/  HADD2 R96, R28, -1040, -1040 ;  /* 0xe410e4101c607430 */ /* 0x000fe40000000000 */
[----:B------:R-:W-:Y:S02]  /*5760*/  HFMA2 R29, R91, R30, R29 ;  /* 0x0000001e5b1d7231 */ /* 0x000fe4000000001d */
[-C--:B------:R-:W-:Y:S02]  /*5770*/  HFMA2 R25, R96, R31.reuse, R25 ;  /* 0x0000001f60197231 */ /* 0x080fe40000000019 */
[----:B------:R-:W-:-:S02]  /*5780*/  HFMA2 R29, R92, R31, R29 ;  /* 0x0000001f5c1d7231 */ /* 0x000fc4000000001d */
        /* <DEDUP_REMOVED lines=9> */
[----:B------:R-:W0:Y:S01]  /*5820*/  LDS.128 R20, [UR4+-0x40] ;  /* 0xffffc004ff147984 */ /* 0x000e220008000c00 */
[----:B------:R-:W-:Y:S01]  /*5830*/  ISETP.NE.AND P0, PT, R45, 0x2, PT ;  /* 0x000000022d00780c */ /* 0x000fe20003f05270 */
        /* <DEDUP_REMOVED lines=43> */
[----:B------:R-:W-:-:S04]  /*5af0*/  HFMA2 R26, R19, R22, R33 ;  /* 0x00000016131a7231 */ /* 0x000fc80000000021 */
[-C--:B------:R-:W-:Y:S02]  /*5b00*/  HFMA2 R26, R80, R23.reuse, R26 ;  /* 0x00000017501a7231 */ /* 0x080fe4000000001a */
[-C--:B------:R-:W-:Y:S02]  /*5b10*/  HFMA2 R25, R39, R22.reuse, R25 ;  /* 0x0000001627197231 */ /* 0x080fe40000000019 */
[----:B------:R-:W-:Y:S02]  /*5b20*/  HFMA2 R24, R17, R22, R34 ;  /* 0x0000001611187231 */ /* 0x000fe40000000022 */
[-C--:B------:R-:W-:Y:S02]  /*5b30*/  HFMA2 R27, R86, R23.reuse, R25 ;  /* 0x00000017561b7231 */ /* 0x080fe40000000019 */
[-C--:B------:R-:W-:Y:S02]  /*5b40*/  HFMA2 R25, R84, R23.reuse, R35 ;  /* 0x0000001754197231 */ /* 0x080fe40000000023 */
[----:B------:R-:W-:-:S02]  /*5b50*/  HFMA2 R24, R82, R23, R24 ;  /* 0x0000001752187231 */ /* 0x000fc40000000018 */
[----:B------:R-:W0:Y:S02]  /*5b60*/  LDS.128 R20, [UR4+-0x10] ;  /* 0xfffff004ff147984 */ /* 0x000e240008000c00 */
[-C--:B0-----:R-:W-:Y:S02]  /*5b70*/  HFMA2 R24, R85, R20.reuse, R24 ;  /* 0x0000001455187231 */ /* 0x081fe40000000018 */
        /* <DEDUP_REMOVED lines=12> */
[----:B------:R-:W-:Y:S02]  /*5c40*/  HADD2 R26, R26.H0_H0, R26.H1_H1 ;  /* 0x3000001a1a1a7230 */ /* 0x000fe40000000800 */
[-C--:B------:R-:W-:Y:S02]  /*5c50*/  HFMA2 R24, R94, R23.reuse, R24 ;  /* 0x000000175e187231 */ /* 0x080fe40000000018 */
[-C--:B------:R-:W-:Y:S02]  /*5c60*/  HFMA2 R27, R98, R23.reuse, R27 ;  /* 0x00000017621b7231 */ /* 0x080fe4000000001b */
        /* <DEDUP_REMOVED lines=9> */
[----:B------:R-:W0:Y:S01]  /*5d00*/  LDS.128 R20, [UR4] ;  /* 0x00000004ff147984 */ /* 0x000e220008000c00 */
        /* <DEDUP_REMOVED lines=51> */
[----:B------:R-:W0:Y:S02]  /*6040*/  LDS.128 R20, [UR4+0x30] ;  /* 0x00003004ff147984 */ /* 0x000e240008000c00 */
        /* <DEDUP_REMOVED lines=30> */
[----:B------:R-:W-:-:S02]  /*6230*/  HFMA2 R20, R65, R20, RZ ;  /* 0x0000001441147231 */ /* 0x000fc400000000ff */
[-C--:B------:R-:W-:Y:S02]  /*6240*/  HFMA2 R62, R62, R21.reuse, R31 ;  /* 0x000000153e3e7231 */ /* 0x080fe4000000001f */
[----:B------:R-:W0:Y:S02]  /*6250*/  LDS.128 R28, [UR4+0x60] ;  /* 0x00006004ff1c7984 */ /* 0x000e240008000c00 */
[----:B------:R-:W-:Y:S02]  /*6260*/  HFMA2 R62, R57, R22, R62 ;  /* 0x00000016393e7231 */ /* 0x000fe4000000003e */
[-C--:B------:R-:W-:Y:S02]  /*6270*/  HFMA2 R81, R78, R21.reuse, R81 ;  /* 0x000000154e517231 */ /* 0x080fe40000000051 */
[----:B------:R-:W-:Y:S02]  /*6280*/  HFMA2 R20, R52, R21, R20 ;  /* 0x0000001534147231 */ /* 0x000fe40000000014 */
[----:B------:R-:W-:-:S02]  /*6290*/  HFMA2 R62, R50, R23, R62 ;  /* 0x00000017323e7231 */ /* 0x000fc4000000003e */
[----:B------:R-:W-:Y:S02]  /*62a0*/  HFMA2 R64, R64, R21, R32 ;  /* 0x0000001540407231 */ /* 0x000fe40000000020 */
[----:B------:R-:W-:Y:S02]  /*62b0*/  HFMA2 R81, R79, R22, R81 ;  /* 0x000000164f517231 */ /* 0x000fe40000000051 */
[----:B-1----:R-:W-:Y:S01]  /*62c0*/  HFMA2 R62, R5, R24, R62 ;  /* 0x00000018053e7231 */ /* 0x002fe2000000003e */
[----:B------:R-:W1:Y:S01]  /*62d0*/  LDS.128 R32, [UR4+0x70] ;  /* 0x00007004ff207984 */ /* 0x000e620008000c00 */
[-C--:B------:R-:W-:Y:S02]  /*62e0*/  HFMA2 R20, R47, R22.reuse, R20 ;  /* 0x000000162f147231 */ /* 0x080fe40000000014 */
[----:B------:R-:W-:Y:S02]  /*62f0*/  HFMA2 R64, R77, R22, R64 ;  /* 0x000000164d407231 */ /* 0x000fe40000000040 */
        /* <DEDUP_REMOVED lines=8> */
[----:B------:R-:W-:Y:S02]  /*6380*/  HFMA2 R62, R2, R27, R62 ;  /* 0x0000001b023e7231 */ /* 0x000fe4000000003e */
[-C--:B------:R-:W-:Y:S02]  /*6390*/  HFMA2 R74, R74, R25.reuse, R81 ;  /* 0x000000194a4a7231 */ /* 0x080fe40000000051 */
[----:B0-----:R-:W-:Y:S02]  /*63a0*/  HFMA2 R62, R67, R28, R62 ;  /* 0x0000001c433e7231 */ /* 0x001fe4000000003e */
        /* <DEDUP_REMOVED lines=8> */
[----:B------:R-:W-:Y:S02]  /*6430*/  HFMA2 R25, R0, R27, R25 ;  /* 0x0000001b00197231 */ /* 0x000fe40000000019 */
[-C--:B------:R-:W-:Y:S02]  /*6440*/  HFMA2 R20, R71, R28.reuse, R20 ;  /* 0x0000001c47147231 */ /* 0x080fe40000000014 */
[----:B------:R-:W-:Y:S02]  /*6450*/  HFMA2 R25, R63, R28, R25 ;  /* 0x0000001c3f197231 */ /* 0x000fe40000000019 */
[----:B------:R-:W-:Y:S02]  /*6460*/  HFMA2 R62, R17, R30, R62 ;  /* 0x0000001e113e7231 */ /* 0x000fe4000000003e */
[----:B------:R-:W-:Y:S02]  /*6470*/  HFMA2 R20, R70, R29, R20 ;  /* 0x0000001d46147231 */ /* 0x000fe40000000014 */
        /* <DEDUP_REMOVED lines=8> */
[-C--:B-1----:R-:W-:Y:S02]  /*6500*/  HFMA2 R20, R87, R32.reuse, R20 ;  /* 0x0000002057147231 */ /* 0x082fe40000000014 */
[-C--:B------:R-:W-:Y:S02]  /*6510*/  HFMA2 R19, R83, R32.reuse, R40 ;  /* 0x0000002053137231 */ /* 0x080fe40000000028 */
[----:B------:R-:W-:Y:S02]  /*6520*/  HFMA2 R62, R85, R32, R62 ;  /* 0x00000020553e7231 */ /* 0x000fe4000000003e */
[----:B------:R-:W-:Y:S02]  /*6530*/  HFMA2 R44, R18, R33, R20 ;  /* 0x00000021122c7231 */ /* 0x000fe40000000014 */
[----:B------:R-:W-:-:S02]  /*6540*/  HFMA2 R22, R39, R30, R22 ;  /* 0x0000001e27167231 */ /* 0x000fc40000000016 */
[-C--:B------:R-:W-:Y:S02]  /*6550*/  HFMA2 R19, R38, R33.reuse, R19 ;  /* 0x0000002126137231 */ /* 0x080fe40000000013 */
[-C--:B------:R-:W-:Y:S02]  /*6560*/  HFMA2 R48, R88, R34.reuse, R44 ;  /* 0x0000002258307231 */ /* 0x080fe4000000002c */
[----:B------:R-:W-:Y:S02]  /*6570*/  HFMA2 R19, R91, R34, R19 ;  /* 0x000000225b137231 */ /* 0x000fe40000000013 */
[----:B------:R-:W-:Y:S02]  /*6580*/  HFMA2 R62, R36, R33, R62 ;  /* 0x00000021243e7231 */ /* 0x000fe4000000003e */
[----:B------:R-:W-:Y:S02]  /*6590*/  HFMA2 R48, R96, R35, R48 ;  /* 0x0000002360307231 */ /* 0x000fe40000000030 */
[----:B------:R-:W-:-:S02]  /*65a0*/  HFMA2 R22, R86, R31, R22 ;  /* 0x0000001f56167231 */ /* 0x000fc40000000016 */
[-C--:B------:R-:W-:Y:S02]  /*65b0*/  HFMA2 R19, R92, R35.reuse, R19 ;  /* 0x000000235c137231 */ /* 0x080fe40000000013 */
[----:B------:R-:W-:Y:S02]  /*65c0*/  HADD2 R48, R48.H0_H0, R48.H1_H1 ;  /* 0x3000003030307230 */ /* 0x000fe40000000800 */
[----:B------:R-:W-:Y:S02]  /*65d0*/  HADD2 R19, R19.H0_H0, R19.H1_H1 ;  /* 0x3000001313137230 */ /* 0x000fe40000000800 */
[----:B------:R-:W-:Y:S02]  /*65e0*/  HFMA2 R47, R93, R34, R62 ;  /* 0x000000225d2f7231 */ /* 0x000fe4000000003e */
[----:B------:R-:W-:Y:S02]  /*65f0*/  HFMA2 R21, R89, R32, R22 ;  /* 0x0000002059157231 */ /* 0x000fe40000000016 */
[----:B------:R-:W-:-:S02]  /*6600*/  HFMA2 R47, R94, R35, R47 ;  /* 0x000000235e2f7231 */ /* 0x000fc4000000002f */
[----:B------:R-:W-:-:S04]  /*6610*/  HFMA2 R17, R42, R33, R21 ;  /* 0x000000212a117231 */ /* 0x000fc80000000015 */
[----:B------:R-:W-:Y:S02]  /*6620*/  HFMA2 R49, R90, R34, R17 ;  /* 0x000000225a317231 */ /* 0x000fe40000000011 */
[----:B------:R-:W-:-:S05]  /*6630*/  HADD2 R47, R47.H0_H0, R47.H1_H1 ;  /* 0x3000002f2f2f7230 */ /* 0x000fca0000000800 */
[----:B------:R-:W-:Y:S01]  /*6640*/  PRMT R47, R47, 0x5410, R19 ;  /* 0x000054102f2f7816 */ /* 0x000fe20000000013 */
[----:B------:R-:W-:-:S04]  /*6650*/  HFMA2 R49, R98, R35, R49 ;  /* 0x0000002362317231 */ /* 0x000fc80000000031 */
[----:B------:R-:W-:Y:S02]  /*6660*/  HFMA2 R4, R47, R14, R4 ;  /* 0x0000000e2f047231 */ /* 0x000fe40000000004 */
[----:B------:R-:W-:-:S05]  /*6670*/  HADD2 R49, R49.H0_H0, R49.H1_H1 ;  /* 0x3000003131317230 */ /* 0x000fca0000000800 */
[----:B------:R-:W-:-:S05]  /*6680*/  PRMT R49, R49, 0x5410, R48 ;  /* 0x0000541031317816 */ /* 0x000fca0000000030 */
[----:B------:R-:W-:-:S07]  /*6690*/  HFMA2 R6, R49, R16, R6 ;  /* 0x0000001031067231 */ /* 0x000fce0000000006 */
.L_x_696:
[----:B------:R-:W-:Y:S01]  /*66a0*/  IADD3 R46, PT, PT, R46, 0x20, RZ ;  /* 0x000000202e2e7810 */ /* 0x000fe20007ffe0ff */
[----:B------:R-:W-:Y:S01]  /*66b0*/  UIADD3 UR4, UPT, UPT, UR4, 0x40, URZ ;  /* 0x0000004004047890 */ /* 0x000fe2000fffe0ff */
[----:B-----5:R-:W-:Y:S02]  /*66c0*/  IMAD.WIDE R36, R41, 0x4, R100 ;  /* 0x0000000429247825 */ /* 0x020fe400078e0264 */
[----:B------:R-:W-:-:S13]  /*66d0*/  ISETP.GE.AND P0, PT, R46, R43, PT ;  /* 0x0000002b2e00720c */ /* 0x000fda0003f06270 */
[----:B------:R-:W-:Y:S05]  /*66e0*/  @!P0 BRA `(.L_x_697) ;  /* 0xffffffd800f08947 */ /* 0x000fea000383ffff */
.L_x_695:
[----:B------:R-:W-:-:S13]  /*66f0*/  ISETP.GT.AND P0, PT, R45, RZ, PT ;  /* 0x000000ff2d00720c */ /* 0x000fda0003f04270 */
[----:B------:R-:W-:Y:S05]  /*6700*/  @!P0 EXIT ;  /* 0x000000000000894d */ /* 0x000fea0003800000 */
[----:B------:R-:W0:Y:S01]  /*6710*/  S2R R0, SR_CTAID.X ;  /* 0x0000000000007919 */ /* 0x000e220000002500 */
        /* <DEDUP_REMOVED lines=14> */
.L_x_701:
[----:B------:R-:W0:Y:S02]  /*6800*/  LDS R2, [R0] ;  /* 0x0000000000027984 */ /* 0x000e240000000800 */
[----:B0-----:R-:W-:-:S05]  /*6810*/  HADD2 R3, R2, R12 ;  /* 0x0000000c02037230 */ /* 0x001fca0000000000 */
[----:B------:R-:W0:Y:S02]  /*6820*/  ATOMS.CAST.SPIN P0, [R0], R2, R3 ;  /* 0x000000020000758d */ /* 0x000e240001800003 */
[----:B0-----:R-:W-:Y:S05]  /*6830*/  @!P0 BRA `(.L_x_701) ;  /* 0xfffffffc00f08947 */ /* 0x001fea000383ffff */
[----:B------:R-:W-:Y:S05]  /*6840*/  BRA `(.L_x_699) ;  /* 0x00000000000c7947 */ /* 0x000fea0003800000 */
.L_x_700:
[----:B------:R-:W2:Y:S02]  /*6850*/  LD.E R0, desc[UR8][R14.64] ;  /* 0x000000080e007980 */ /* 0x000ea4000c101900 */
[----:B--2---:R-:W-:-:S05]  /*6860*/  IADD3 R3, PT, PT, R12, R0, RZ ;  /* 0x000000000c037210 */ /* 0x004fca0007ffe0ff */
[----:B------:R0:W-:Y:S02]  /*6870*/  ST.E desc[UR8][R14.64], R3 ;  /* 0x000000030e007985 */ /* 0x0001e4000c101908 */
.L_x_699:
[----:B------:R-:W-:Y:S05]  /*6880*/  BSYNC.RECONVERGENT B0 ;  /* 0x0000000000007941 */ /* 0x000fea0003800200 */
.L_x_698:
[----:B------:R1:W-:Y:S01]  /*6890*/  ATOM.E.ADD.F16x2.RN.STRONG.GPU P0, RZ, desc[UR8][R14.64+0x4], R11 ;  /* 0x8000040b0eff79a2 */ /* 0x0003e2000c10e108 */
[----:B------:R-:W-:Y:S04]  /*68a0*/  BSSY.RECONVERGENT B0, `(.L_x_702) ;  /* 0x000000e000007945 */ /* 0x000fe80003800200 */
[----:B-1----:R-:W-:Y:S05]  /*68b0*/  @P0 BRA `(.L_x_703) ;  /* 0x0000000000300947 */ /* 0x002fea0003800000 */
[----:B------:R-:W1:Y:S02]  /*68c0*/  QSPC.E.S P0, RZ, [R14+0x4] ;  /* 0x000004000eff73aa */ /* 0x000e640000000500 */
[----:B-1----:R-:W-:Y:S05]  /*68d0*/  @!P0 BRA `(.L_x_704) ;  /* 0x00000000001c8947 */ /* 0x002fea0003800000 */
[----:B------:R-:W-:-:S04]  /*68e0*/  MOV R2, R14 ;  /* 0x0000000e00027202 */ /* 0x000fc80000000f00 */
[----:B------:R-:W-:-:S07]  /*68f0*/  MOV R0, R2 ;  /* 0x0000000200007202 */ /* 0x000fce0000000f00 */
.L_x_705:
[----:B------:R-:W0:Y:S02]  /*6900*/  LDS R2, [R0+0x4] ;  /* 0x0000040000027984 */ /* 0x000e240000000800 */
[----:B0-----:R-:W-:-:S05]  /*6910*/  HFMA2 R3, R2, 1, 1, R11 ;  /* 0x3c003c0002037831 */ /* 0x001fca000000000b */
[----:B------:R-:W0:Y:S02]  /*6920*/  ATOMS.CAST.SPIN P0, [R0+0x4], R2, R3 ;  /* 0x000004020000758d */ /* 0x000e240001800003 */
[----:B0-----:R-:W-:Y:S05]  /*6930*/  @!P0 BRA `(.L_x_705) ;  /* 0xfffffffc00f08947 */ /* 0x001fea000383ffff */
[----:B------:R-:W-:Y:S05]  /*6940*/  BRA `(.L_x_703) ;  /* 0x00000000000c7947 */ /* 0x000fea0003800000 */
.L_x_704:
[----:B------:R-:W0:Y:S02]  /*6950*/  LD.E R0, desc[UR8][R14.64+0x4] ;  /* 0x000004080e007980 */ /* 0x000e24000c101900 */
[----:B0-----:R-:W-:-:S05]  /*6960*/  IADD3 R3, PT, PT, R11, R0, RZ ;  /* 0x000000000b037210 */ /* 0x001fca0007ffe0ff */
[----:B------:R1:W-:Y:S02]  /*6970*/  ST.E desc[UR8][R14.64+0x4], R3 ;  /* 0x000004030e007985 */ /* 0x0003e4000c101908 */
.L_x_703:
[----:B------:R-:W-:Y:S05]  /*6980*/  BSYNC.RECONVERGENT B0 ;  /* 0x0000000000007941 */ /* 0x000fea0003800200 */
.L_x_702:
        /* <DEDUP_REMOVED lines=10> */
.L_x_709:
[----:B------:R-:W0:Y:S02]  /*6a30*/  LDS R2, [R0] ;  /* 0x0000000000027984 */ /* 0x000e240000000800 */
[----:B0-----:R-:W-:-:S05]  /*6a40*/  HADD2 R3, R2, R10 ;  /* 0x0000000a02037230 */ /* 0x001fca0000000000 */
[----:B------:R-:W0:Y:S02]  /*6a50*/  ATOMS.CAST.SPIN P0, [R0], R2, R3 ;  /* 0x000000020000758d */ /* 0x000e240001800003 */
[----:B0-----:R-:W-:Y:S05]  /*6a60*/  @!P0 BRA `(.L_x_709) ;  /* 0xfffffffc00f08947 */ /* 0x001fea000383ffff */
[----:B------:R-:W-:Y:S05]  /*6a70*/  BRA `(.L_x_707) ;  /* 0x00000000000c7947 */ /* 0x000fea0003800000 */
.L_x_708:
[----:B------:R-:W2:Y:S02]  /*6a80*/  LD.E R0, desc[UR8][R14.64] ;  /* 0x000000080e007980 */ /* 0x000ea4000c101900 */
[----:B--2---:R-:W-:-:S05]  /*6a90*/  IADD3 R3, PT, PT, R10, R0, RZ ;  /* 0x000000000a037210 */ /* 0x004fca0007ffe0ff */
[----:B------:R0:W-:Y:S02]  /*6aa0*/  ST.E desc[UR8][R14.64], R3 ;  /* 0x000000030e007985 */ /* 0x0001e4000c101908 */
.L_x_707:
[----:B------:R-:W-:Y:S05]  /*6ab0*/  BSYNC.RECONVERGENT B0 ;  /* 0x0000000000007941 */ /* 0x000fea0003800200 */
.L_x_706:
[----:B------:R1:W-:Y:S01]  /*6ac0*/  ATOM.E.ADD.F16x2.RN.STRONG.GPU P0, RZ, desc[UR8][R14.64+0x4], R9 ;  /* 0x800004090eff79a2 */ /* 0x0003e2000c10e108 */
[----:B------:R-:W-:Y:S04]  /*6ad0*/  BSSY.RECONVERGENT B0, `(.L_x_710) ;  /* 0x000000e000007945 */ /* 0x000fe80003800200 */
[----:B-1----:R-:W-:Y:S05]  /*6ae0*/  @P0 BRA `(.L_x_711) ;  /* 0x0000000000300947 */ /* 0x002fea0003800000 */
[----:B------:R-:W1:Y:S02]  /*6af0*/  QSPC.E.S P0, RZ, [R14+0x4] ;  /* 0x000004000eff73aa */ /* 0x000e640000000500 */
[----:B-1----:R-:W-:Y:S05]  /*6b00*/  @!P0 BRA `(.L_x_712) ;  /* 0x00000000001c8947 */ /* 0x002fea0003800000 */
[----:B------:R-:W-:-:S04]  /*6b10*/  MOV R2, R14 ;  /* 0x0000000e00027202 */ /* 0x000fc80000000f00 */
[----:B------:R-:W-:-:S07]  /*6b20*/  MOV R0, R2 ;  /* 0x0000000200007202 */ /* 0x000fce0000000f00 */
.L_x_713:
[----:B------:R-:W0:Y:S02]  /*6b30*/  LDS R2, [R0+0x4] ;  /* 0x0000040000027984 */ /* 0x000e240000000800 */
[----:B0-----:R-:W-:-:S05]  /*6b40*/  HFMA2 R3, R2, 1, 1, R9 ;  /* 0x3c003c0002037831 */ /* 0x001fca0000000009 */
[----:B------:R-:W0:Y:S02]  /*6b50*/  ATOMS.CAST.SPIN P0, [R0+0x4], R2, R3 ;  /* 0x000004020000758d */ /* 0x000e240001800003 */
[----:B0-----:R-:W-:Y:S05]  /*6b60*/  @!P0 BRA `(.L_x_713) ;  /* 0xfffffffc00f08947 */ /* 0x001fea000383ffff */
[----:B------:R-:W-:Y:S05]  /*6b70*/  BRA `(.L_x_711) ;  /* 0x00000000000c7947 */ /* 0x000fea0003800000 */
.L_x_712:
[----:B------:R-:W0:Y:S02]  /*6b80*/  LD.E R0, desc[UR8][R14.64+0x4] ;  /* 0x000004080e007980 */ /* 0x000e24000c101900 */
[----:B0-----:R-:W-:-:S05]  /*6b90*/  IADD3 R3, PT, PT, R9, R0, RZ ;  /* 0x0000000009037210 */ /* 0x001fca0007ffe0ff */
[----:B------:R1:W-:Y:S02]  /*6ba0*/  ST.E desc[UR8][R14.64+0x4], R3 ;  /* 0x000004030e007985 */ /* 0x0003e4000c101908 */
.L_x_711:
[----:B------:R-:W-:Y:S05]  /*6bb0*/  BSYNC.RECONVERGENT B0 ;  /* 0x0000000000007941 */ /* 0x000fea0003800200 */
.L_x_710:
        /* <DEDUP_REMOVED lines=10> */
.L_x_717:
[----:B------:R-:W0:Y:S02]  /*6c60*/  LDS R2, [R0] ;  /* 0x0000000000027984 */ /* 0x000e240000000800 */
[----:B0-----:R-:W-:-:S05]  /*6c70*/  HADD2 R3, R2, R8 ;  /* 0x0000000802037230 */ /* 0x001fca0000000000 */
[----:B------:R-:W0:Y:S02]  /*6c80*/  ATOMS.CAST.SPIN P0, [R0], R2, R3 ;  /* 0x000000020000758d */ /* 0x000e240001800003 */
[----:B0-----:R-:W-:Y:S05]  /*6c90*/  @!P0 BRA `(.L_x_717) ;  /* 0xfffffffc00f08947 */ /* 0x001fea000383ffff */
[----:B------:R-:W-:Y:S05]  /*6ca0*/  BRA `(.L_x_715) ;  /* 0x00000000000c7947 */ /* 0x000fea0003800000 */
.L_x_716:
[----:B------:R-:W2:Y:S02]  /*6cb0*/  LD.E R0, desc[UR8][R14.64] ;  /* 0x000000080e007980 */ /* 0x000ea4000c101900 */
[----:B--2---:R-:W-:-:S05]  /*6cc0*/  IADD3 R3, PT, PT, R8, R0, RZ ;  /* 0x0000000008037210 */ /* 0x004fca0007ffe0ff */
[----:B------:R0:W-:Y:S02]  /*6cd0*/  ST.E desc[UR8][R14.64], R3 ;  /* 0x000000030e007985 */ /* 0x0001e4000c101908 */
.L_x_715:
[----:B------:R-:W-:Y:S05]  /*6ce0*/  BSYNC.RECONVERGENT B0 ;  /* 0x0000000000007941 */ /* 0x000fea0003800200 */
.L_x_714:
[----:B------:R1:W-:Y:S01]  /*6cf0*/  ATOM.E.ADD.F16x2.RN.STRONG.GPU P0, RZ, desc[UR8][R14.64+0x4], R7 ;  /* 0x800004070eff79a2 */ /* 0x0003e2000c10e108 */
[----:B------:R-:W-:Y:S04]  /*6d00*/  BSSY.RECONVERGENT B0, `(.L_x_718) ;  /* 0x000000e000007945 */ /* 0x000fe80003800200 */
[----:B-1----:R-:W-:Y:S05]  /*6d10*/  @P0 BRA `(.L_x_719) ;  /* 0x0000000000300947 */ /* 0x002fea0003800000 */
[----:B------:R-:W1:Y:S02]  /*6d20*/  QSPC.E.S P0, RZ, [R14+0x4] ;  /* 0x000004000eff73aa */ /* 0x000e640000000500 */
[----:B-1----:R-:W-:Y:S05]  /*6d30*/  @!P0 BRA `(.L_x_720) ;  /* 0x00000000001c8947 */ /* 0x002fea0003800000 */
[----:B------:R-:W-:-:S04]  /*6d40*/  MOV R2, R14 ;  /* 0x0000000e00027202 */ /* 0x000fc80000000f00 */
[----:B------:R-:W-:-:S07]  /*6d50*/  MOV R0, R2 ;  /* 0x0000000200007202 */ /* 0x000fce0000000f00 */
.L_x_721:
[----:B------:R-:W0:Y:S02]  /*6d60*/  LDS R2, [R0+0x4] ;  /* 0x0000040000027984 */ /* 0x000e240000000800 */
[----:B0-----:R-:W-:-:S05]  /*6d70*/  HFMA2 R3, R2, 1, 1, R7 ;  /* 0x3c003c0002037831 */ /* 0x001fca0000000007 */
[----:B------:R-:W0:Y:S02]  /*6d80*/  ATOMS.CAST.SPIN P0, [R0+0x4], R2, R3 ;  /* 0x000004020000758d */ /* 0x000e240001800003 */
[----:B0-----:R-:W-:Y:S05]  /*6d90*/  @!P0 BRA `(.L_x_721) ;  /* 0xfffffffc00f08947 */ /* 0x001fea000383ffff */
[----:B------:R-:W-:Y:S05]  /*6da0*/  BRA `(.L_x_719) ;  /* 0x00000000000c7947 */ /* 0x000fea0003800000 */
.L_x_720:
[----:B------:R-:W0:Y:S02]  /*6db0*/  LD.E R0, desc[UR8][R14.64+0x4] ;  /* 0x000004080e007980 */ /* 0x000e24000c101900 */
[----:B0-----:R-:W-:-:S05]  /*6dc0*/  IADD3 R3, PT, PT, R7, R0, RZ ;  /* 0x0000000007037210 */ /* 0x001fca0007ffe0ff */
[----:B------:R1:W-:Y:S02]  /*6dd0*/  ST.E desc[UR8][R14.64+0x4], R3 ;  /* 0x000004030e007985 */ /* 0x0003e4000c101908 */
.L_x_719:
[----:B------:R-:W-:Y:S05]  /*6de0*/  BSYNC.RECONVERGENT B0 ;  /* 0x0000000000007941 */ /* 0x000fea0003800200 */
.L_x_718:
        /* <DEDUP_REMOVED lines=10> */
.L_x_725:
[----:B------:R-:W0:Y:S02]  /*6e90*/  LDS R2, [R0] ;  /* 0x0000000000027984 */ /* 0x000e240000000800 */
[----:B0-----:R-:W-:-:S05]  /*6ea0*/  HADD2 R3, R2, R6 ;  /* 0x0000000602037230 */ /* 0x001fca0000000000 */
[----:B------:R-:W0:Y:S02]  /*6eb0*/  ATOMS.CAST.SPIN P0, [R0], R2, R3 ;  /* 0x000000020000758d */ /* 0x000e240001800003 */
[----:B0-----:R-:W-:Y:S05]  /*6ec0*/  @!P0 BRA `(.L_x_725) ;  /* 0xfffffffc00f08947 */ /* 0x001fea000383ffff */
[----:B------:R-:W-:Y:S05]  /*6ed0*/  BRA `(.L_x_723) ;  /* 0x00000000000c7947 */ /* 0x000fea0003800000 */
.L_x_724:
[----:B------:R-:W2:Y:S02]  /*6ee0*/  LD.E R0, desc[UR8][R14.64] ;  /* 0x000000080e007980 */ /* 0x000ea4000c101900 */
[----:B--2---:R-:W-:-:S05]  /*6ef0*/  IADD3 R3, PT, PT, R6, R0, RZ ;  /* 0x0000000006037210 */ /* 0x004fca0007ffe0ff */
[----:B------:R0:W-:Y:S02]  /*6f00*/  ST.E desc[UR8][R14.64], R3 ;  /* 0x000000030e007985 */ /* 0x0001e4000c101908 */
.L_x_723:
[----:B------:R-:W-:Y:S05]  /*6f10*/  BSYNC.RECONVERGENT B0 ;  /* 0x0000000000007941 */ /* 0x000fea0003800200 */
.L_x_722:
[----:B------:R1:W-:Y:S02]  /*6f20*/  ATOM.E.ADD.F16x2.RN.STRONG.GPU P0, RZ, desc[UR8][R14.64+0x4], R4 ;  /* 0x800004040eff79a2 */ /* 0x0003e4000c10e108 */
[----:B-1----:R-:W-:Y:S05]  /*6f30*/  @P0 EXIT ;  /* 0x000000000000094d */ /* 0x002fea0003800000 */
[----:B------:R-:W1:Y:S02]  /*6f40*/  QSPC.E.S P0, RZ, [R14+0x4] ;  /* 0x000004000eff73aa */ /* 0x000e640000000500 */
[----:B-1----:R-:W-:Y:S05]  /*6f50*/  @!P0 BRA `(.L_x_726) ;  /* 0x00000000001c8947 */ /* 0x002fea0003800000 */
[----:B------:R-:W-:-:S04]  /*6f60*/  MOV R2, R14 ;  /* 0x0000000e00027202 */ /* 0x000fc80000000f00 */
[----:B------:R-:W-:-:S07]  /*6f70*/  MOV R0, R2 ;  /* 0x0000000200007202 */ /* 0x000fce0000000f00 */
.L_x_727:
[----:B------:R-:W0:Y:S02]  /*6f80*/  LDS R2, [R0+0x4] ;  /* 0x0000040000027984 */ /* 0x000e240000000800 */
[----:B0-----:R-:W-:-:S05]  /*6f90*/  HFMA2 R3, R2, 1, 1, R4 ;  /* 0x3c003c0002037831 */ /* 0x001fca0000000004 */
[----:B------:R-:W0:Y:S02]  /*6fa0*/  ATOMS.CAST.SPIN P0, [R0+0x4], R2, R3 ;  /* 0x000004020000758d */ /* 0x000e240001800003 */
[----:B0-----:R-:W-:Y:S05]  /*6fb0*/  @!P0 BRA `(.L_x_727) ;  /* 0xfffffffc00f08947 */ /* 0x001fea000383ffff */
[----:B------:R-:W-:Y:S05]  /*6fc0*/  EXIT ;  /* 0x000000000000794d */ /* 0x000fea0003800000 */
.L_x_726:
[----:B------:R-:W0:Y:S02]  /*6fd0*/  LD.E R0, desc[UR8][R14.64+0x4] ;  /* 0x000004080e007980 */ /* 0x000e24000c101900 */
[----:B0-----:R-:W-:-:S05]  /*6fe0*/  IADD3 R3, PT, PT, R4, R0, RZ ;  /* 0x0000000004037210 */ /* 0x001fca0007ffe0ff */
[----:B------:R-:W-:Y:S01]  /*6ff0*/  ST.E desc[UR8][R14.64+0x4], R3 ;  /* 0x000004030e007985 */ /* 0x000fe2000c101908 */
[----:B------:R-:W-:Y:S05]  /*7000*/  EXIT ;  /* 0x000000000000794d */ /* 0x000fea0003800000 */
.L_x_728:
        /* <DEDUP_REMOVED lines=15> */
.L_x_3575:


//--------------------- .text._Z23gemm_half_q_half_kernelILi4ELi16ELb0ELb0ELi32EEvPK6__halfPKjS4_S2_PS0_iiiiPKtS7_iiiiiibS2_i --------------------------
	.section	.text._Z23gemm_half_q_half_kernelILi4ELi16ELb0ELb0ELi32EEvPK6__halfPKjS4_S2_PS0_iiiiPKtS7_iiiiiibS2_i,"ax",@progbits
	.align	128
        .global         _Z23gemm_half_q_half_kernelILi4ELi16ELb0ELb0ELi32EEvPK6__halfPKjS4_S2_PS0_iiiiPKtS7_iiiiiibS2_i
        .type           _Z23gemm_half_q_half_kernelILi4ELi16ELb0ELb0ELi32EEvPK6__halfPKjS4_S2_PS0_iiiiPKtS7_iiiiiibS2_i,@function
        .size           _Z23gemm_half_q_half_kernelILi4ELi16ELb0ELb0ELi32EEvPK6__halfPKjS4_S2_PS0_iiiiPKtS7_iiiiiibS2_i,(.L_x_3576 - _Z23gemm_half_q_half_kernelILi4ELi16ELb0ELb0ELi32EEvPK6__halfPKjS4_S2_PS0_iiiiPKtS7_iiiiiibS2_i)
        .other          _Z23gemm_half_q_half_kernelILi4ELi16ELb0ELb0ELi32EEvPK6__halfPKjS4_S2_PS0_iiiiPKtS7_iiiiiibS2_i,@"STO_CUDA_ENTRY STV_DEFAULT"
_Z23gemm_half_q_half_kernelILi4ELi16ELb0ELb0ELi32EEvPK6__halfPKjS4_S2_PS0_iiiiPKtS7_iiiiiibS2_i:
.text._Z23gemm_half_q_half_kernelILi4ELi16ELb0ELb0ELi32EEvPK6__halfPKjS4_S2_PS0_iiiiPKtS7_iiiiiibS2_i:
        /* <DEDUP_REMOVED lines=49> */
.L_x_734:
[C---:B------:R-:W-:Y:S02]  /*0310*/  IADD3 R15, P1, PT, R22.reuse, R5, RZ ;  /* 0x00000005160f7210 */ /* 0x040fe40007f3e0ff */
[C---:B------:R-:W-:Y:S02]  /*0320*/  IADD3 R17, PT, PT, R5.reuse, R12, RZ ;  /* 0x0000000c05117210 */ /* 0x040fe40007ffe0ff */
[----:B------:R-:W-:Y:S02]  /*0330*/  LEA.HI.X.SX32 R16, R5, RZ, 0x1, P1 ;  /* 0x000000ff05107211 */ /* 0x000fe400008f0eff */
[----:B------:R-:W-:Y:S01]  /*0340*/  LEA R14, P1, R15, UR4, 0x1 ;  /* 0x000000040f0e7c11 */ /* 0x000fe2000f8208ff */
[----:B------:R-:W-:Y:S01]  /*0350*/  IMAD.IADD R5, R17, 0x1, R12 ;  /* 0x0000000111057824 */ /* 0x000fe200078e020c */
[----:B------:R-:W-:Y:S02]  /*0360*/  IADD3 R20, P2, PT, R22, R17, RZ ;  /* 0x0000001116147210 */ /* 0x000fe40007f5e0ff */
[----:B------:R-:W-:Y:S01]  /*0370*/  LEA.HI.X R15, R15, UR5, R16, 0x1, P1 ;  /* 0x000000050f0f7c11 */ /* 0x000fe200088f0c10 */
[----:B------:R-:W-:Y:S01]  /*0380*/  IMAD.IADD R25, R5, 0x1, R12 ;  /* 0x0000000105197824 */ /* 0x000fe200078e020c */
[----:B------:R-:W-:-:S02]  /*0390*/  LEA.HI.X.SX32 R17, R17, RZ, 0x1, P2 ;  /* 0x000000ff11117211 */ /* 0x000fc400010f0eff */
[----:B------:R-:W-:Y:S01]  /*03a0*/  LEA R16, P1, R20, UR4, 0x1 ;  /* 0x0000000414107c11 */ /* 0x000fe2000f8208ff */
[----:B------:R-:W2:Y:S01]  /*03b0*/  LDG.E.U16.CONSTANT R14, desc[UR6][R14.64] ;  /* 0x000000060e0e7981 */ /* 0x000ea2000c1e9500 */
[C---:B------:R-:W-:Y:S02]  /*03c0*/  IADD3 R19, P3, PT, R22.reuse, R5, RZ ;  /* 0x0000000516137210 */ /* 0x040fe40007f7e0ff */
[----:B------:R-:W-:Y:S02]  /*03d0*/  IADD3 R21, P4, PT, R22, R25, RZ ;  /* 0x0000001916157210 */ /* 0x000fe40007f9e0ff */
[----:B------:R-:W-:Y:S02]  /*03e0*/  LEA.HI.X R17, R20, UR5, R17, 0x1, P1 ;  /* 0x0000000514117c11 */ /* 0x000fe400088f0c11 */
[----:B------:R-:W-:Y:S02]  /*03f0*/  LEA.HI.X.SX32 R26, R5, RZ, 0x1, P3 ;  /* 0x000000ff051a7211 */ /* 0x000fe400018f0eff */
[----:B------:R-:W-:Y:S01]  /*0400*/  LEA R18, P2, R19, UR4, 0x1 ;  /* 0x0000000413127c11 */ /* 0x000fe2000f8408ff */
[----:B------:R-:W3:Y:S01]  /*0410*/  LDG.E.U16.CONSTANT R16, desc[UR6][R16.64] ;  /* 0x0000000610107981 */ /* 0x000ee2000c1e9500 */
[----:B------:R-:W-:-:S02]  /*0420*/  LEA.HI.X.SX32 R24, R25, RZ, 0x1, P4 ;  /* 0x000000ff19187211 */ /* 0x000fc400020f0eff */
        /* <DEDUP_REMOVED lines=14> */
.L_x_733:
        /* <DEDUP_REMOVED lines=20> */
.L_x_735:
[----:B------:R-:W-:-:S13]  /*0650*/  ISETP.EQ.AND P1, PT, R13, RZ, PT ;  /* 0x000000ff0d00720c */ /* 0x000fda0003f22270 */
[----:B------:R-:W-:Y:S05]  /*0660*/  @!P0 BRA P1, `(.L_x_730) ;  /* 0x00000004007c8947 */ /* 0x000fea0000800000 */
.L_x_732:
        /* <DEDUP_REMOVED lines=12> */
.L_x_731:
[----:B------:R-:W-:-:S04]  /*0730*/  LEA R14, P0, R22, UR8, 0x1 ;  /* 0x00000008160e7c11 */ /* 0x000fc8000f8008ff */
[----:B------:R-:W-:Y:S01]  /*0740*/  LEA.HI.X R15, R22, UR9, RZ, 0x1, P0 ;  /* 0x00000009160f7c11 */ /* 0x000fe200080f0cff */
[----:B------:R-:W-:Y:S01]  /*0750*/  IMAD R23, R0, R12, RZ ;  /* 0x0000000c00177224 */ /* 0x000fe200078e02ff */
[----:B------:R-:W-:Y:S01]  /*0760*/  VIMNMX R22, PT, PT, R10, 0x1, !PT ;  /* 0x000000010a167848 */ /* 0x000fe20007fe0100 */
[----:B------:R-:W0:Y:S02]  /*0770*/  LDCU.64 UR8, c[0x0][0x380] ;  /* 0x00007000ff0877ac */ /* 0x000e240008000a00 */
[----:B------:R1:W5:Y:S01]  /*0780*/  LDG.E.U16.CONSTANT R13, desc[UR6][R14.64] ;  /* 0x000000060e0d7981 */ /* 0x000362000c1e9500 */
[----:B------:R-:W-:Y:S01]  /*0790*/  IADD3 R22, PT, PT, RZ, -R22, RZ ;  /* 0x80000016ff167210 */ /* 0x000fe20007ffe0ff */
[----:B------:R-:W-:-:S03]  /*07a0*/  IMAD.SHL.U32 R23, R23, 0x4, RZ ;  /* 0x0000000417177824 */ /* 0x000fc600078e00ff */
        /* <DEDUP_REMOVED lines=9> */
.L_x_738:
[----:B------:R-:W-:Y:S01]  /*0840*/  IMAD.IADD R16, R23, 0x1, R12 ;  /* 0x0000000117107824 */ /* 0x000fe200078e020c */
[----:B-----5:R-:W-:-:S04]  /*0850*/  IADD3 R15, P1, PT, R13, R23, RZ ;  /* 0x000000170d0f7210 */ /* 0x020fc80007f3e0ff */
[----:B------:R-:W-:Y:S02]  /*0860*/  IADD3 R17, PT, PT, R16, R12, RZ ;  /* 0x0000000c10117210 */ /* 0x000fe40007ffe0ff */
[----:B------:R-:W-:Y:S02]  /*0870*/  LEA.HI.X.SX32 R18, R23, RZ, 0x1, P1 ;  /* 0x000000ff17127211 */ /* 0x000fe400008f0eff */
[----:B0-----:R-:W-:Y:S01]  /*0880*/  LEA R14, P1, R15, UR4, 0x1 ;  /* 0x000000040f0e7c11 */ /* 0x001fe2000f8208ff */
[----:B------:R-:W-:Y:S01]  /*0890*/  IMAD.IADD R23, R17, 0x1, R12 ;  /* 0x0000000111177824 */ /* 0x000fe200078e020c */
[----:B------:R-:W-:Y:S02]  /*08a0*/  IADD3 R20, P2, PT, R13, R16, RZ ;  /* 0x000000100d147210 */ /* 0x000fe40007f5e0ff */
[----:B------:R-:W-:Y:S02]  /*08b0*/  LEA.HI.X R15, R15, UR5, R18, 0x1, P1 ;  /* 0x000000050f0f7c11 */ /* 0x000fe400088f0c12 */
[----:B------:R-:W-:-:S02]  /*08c0*/  IADD3 R19, P3, PT, R13, R17, RZ ;  /* 0x000000110d137210 */ /* 0x000fc40007f7e0ff */
[----:B------:R-:W-:Y:S01]  /*08d0*/  LEA.HI.X.SX32 R25, R16, RZ, 0x1, P2 ;  /* 0x000000ff10197211 */ /* 0x000fe200010f0eff */
[----:B------:R-:W2:Y:S01]  /*08e0*/  LDG.E.U16.CONSTANT R14, desc[UR6][R14.64] ;  /* 0x000000060e0e7981 */ /* 0x000ea2000c1e9500 */
[C---:B------:R-:W-:Y:S02]  /*08f0*/  LEA R16, P1, R20.reuse, UR4, 0x1 ;  /* 0x0000000414107c11 */ /* 0x040fe4000f8208ff */
        /* <DEDUP_REMOVED lines=10> */
[----:B------:R-:W4:Y:S01]  /*09a0*/  LDG.E.U16.CONSTANT R20, desc[UR6][R20.64] ;  /* 0x0000000614147981 */ /* 0x000f22000c1e9500 */
[----:B------:R-:W-:-:S04]  /*09b0*/  IADD3 R22, PT, PT, R22, 0x4, RZ ;  /* 0x0000000416167810 */ /* 0x000fc80007ffe0ff */
[----:B------:R-:W-:Y:S01]  /*09c0*/  ISETP.GE.AND P1, PT, R22, -0x3, PT ;  /* 0xfffffffd1600780c */ /* 0x000fe20003f26270 */
[----:B------:R-:W-:Y:S01]  /*09d0*/  IMAD.IADD R23, R23, 0x1, R12 ;  /* 0x0000000117177824 */ /* 0x000fe200078e020c */
[----:B--2---:R-:W-:Y:S04]  /*09e0*/  STS.U16 [R5], R14 ;  /* 0x0000000e05007388 */ /* 0x004fe80000000400 */
[----:B---3--:R-:W-:Y:S04]  /*09f0*/  STS.U16 [R5+0x40], R16 ;  /* 0x0000401005007388 */ /* 0x008fe80000000400 */
[----:B----4-:R-:W-:Y:S04]  /*0a00*/  STS.U16 [R5+0x80], R18 ;  /* 0x0000801205007388 */ /* 0x010fe80000000400 */
[----:B------:R0:W-:Y:S02]  /*0a10*/  STS.U16 [R5+0xc0], R20 ;  /* 0x0000c01405007388 */ /* 0x0001e40000000400 */
[----:B0-----:R-:W-:Y:S01]  /*0a20*/  IADD3 R5, PT, PT, R5, 0x100, RZ ;  /* 0x0000010005057810 */ /* 0x001fe20007ffe0ff */
[----:B------:R-:W-:Y:S06]  /*0a30*/  @!P1 BRA `(.L_x_738) ;  /* 0xfffffffc00809947 */ /* 0x000fec000383ffff */
.L_x_737:
[----:B------:R-:W-:-:S05]  /*0a40*/  IMAD.MOV R14, RZ, RZ, -R22 ;  /* 0x000000ffff0e7224 */ /* 0x000fca00078e0a16 */
        /* <DEDUP_REMOVED lines=20> */
.L_x_739:
[----:B------:R-:W-:-:S13]  /*0b90*/  ISETP.NE.OR P0, PT, R22, RZ, P0 ;  /* 0x000000ff1600720c */ /* 0x000fda0000705670 */
[----:B------:R-:W-:Y:S05]  /*0ba0*/  @!P0 BRA `(.L_x_730) ;  /* 0x00000000002c8947 */ /* 0x000fea0003800000 */
.L_x_736:
[----:B-----5:R-:W-:-:S04]  /*0bb0*/  IADD3 R15, P0, PT, R13, R23, RZ ;  /* 0x000000170d0f7210 */ /* 0x020fc80007f1e0ff */
[----:B------:R-:W-:Y:S02]  /*0bc0*/  LEA.HI.X.SX32 R16, R23, RZ, 0x1, P0 ;  /* 0x000000ff17107211 */ /* 0x000fe400000f0eff */
[----:B------:R-:W-:-:S04]  /*0bd0*/  LEA R14, P0, R15, UR8, 0x1 ;  /* 0x000000080f0e7c11 */ /* 0x000fc8000f8008ff */
[----:B------:R-:W-:-:S05]  /*0be0*/  LEA.HI.X R15, R15, UR9, R16, 0x1, P0 ;  /* 0x000000090f0f7c11 */ /* 0x000fca00080f0c10 */
[----:B------:R-:W2:Y:S01]  /*0bf0*/  LDG.E.U16.CONSTANT R14, desc[UR6][R14.64] ;  /* 0x000000060e0e7981 */ /* 0x000ea2000c1e9500 */
[----:B------:R-:W-:Y:S01]  /*0c00*/  IADD3 R22, PT, PT, R22, 0x1, RZ ;  /* 0x0000000116167810 */ /* 0x000fe20007ffe0ff */
[----:B------:R-:W-:-:S03]  /*0c10*/  IMAD.IADD R23, R23, 0x1, R12 ;  /* 0x0000000117177824 */ /* 0x000fc600078e020c */
[----:B------:R-:W-:Y:S01]  /*0c20*/  ISETP.NE.AND P0, PT, R22, RZ, PT ;  /* 0x000000ff1600720c */ /* 0x000fe20003f05270 */
[----:B--2---:R0:W-:Y:S02]  /*0c30*/  STS.U16 [R5], R14 ;  /* 0x0000000e05007388 */ /* 0x0041e40000000400 */
[----:B0-----:R-:W-:-:S10]  /*0c40*/  IADD3 R5, PT, PT, R5, 0x40, RZ ;  /* 0x0000004005057810 */ /* 0x001fd40007ffe0ff */
[----:B------:R-:W-:Y:S05]  /*0c50*/  @P0 BRA `(.L_x_736) ;  /* 0xfffffffc00d40947 */ /* 0x000fea000383ffff */
.L_x_730:
[----:B------:R-:W-:Y:S05]  /*0c60*/  BSYNC.RECONVERGENT B0 ;  /* 0x0000000000007941 */ /* 0x000fea0003800200 */
.L_x_729:
[----:B0-----:R-:W0:Y:S02]  /*0c70*/  LDC R5, c[0x0][0x3ac] ;  /* 0x0000eb00ff057b82 */ /* 0x001e240000000800 */
[----:B0-----:R-:W-:-:S13]  /*0c80*/  ISETP.GE.AND P0, PT, R8, R5, PT ;  /* 0x000000050800720c */ /* 0x001fda0003f06270 */
[----:B------:R-:W-:Y:S05]  /*0c90*/  @P0 EXIT ;  /* 0x000000000000094d */ /* 0x000fea0003800000 */
[----:B-----5:R-:W0:Y:S02]  /*0ca0*/  LDC.U8 R13, c[0x0][0x3e0] ;  /* 0x0000f800ff0d7b82 */ /* 0x020e240000000000 */
[----:B0-----:R-:W-:-:S04]  /*0cb0*/  PRMT R13, R13, 0x8880, RZ ;  /* 0x000088800d0d7816 */ /* 0x001fc800000000ff */
[----:B------:R-:W-:-:S04]  /*0cc0*/  ISETP.NE.AND P0, PT, R13, RZ, PT ;  /* 0x000000ff0d00720c */ /* 0x000fc80003f05270 */
[----:B------:R-:W-:-:S04]  /*0cd0*/  ISETP.NE.OR P0, PT, R6, RZ, !P0 ;  /* 0x000000ff0600720c */ /* 0x000fc80004705670 */
[----:B------:R-:W-:-:S13]  /*0ce0*/  ISETP.LT.OR P0, PT, R3, 0x1, P0 ;  /* 0x000000010300780c */ /* 0x000fda0000701670 */
[----:B------:R-:W-:Y:S05]  /*0cf0*/  @P0 BRA `(.L_x_740) ;  /* 0x0000000000c40947 */ /* 0x000fea0003800000 */
[----:B------:R-:W-:-:S05]  /*0d00*/  VIMNMX R10, PT, PT, R10, 0x1, !PT ;  /* 0x000000010a0a7848 */ /* 0x000fca0007fe0100 */
[----:B------:R-:W-:Y:S02]  /*0d10*/  IMAD.MOV R13, RZ, RZ, -R10 ;  /* 0x000000ffff0d7224 */ /* 0x000fe400078e0a0a */
[----:B------:R-:W-:-:S03]  /*0d20*/  IMAD R10, R0, R5, RZ ;  /* 0x00000005000a7224 */ /* 0x000fc600078e02ff */
[----:B------:R-:W-:Y:S02]  /*0d30*/  ISETP.GE.AND P0, PT, R13, RZ, PT ;  /* 0x000000ff0d00720c */ /* 0x000fe40003f06270 */
[----:B------:R-:W-:-:S05]  /*0d40*/  LEA R9, R10, R9, 0x2 ;  /* 0x000000090a097211 */ /* 0x000fca00078e10ff */
[----:B------:R-:W-:-:S06]  /*0d50*/  IMAD R9, R4, 0x4, R9 ;  /* 0x0000000404097824 */ /* 0x000fcc00078e0209 */
[----:B------:R-:W-:Y:S05]  /*0d60*/  @P0 BRA `(.L_x_741) ;  /* 0x00000000008c0947 */ /* 0x000fea0003800000 */
[----:B------:R-:W-:Y:S02]  /*0d70*/  IADD3 R10, PT, PT, RZ, -R13, RZ ;  /* 0x8000000dff0a7210 */ /* 0x000fe40007ffe0ff */
[----:B------:R-:W-:Y:S02]  /*0d80*/  PLOP3.LUT P0, PT, PT, PT, PT, 0x80, 0x8 ;  /* 0x000000000008781c */ /* 0x000fe40003f0f070 */
[----:B------:R-:W-:-:S13]  /*0d90*/  ISETP.GT.AND P1, PT, R10, 0x3, PT ;  /* 0x000000030a00780c */ /* 0x000fda0003f24270 */
[----:B------:R-:W-:Y:S05]  /*0da0*/  @!P1 BRA `(.L_x_742) ;  /* 0x0000000000449947 */ /* 0x000fea0003800000 */
[----:B------:R-:W0:Y:S01]  /*0db0*/  LDC.64 R22, c[0x0][0x3a0] ;  /* 0x0000e800ff167b82 */ /* 0x000e220000000a00 */
[----:B------:R-:W-:-:S13]  /*0dc0*/  PLOP3.LUT P0, PT, PT, PT, PT, 0x8, 0x80 ;  /* 0x000000000080781c */ /* 0x000fda0003f0e170 */
.L_x_743:
[----:B-1----:R-:W-:Y:S01]  /*0dd0*/  IMAD.IADD R16, R9, 0x1, R5 ;  /* 0x0000000109107824 */ /* 0x002fe200078e0205 */
[----:B------:R-:W-:Y:S01]  /*0de0*/  IADD3 R13, PT, PT, R13, 0x4, RZ ;  /* 0x000000040d0d7810 */ /* 0x000fe20007ffe0ff */
[----:B0-----:R-:W-:-:S03]  /*0df0*/  IMAD.WIDE R14, R9, 0x2, R22 ;  /* 0x00000002090e7825 */ /* 0x001fc600078e0216 */
[C---:B------:R-:W-:Y:S01]  /*0e00*/  IADD3 R18, PT, PT, R16.reuse, R5, RZ ;  /* 0x0000000510127210 */ /* 0x040fe20007ffe0ff */
[----:B------:R-:W-:Y:S01]  /*0e10*/  IMAD.WIDE R16, R16, 0x2, R22 ;  /* 0x0000000210107825 */ /* 0x000fe200078e0216 */
[----:B------:R1:W-:Y:S01]  /*0e20*/  STG.E.64 desc[UR6][R14.64], RZ ;  /* 0x000000ff0e007986 */ /* 0x0003e2000c101b06 */
[----:B------:R-:W-:Y:S02]  /*0e30*/  ISETP.GE.AND P1, PT, R13, -0x3, PT ;  /* 0xfffffffd0d00780c */ /* 0x000fe40003f26270 */
[C---:B------:R-:W-:Y:S01]  /*0e40*/  IMAD.IADD R10, R18.reuse, 0x1, R5 ;  /* 0x00000001120a7824 */ /* 0x040fe200078e0205 */
[----:B------:R1:W-:Y:S01]  /*0e50*/  STG.E.64 desc[UR6][R16.64], RZ ;  /* 0x000000ff10007986 */ /* 0x0003e2000c101b06 */
[----:B------:R-:W-:-:S04]  /*0e60*/  IMAD.WIDE R18, R18, 0x2, R22 ;  /* 0x0000000212127825 */ /* 0x000fc800078e0216 */
[C---:B------:R-:W-:Y:S01]  /*0e70*/  IMAD.WIDE R20, R10.reuse, 0x2, R22 ;  /* 0x000000020a147825 */ /* 0x040fe200078e0216 */
[----:B------:R1:W-:Y:S03]  /*0e80*/  STG.E.64 desc[UR6][R18.64], RZ ;  /* 0x000000ff12007986 */ /* 0x0003e6000c101b06 */
[----:B------:R-:W-:Y:S01]  /*0e90*/  IMAD.IADD R9, R10, 0x1, R5 ;  /* 0x000000010a097824 */ /* 0x000fe200078e0205 */
[----:B------:R1:W-:Y:S01]  /*0ea0*/  STG.E.64 desc[UR6][R20.64], RZ ;  /* 0x000000ff14007986 */ /* 0x0003e2000c101b06 */
[----:B------:R-:W-:Y:S05]  /*0eb0*/  @!P1 BRA `(.L_x_743) ;  /* 0xfffffffc00c49947 */ /* 0x000fea000383ffff */
.L_x_742:
[----:B------:R-:W-:-:S04]  /*0ec0*/  IADD3 R10, PT, PT, RZ, -R13, RZ ;  /* 0x8000000dff0a7210 */ /* 0x000fc80007ffe0ff */
[----:B------:R-:W-:-:S13]  /*0ed0*/  ISETP.GT.AND P1, PT, R10, 0x1, PT ;  /* 0x000000010a00780c */ /* 0x000fda0003f24270 */
[----:B------:R-:W-:Y:S05]  /*0ee0*/  @!P1 BRA `(.L_x_744) ;  /* 0x0000000000249947 */ /* 0x000fea0003800000 */
[----:B-1----:R-:W0:Y:S01]  /*0ef0*/  LDC.64 R16, c[0x0][0x3a0] ;  /* 0x0000e800ff107b82 */ /* 0x002e220000000a00 */
[----:B------:R-:W-:Y:S01]  /*0f00*/  IMAD.IADD R10, R9, 0x1, R5 ;  /* 0x00000001090a7824 */ /* 0x000fe200078e0205 */
[----:B------:R-:W-:Y:S02]  /*0f10*/  PLOP3.LUT P0, PT, PT, PT, PT, 0x8, 0x80 ;  /* 0x000000000080781c */ /* 0x000fe40003f0e170 */
[----:B------:R-:W-:Y:S01]  /*0f20*/  IADD3 R13, PT, PT, R13, 0x2, RZ ;  /* 0x000000020d0d7810 */ /* 0x000fe20007ffe0ff */
[----:B0-----:R-:W-:-:S04]  /*0f30*/  IMAD.WIDE R14, R9, 0x2, R16 ;  /* 0x00000002090e7825 */ /* 0x001fc800078e0210 */
[C---:B------:R-:W-:Y:S01]  /*0f40*/  IMAD.WIDE R16, R10.reuse, 0x2, R16 ;  /* 0x000000020a107825 */ /* 0x040fe200078e0210 */
[----:B------:R0:W-:Y:S03]  /*0f50*/  STG.E.64 desc[UR6][R14.64], RZ ;  /* 0x000000ff0e007986 */ /* 0x0001e6000c101b06 */
[----:B------:R-:W-:Y:S01]  /*0f60*/  IMAD.IADD R9, R10, 0x1, R5 ;  /* 0x000000010a097824 */ /* 0x000fe200078e0205 */
[----:B------:R0:W-:Y:S06]  /*0f70*/  STG.E.64 desc[UR6][R16.64], RZ ;  /* 0x000000ff10007986 */ /* 0x0001ec000c101b06 */
.L_x_744:
[----:B------:R-:W-:-:S13]  /*0f80*/  ISETP.NE.OR P0, PT, R13, RZ, P0 ;  /* 0x000000ff0d00720c */ /* 0x000fda0000705670 */
[----:B------:R-:W-:Y:S05]  /*0f90*/  @!P0 BRA `(.L_x_740) ;  /* 0x00000000001c8947 */ /* 0x000fea0003800000 */
.L_x_741:
[----:B01----:R-:W0:Y:S02]  /*0fa0*/  LDC.64 R14, c[0x0][0x3a0] ;  /* 0x0000e800ff0e7b82 */ /* 0x003e240000000a00 */
.L_x_745:
[----:B0-----:R-:W-:Y:S01]  /*0fb0*/  IMAD.WIDE R16, R9, 0x2, R14 ;  /* 0x0000000209107825 */ /* 0x001fe200078e020e */
[----:B------:R-:W-:-:S03]  /*0fc0*/  IADD3 R13, PT, PT, R13, 0x1, RZ ;  /* 0x000000010d0d7810 */ /* 0x000fc60007ffe0ff */
[----:B------:R-:W-:Y:S01]  /*0fd0*/  IMAD.IADD R9, R9, 0x1, R5 ;  /* 0x0000000109097824 */ /* 0x000fe200078e0205 */
[----:B------:R2:W-:Y:S01]  /*0fe0*/  STG.E.64 desc[UR6][R16.64], RZ ;  /* 0x000000ff10007986 */ /* 0x0005e2000c101b06 */
[----:B------:R-:W-:-:S13]  /*0ff0*/  ISETP.NE.AND P0, PT, R13, RZ, PT ;  /* 0x000000ff0d00720c */ /* 0x000fda0003f05270 */
[----:B--2---:R-:W-:Y:S05]  /*1000*/  @P0 BRA `(.L_x_745) ;  /* 0xfffffffc00e80947 */ /* 0x004fea000383ffff */
.L_x_740:
[----:B------:R-:W2:Y:S01]  /*1010*/  LDCU UR5, c[0x0][0x3c8] ;  /* 0x00007900ff0577ac */ /* 0x000ea20008000800 */
[----:B------:R-:W-:Y:S01]  /*1020*/  BAR.SYNC.DEFER_BLOCKING 0x0 ;  /* 0x0000000000007b1d */ /* 0x000fe20000010000 */
[----:B------:R-:W-:-:S05]  /*1030*/  ISETP.GE.AND P0, PT, R7, R12, PT ;  /* 0x0000000c0700720c */ /* 0x000fca0003f06270 */
[----:B------:R-:W3:Y:S01]  /*1040*/  LDCU UR8, c[0x0][0x3cc] ;  /* 0x00007980ff0877ac */ /* 0x000ee20008000800 */
[----:B------:R-:W4:Y:S01]  /*1050*/  LDCU UR9, c[0x0][0x3d0] ;  /* 0x00007a00ff0977ac */ /* 0x000f220008000800 */
[----:B------:R-:W0:Y:S01]  /*1060*/  LDCU UR10, c[0x0][0x3d4] ;  /* 0x00007a80ff0a77ac */ /* 0x000e220008000800 */
[----:B--2---:R-:W-:Y:S01]  /*1070*/  VIMNMX R26, PT, PT, R7, UR5, PT ;  /* 0x00000005071a7c48 */ /* 0x004fe2000bfe0100 */
[----:B------:R-:W2:Y:S04]  /*1080*/  LDCU UR11, c[0x0][0x3d8] ;  /* 0x00007b00ff0b77ac */ /* 0x000ea80008000800 */
[----:B------:R-:W-:Y:S05]  /*1090*/  @P0 BRA `(.L_x_746) ;  /* 0x0000000000d40947 */ /* 0x000fea0003800000 */
[----:B01----:R-:W0:Y:S01]  /*10a0*/  LDC.64 R14, c[0x0][0x3b8] ;  /* 0x0000ee00ff0e7b82 */ /* 0x003e220000000a00 */
[----:B------:R-:W-:-:S05]  /*10b0*/  SHF.L.U32 R17, R6, 0x6, RZ ;  /* 0x0000000606117819 */ /* 0x000fca00000006ff */
[----:B0-----:R-:W-:-:S05]  /*10c0*/  IMAD.WIDE.U32 R16, R17, 0x2, R14 ;  /* 0x0000000211107825 */ /* 0x001fca00078e000e */
[----:B------:R0:W5:Y:S01]  /*10d0*/  LDG.E.U16.CONSTANT R13, desc[UR6][R16.64] ;  /* 0x00000006100d7981 */ /* 0x000162000c1e9500 */
[----:B------:R-:W-:Y:S01]  /*10e0*/  SHF.R.S32.HI R9, RZ, 0x1f, R8 ;  /* 0x0000001fff097819 */ /* 0x000fe20000011408 */
[----:B------:R-:W-:Y:S01]  /*10f0*/  IMAD.SHL.U32 R4, R4, 0x10, RZ ;  /* 0x0000001004047824 */ /* 0x000fe200078e00ff */
[----:B------:R-:W-:Y:S01]  /*1100*/  MOV R24, R7 ;  /* 0x0000000700187202 */ /* 0x000fe20000000f00 */
[----:B------:R-:W-:Y:S01]  /*1110*/  UMOV UR4, URZ ;  /* 0x000000ff00047c82 */ /* 0x000fe20008000000 */
[----:B------:R-:W-:Y:S02]  /*1120*/  LEA.HI R9, R9, R8, RZ, 0x3 ;  /* 0x0000000809097211 */ /* 0x000fe400078f18ff */
[----:B------:R-:W-:Y:S02]  /*1130*/  LOP3.LUT R22, R4, 0x10, RZ, 0xc0, !PT ;  /* 0x0000001004167812 */ /* 0x000fe400078ec0ff */
[----:B------:R-:W-:-:S07]  /*1140*/  SHF.R.S32.HI R23, RZ, 0x3, R9 ;  /* 0x00000003ff177819 */ /* 0x000fce0000011409 */
.L_x_747:
[----:B0-----:R-:W0:Y:S01]  /*1150*/  LDC.64 R16, c[0x0][0x390] ;  /* 0x0000e400ff107b82 */ /* 0x001e220000000a00 */
[----:B-----5:R-:W-:-:S04]  /*1160*/  VIADD R4, R13, UR4 ;  /* 0x000000040d047c36 */ /* 0x020fc80008000000 */
[----:B------:R-:W-:-:S03]  /*1170*/  IMAD R6, R4, R5, RZ ;  /* 0x0000000504067224 */ /* 0x000fc600078e02ff */
[----:B------:R-:W1:Y:S02]  /*1180*/  LDC.64 R18, c[0x0][0x398] ;  /* 0x0000e600ff127b82 */ /* 0x000e640000000a00 */
[----:B------:R-:W-:-:S04]  /*1190*/  SHF.R.S32.HI R9, RZ, 0x1f, R6 ;  /* 0x0000001fff097819 */ /* 0x000fc80000011406 */
[----:B------:R-:W-:-:S04]  /*11a0*/  LEA.HI R6, R9, R6, RZ, 0x3 ;  /* 0x0000000609067211 */ /* 0x000fc800078f18ff */
[----:B------:R-:W-:-:S05]  /*11b0*/  LEA.HI.SX32 R9, R6, R23, 0x1d ;  /* 0x0000001706097211 */ /* 0x000fca00078feaff */
[----:B0-----:R-:W-:-:S06]  /*11c0*/  IMAD.WIDE R16, R9, 0x4, R16 ;  /* 0x0000000409107825 */ /* 0x001fcc00078e0210 */
[----:B------:R-:W2:Y:S01]  /*11d0*/  LDG.E.CONSTANT R17, desc[UR6][R16.64] ;  /* 0x0000000610117981 */ /* 0x000ea2000c1e9900 */
[----:B------:R-:W-:-:S05]  /*11e0*/  SHF.L.U32 R21, R24, 0x1, RZ ;  /* 0x0000000118157819 */ /* 0x000fca00000006ff */
[----:B------:R-:W-:-:S05]  /*11f0*/  IMAD.WIDE.U32 R20, R21, 0x2, R14 ;  /* 0x0000000215147825 */ /* 0x000fca00078e000e */
[----:B------:R-:W3:Y:S01]  /*1200*/  LDG.E.U16.CONSTANT R27, desc[UR6][R20.64+0x2] ;  /* 0x00000206141b7981 */ /* 0x000ee2000c1e9500 */
[----:B-1----:R-:W-:-:S06]  /*1210*/  IMAD.WIDE.U32 R18, R4, 0x2, R18 ;  /* 0x0000000204127825 */ /* 0x002fcc00078e0012 */
[----:B------:R0:W4:Y:S01]  /*1220*/  LDG.E.U16.CONSTANT R18, desc[UR6][R18.64] ;  /* 0x0000000612127981 */ /* 0x000122000c1e9500 */
[----:B------:R-:W-:Y:S01]  /*1230*/  UIADD3 UR4, UPT, UPT, UR4, 0x1, URZ ;  /* 0x0000000104047890 */ /* 0x000fe2000fffe0ff */
[----:B--2---:R-:W-:-:S04]  /*1240*/  SHF.R.U32.HI R4, RZ, R22, R17 ;  /* 0x00000016ff047219 */ /* 0x004fc80000011611 */
[----:B------:R-:W-:Y:S02]  /*1250*/  LOP3.LUT R6, R4, 0xf, RZ, 0xc0, !PT ;  /* 0x0000000f04067812 */ /* 0x000fe400078ec0ff */
[--C-:B------:R-:W-:Y:S02]  /*1260*/  SHF.R.U32.HI R9, RZ, 0x4, R4.reuse ;  /* 0x00000004ff097819 */ /* 0x100fe40000011604 */
[----:B------:R-:W-:Y:S01]  /*1270*/  SHF.R.U32.HI R10, RZ, 0x8, R4 ;  /* 0x00000008ff0a7819 */ /* 0x000fe20000011604 */
[----:B------:R-:W-:Y:S01]  /*1280*/  IMAD R25, R6, R6, R6 ;  /* 0x0000000606197224 */ /* 0x000fe200078e0206 */
[----:B------:R-:W-:Y:S01]  /*1290*/  LOP3.LUT R9, R9, 0xf, RZ, 0xc0, !PT ;  /* 0x0000000f09097812 */ /* 0x000fe200078ec0ff */
[----:B---3--:R-:W-:Y:S01]  /*12a0*/  IMAD.IADD R24, R27, 0x1, R24 ;  /* 0x000000011b187824 */ /* 0x008fe200078e0218 */
[----:B------:R-:W-:Y:S02]  /*12b0*/  LOP3.LUT R10, R10, 0xf, RZ, 0xc0, !PT ;  /* 0x0000000f0a0a7812 */ /* 0x000fe400078ec0ff */
[----:B------:R-:W-:Y:S01]  /*12c0*/  IADD3 R25, PT, PT, R6, 0x1, R25 ;  /* 0x0000000106197810 */ /* 0x000fe20007ffe019 */
[----:B------:R-:W-:Y:S01]  /*12d0*/  IMAD R6, R9, R9, R9 ;  /* 0x0000000909067224 */ /* 0x000fe200078e0209 */
[----:B------:R-:W-:-:S02]  /*12e0*/  SHF.R.U32.HI R4, RZ, 0xc, R4 ;  /* 0x0000000cff047819 */ /* 0x000fc40000011604 */
[----:B------:R-:W-:Y:S02]  /*12f0*/  ISETP.GE.AND P0, PT, R24, R11, PT ;  /* 0x0000000b1800720c */ /* 0x000fe40003f06270 */
[----:B------:R-:W-:Y:S01]  /*1300*/  IADD3 R16, PT, PT, R9, 0x1, R6 ;  /* 0x0000000109107810 */ /* 0x000fe20007ffe006 */
[----:B------:R-:W-:Y:S01]  /*1310*/  IMAD R9, R10, R10, R10 ;  /* 0x0000000a0a097224 */ /* 0x000fe200078e020a */
[----:B------:R-:W-:Y:S01]  /*1320*/  LOP3.LUT R4, R4, 0xf, RZ, 0xc0, !PT ;  /* 0x0000000f04047812 */ /* 0x000fe200078ec0ff */
[----:B------:R-:W4:Y:S03]  /*1330*/  I2F.F16 R25, R25 ;  /* 0x0000001900197306 */ /* 0x000f260000200c00 */
[----:B0-----:R-:W-:Y:S01]  /*1340*/  IADD3 R19, PT, PT, R10, 0x1, R9 ;  /* 0x000000010a137810 */ /* 0x001fe20007ffe009 */
[----:B------:R-:W-:-:S04]  /*1350*/  IMAD R9, R4, R4, R4 ;  /* 0x0000000404097224 */ /* 0x000fc800078e0204 */
[----:B------:R-:W0:Y:S01]  /*1360*/  I2F.F16 R17, R16 ;  /* 0x0000001000117306 */ /* 0x000e220000200c00 */
[----:B------:R-:W-:Y:S01]  /*1370*/  IADD3 R20, PT, PT, R4, 0x1, R9 ;  /* 0x0000000104147810 */ /* 0x000fe20007ffe009 */
[----:B----4-:R-:W-:-:S06]  /*1380*/  HMUL2 R10, R25.H0_H0, R18.H0_H0 ;  /* 0x20000012190a7232 */ /* 0x010fcc0000000800 */
[----:B------:R-:W1:Y:S01]  /*1390*/  I2F.F16 R19, R19 ;  /* 0x0000001300137306 */ /* 0x000e620000200c00 */
[----:B0-----:R-:W-:-:S07]  /*13a0*/  HMUL2 R6, R17.H0_H0, R18.H0_H0 ;  /* 0x2000001211067232 */ /* 0x001fce0000000800 */
[----:B------:R-:W0:Y:S01]  /*13b0*/  I2F.F16 R21, R20 ;  /* 0x0000001400157306 */ /* 0x000e220000200c00 */
[-C--:B-1----:R-:W-:Y:S02]  /*13c0*/  HMUL2 R9, R19.H0_H0, R18.reuse.H0_H0 ;  /* 0x2000001213097232 */ /* 0x082fe40000000800 */
[----:B0-----:R-:W-:Y:S01]  /*13d0*/  HMUL2 R4, R21.H0_H0, R18.H0_H0 ;  /* 0x2000001215047232 */ /* 0x001fe20000000800 */
[----:B------:R-:W-:Y:S06]  /*13e0*/  @!P0 BRA `(.L_x_747) ;  /* 0xfffffffc00588947 */ /* 0x000fec000383ffff */
.L_x_746:
[C---:B------:R-:W-:Y:S01]  /*13f0*/  ISETP.GT.AND P0, PT, R7.reuse, UR5, PT ;  /* 0x0000000507007c0c */ /* 0x040fe2000bf04270 */
[----:B------:R-:W-:Y:S01]  /*1400*/  HFMA2 R13, -RZ, RZ, 0, 0 ;  /* 0x00000000ff0d7431 */ /* 0x000fe200000001ff */
[----:B------:R-:W-:Y:S02]  /*1410*/  SHF.R.S32.HI R11, RZ, 0x1f, R26 ;  /* 0x0000001fff0b7819 */ /* 0x000fe4000001141a */
[----:B01----:R-:W-:Y:S02]  /*1420*/  CS2R R16, SRZ ;  /* 0x0000000000107805 */ /* 0x003fe4000001ff00 */
[----:B---3--:R-:W-:Y:S01]  /*1430*/  ISETP.GT.AND P1, PT, R7, UR8, PT ;  /* 0x0000000807007c0c */ /* 0x008fe2000bf24270 */
[----:B------:R-:W-:Y:S01]  /*1440*/  IMAD.MOV.U32 R18, RZ, RZ, RZ ;  /* 0x000000ffff127224 */ /* 0x000fe200078e00ff */
[----:B------:R-:W-:Y:S02]  /*1450*/  LEA.HI R11, R11, R26, RZ, 0x5 ;  /* 0x0000001a0b0b7211 */ /* 0x000fe400078f28ff */
[----:B----4-:R-:W-:-:S02]  /*1460*/  ISETP.GT.AND P2, PT, R7, UR9, PT ;  /* 0x0000000907007c0c */ /* 0x010fc4000bf44270 */
[C---:B------:R-:W-:Y:S02]  /*1470*/  ISETP.GT.AND P3, PT, R7.reuse, UR10, PT ;  /* 0x0000000a07007c0c */ /* 0x040fe4000bf64270 */
[----:B--2---:R-:W-:Y:S02]  /*1480*/  ISETP.GT.AND P4, PT, R7, UR11, PT ;  /* 0x0000000b07007c0c */ /* 0x004fe4000bf84270 */
[----:B------:R-:W-:Y:S02]  /*1490*/  SHF.R.S32.HI R20, RZ, 0x5, R11 ;  /* 0x00000005ff147819 */ /* 0x000fe4000001140b */
[----:B------:R-:W-:Y:S01]  /*14a0*/  MOV R11, RZ ;  /* 0x000000ff000b7202 */ /* 0x000fe20000000f00 */
[----:B------:R-:W-:Y:S08]  /*14b0*/  @!P0 BRA `(.L_x_748) ;  /* 0x00000000001c8947 */ /* 0x000ff00003800000 */
[----:B------:R-:W0:Y:S02]  /*14c0*/  LDC R14, c[0x0][0x3cc] ;  /* 0x0000f300ff0e7b82 */ /* 0x000e240000000800 */
[----:B0-----:R-:W-:-:S05]  /*14d0*/  VIMNMX R11, PT, PT, R7, R14, PT ;  /* 0x0000000e070b7248 */ /* 0x001fca0003fe0100 */
[----:B------:R-:W-:-:S05]  /*14e0*/  VIADD R11, R11, -UR5 ;  /* 0x800000050b0b7c36 */ /* 0x000fca0008000000 */
[----:B------:R-:W-:-:S04]  /*14f0*/  SHF.R.S32.HI R14, RZ, 0x1f, R11 ;  /* 0x0000001fff0e7819 */ /* 0x000fc8000001140b */
[----:B------:R-:W-:-:S04]  /*1500*/  LEA.HI R14, R14, R11, RZ, 0x5 ;  /* 0x0000000b0e0e7211 */ /* 0x000fc800078f28ff */
[----:B------:R-:W-:-:S05]  /*1510*/  SHF.R.S32.HI R14, RZ, 0x5, R14 ;  /* 0x00000005ff0e7819 */ /* 0x000fca000001140e */
[----:B------:R-:W-:-:S07]  /*1520*/  IMAD R11, R14, 0x6, RZ ;  /* 0x000000060e0b7824 */ /* 0x000fce00078e02ff */
.L_x_748:
        /* <DEDUP_REMOVED lines=8> */
.L_x_749:
        /* <DEDUP_REMOVED lines=8> */
.L_x_750:
        /* <DEDUP_REMOVED lines=8> */
.L_x_751:
        /* <DEDUP_REMOVED lines=8> */
.L_x_752:
[----:B------:R-:W-:Y:S01]  /*1730*/  LEA R11, R20, R11, 0x3 ;  /* 0x0000000b140b7211 */ /* 0x000fe200078e18ff */
[----:B------:R-:W0:Y:S01]  /*1740*/  LDCU.64 UR4, c[0x0][0x388] ;  /* 0x00007100ff0477ac */ /* 0x000e220008000a00 */
[----:B------:R-:W-:Y:S02]  /*1750*/  SHF.R.S32.HI R14, RZ, 0x1f, R8 ;  /* 0x0000001fff0e7819 */ /* 0x000fe40000011408 */
[----:B------:R-:W-:Y:S02]  /*1760*/  IADD3 R11, PT, PT, R16, R11, R13 ;  /* 0x0000000b100b7210 */ /* 0x000fe40007ffe00d */
[----:B------:R-:W-:Y:S02]  /*1770*/  VIMNMX R12, PT, PT, R12, UR9, PT ;  /* 0x000000090c0c7c48 */ /* 0x000fe4000bfe0100 */
[----:B------:R-:W-:Y:S02]  /*1780*/  IADD3 R18, PT, PT, R18, R11, R17 ;  /* 0x0000000b12127210 */ /* 0x000fe40007ffe011 */
[----:B------:R-:W-:-:S02]  /*1790*/  PRMT R77, RZ, 0x5410, RZ ;  /* 0x00005410ff4d7816 */ /* 0x000fc400000000ff */
[----:B------:R-:W-:Y:S01]  /*17a0*/  PRMT R76, RZ, 0x5410, RZ ;  /* 0x00005410ff4c7816 */ /* 0x000fe200000000ff */
[----:B------:R-:W-:Y:S01]  /*17b0*/  IMAD R11, R18, R5, RZ ;  /* 0x00000005120b7224 */ /* 0x000fe200078e02ff */
[----:B------:R-:W-:Y:S02]  /*17c0*/  PRMT R28, RZ, 0x5410, RZ ;  /* 0x00005410ff1c7816 */ /* 0x000fe400000000ff */
[----:B------:R-:W-:Y:S02]  /*17d0*/  PRMT R29, RZ, 0x5410, RZ ;  /* 0x00005410ff1d7816 */ /* 0x000fe400000000ff */
[----:B------:R-:W-:Y:S02]  /*17e0*/  IADD3 R8, P0, PT, R8, R11, RZ ;  /* 0x0000000b08087210 */ /* 0x000fe40007f1e0ff */
[----:B------:R-:W-:Y:S02]  /*17f0*/  PRMT R25, RZ, 0x5410, RZ ;  /* 0x00005410ff197816 */ /* 0x000fe400000000ff */
[----:B------:R-:W-:-:S02]  /*1800*/  LEA.HI.X.SX32 R11, R11, R14, 0x1, P0 ;  /* 0x0000000e0b0b7211 */ /* 0x000fc400000f0eff */
[----:B------:R-:W-:Y:S02]  /*1810*/  ISETP.GT.AND P0, PT, R12, R7, PT ;  /* 0x000000070c00720c */ /* 0x000fe40003f04270 */
[C---:B0-----:R-:W-:Y:S02]  /*1820*/  LEA R36, P1, R8.reuse, UR4, 0x2 ;  /* 0x0000000408247c11 */ /* 0x041fe4000f8210ff */
[----:B------:R-:W-:Y:S02]  /*1830*/  PRMT R24, RZ, 0x5410, RZ ;  /* 0x00005410ff187816 */ /* 0x000fe400000000ff */
[----:B------:R-:W-:Y:S02]  /*1840*/  LEA.HI.X R37, R8, UR5, R11, 0x2, P1 ;  /* 0x0000000508257c11 */ /* 0x000fe400088f140b */
[----:B------:R-:W-:Y:S02]  /*1850*/  PRMT R21, RZ, 0x5410, RZ ;  /* 0x00005410ff157816 */ /* 0x000fe400000000ff */
[----:B------:R-:W-:-:S03]  /*1860*/  PRMT R20, RZ, 0x5410, RZ ;  /* 0x00005410ff147816 */ /* 0x000fc600000000ff */
[----:B------:R-:W-:Y:S05]  /*1870*/  @!P0 BRA `(.L_x_753) ;  /* 0x00000024005c8947 */ /* 0x000fea0003800000 */
[----:B------:R-:W-:-:S13]  /*1880*/  ISETP.GT.AND P0, PT, R3, RZ, PT ;  /* 0x000000ff0300720c */ /* 0x000fda0003f04270 */
[----:B------:R-:W-:Y:S05]  /*1890*/  @!P0 BRA `(.L_x_753) ;  /* 0x0000002400548947 */ /* 0x000fea0003800000 */
[----:B------:R0:W2:Y:S01]  /*18a0*/  LDG.E.128.CONSTANT R16, desc[UR6][R36.64] ;  /* 0x0000000624107981 */ /* 0x0000a2000c1e9d00 */
[----:B------:R-:W-:-:S05]  /*18b0*/  IMAD.WIDE R12, R5, 0x4, R36 ;  /* 0x00000004050c7825 */ /* 0x000fca00078e0224 */
[----:B------:R-:W3:Y:S01]  /*18c0*/  LDG.E.128.CONSTANT R20, desc[UR6][R12.64] ;  /* 0x000000060c147981 */ /* 0x000ee2000c1e9d00 */
[----:B------:R-:W-:-:S05]  /*18d0*/  IMAD.WIDE R14, R5, 0x4, R12 ;  /* 0x00000004050e7825 */ /* 0x000fca00078e020c */
[----:B------:R1:W4:Y:S01]  /*18e0*/  LDG.E.128.CONSTANT R24, desc[UR6][R14.64] ;  /* 0x000000060e187981 */ /* 0x000322000c1e9d00 */
[----:B------:R-:W-:-:S05]  /*18f0*/  IMAD.WIDE R40, R5, 0x4, R14 ;  /* 0x0000000405287825 */ /* 0x000fca00078e020e */
[----:B------:R5:W4:Y:S01]  /*1900*/  LDG.E.128.CONSTANT R28, desc[UR6][R40.64] ;  /* 0x00000006281c7981 */ /* 0x000b22000c1e9d00 */
[----:B------:R-:W-:-:S06]  /*1910*/  IMAD.WIDE R32, R5, 0x4, R40 ;  /* 0x0000000405207825 */ /* 0x000fcc00078e0228 */
[----:B------:R-:W4:Y:S01]  /*1920*/  LDG.E.128.CONSTANT R32, desc[UR6][R32.64] ;  /* 0x0000000620207981 */ /* 0x000f22000c1e9d00 */
[----:B------:R-:W0:Y:S01]  /*1930*/  S2UR UR5, SR_CgaCtaId ;  /* 0x00000000000579c3 */ /* 0x000e220000008800 */
[----:B------:R-:W-:Y:S01]  /*1940*/  UMOV UR4, 0x400 ;  /* 0x0000040000047882 */ /* 0x000fe20000000000 */
[----:B------:R-:W-:Y:S01]  /*1950*/  IMAD.MOV.U32 R54, RZ, RZ, 0x2800 ;  /* 0x00002800ff367424 */ /* 0x000fe200078e00ff */
[----:B------:R-:W-:Y:S02]  /*1960*/  ISETP.NE.AND P0, PT, R3, 0x1, PT ;  /* 0x000000010300780c */ /* 0x000fe40003f05270 */
[----:B------:R-:W-:Y:S02]  /*1970*/  PRMT R10, R10, 0x5410, R6 ;  /* 0x000054100a0a7816 */ /* 0x000fe40000000006 */
[----:B------:R-:W-:Y:S01]  /*1980*/  PRMT R9, R9, 0x5410, R4 ;  /* 0x0000541009097816 */ /* 0x000fe20000000004 */
[----:B0-----:R-:W-:-:S09]  /*1990*/  ULEA UR4, UR5, UR4, 0x18 ;  /* 0x0000000405047291 */ /* 0x001fd2000f8ec0ff */
[----:B------:R-:W0:Y:S01]  /*19a0*/  LDS.128 R36, [UR4] ;  /* 0x00000004ff247984 */ /* 0x000e220008000c00 */
[----:B--2---:R-:W-:Y:S02]  /*19b0*/  LOP3.LUT R11, R17, 0x1f001f, RZ, 0xc0, !PT ;  /* 0x001f001f110b7812 */ /* 0x004fe400078ec0ff */
[C---:B-1----:R-:W-:Y:S02]  /*19c0*/  LOP3.LUT R14, R18.reuse, 0x1f001f, RZ, 0xc0, !PT ;  /* 0x001f001f120e7812 */ /* 0x042fe400078ec0ff */
[----:B------:R-:W-:Y:S02]  /*19d0*/  LOP3.LUT R11, R11, 0x64006400, RZ, 0xfc, !PT ;  /* 0x640064000b0b7812 */ /* 0x000fe400078efcff */
[----:B------:R-:W-:Y:S02]  /*19e0*/  LOP3.LUT R13, R17, 0x3e003e0, RZ, 0xc0, !PT ;  /* 0x03e003e0110d7812 */ /* 0x000fe400078ec0ff */
[----:B------:R-:W-:Y:S02]  /*19f0*/  LOP3.LUT R15, R18, 0x3e003e0, RZ, 0xc0, !PT ;  /* 0x03e003e0120f7812 */ /* 0x000fe400078ec0ff */
[----:B------:R-:W-:-:S02]  /*1a00*/  LOP3.LUT R14, R14, 0x64006400, RZ, 0xfc, !PT ;  /* 0x640064000e0e7812 */ /* 0x000fc400078efcff */
[C---:B------:R-:W-:Y:S02]  /*1a10*/  LOP3.LUT R7, R16.reuse, 0x1f001f, RZ, 0xc0, !PT ;  /* 0x001f001f10077812 */ /* 0x040fe400078ec0ff */
[----:B------:R-:W-:Y:S02]  /*1a20*/  LOP3.LUT R8, R16, 0x3e003e0, RZ, 0xc0, !PT ;  /* 0x03e003e010087812 */ /* 0x000fe400078ec0ff */
[--C-:B------:R-:W-:Y:S02]  /*1a30*/  SHF.R.U32.HI R47, RZ, 0xf, R16.reuse ;  /* 0x0000000fff2f7819 */ /* 0x100fe40000011610 */
[----:B------:R-:W-:Y:S01]  /*1a40*/  SHF.R.U32.HI R12, RZ, 0xa, R16 ;  /* 0x0000000aff0c7819 */ /* 0x000fe20000011610 */
[----:B------:R-:W-:Y:S01]  /*1a50*/  HADD2 R16, R11, -1040, -1040 ;  /* 0xe410e4100b107430 */ /* 0x000fe20000000000 */
[----:B------:R-:W-:Y:S02]  /*1a60*/  LOP3.LUT R13, R13, 0x64006400, RZ, 0xfc, !PT ;  /* 0x640064000d0d7812 */ /* 0x000fe400078efcff */
[----:B-----5:R-:W-:Y:S01]  /*1a70*/  LOP3.LUT R41, R15, 0x64006400, RZ, 0xfc, !PT ;  /* 0x640064000f297812 */ /* 0x020fe200078efcff */
[----:B------:R-:W-:Y:S01]  /*1a80*/  HADD2 R15, R14, -1040, -1040 ;  /* 0xe410e4100e0f7430 */ /* 0x000fe20000000000 */
[--C-:B------:R-:W-:Y:S01]  /*1a90*/  SHF.R.U32.HI R44, RZ, 0xf, R18.reuse ;  /* 0x0000000fff2c7819 */ /* 0x100fe20000011612 */
[-C--:B------:R-:W-:Y:S01]  /*1aa0*/  HFMA2 R14, R13, R54.reuse.H0_H0, -48, -48 ;  /* 0xd200d2000d0e7431 */ /* 0x080fe20000040036 */
[----:B------:R-:W-:Y:S01]  /*1ab0*/  SHF.R.U32.HI R40, RZ, 0xa, R18 ;  /* 0x0000000aff287819 */ /* 0x000fe20000011612 */
[----:B------:R-:W-:Y:S01]  /*1ac0*/  HFMA2 R13, R41, R54.H0_H0, -48, -48 ;  /* 0xd200d200290d7431 */ /* 0x000fe20000040036 */
[C---:B------:R-:W-:Y:S01]  /*1ad0*/  LOP3.LUT R18, R19.reuse, 0x1f001f, RZ, 0xc0, !PT ;  /* 0x001f001f13127812 */ /* 0x040fe200078ec0ff */
[----:B0-----:R-:W-:Y:S01]  /*1ae0*/  HFMA2 R11, R16, R36, RZ ;  /* 0x00000024100b7231 */ /* 0x001fe200000000ff */
[----:B------:R-:W-:-:S02]  /*1af0*/  LOP3.LUT R42, R19, 0x3e003e0, RZ, 0xc0, !PT ;  /* 0x03e003e0132a7812 */ /* 0x000fc400078ec0ff */
[--C-:B------:R-:W-:Y:S02]  /*1b00*/  SHF.R.U32.HI R46, RZ, 0xf, R19.reuse ;  /* 0x0000000fff2e7819 */ /* 0x100fe40000011613 */
[----:B------:R-:W-:Y:S01]  /*1b10*/  SHF.R.U32.HI R43, RZ, 0xa, R19 ;  /* 0x0000000aff2b7819 */ /* 0x000fe20000011613 */
[----:B------:R-:W-:Y:S01]  /*1b20*/  HFMA2 R19, R15, R36, RZ.H0_H0 ;  /* 0x000000240f137231 */ /* 0x000fe200000400ff */
[--C-:B------:R-:W-:Y:S01]  /*1b30*/  SHF.R.U32.HI R45, RZ, 0xf, R17.reuse ;  /* 0x0000000fff2d7819 */ /* 0x100fe20000011611 */
[-C--:B------:R-:W-:Y:S01]  /*1b40*/  HFMA2 R48, R14, R37.reuse, R11 ;  /* 0x000000250e307231 */ /* 0x080fe2000000000b */
[----:B------:R-:W-:Y:S01]  /*1b50*/  SHF.R.U32.HI R17, RZ, 0xa, R17 ;  /* 0x0000000aff117819 */ /* 0x000fe20000011611 */
[----:B------:R-:W-:Y:S01]  /*1b60*/  HFMA2 R49, R13, R37, R19 ;  /* 0x000000250d317231 */ /* 0x000fe20000000013 */
[----:B------:R-:W-:Y:S02]  /*1b70*/  LOP3.LUT R19, R18, 0x64006400, RZ, 0xfc, !PT ;  /* 0x6400640012137812 */ /* 0x000fe400078efcff */
[----:B------:R-:W-:-:S02]  /*1b80*/  LOP3.LUT R18, R17, 0x1f001f, RZ, 0xc0, !PT ;  /* 0x001f001f11127812 */ /* 0x000fc400078ec0ff */
[----:B------:R-:W-:Y:S02]  /*1b90*/  LOP3.LUT R11, R8, 0x64006400, RZ, 0xfc, !PT ;  /* 0x64006400080b7812 */ /* 0x000fe400078efcff */
[----:B------:R-:W-:Y:S01]  /*1ba0*/  LOP3.LUT R17, R12, 0x1f001f, RZ, 0xc0, !PT ;  /* 0x001f001f0c117812 */ /* 0x000fe200078ec0ff */
[----:B------:R-:W-:Y:S01]  /*1bb0*/  HADD2 R12, R19, -1040, -1040 ;  /* 0xe410e410130c7430 */ /* 0x000fe20000000000 */
[----:B------:R-:W-:Y:S01]  /*1bc0*/  LOP3.LUT R41, R42, 0x64006400, RZ, 0xfc, !PT ;  /* 0x640064002a297812 */ /* 0x000fe200078efcff */
[-C--:B------:R-:W-:Y:S01]  /*1bd0*/  HFMA2 R8, R11, R54.reuse.H0_H0, -48, -48 ;  /* 0xd200d2000b087431 */ /* 0x080fe20000040036 */
[----:B------:R-:W-:Y:S02]  /*1be0*/  LOP3.LUT R43, R43, 0x1f001f, RZ, 0xc0, !PT ;  /* 0x001f001f2b2b7812 */ /* 0x000fe400078ec0ff */
[----:B------:R-:W-:Y:S01]  /*1bf0*/  LOP3.LUT R7, R7, 0x64006400, RZ, 0xfc, !PT ;  /* 0x6400640007077812 */ /* 0x000fe200078efcff */
[----:B------:R-:W-:Y:S02]  /*1c00*/  HFMA2 R11, R41, R54.H0_H0, -48, -48 ;  /* 0xd200d200290b7431 */ /* 0x000fe40000040036 */
[----:B------:R-:W-:Y:S01]  /*1c10*/  HFMA2 R41, R12, R36, RZ ;  /* 0x000000240c297231 */ /* 0x000fe200000000ff */
[----:B------:R-:W-:-:S02]  /*1c20*/  LOP3.LUT R40, R40, 0x1f001f, RZ, 0xc0, !PT ;  /* 0x001f001f28287812 */ /* 0x000fc400078ec0ff */
[----:B------:R-:W-:Y:S01]  /*1c30*/  LOP3.LUT R19, R43, 0x64006400, RZ, 0xfc, !PT ;  /* 0x640064002b137812 */ /* 0x000fe200078efcff */
[----:B------:R-:W-:Y:S01]  /*1c40*/  HADD2 R7, R7, -1040, -1040 ;  /* 0xe410e41007077430 */ /* 0x000fe20000000000 */
[----:B------:R-:W-:Y:S02]  /*1c50*/  LOP3.LUT R40, R40, 0x64006400, RZ, 0xfc, !PT ;  /* 0x6400640028287812 */ /* 0x000fe400078efcff */
[----:B------:R-:W-:Y:S01]  /*1c60*/  LOP3.LUT R79, R17, 0x64006400, RZ, 0xfc, !PT ;  /* 0x64006400114f7812 */ /* 0x000fe200078efcff */
[----:B------:R-:W-:Y:S01]  /*1c70*/  HADD2 R19, R19, -1040, -1040 ;  /* 0xe410e41013137430 */ /* 0x000fe20000000000 */
[----:B------:R-:W-:Y:S01]  /*1c80*/  LOP3.LUT R18, R18, 0x64006400, RZ, 0xfc, !PT ;  /* 0x6400640012127812 */ /* 0x000fe200078efcff */
[-C--:B------:R-:W-:Y:S01]  /*1c90*/  HFMA2 R41, R11, R37.reuse, R41 ;  /* 0x000000250b297231 */ /* 0x080fe20000000029 */
[----:B---3--:R-:W-:Y:S01]  /*1ca0*/  LOP3.LUT R55, R21, 0x3e003e0, RZ, 0xc0, !PT ;  /* 0x03e003e015377812 */ /* 0x008fe200078ec0ff */
[----:B------:R-:W-:Y:S01]  /*1cb0*/  HFMA2 R36, R7, R36, RZ.H0_H0 ;  /* 0x0000002407247231 */ /* 0x000fe200000400ff */
[--C-:B------:R-:W-:Y:S01]  /*1cc0*/  SHF.R.U32.HI R57, RZ, 0xe, R21.reuse ;  /* 0x0000000eff397819 */ /* 0x100fe20000011615 */
[----:B------:R-:W-:Y:S01]  /*1cd0*/  HADD2 R17, R40, -1040, -1040 ;  /* 0xe410e41028117430 */ /* 0x000fe20000000000 */
[----:B------:R-:W-:Y:S01]  /*1ce0*/  SHF.R.U32.HI R50, RZ, 0xa, R21 ;  /* 0x0000000aff327819 */ /* 0x000fe20000011615 */
[----:B------:R-:W-:Y:S01]  /*1cf0*/  HFMA2 R52, R19, R38, R41 ;  /* 0x0000002613347231 */ /* 0x000fe20000000029 */
[----:B------:R-:W-:Y:S01]  /*1d00*/  LOP3.LUT R59, R23, 0x1f001f, RZ, 0xc0, !PT ;  /* 0x001f001f173b7812 */ /* 0x000fe200078ec0ff */
[----:B------:R-:W0:Y:S01]  /*1d10*/  LDS.128 R40, [UR4+0x10] ;  /* 0x00001004ff287984 */ /* 0x000e220008000c00 */
[----:B------:R-:W-:-:S02]  /*1d20*/  HFMA2 R36, R8, R37, R36 ;  /* 0x0000002508247231 */ /* 0x000fc40000000024 */
[----:B------:R-:W-:Y:S01]  /*1d30*/  HADD2 R18, R18, -1040, -1040 ;  /* 0xe410e41012127430 */ /* 0x000fe20000000000 */
[----:B------:R-:W-:Y:S01]  /*1d40*/  LOP3.LUT R37, R20, 0x3e003e0, RZ, 0xc0, !PT ;  /* 0x03e003e014257812 */ /* 0x000fe200078ec0ff */
[----:B------:R-:W-:Y:S01]  /*1d50*/  HADD2 R79, R79, -1040, -1040 ;  /* 0xe410e4104f4f7430 */ /* 0x000fe20000000000 */
[--C-:B------:R-:W-:Y:S01]  /*1d60*/  SHF.R.U32.HI R53, RZ, 0xe, R20.reuse ;  /* 0x0000000eff357819 */ /* 0x100fe20000011614 */
[-C--:B------:R-:W-:Y:S01]  /*1d70*/  HFMA2 R63, R17, R38.reuse, R49 ;  /* 0x00000026113f7231 */ /* 0x080fe20000000031 */
[----:B------:R-:W-:Y:S01]  /*1d80*/  LOP3.LUT R56, R22, 0x3e003e0, RZ, 0xc0, !PT ;  /* 0x03e003e016387812 */ /* 0x000fe200078ec0ff */
[-C--:B------:R-:W-:Y:S01]  /*1d90*/  HFMA2 R62, R18, R38.reuse, R48 ;  /* 0x00000026123e7231 */ /* 0x080fe20000000030 */
[----:B------:R-:W-:Y:S01]  /*1da0*/  SHF.R.U32.HI R48, RZ, 0xa, R20 ;  /* 0x0000000aff307819 */ /* 0x000fe20000011614 */
[----:B------:R-:W-:Y:S01]  /*1db0*/  HFMA2 R51, R79, R38, R36 ;  /* 0x000000264f337231 */ /* 0x000fe20000000024 */
[----:B------:R-:W-:Y:S02]  /*1dc0*/  LOP3.LUT R38, R21, 0x1f001f, RZ, 0xc0, !PT ;  /* 0x001f001f15267812 */ /* 0x000fe400078ec0ff */
[----:B------:R-:W-:-:S02]  /*1dd0*/  LOP3.LUT R36, R20, 0x1f001f, RZ, 0xc0, !PT ;  /* 0x001f001f14247812 */ /* 0x000fc400078ec0ff */
[----:B------:R-:W-:Y:S02]  /*1de0*/  LOP3.LUT R38, R38, 0x64006400, RZ, 0xfc, !PT ;  /* 0x6400640026267812 */ /* 0x000fe400078efcff */
[----:B------:R-:W-:Y:S02]  /*1df0*/  LOP3.LUT R21, R22, 0x1f001f, RZ, 0xc0, !PT ;  /* 0x001f001f16157812 */ /* 0x000fe400078ec0ff */
[--C-:B------:R-:W-:Y:S02]  /*1e00*/  SHF.R.U32.HI R58, RZ, 0xe, R22.reuse ;  /* 0x0000000eff3a7819 */ /* 0x100fe40000011616 */
[----:B------:R-:W-:Y:S02]  /*1e10*/  SHF.R.U32.HI R49, RZ, 0xa, R22 ;  /* 0x0000000aff317819 */ /* 0x000fe40000011616 */
[----:B------:R-:W-:Y:S02]  /*1e20*/  LOP3.LUT R20, R47, 0x10001, RZ, 0xc0, !PT ;  /* 0x000100012f147812 */ /* 0x000fe400078ec0ff */
[----:B------:R-:W-:Y:S01]  /*1e30*/  LOP3.LUT R22, R45, 0x10001, RZ, 0xc0, !PT ;  /* 0x000100012d167812 */ /* 0x000fe200078ec0ff */
[----:B------:R-:W-:Y:S01]  /*1e40*/  HADD2 R45, R38, -1040, -1040 ;  /* 0xe410e410262d7430 */ /* 0x000fe20000000000 */
[----:B------:R-:W-:-:S02]  /*1e50*/  LOP3.LUT R36, R36, 0x64006400, RZ, 0xfc, !PT ;  /* 0x6400640024247812 */ /* 0x000fc400078efcff */
[----:B------:R-:W-:Y:S02]  /*1e60*/  LOP3.LUT R60, R23, 0x3e003e0, RZ, 0xc0, !PT ;  /* 0x03e003e0173c7812 */ /* 0x000fe400078ec0ff */
[--C-:B------:R-:W-:Y:S01]  /*1e70*/  SHF.R.U32.HI R61, RZ, 0xe, R23.reuse ;  /* 0x0000000eff3d7819 */ /* 0x100fe20000011617 */
[----:B------:R-:W-:Y:S01]  /*1e80*/  HADD2 R78, R36, -1040, -1040 ;  /* 0xe410e410244e7430 */ /* 0x000fe20000000000 */
[----:B------:R-:W-:Y:S01]  /*1e90*/  SHF.R.U32.HI R47, RZ, 0xa, R23 ;  /* 0x0000000aff2f7819 */ /* 0x000fe20000011617 */
[-C--:B------:R-:W-:Y:S01]  /*1ea0*/  HFMA2 R62, R45, R39.reuse, R62 ;  /* 0x000000272d3e7231 */ /* 0x080fe2000000003e */
[----:B------:R-:W-:Y:S02]  /*1eb0*/  LOP3.LUT R23, R21, 0x64006400, RZ, 0xfc, !PT ;  /* 0x6400640015177812 */ /* 0x000fe400078efcff */
[----:B------:R-:W-:Y:S01]  /*1ec0*/  LOP3.LUT R38, R59, 0x64006400, RZ, 0xfc, !PT ;  /* 0x640064003b267812 */ /* 0x000fe200078efcff */
[-C--:B------:R-:W-:Y:S01]  /*1ed0*/  HFMA2 R51, R78, R39.reuse, R51 ;  /* 0x000000274e337231 */ /* 0x080fe20000000033 */
[----:B------:R-:W-:Y:S01]  /*1ee0*/  LOP3.LUT R21, R44, 0x10001, RZ, 0xc0, !PT ;  /* 0x000100012c157812 */ /* 0x000fe200078ec0ff */
[----:B------:R-:W-:Y:S01]  /*1ef0*/  HADD2 R44, R23, -1040, -1040 ;  /* 0xe410e410172c7430 */ /* 0x000fe20000000000 */
[----:B------:R-:W-:Y:S01]  /*1f00*/  LOP3.LUT R46, R46, 0x10001, RZ, 0xc0, !PT ;  /* 0x000100012e2e7812 */ /* 0x000fe200078ec0ff */
[----:B------:R-:W-:Y:S01]  /*1f10*/  HADD2 R38, R38, -1040, -1040 ;  /* 0xe410e41026267430 */ /* 0x000fe20000000000 */
[----:B------:R-:W-:Y:S01]  /*1f20*/  LOP3.LUT R22, R22, 0x20002, R57, 0xf8, !PT ;  /* 0x0002000216167812 */ /* 0x000fe200078ef839 */
[----:B------:R-:W-:Y:S01]  /*1f30*/  HFMA2 R63, R44, R39, R63 ;  /* 0x000000272c3f7231 */ /* 0x000fe2000000003f */
[----:B------:R-:W-:-:S02]  /*1f40*/  LOP3.LUT R57, R60, 0x64006400, RZ, 0xfc, !PT ;  /* 0x640064003c397812 */ /* 0x000fc400078efcff */
[----:B------:R-:W-:Y:S01]  /*1f50*/  LOP3.LUT R23, R46, 0x20002, R61, 0xf8, !PT ;  /* 0x000200022e177812 */ /* 0x000fe200078ef83d */
[----:B------:R-:W-:Y:S01]  /*1f60*/  HFMA2 R46, R38, R39, R52 ;  /* 0x00000027262e7231 */ /* 0x000fe20000000034 */
[----:B------:R-:W-:Y:S01]  /*1f70*/  LOP3.LUT R20, R20, 0x20002, R53, 0xf8, !PT ;  /* 0x0002000214147812 */ /* 0x000fe200078ef835 */
[-C--:B------:R-:W-:Y:S01]  /*1f80*/  HFMA2 R39, R57, R54.reuse.H0_H0, -48, -48 ;  /* 0xd200d20039277431 */ /* 0x080fe20000040036 */
[----:B------:R-:W-:Y:S02]  /*1f90*/  LOP3.LUT R53, R56, 0x64006400, RZ, 0xfc, !PT ;  /* 0x6400640038357812 */ /* 0x000fe400078efcff */
[----:B------:R-:W-:Y:S02]  /*1fa0*/  LOP3.LUT R55, R55, 0x64006400, RZ, 0xfc, !PT ;  /* 0x6400640037377812 */ /* 0x000fe400078efcff */
[----:B------:R-:W-:Y:S01]  /*1fb0*/  LOP3.LUT R81, R37, 0x64006400, RZ, 0xfc, !PT ;  /* 0x6400640025517812 */ /* 0x000fe200078efcff */
[----:B------:R-:W-:Y:S01]  /*1fc0*/  HFMA2 R36, R53, R54.H0_H0, -48, -48 ;  /* 0xd200d20035247431 */ /* 0x000fe20000040036 */
[----:B------:R-:W-:Y:S01]  /*1fd0*/  LOP3.LUT R50, R50, 0x1f001f, RZ, 0xc0, !PT ;  /* 0x001f001f32327812 */ /* 0x000fe200078ec0ff */
[----:B0-----:R-:W-:Y:S01]  /*1fe0*/  HFMA2 R53, R39, R40, R46 ;  /* 0x0000002827357231 */ /* 0x001fe2000000002e */
[----:B------:R-:W-:Y:S01]  /*1ff0*/  LOP3.LUT R46, R49, 0x1f001f, RZ, 0xc0, !PT ;  /* 0x001f001f312e7812 */ /* 0x000fe200078ec0ff */
[-C--:B------:R-:W-:Y:S01]  /*2000*/  HFMA2 R37, R55, R54.reuse.H0_H0, -48, -48 ;  /* 0xd200d20037257431 */ /* 0x080fe20000040036 */
[----:B------:R-:W-:Y:S01]  /*2010*/  LOP3.LUT R49, R50, 0x64006400, RZ, 0xfc, !PT ;  /* 0x6400640032317812 */ /* 0x000fe200078efcff */
[----:B------:R-:W-:Y:S01]  /*2020*/  HFMA2 R81, R81, R54.H0_H0, -48, -48 ;  /* 0xd200d20051517431 */ /* 0x000fe20000040036 */
[----:B------:R-:W-:Y:S01]  /*2030*/  LOP3.LUT R50, R47, 0x1f001f, RZ, 0xc0, !PT ;  /* 0x001f001f2f327812 */ /* 0x000fe200078ec0ff */
[-C--:B------:R-:W-:Y:S01]  /*2040*/  HFMA2 R63, R36, R40.reuse, R63 ;  /* 0x00000028243f7231 */ /* 0x080fe2000000003f */
[----:B------:R-:W-:Y:S01]  /*2050*/  LOP3.LUT R48, R48, 0x1f001f, RZ, 0xc0, !PT ;  /* 0x001f001f30307812 */ /* 0x000fe200078ec0ff */
[-C--:B------:R-:W-:Y:S01]  /*2060*/  HFMA2 R52, R81, R40.reuse, R51 ;  /* 0x0000002851347231 */ /* 0x080fe20000000033 */
[----:B------:R-:W-:Y:S01]  /*2070*/  LOP3.LUT R46, R46, 0x64006400, RZ, 0xfc, !PT ;  /* 0x640064002e2e7812 */ /* 0x000fe200078efcff */
[----:B------:R-:W-:Y:S01]  /*2080*/  HFMA2 R62, R37, R40, R62 ;  /* 0x00000028253e7231 */ /* 0x000fe2000000003e */
[----:B----4-:R-:W-:Y:S01]  /*2090*/  LOP3.LUT R47, R26, 0x1f001f, RZ, 0xc0, !PT ;  /* 0x001f001f1a2f7812 */ /* 0x010fe200078ec0ff */
[----:B------:R-:W-:Y:S01]  /*20a0*/  HADD2 R49, R49, -1040, -1040 ;  /* 0xe410e41031317430 */ /* 0x000fe20000000000 */
[----:B------:R-:W-:-:S02]  /*20b0*/  LOP3.LUT R51, R50, 0x64006400, RZ, 0xfc, !PT ;  /* 0x6400640032337812 */ /* 0x000fc400078efcff */
[----:B------:R-:W-:Y:S01]  /*20c0*/  LOP3.LUT R80, R48, 0x64006400, RZ, 0xfc, !PT ;  /* 0x6400640030507812 */ /* 0x000fe200078efcff */
[----:B------:R-:W-:Y:S01]  /*20d0*/  HADD2 R48, R46, -1040, -1040 ;  /* 0xe410e4102e307430 */ /* 0x000fe20000000000 */
[----:B------:R-:W-:Y:S01]  /*20e0*/  LOP3.LUT R50, R47, 0x64006400, RZ, 0xfc, !PT ;  /* 0x640064002f327812 */ /* 0x000fe200078efcff */
[----:B------:R-:W-:Y:S01]  /*20f0*/  HADD2 R47, R51, -1040, -1040 ;  /* 0xe410e410332f7430 */ /* 0x000fe20000000000 */
[----:B------:R-:W-:Y:S01]  /*2100*/  LOP3.LUT R21, R21, 0x20002, R58, 0xf8, !PT ;  /* 0x0002000215157812 */ /* 0x000fe200078ef83a */
[----:B------:R-:W-:Y:S01]  /*2110*/  HADD2 R80, R80, -1040, -1040 ;  /* 0xe410e41050507430 */ /* 0x000fe20000000000 */
[----:B------:R-:W-:Y:S01]  /*2120*/  LOP3.LUT R40, R25, 0x1f001f, RZ, 0xc0, !PT ;  /* 0x001f001f19287812 */ /* 0x000fe200078ec0ff */
[-C--:B------:R-:W-:Y:S02]  /*2130*/  HFMA2 R62, R49, R41.reuse, R62 ;  /* 0x00000029313e7231 */ /* 0x080fe4000000003e */
[-C--:B------:R-:W-:Y:S02]  /*2140*/  HFMA2 R63, R48, R41.reuse, R63 ;  /* 0x00000029303f7231 */ /* 0x080fe4000000003f */
[----:B------:R-:W-:-:S02]  /*2150*/  HFMA2 R58, R80, R41, R52 ;  /* 0x00000029503a7231 */ /* 0x000fc40000000034 */
[----:B------:R-:W-:Y:S01]  /*2160*/  HFMA2 R60, R47, R41, R53 ;  /* 0x000000292f3c7231 */ /* 0x000fe20000000035 */
        /* <DEDUP_REMOVED lines=17> */
[----:B------:R-:W-:-:S02]  /*2280*/  LOP3.LUT R57, R52, 0x64006400, RZ, 0xfc, !PT ;  /* 0x6400640034397812 */ /* 0x000fc400078efcff */
[----:B------:R-:W-:Y:S01]  /*2290*/  LOP3.LUT R59, R56, 0x64006400, RZ, 0xfc, !PT ;  /* 0x64006400383b7812 */ /* 0x000fe200078efcff */
[----:B------:R-:W-:Y:S01]  /*22a0*/  HFMA2 R60, R51, R42, R60 ;  /* 0x0000002a333c7231 */ /* 0x000fe2000000003c */
[----:B------:R-:W-:Y:S01]  /*22b0*/  LOP3.LUT R53, R50, 0x64006400, RZ, 0xfc, !PT ;  /* 0x6400640032357812 */ /* 0x000fe200078efcff */
[-C--:B------:R-:W-:Y:S01]  /*22c0*/  HFMA2 R50, R55, R54.reuse.H0_H0, -48, -48 ;  /* 0xd200d20037327431 */ /* 0x080fe20000040036 */
[----:B------:R-:W-:Y:S01]  /*22d0*/  SHF.R.U32.HI R56, RZ, 0xa, R27 ;  /* 0x0000000aff387819 */ /* 0x000fe2000001161b */
[-C--:B------:R-:W-:Y:S01]  /*22e0*/  HFMA2 R41, R57, R54.reuse.H0_H0, -48, -48 ;  /* 0xd200d20039297431 */ /* 0x080fe20000040036 */
[--C-:B------:R-:W-:Y:S01]  /*22f0*/  SHF.R.U32.HI R57, RZ, 0xd, R25.reuse ;  /* 0x0000000dff397819 */ /* 0x100fe20000011619 */
[-C--:B------:R-:W-:Y:S01]  /*2300*/  HFMA2 R42, R59, R54.reuse.H0_H0, -48, -48 ;  /* 0xd200d2003b2a7431 */ /* 0x080fe20000040036 */
[----:B------:R-:W-:Y:S01]  /*2310*/  LOP3.LUT R59, R31, 0x3e003e0, RZ, 0xc0, !PT ;  /* 0x03e003e01f3b7812 */ /* 0x000fe200078ec0ff */
[----:B------:R-:W-:Y:S02]  /*2320*/  HFMA2 R82, R53, R54.H0_H0, -48, -48 ;  /* 0xd200d20035527431 */ /* 0x000fe40000040036 */
[-C--:B------:R-:W-:Y:S01]  /*2330*/  HFMA2 R52, R50, R43.reuse, R62 ;  /* 0x0000002b32347231 */ /* 0x080fe2000000003e */
[----:B------:R-:W-:Y:S01]  /*2340*/  SHF.R.U32.HI R53, RZ, 0xa, R25 ;  /* 0x0000000aff357819 */ /* 0x000fe20000011619 */
[----:B------:R-:W-:-:S02]  /*2350*/  HFMA2 R67, R41, R43, R63 ;  /* 0x0000002b29437231 */ /* 0x000fc4000000003f */
[-C--:B------:R-:W-:Y:S02]  /*2360*/  HFMA2 R61, R82, R43.reuse, R58 ;  /* 0x0000002b523d7231 */ /* 0x080fe4000000003a */
[----:B------:R-:W-:Y:S01]  /*2370*/  HFMA2 R62, R42, R43, R60 ;  /* 0x0000002b2a3e7231 */ /* 0x000fe2000000003c */
[--C-:B------:R-:W-:Y:S02]  /*2380*/  SHF.R.U32.HI R25, RZ, 0xd, R24.reuse ;  /* 0x0000000dff197819 */ /* 0x100fe40000011618 */
[----:B------:R-:W-:Y:S02]  /*2390*/  SHF.R.U32.HI R43, RZ, 0xa, R24 ;  /* 0x0000000aff2b7819 */ /* 0x000fe40000011618 */
[----:B------:R-:W-:Y:S02]  /*23a0*/  SHF.R.U32.HI R58, RZ, 0xd, R26 ;  /* 0x0000000dff3a7819 */ /* 0x000fe4000001161a */
[----:B------:R-:W-:Y:S02]  /*23b0*/  SHF.R.U32.HI R24, RZ, 0xd, R27 ;  /* 0x0000000dff187819 */ /* 0x000fe4000001161b */
[----:B------:R-:W-:-:S02]  /*23c0*/  LOP3.LUT R71, R22, 0x40004, R57, 0xf8, !PT ;  /* 0x0004000416477812 */ /* 0x000fc400078ef839 */
[----:B------:R-:W-:Y:S02]  /*23d0*/  LOP3.LUT R69, R20, 0x40004, R25, 0xf8, !PT ;  /* 0x0004000414457812 */ /* 0x000fe400078ef819 */
[----:B------:R-:W-:Y:S02]  /*23e0*/  LOP3.LUT R22, R21, 0x40004, R58, 0xf8, !PT ;  /* 0x0004000415167812 */ /* 0x000fe400078ef83a */
[----:B------:R-:W-:Y:S02]  /*23f0*/  LOP3.LUT R68, R23, 0x40004, R24, 0xf8, !PT ;  /* 0x0004000417447812 */ /* 0x000fe400078ef818 */
[----:B------:R-:W-:Y:S02]  /*2400*/  SHF.R.U32.HI R20, RZ, 0xc, R29 ;  /* 0x0000000cff147819 */ /* 0x000fe4000001161d */
[----:B------:R-:W-:Y:S02]  /*2410*/  SHF.R.U32.HI R21, RZ, 0xc, R30 ;  /* 0x0000000cff157819 */ /* 0x000fe4000001161e */
[----:B------:R-:W-:-:S02]  /*2420*/  SHF.R.U32.HI R23, RZ, 0xc, R31 ;  /* 0x0000000cff177819 */ /* 0x000fc4000001161f */
[----:B------:R-:W-:Y:S02]  /*2430*/  LOP3.LUT R27, R31, 0x1f001f, RZ, 0xc0, !PT ;  /* 0x001f001f1f1b7812 */ /* 0x000fe400078ec0ff */
[----:B------:R-:W-:Y:S02]  /*2440*/  SHF.R.U32.HI R66, RZ, 0xa, R31 ;  /* 0x0000000aff427819 */ /* 0x000fe4000001161f */
[----:B------:R-:W-:Y:S02]  /*2450*/  LOP3.LUT R31, R71, 0x80008, R20, 0xf8, !PT ;  /* 0x00080008471f7812 */ /* 0x000fe400078ef814 */
[----:B------:R-:W-:Y:S02]  /*2460*/  LOP3.LUT R77, R22, 0x80008, R21, 0xf8, !PT ;  /* 0x00080008164d7812 */ /* 0x000fe400078ef815 */
[----:B------:R-:W-:Y:S02]  /*2470*/  LOP3.LUT R85, R68, 0x80008, R23, 0xf8, !PT ;  /* 0x0008000844557812 */ /* 0x000fe400078ef817 */
[----:B------:R-:W0:Y:S01]  /*2480*/  LDS.128 R20, [UR4+0x20] ;  /* 0x00002004ff147984 */ /* 0x000e220008000c00 */
[----:B------:R-:W-:-:S02]  /*2490*/  LOP3.LUT R24, R30, 0x1f001f, RZ, 0xc0, !PT ;  /* 0x001f001f1e187812 */ /* 0x000fc400078ec0ff */
[----:B------:R-:W-:Y:S02]  /*24a0*/  LOP3.LUT R58, R30, 0x3e003e0, RZ, 0xc0, !PT ;  /* 0x03e003e01e3a7812 */ /* 0x000fe400078ec0ff */
[----:B------:R-:W-:Y:S02]  /*24b0*/  SHF.R.U32.HI R65, RZ, 0xa, R30 ;  /* 0x0000000aff417819 */ /* 0x000fe4000001161e */
[--C-:B------:R-:W-:Y:S02]  /*24c0*/  SHF.R.U32.HI R30, RZ, 0xc, R28.reuse ;  /* 0x0000000cff1e7819 */ /* 0x100fe4000001161c */
[C---:B------:R-:W-:Y:S02]  /*24d0*/  LOP3.LUT R25, R28.reuse, 0x1f001f, RZ, 0xc0, !PT ;  /* 0x001f001f1c197812 */ /* 0x040fe400078ec0ff */
[----:B------:R-:W-:Y:S02]  /*24e0*/  LOP3.LUT R60, R28, 0x3e003e0, RZ, 0xc0, !PT ;  /* 0x03e003e01c3c7812 */ /* 0x000fe400078ec0ff */
[----:B------:R-:W-:-:S02]  /*24f0*/  SHF.R.U32.HI R64, RZ, 0xa, R28 ;  /* 0x0000000aff407819 */ /* 0x000fc4000001161c */
[----:B------:R-:W-:Y:S02]  /*2500*/  SHF.R.U32.HI R28, RZ, 0xb, R33 ;  /* 0x0000000bff1c7819 */ /* 0x000fe40000011621 */
[----:B------:R-:W-:Y:S02]  /*2510*/  SHF.R.U32.HI R74, RZ, 0xb, R34 ;  /* 0x0000000bff4a7819 */ /* 0x000fe40000011622 */
[----:B------:R-:W-:Y:S02]  /*2520*/  LOP3.LUT R31, R31, 0x100010, R28, 0xf8, !PT ;  /* 0x001000101f1f7812 */ /* 0x000fe400078ef81c */
[----:B------:R-:W-:Y:S02]  /*2530*/  SHF.R.U32.HI R55, RZ, 0xa, R26 ;  /* 0x0000000aff377819 */ /* 0x000fe4000001161a */
[----:B------:R-:W-:Y:S02]  /*2540*/  LOP3.LUT R28, R77, 0x100010, R74, 0xf8, !PT ;  /* 0x001000104d1c7812 */ /* 0x000fe400078ef84a */
[----:B------:R-:W-:-:S02]  /*2550*/  LOP3.LUT R74, R53, 0x1f001f, RZ, 0xc0, !PT ;  /* 0x001f001f354a7812 */ /* 0x000fc400078ec0ff */
[C---:B------:R-:W-:Y:S02]  /*2560*/  LOP3.LUT R26, R29.reuse, 0x1f001f, RZ, 0xc0, !PT ;  /* 0x001f001f1d1a7812 */ /* 0x040fe400078ec0ff */
[----:B------:R-:W-:Y:S02]  /*2570*/  LOP3.LUT R57, R29, 0x3e003e0, RZ, 0xc0, !PT ;  /* 0x03e003e01d397812 */ /* 0x000fe400078ec0ff */
[----:B------:R-:W-:Y:S02]  /*2580*/  SHF.R.U32.HI R63, RZ, 0xa, R29 ;  /* 0x0000000aff3f7819 */ /* 0x000fe4000001161d */
[----:B------:R-:W-:Y:S02]  /*2590*/  LOP3.LUT R30, R69, 0x80008, R30, 0xf8, !PT ;  /* 0x00080008451e7812 */ /* 0x000fe400078ef81e */
[----:B------:R-:W-:Y:S02]  /*25a0*/  SHF.R.U32.HI R29, RZ, 0xb, R32 ;  /* 0x0000000bff1d7819 */ /* 0x000fe40000011620 */
[----:B------:R-:W-:-:S02]  /*25b0*/  SHF.R.U32.HI R84, RZ, 0xb, R35 ;  /* 0x0000000bff547819 */ /* 0x000fc40000011623 */
[----:B------:R-:W-:Y:S02]  /*25c0*/  LOP3.LUT R55, R55, 0x1f001f, RZ, 0xc0, !PT ;  /* 0x001f001f37377812 */ /* 0x000fe400078ec0ff */
[----:B------:R-:W-:Y:S02]  /*25d0*/  LOP3.LUT R53, R56, 0x1f001f, RZ, 0xc0, !PT ;  /* 0x001f001f38357812 */ /* 0x000fe400078ec0ff */
[----:B------:R-:W-:Y:S02]  /*25e0*/  LOP3.LUT R76, R32, 0x3e003e0, RZ, 0xc0, !PT ;  /* 0x03e003e0204c7812 */ /* 0x000fe400078ec0ff */
[----:B------:R-:W-:Y:S02]  /*25f0*/  LOP3.LUT R56, R74, 0x64006400, RZ, 0xfc, !PT ;  /* 0x640064004a387812 */ /* 0x000fe400078efcff */
[----:B------:R-:W-:Y:S02]  /*2600*/  LOP3.LUT R43, R43, 0x1f001f, RZ, 0xc0, !PT ;  /* 0x001f001f2b2b7812 */ /* 0x000fe400078ec0ff */
[----:B------:R-:W-:-:S02]  /*2610*/  LOP3.LUT R73, R34, 0x3e003e0, RZ, 0xc0, !PT ;  /* 0x03e003e022497812 */ /* 0x000fc400078ec0ff */
[----:B------:R-:W-:Y:S02]  /*2620*/  LOP3.LUT R72, R33, 0x3e003e0, RZ, 0xc0, !PT ;  /* 0x03e003e021487812 */ /* 0x000fe400078ec0ff */
[----:B------:R-:W-:Y:S02]  /*2630*/  LOP3.LUT R30, R30, 0x100010, R29, 0xf8, !PT ;  /* 0x001000101e1e7812 */ /* 0x000fe400078ef81d */
[----:B------:R-:W-:Y:S02]  /*2640*/  LOP3.LUT R29, R85, 0x100010, R84, 0xf8, !PT ;  /* 0x00100010551d7812 */ /* 0x000fe400078ef854 */
[----:B------:R-:W-:Y:S02]  /*2650*/  LOP3.LUT R74, R55, 0x64006400, RZ, 0xfc, !PT ;  /* 0x64006400374a7812 */ /* 0x000fe400078efcff */
[----:B------:R-:W-:Y:S02]  /*2660*/  LOP3.LUT R87, R58, 0x64006400, RZ, 0xfc, !PT ;  /* 0x640064003a577812 */ /* 0x000fe400078efcff */
        /* <DEDUP_REMOVED lines=11> */
[----:B------:R-:W-:-:S02]  /*2720*/  HFMA2 R55, R73, R54.H0_H0, -48, -48 ;  /* 0xd200d20049377431 */ /* 0x000fc40000040036 */
[-C--:B0-----:R-:W-:Y:S02]  /*2730*/  HFMA2 R73, R60, R20.reuse, R52 ;  /* 0x000000143c497231 */ /* 0x081fe40000000034 */
[----:B------:R-:W-:Y:S01]  /*2740*/  HADD2 R53, R74, -1040, -1040 ;  /* 0xe410e4104a357430 */ /* 0x000fe20000000000 */
[----:B------:R-:W-:Y:S01]  /*2750*/  LOP3.LUT R26, R26, 0x64006400, RZ, 0xfc, !PT ;  /* 0x640064001a1a7812 */ /* 0x000fe200078efcff */
[----:B------:R-:W-:Y:S01]  /*2760*/  HADD2 R52, R72, -1040, -1040 ;  /* 0xe410e41048347430 */ /* 0x000fe20000000000 */
[----:B------:R-:W-:Y:S01]  /*2770*/  LOP3.LUT R24, R24, 0x64006400, RZ, 0xfc, !PT ;  /* 0x6400640018187812 */ /* 0x000fe200078efcff */
[-C--:B------:R-:W-:Y:S01]  /*2780*/  HFMA2 R67, R53, R20.reuse, R67 ;  /* 0x0000001435437231 */ /* 0x080fe20000000043 */
        /* <DEDUP_REMOVED lines=10> */
[----:B------:R-:W0:Y:S01]  /*2830*/  LDS.128 R24, [UR4+0x30] ;  /* 0x00003004ff187984 */ /* 0x000e220008000c00 */
[----:B------:R-:W-:Y:S01]  /*2840*/  HADD2 R86, R86, -1040, -1040 ;  /* 0xe410e41056567430 */ /* 0x000fe20000000000 */
[----:B------:R-:W-:Y:S01]  /*2850*/  LOP3.LUT R75, R75, 0x64006400, RZ, 0xfc, !PT ;  /* 0x640064004b4b7812 */ /* 0x000fe200078efcff */
[----:B------:R-:W-:Y:S01]  /*2860*/  HFMA2 R74, R62, R21, R67 ;  /* 0x000000153e4a7231 */ /* 0x000fe20000000043 */
[----:B------:R-:W-:Y:S01]  /*2870*/  LOP3.LUT R64, R64, 0x1f001f, RZ, 0xc0, !PT ;  /* 0x001f001f40407812 */ /* 0x000fe200078ec0ff */
[----:B------:R-:W-:-:S02]  /*2880*/  HFMA2 R59, R57, R54.H0_H0, -48, -48 ;  /* 0xd200d200393b7431 */ /* 0x000fc40000040036 */
[-C--:B------:R-:W-:Y:S02]  /*2890*/  HFMA2 R73, R43, R21.reuse, R73 ;  /* 0x000000152b497231 */ /* 0x080fe40000000049 */
[-C--:B------:R-:W-:Y:S02]  /*28a0*/  HFMA2 R57, R89, R54.reuse.H0_H0, -48, -48 ;  /* 0xd200d20059397431 */ /* 0x080fe40000040036 */
[-C--:B------:R-:W-:Y:S02]  /*28b0*/  HFMA2 R67, R86, R21.reuse, R72 ;  /* 0x0000001556437231 */ /* 0x080fe40000000048 */
[-C--:B------:R-:W-:Y:S01]  /*28c0*/  HFMA2 R56, R77, R54.reuse.H0_H0, -48, -48 ;  /* 0xd200d2004d387431 */ /* 0x080fe20000040036 */
[----:B------:R-:W-:Y:S01]  /*28d0*/  LOP3.LUT R63, R63, 0x1f001f, RZ, 0xc0, !PT ;  /* 0x001f001f3f3f7812 */ /* 0x000fe200078ec0ff */
[----:B------:R-:W-:Y:S01]  /*28e0*/  HFMA2 R54, R75, R54.H0_H0, -48, -48 ;  /* 0xd200d2004b367431 */ /* 0x000fe20000040036 */
[----:B------:R-:W-:Y:S01]  /*28f0*/  LOP3.LUT R64, R64, 0x64006400, RZ, 0xfc, !PT ;  /* 0x6400640040407812 */ /* 0x000fe200078efcff */
[----:B------:R-:W-:Y:S01]  /*2900*/  HFMA2 R75, R61, R21, R20 ;  /* 0x000000153d4b7231 */ /* 0x000fe20000000014 */
[----:B------:R-:W-:Y:S01]  /*2910*/  LOP3.LUT R65, R65, 0x1f001f, RZ, 0xc0, !PT ;  /* 0x001f001f41417812 */ /* 0x000fe200078ec0ff */
[-C--:B------:R-:W-:Y:S01]  /*2920*/  HFMA2 R21, R59, R22.reuse, R73 ;  /* 0x000000163b157231 */ /* 0x080fe20000000049 */
        /* <DEDUP_REMOVED lines=12> */
[----:B------:R-:W-:Y:S02]  /*29f0*/  HFMA2 R22, R57, R22, R75 ;  /* 0x0000001639167231 */ /* 0x000fe4000000004b */
[-C--:B------:R-:W-:Y:S02]  /*2a00*/  HFMA2 R21, R63, R23.reuse, R21 ;  /* 0x000000173f157231 */ /* 0x080fe40000000015 */
[----:B------:R-:W-:Y:S01]  /*2a10*/  HADD2 R89, R70, -1040, -1040 ;  /* 0xe410e41046597430 */ /* 0x000fe20000000000 */
[----:B------:R-:W-:Y:S01]  /*2a20*/  SHF.R.U32.HI R32, RZ, 0xa, R32 ;  /* 0x0000000aff207819 */ /* 0x000fe20000011620 */
[----:B------:R-:W-:Y:S01]  /*2a30*/  HADD2 R65, R65, -1040, -1040 ;  /* 0xe410e41041417430 */ /* 0x000fe20000000000 */
[----:B------:R-:W-:Y:S01]  /*2a40*/  LOP3.LUT R66, R66, 0x1f001f, RZ, 0xc0, !PT ;  /* 0x001f001f42427812 */ /* 0x000fe200078ec0ff */
[----:B------:R-:W-:Y:S01]  /*2a50*/  HFMA2 R72, R67, R23, R72 ;  /* 0x0000001743487231 */ /* 0x000fe20000000048 */
[----:B------:R-:W-:-:S02]  /*2a60*/  LOP3.LUT R69, R34, 0x1f001f, RZ, 0xc0, !PT ;  /* 0x001f001f22457812 */ /* 0x000fc400078ec0ff */
[----:B------:R-:W-:Y:S02]  /*2a70*/  SHF.R.U32.HI R33, RZ, 0xa, R33 ;  /* 0x0000000aff217819 */ /* 0x000fe40000011621 */
[----:B------:R-:W-:Y:S01]  /*2a80*/  LOP3.LUT R32, R32, 0x1f001f, RZ, 0xc0, !PT ;  /* 0x001f001f20207812 */ /* 0x000fe200078ec0ff */
[-C--:B0-----:R-:W-:Y:S01]  /*2a90*/  HFMA2 R20, R89, R24.reuse, R20 ;  /* 0x0000001859147231 */ /* 0x081fe20000000014 */
[----:B------:R-:W-:Y:S01]  /*2aa0*/  LOP3.LUT R71, R35, 0x1f001f, RZ, 0xc0, !PT ;  /* 0x001f001f23477812 */ /* 0x000fe200078ec0ff */
[-C--:B------:R-:W-:Y:S01]  /*2ab0*/  HFMA2 R21, R65, R24.reuse, R21 ;  /* 0x0000001841157231 */ /* 0x080fe20000000015 */
[----:B------:R-:W-:Y:S02]  /*2ac0*/  LOP3.LUT R66, R66, 0x64006400, RZ, 0xfc, !PT ;  /* 0x6400640042427812 */ /* 0x000fe400078efcff */
[----:B------:R-:W-:Y:S02]  /*2ad0*/  SHF.R.U32.HI R34, RZ, 0xa, R34 ;  /* 0x0000000aff227819 */ /* 0x000fe40000011622 */
        /* <DEDUP_REMOVED lines=12> */
[----:B------:R-:W-:Y:S01]  /*2ba0*/  SHF.R.U32.HI R35, RZ, 0xa, R35 ;  /* 0x0000000aff237819 */ /* 0x000fe20000011623 */
        /* <DEDUP_REMOVED lines=8> */
[----:B------:R-:W-:-:S02]  /*2c30*/  HFMA2 R22, R55, R25, R72 ;  /* 0x0000001937167231 */ /* 0x000fc40000000048 */
[-C--:B------:R-:W-:Y:S02]  /*2c40*/  HFMA2 R20, R91, R26.reuse, R20 ;  /* 0x0000001a5b147231 */ /* 0x080fe40000000014 */
        /* <DEDUP_REMOVED lines=8> */
[----:B------:R-:W-:-:S02]  /*2cd0*/  HFMA2 R25, R54, R25, R24 ;  /* 0x0000001936197231 */ /* 0x000fc40000000018 */
[-C--:B------:R-:W-:Y:S02]  /*2ce0*/  HFMA2 R20, R72, R27.reuse, R20 ;  /* 0x0000001b48147231 */ /* 0x080fe40000000014 */
[----:B------:R-:W-:Y:S01]  /*2cf0*/  HADD2 R71, R35, -1040, -1040 ;  /* 0xe410e41023477430 */ /* 0x000fe20000000000 */
[----:B------:R-:W-:Y:S01]  /*2d00*/  PRMT R28, RZ, 0x5410, RZ ;  /* 0x00005410ff1c7816 */ /* 0x000fe200000000ff */
[----:B------:R-:W-:Y:S02]  /*2d10*/  HADD2 R73, R31, -1040, -1040 ;  /* 0xe410e4101f497430 */ /* 0x000fe40000000000 */
[-C--:B------:R-:W-:Y:S02]  /*2d20*/  HFMA2 R22, R74, R27.reuse, R22 ;  /* 0x0000001b4a167231 */ /* 0x080fe40000000016 */
[----:B------:R-:W-:Y:S01]  /*2d30*/  HFMA2 R25, R71, R26, R25 ;  /* 0x0000001a47197231 */ /* 0x000fe20000000019 */
[----:B------:R-:W-:Y:S01]  /*2d40*/  PRMT R24, RZ, 0x5410, RZ ;  /* 0x00005410ff187816 */ /* 0x000fe200000000ff */
[----:B------:R-:W-:Y:S01]  /*2d50*/  HADD2 R75, R29, -1040, -1040 ;  /* 0xe410e4101d4b7430 */ /* 0x000fe20000000000 */
[----:B------:R-:W-:Y:S01]  /*2d60*/  PRMT R29, RZ, 0x5410, RZ ;  /* 0x00005410ff1d7816 */ /* 0x000fe200000000ff */
[----:B------:R-:W-:-:S02]  /*2d70*/  HFMA2 R21, R73, R27, R21 ;  /* 0x0000001b49157231 */ /* 0x000fc40000000015 */
[----:B------:R-:W-:Y:S02]  /*2d80*/  HFMA2 R25, R75, R27, R25 ;  /* 0x0000001b4b197231 */ /* 0x000fe40000000019 */
[----:B------:R-:W-:Y:S02]  /*2d90*/  HADD2 R20, R20.H0_H0, R20.H1_H1 ;  /* 0x3000001414147230 */ /* 0x000fe40000000800 */
[----:B------:R-:W-:Y:S02]  /*2da0*/  HADD2 R21, R21.H0_H0, R21.H1_H1 ;  /* 0x3000001515157230 */ /* 0x000fe40000000800 */
[----:B------:R-:W-:Y:S02]  /*2db0*/  HADD2 R22, R22.H0_H0, R22.H1_H1 ;  /* 0x3000001616167230 */ /* 0x000fe40000000800 */
[----:B------:R-:W-:Y:S01]  /*2dc0*/  HADD2 R25, R25.H0_H0, R25.H1_H1 ;  /* 0x3000001919197230 */ /* 0x000fe20000000800 */
[----:B------:R-:W-:Y:S02]  /*2dd0*/  PRMT R20, R20, 0x5410, R21 ;  /* 0x0000541014147816 */ /* 0x000fe40000000015 */
[----:B------:R-:W-:-:S02]  /*2de0*/  PRMT R21, RZ, 0x5410, RZ ;  /* 0x00005410ff157816 */ /* 0x000fc400000000ff */
        /* <DEDUP_REMOVED lines=10> */
[----:B------:R-:W-:-:S03]  /*2e90*/  PRMT R9, R9, 0x5410, R4 ;  /* 0x0000541009097816 */ /* 0x000fc60000000004 */
[----:B------:R-:W2:Y:S01]  /*2ea0*/  LDS.128 R28, [UR4+0x60] ;  /* 0x00006004ff1c7984 */ /* 0x000ea20008000c00 */
[-C--:B0-----:R-:W-:Y:S02]  /*2eb0*/  HFMA2 R32, R7, R20.reuse, RZ ;  /* 0x0000001407207231 */ /* 0x081fe400000000ff */
[----:B------:R-:W-:Y:S02]  /*2ec0*/  HFMA2 R93, R15, R20, RZ ;  /* 0x000000140f5d7231 */ /* 0x000fe400000000ff */
[-C--:B------:R-:W-:Y:S02]  /*2ed0*/  HFMA2 R32, R8, R21.reuse, R32 ;  /* 0x0000001508207231 */ /* 0x080fe40000000020 */
[----:B------:R-:W-:Y:S02]  /*2ee0*/  HFMA2 R93, R13, R21, R93 ;  /* 0x000000150d5d7231 */ /* 0x000fe4000000005d */
[-C--:B------:R-:W-:Y:S02]  /*2ef0*/  HFMA2 R32, R79, R22.reuse, R32 ;  /* 0x000000164f207231 */ /* 0x080fe40000000020 */
[----:B------:R-:W-:-:S02]  /*2f00*/  HFMA2 R93, R17, R22, R93 ;  /* 0x00000016115d7231 */ /* 0x000fc4000000005d */
[-C--:B------:R-:W-:Y:S02]  /*2f10*/  HFMA2 R90, R78, R23.reuse, R32 ;  /* 0x000000174e5a7231 */ /* 0x080fe40000000020 */
[----:B------:R-:W-:Y:S01]  /*2f20*/  HFMA2 R93, R44, R23, R93 ;  /* 0x000000172c5d7231 */ /* 0x000fe2000000005d */
[----:B------:R-:W0:Y:S01]  /*2f30*/  LDS.128 R32, [UR4+0x70] ;  /* 0x00007004ff207984 */ /* 0x000e220008000c00 */
[-C--:B-1----:R-:W-:Y:S02]  /*2f40*/  HFMA2 R90, R81, R24.reuse, R90 ;  /* 0x00000018515a7231 */ /* 0x082fe4000000005a */
[----:B------:R-:W-:Y:S02]  /*2f50*/  HFMA2 R93, R36, R24, R93 ;  /* 0x00000018245d7231 */ /* 0x000fe4000000005d */
[-C--:B------:R-:W-:Y:S02]  /*2f60*/  HFMA2 R90, R80, R25.reuse, R90 ;  /* 0x00000019505a7231 */ /* 0x080fe4000000005a */
[----:B------:R-:W-:-:S02]  /*2f70*/  HFMA2 R93, R48, R25, R93 ;  /* 0x00000019305d7231 */ /* 0x000fc4000000005d */
[-C--:B------:R-:W-:Y:S02]  /*2f80*/  HFMA2 R90, R83, R26.reuse, R90 ;  /* 0x0000001a535a7231 */ /* 0x080fe4000000005a */
[----:B------:R-:W-:Y:S02]  /*2f90*/  HFMA2 R93, R40, R26, R93 ;  /* 0x0000001a285d7231 */ /* 0x000fe4000000005d */
[-C--:B------:R-:W-:Y:S02]  /*2fa0*/  HFMA2 R90, R82, R27.reuse, R90 ;  /* 0x0000001b525a7231 */ /* 0x080fe4000000005a */
[----:B------:R-:W-:Y:S02]  /*2fb0*/  HFMA2 R93, R41, R27, R93 ;  /* 0x0000001b295d7231 */ /* 0x000fe4000000005d */
[-C--:B--2---:R-:W-:Y:S02]  /*2fc0*/  HFMA2 R90, R87, R28.reuse, R90 ;  /* 0x0000001c575a7231 */ /* 0x084fe4000000005a */
[----:B------:R-:W-:-:S02]  /*2fd0*/  HFMA2 R93, R53, R28, R93 ;  /* 0x0000001c355d7231 */ /* 0x000fc4000000005d */
[-C--:B------:R-:W-:Y:S02]  /*2fe0*/  HFMA2 R90, R86, R29.reuse, R90 ;  /* 0x0000001d565a7231 */ /* 0x080fe4000000005a */
[----:B------:R-:W-:Y:S02]  /*2ff0*/  HFMA2 R93, R62, R29, R93 ;  /* 0x0000001d3e5d7231 */ /* 0x000fe4000000005d */
[-C--:B------:R-:W-:Y:S02]  /*3000*/  HFMA2 R90, R85, R30.reuse, R90 ;  /* 0x0000001e555a7231 */ /* 0x080fe4000000005a */
[----:B------:R-:W-:Y:S02]  /*3010*/  HFMA2 R93, R58, R30, R93 ;  /* 0x0000001e3a5d7231 */ /* 0x000fe4000000005d */
[-C--:B------:R-:W-:Y:S02]  /*3020*/  HFMA2 R90, R88, R31.reuse, R90 ;  /* 0x0000001f585a7231 */ /* 0x080fe4000000005a */
[----:B------:R-:W-:-:S02]  /*3030*/  HFMA2 R93, R67, R31, R93 ;  /* 0x0000001f435d7231 */ /* 0x000fc4000000005d */
[-C--:B0-----:R-:W-:Y:S02]  /*3040*/  HFMA2 R90, R89, R32.reuse, R90 ;  /* 0x00000020595a7231 */ /* 0x081fe4000000005a */
        /* <DEDUP_REMOVED lines=8> */
[-C--:B------:R-:W-:Y:S02]  /*30d0*/  HFMA2 R90, R16, R20.reuse, RZ ;  /* 0x00000014105a7231 */ /* 0x080fe400000000ff */
[----:B------:R-:W-:-:S04]  /*30e0*/  HFMA2 R20, R12, R20, RZ.H0_H0 ;  /* 0x000000140c147231 */ /* 0x000fc800000400ff */
[-C--:B------:R-:W-:Y:S02]  /*30f0*/  HFMA2 R20, R11, R21.reuse, R20 ;  /* 0x000000150b147231 */ /* 0x080fe40000000014 */
[----:B------:R-:W-:Y:S02]  /*3100*/  HADD2 R93, R93.H0_H0, R93.H1_H1 ;  /* 0x3000005d5d5d7230 */ /* 0x000fe40000000800 */
[-C--:B------:R-:W-:Y:S02]  /*3110*/  HFMA2 R20, R19, R22.reuse, R20 ;  /* 0x0000001613147231 */ /* 0x080fe40000000014 */
[----:B------:R-:W-:Y:S01]  /*3120*/  HFMA2 R90, R14, R21, R90 ;  /* 0x000000150e5a7231 */ /* 0x000fe2000000005a */
[----:B------:R-:W-:Y:S01]  /*3130*/  PRMT R21, RZ, 0x5410, RZ ;  /* 0x00005410ff157816 */ /* 0x000fe200000000ff */
[----:B------:R-:W-:Y:S02]  /*3140*/  HFMA2 R20, R38, R23, R20 ;  /* 0x0000001726147231 */ /* 0x000fe40000000014 */
[----:B------:R-:W-:-:S02]  /*3150*/  HFMA2 R90, R18, R22, R90 ;  /* 0x00000016125a7231 */ /* 0x000fc4000000005a */
[----:B------:R-:W-:-:S04]  /*3160*/  HFMA2 R20, R39, R24, R20 ;  /* 0x0000001827147231 */ /* 0x000fc80000000014 */
[----:B------:R-:W-:-:S04]  /*3170*/  HFMA2 R20, R47, R25, R20 ;  /* 0x000000192f147231 */ /* 0x000fc80000000014 */
[----:B------:R-:W-:Y:S02]  /*3180*/  HFMA2 R20, R51, R26, R20 ;  /* 0x0000001a33147231 */ /* 0x000fe40000000014 */
[----:B------:R-:W-:Y:S02]  /*3190*/  HFMA2 R90, R45, R23, R90 ;  /* 0x000000172d5a7231 */ /* 0x000fe4000000005a */
[----:B------:R-:W-:Y:S02]  /*31a0*/  HFMA2 R20, R42, R27, R20 ;  /* 0x0000001b2a147231 */ /* 0x000fe40000000014 */
[----:B------:R-:W-:Y:S02]  /*31b0*/  HFMA2 R90, R37, R24, R90 ;  /* 0x00000018255a7231 */ /* 0x000fe4000000005a */
[----:B------:R-:W-:Y:S01]  /*31c0*/  HFMA2 R20, R52, R28, R20 ;  /* 0x0000001c34147231 */ /* 0x000fe20000000014 */
[----:B------:R-:W-:-:S03]  /*31d0*/  PRMT R24, RZ, 0x5410, RZ ;  /* 0x00005410ff187816 */ /* 0x000fc600000000ff */
[----:B------:R-:W-:-:S04]  /*31e0*/  HFMA2 R20, R61, R29, R20 ;  /* 0x0000001d3d147231 */ /* 0x000fc80000000014 */
[----:B------:R-:W-:Y:S02]  /*31f0*/  HFMA2 R20, R57, R30, R20 ;  /* 0x0000001e39147231 */ /* 0x000fe40000000014 */
[----:B------:R-:W-:Y:S01]  /*3200*/  HFMA2 R90, R49, R25, R90 ;  /* 0x00000019315a7231 */ /* 0x000fe2000000005a */
[----:B------:R-:W-:Y:S01]  /*3210*/  PRMT R25, RZ, 0x5410, RZ ;  /* 0x00005410ff197816 */ /* 0x000fe200000000ff */
[----:B------:R-:W-:Y:S02]  /*3220*/  HFMA2 R20, R66, R31, R20 ;  /* 0x0000001f42147231 */ /* 0x000fe40000000014 */
[----:B------:R-:W-:Y:S02]  /*3230*/  HFMA2 R90, R46, R26, R90 ;  /* 0x0000001a2e5a7231 */ /* 0x000fe4000000005a */
[----:B------:R-:W-:-:S04]  /*3240*/  HFMA2 R20, R68, R32, R20 ;  /* 0x0000002044147231 */ /* 0x000fc80000000014 */
[----:B------:R-:W-:-:S04]  /*3250*/  HFMA2 R20, R54, R33, R20 ;  /* 0x0000002136147231 */ /* 0x000fc80000000014 */
[----:B------:R-:W-:Y:S02]  /*3260*/  HFMA2 R20, R71, R34, R20 ;  /* 0x0000002247147231 */ /* 0x000fe40000000014 */
[----:B------:R-:W-:Y:S02]  /*3270*/  HFMA2 R90, R50, R27, R90 ;  /* 0x0000001b325a7231 */ /* 0x000fe4000000005a */
[----:B------:R-:W-:Y:S02]  /*3280*/  HFMA2 R20, R75, R35, R20 ;  /* 0x000000234b147231 */ /* 0x000fe40000000014 */
[----:B------:R-:W-:Y:S02]  /*3290*/  HFMA2 R90, R60, R28, R90 ;  /* 0x0000001c3c5a7231 */ /* 0x000fe4000000005a */
[----:B------:R-:W-:-:S05]  /*32a0*/  HADD2 R20, R20.H0_H0, R20.H1_H1 ;  /* 0x3000001414147230 */ /* 0x000fca0000000800 */
[----:B------:R-:W-:Y:S02]  /*32b0*/  PRMT R93, R93, 0x5410, R20 ;  /* 0x000054105d5d7816 */ /* 0x000fe40000000014 */
[----:B------:R-:W-:Y:S01]  /*32c0*/  PRMT R20, RZ, 0x5410, RZ ;  /* 0x00005410ff147816 */ /* 0x000fe200000000ff */
[----:B------:R-:W-:Y:S02]  /*32d0*/  HFMA2 R90, R43, R29, R90 ;  /* 0x0000001d2b5a7231 */ /* 0x000fe4000000005a */
[----:B------:R-:W-:Y:S02]  /*32e0*/  HFMA2 R29, R93, R9, RZ.H0_H0 ;  /* 0x000000095d1d7231 */ /* 0x000fe400000400ff */
[----:B------:R-:W-:-:S04]  /*32f0*/  HFMA2 R90, R59, R30, R90 ;  /* 0x0000001e3b5a7231 */ /* 0x000fc8000000005a */
[----:B------:R-:W-:-:S04]  /*3300*/  HFMA2 R90, R63, R31, R90 ;  /* 0x0000001f3f5a7231 */ /* 0x000fc8000000005a */
[----:B------:R-:W-:-:S04]  /*3310*/  HFMA2 R90, R65, R32, R90 ;  /* 0x00000020415a7231 */ /* 0x000fc8000000005a */
[----:B------:R-:W-:-:S04]  /*3320*/  HFMA2 R90, R56, R33, R90 ;  /* 0x00000021385a7231 */ /* 0x000fc8000000005a */
[----:B------:R-:W-:-:S04]  /*3330*/  HFMA2 R90, R69, R34, R90 ;  /* 0x00000022455a7231 */ /* 0x000fc8000000005a */
[----:B------:R-:W-:-:S04]  /*3340*/  HFMA2 R90, R73, R35, R90 ;  /* 0x00000023495a7231 */ /* 0x000fc8000000005a */
[----:B------:R-:W-:-:S05]  /*3350*/  HADD2 R90, R90.H0_H0, R90.H1_H1 ;  /* 0x3000005a5a5a7230 */ /* 0x000fca0000000800 */
[----:B------:R-:W-:-:S05]  /*3360*/  PRMT R92, R92, 0x5410, R90 ;  /* 0x000054105c5c7816 */ /* 0x000fca000000005a */
[----:B------:R-:W-:Y:S01]  /*3370*/  HFMA2 R28, R92, R10, RZ ;  /* 0x0000000a5c1c7231 */ /* 0x000fe200000000ff */
[----:B------:R-:W-:Y:S06]  /*3380*/  @!P0 BRA `(.L_x_753) ;  /* 0x0000000800988947 */ /* 0x000fec0003800000 */
[----:B------:R-:W0:Y:S01]  /*3390*/  LDS.128 R20, [UR4+0x80] ;  /* 0x00008004ff147984 */ /* 0x000e220008000c00 */
[----:B------:R-:W-:Y:S01]  /*33a0*/  MOV R93, R15 ;  /* 0x0000000f005d7202 */ /* 0x000fe20000000f00 */
[----:B------:R-:W-:Y:S01]  /*33b0*/  IMAD.MOV.U32 R32, RZ, RZ, R13 ;  /* 0x000000ffff207224 */ /* 0x000fe200078e000d */
[----:B------:R-:W-:Y:S01]  /*33c0*/  MOV R34, R12 ;  /* 0x0000000c00227202 */ /* 0x000fe20000000f00 */
[----:B------:R-:W1:Y:S01]  /*33d0*/  LDS.128 R24, [UR4+0x90] ;  /* 0x00009004ff187984 */ /* 0x000e620008000c00 */
[----:B------:R-:W-:Y:S01]  /*33e0*/  MOV R31, R16 ;  /* 0x00000010001f7202 */ /* 0x000fe20000000f00 */
[----:B------:R-:W-:Y:S01]  /*33f0*/  IMAD.MOV.U32 R30, RZ, RZ, R14 ;  /* 0x000000ffff1e7224 */ /* 0x000fe200078e000e */
[----:B------:R-:W-:Y:S01]  /*3400*/  MOV R33, R17 ;  /* 0x0000001100217202 */ /* 0x000fe20000000f00 */
[----:B------:R-:W-:Y:S01]  /*3410*/  IMAD.MOV.U32 R90, RZ, RZ, R18 ;  /* 0x000000ffff5a7224 */ /* 0x000fe200078e0012 */
[----:B------:R-:W-:Y:S01]  /*3420*/  ISETP.NE.AND P0, PT, R3, 0x3, PT ;  /* 0x000000030300780c */ /* 0x000fe20003f05270 */
[----:B------:R-:W-:Y:S01]  /*3430*/  IMAD.MOV.U32 R35, RZ, RZ, R19 ;  /* 0x000000ffff237224 */ /* 0x000fe200078e0013 */
[----:B------:R-:W-:-:S02]  /*3440*/  PRMT R6, R10, 0x5410, R6 ;  /* 0x000054100a067816 */ /* 0x000fc40000000006 */
[----:B------:R-:W-:Y:S01]  /*3450*/  PRMT R4, R9, 0x5410, R4 ;  /* 0x0000541009047816 */ /* 0x000fe20000000004 */
        /* <DEDUP_REMOVED lines=9> */
[-C--:B------:R-:W-:Y:S02]  /*34f0*/  HFMA2 R19, R35, R22.reuse, R20 ;  /* 0x0000001623137231 */ /* 0x080fe40000000014 */
[----:B------:R-:W-:Y:S02]  /*3500*/  HFMA2 R17, R45, R23, R15 ;  /* 0x000000172d117231 */ /* 0x000fe4000000000f */
[----:B------:R-:W-:-:S02]  /*3510*/  HFMA2 R12, R79, R22, R12 ;  /* 0x000000164f0c7231 */ /* 0x000fc4000000000c */
[----:B-1----:R-:W-:Y:S02]  /*3520*/  HFMA2 R17, R37, R24, R17 ;  /* 0x0000001825117231 */ /* 0x002fe40000000011 */
[----:B------:R-:W-:Y:S02]  /*3530*/  HFMA2 R18, R33, R22, R16 ;  /* 0x0000001621127231 */ /* 0x000fe40000000010 */
[-C--:B------:R-:W-:Y:S02]  /*3540*/  HFMA2 R16, R78, R23.reuse, R12 ;  /* 0x000000174e107231 */ /* 0x080fe4000000000c */
[----:B------:R-:W0:Y:S01]  /*3550*/  LDS.128 R12, [UR4+0xa0] ;  /* 0x0000a004ff0c7984 */ /* 0x000e220008000c00 */
[-C--:B------:R-:W-:Y:S02]  /*3560*/  HFMA2 R18, R44, R23.reuse, R18 ;  /* 0x000000172c127231 */ /* 0x080fe40000000012 */
[----:B------:R-:W-:Y:S02]  /*3570*/  HFMA2 R23, R38, R23, R19 ;  /* 0x0000001726177231 */ /* 0x000fe40000000013 */
        /* <DEDUP_REMOVED lines=13> */
[-C--:B------:R-:W-:Y:S01]  /*3650*/  HFMA2 R26, R42, R27.reuse, R26 ;  /* 0x0000001b2a1a7231 */ /* 0x080fe2000000001a */
[----:B------:R-:W1:Y:S01]  /*3660*/  LDS.128 R16, [UR4+0xb0] ;  /* 0x0000b004ff107984 */ /* 0x000e620008000c00 */
[----:B------:R-:W-:Y:S02]  /*3670*/  HFMA2 R22, R41, R27, R22 ;  /* 0x0000001b29167231 */ /* 0x000fe40000000016 */
[-C--:B0-----:R-:W-:Y:S02]  /*3680*/  HFMA2 R20, R87, R12.reuse, R20 ;  /* 0x0000000c57147231 */ /* 0x081fe40000000014 */
        /* <DEDUP_REMOVED lines=15> */
[-C--:B-1----:R-:W-:Y:S02]  /*3780*/  HFMA2 R20, R89, R16.reuse, R20 ;  /* 0x0000001059147231 */ /* 0x082fe40000000014 */
        /* <DEDUP_REMOVED lines=27> */
[----:B------:R-:W1:Y:S04]  /*3940*/  LDS.128 R16, [UR4+0xd0] ;  /* 0x0000d004ff107984 */ /* 0x000e680008000c00 */
[----:B------:R-:W2:Y:S01]  /*3950*/  LDS.128 R20, [UR4+0xe0] ;  /* 0x0000e004ff147984 */ /* 0x000ea20008000c00 */
[-C--:B0-----:R-:W-:Y:S02]  /*3960*/  HFMA2 R7, R7, R12.reuse, RZ ;  /* 0x0000000c07077231 */ /* 0x081fe400000000ff */
[----:B------:R-:W-:-:S02]  /*3970*/  HFMA2 R31, R31, R12, RZ.H0_H0 ;  /* 0x0000000c1f1f7231 */ /* 0x000fc400000400ff */
[-C--:B------:R-:W-:Y:S02]  /*3980*/  HFMA2 R93, R93, R12.reuse, RZ ;  /* 0x0000000c5d5d7231 */ /* 0x080fe400000000ff */
[----:B------:R-:W-:Y:S02]  /*3990*/  HFMA2 R12, R34, R12, RZ.H0_H0 ;  /* 0x0000000c220c7231 */ /* 0x000fe400000400ff */
[-C--:B------:R-:W-:Y:S02]  /*39a0*/  HFMA2 R31, R30, R13.reuse, R31 ;  /* 0x0000000d1e1f7231 */ /* 0x080fe4000000001f */
[-C--:B------:R-:W-:Y:S02]  /*39b0*/  HFMA2 R12, R11, R13.reuse, R12 ;  /* 0x0000000d0b0c7231 */ /* 0x080fe4000000000c */
[----:B------:R-:W-:Y:S02]  /*39c0*/  HFMA2 R7, R8, R13, R7 ;  /* 0x0000000d08077231 */ /* 0x000fe40000000007 */
[----:B------:R-:W-:-:S02]  /*39d0*/  HFMA2 R31, R90, R14, R31 ;  /* 0x0000000e5a1f7231 */ /* 0x000fc4000000001f */
[----:B------:R-:W-:Y:S01]  /*39e0*/  HFMA2 R93, R32, R13, R93 ;  /* 0x0000000d205d7231 */ /* 0x000fe2000000005d */
[----:B------:R-:W0:Y:S01]  /*39f0*/  LDS.128 R8, [UR4+0xf0] ;  /* 0x0000f004ff087984 */ /* 0x000e220008000c00 */
[-C--:B------:R-:W-:Y:S02]  /*3a00*/  HFMA2 R12, R35, R14.reuse, R12 ;  /* 0x0000000e230c7231 */ /* 0x080fe4000000000c */
[-C--:B------:R-:W-:Y:S02]  /*3a10*/  HFMA2 R31, R45, R15.reuse, R31 ;  /* 0x0000000f2d1f7231 */ /* 0x080fe4000000001f */
[-C--:B------:R-:W-:Y:S02]  /*3a20*/  HFMA2 R7, R79, R14.reuse, R7 ;  /* 0x0000000e4f077231 */ /* 0x080fe40000000007 */
[----:B------:R-:W-:Y:S02]  /*3a30*/  HFMA2 R12, R38, R15, R12 ;  /* 0x0000000f260c7231 */ /* 0x000fe4000000000c */
[----:B------:R-:W-:-:S02]  /*3a40*/  HFMA2 R93, R33, R14, R93 ;  /* 0x0000000e215d7231 */ /* 0x000fc4000000005d */
[-C--:B-1----:R-:W-:Y:S02]  /*3a50*/  HFMA2 R31, R37, R16.reuse, R31 ;  /* 0x00000010251f7231 */ /* 0x082fe4000000001f */
[----:B------:R-:W-:Y:S02]  /*3a60*/  HFMA2 R12, R39, R16, R12 ;  /* 0x00000010270c7231 */ /* 0x000fe4000000000c */
[----:B------:R-:W-:Y:S02]  /*3a70*/  HFMA2 R31, R49, R17, R31 ;  /* 0x00000011311f7231 */ /* 0x000fe4000000001f */
        /* <DEDUP_REMOVED lines=9> */
[-C--:B--2---:R-:W-:Y:S02]  /*3b10*/  HFMA2 R30, R60, R20.reuse, R30 ;  /* 0x000000143c1e7231 */ /* 0x084fe4000000001e */
        /* <DEDUP_REMOVED lines=11> */
[-C--:B0-----:R-:W-:Y:S02]  /*3bd0*/  HFMA2 R30, R65, R8.reuse, R30 ;  /* 0x00000008411e7231 */ /* 0x081fe4000000001e */
        /* <DEDUP_REMOVED lines=11> */
[----:B------:R-:W-:Y:S02]  /*3c90*/  HADD2 R18, R30.H0_H0, R30.H1_H1 ;  /* 0x3000001e1e127230 */ /* 0x000fe40000000800 */
[----:B------:R-:W-:Y:S02]  /*3ca0*/  HADD2 R27, R27.H0_H0, R27.H1_H1 ;  /* 0x3000001b1b1b7230 */ /* 0x000fe40000000800 */
        /* <DEDUP_REMOVED lines=18> */
[----:B------:R-:W-:Y:S02]  /*3dd0*/  HFMA2 R21, R36, R6, RZ ;  /* 0x0000000624157231 */ /* 0x000fe400000000ff */
[----:B------:R-:W-:-:S07]  /*3de0*/  HFMA2 R20, R37, R4, RZ.H0_H0 ;  /* 0x0000000425147231 */ /* 0x000fce00000400ff */
.L_x_753:
[----:B------:R-:W-:-:S13]  /*3df0*/  ISETP.GT.AND P0, PT, R3, RZ, PT ;  /* 0x000000ff0300720c */ /* 0x000fda0003f04270 */
[----:B------:R-:W-:Y:S05]  /*3e00*/  @!P0 EXIT ;  /* 0x000000000000894d */ /* 0x000fea0003800000 */
[----:B------:R-:W0:Y:S01]  /*3e10*/  S2R R9, SR_TID.X ;  /* 0x0000000000097919 */ /* 0x000e220000002100 */
[----:B------:R-:W1:Y:S01]  /*3e20*/  LDC.64 R6, c[0x0][0x3a0] ;  /* 0x0000e800ff067b82 */ /* 0x000e620000000a00 */
[----:B0-----:R-:W-:-:S05]  /*3e30*/  LEA R2, R2, R9, 0x5 ;  /* 0x0000000902027211 */ /* 0x001fca00078e28ff */
[----:B------:R-:W-:-:S04]  /*3e40*/  IMAD R2, R0, R5, R2 ;  /* 0x0000000500027224 */ /* 0x000fc800078e0202 */
[----:B------:R-:W-:-:S04]  /*3e50*/  IMAD.SHL.U32 R9, R2, 0x4, RZ ;  /* 0x0000000402097824 */ /* 0x000fc800078e00ff */
        /* <DEDUP_REMOVED lines=8> */
.L_x_757:
[----:B------:R-:W0:Y:S02]  /*3ee0*/  LDS R10, [R8] ;  /* 0x00000000080a7984 */ /* 0x000e240000000800 */
[----:B0-----:R-:W-:-:S05]  /*3ef0*/  HADD2 R11, R10, R77 ;  /* 0x0000004d0a0b7230 */ /* 0x001fca0000000000 */
[----:B------:R-:W0:Y:S02]  /*3f00*/  ATOMS.CAST.SPIN P0, [R8], R10, R11 ;  /* 0x0000000a0800758d */ /* 0x000e24000180000b */
[----:B0-----:R-:W-:Y:S05]  /*3f10*/  @!P0 BRA `(.L_x_757) ;  /* 0xfffffffc00f08947 */ /* 0x001fea000383ffff */
[----:B------:R-:W-:Y:S05]  /*3f20*/  BRA `(.L_x_755) ;  /* 0x00000000000c7947 */ /* 0x000fea0003800000 */
.L_x_756:
[----:B------:R-:W2:Y:S02]  /*3f30*/  LD.E R0, desc[UR6][R6.64] ;  /* 0x0000000606007980 */ /* 0x000ea4000c101900 */
[----:B--2---:R-:W-:-:S05]  /*3f40*/  IMAD.IADD R9, R77, 0x1, R0 ;  /* 0x000000014d097824 */ /* 0x004fca00078e0200 */
[----:B------:R0:W-:Y:S02]  /*3f50*/  ST.E desc[UR6][R6.64], R9 ;  /* 0x0000000906007985 */ /* 0x0001e4000c101906 */
.L_x_755:
[----:B------:R-:W-:Y:S05]  /*3f60*/  BSYNC.RECONVERGENT B0 ;  /* 0x0000000000007941 */ /* 0x000fea0003800200 */
.L_x_754:
[----:B------:R1:W-:Y:S01]  /*3f70*/  ATOM.E.ADD.F16x2.RN.STRONG.GPU P0, RZ, desc[UR6][R6.64+0x4], R76 ;  /* 0x8000044c06ff79a2 */ /* 0x0003e2000c10e106 */
[----:B------:R-:W-:Y:S04]  /*3f80*/  BSSY.RECONVERGENT B0, `(.L_x_758) ;  /* 0x000000e000007945 */ /* 0x000fe80003800200 */
[----:B-1----:R-:W-:Y:S05]  /*3f90*/  @P0 BRA `(.L_x_759) ;  /* 0x0000000000300947 */ /* 0x002fea0003800000 */
[----:B------:R-:W1:Y:S02]  /*3fa0*/  QSPC.E.S P0, RZ, [R6+0x4] ;  /* 0x0000040006ff73aa */ /* 0x000e640000000500 */
[----:B-1----:R-:W-:Y:S05]  /*3fb0*/  @!P0 BRA `(.L_x_760) ;  /* 0x00000000001c8947 */ /* 0x002fea0003800000 */
[----:B------:R-:W-:-:S04]  /*3fc0*/  MOV R8, R6 ;  /* 0x0000000600087202 */ /* 0x000fc80000000f00 */
[----:B------:R-:W-:-:S07]  /*3fd0*/  MOV R8, R8 ;  /* 0x0000000800087202 */ /* 0x000fce0000000f00 */
.L_x_761:
[----:B------:R-:W1:Y:S02]  /*3fe0*/  LDS R10, [R8+0x4] ;  /* 0x00000400080a7984 */ /* 0x000e640000000800 */
[----:B-1----:R-:W-:-:S05]  /*3ff0*/  HFMA2 R11, R10, 1, 1, R76 ;  /* 0x3c003c000a0b7831 */ /* 0x002fca000000004c */
[----:B------:R-:W1:Y:S02]  /*4000*/  ATOMS.CAST.SPIN P0, [R8+0x4], R10, R11 ;  /* 0x0000040a0800758d */ /* 0x000e64000180000b */
[----:B-1----:R-:W-:Y:S05]  /*4010*/  @!P0 BRA `(.L_x_761) ;  /* 0xfffffffc00f08947 */ /* 0x002fea000383ffff */
[----:B------:R-:W-:Y:S05]  /*4020*/  BRA `(.L_x_759) ;  /* 0x00000000000c7947 */ /* 0x000fea0003800000 */
.L_x_760:
[----:B------:R-:W0:Y:S02]  /*4030*/  LD.E R0, desc[UR6][R6.64+0x4] ;  /* 0x0000040606007980 */ /* 0x000e24000c101900 */
[----:B0-----:R-:W-:-:S05]  /*4040*/  IMAD.IADD R9, R76, 0x1, R0 ;  /* 0x000000014c097824 */ /* 0x001fca00078e0200 */
[----:B------:R1:W-:Y:S02]  /*4050*/  ST.E desc[UR6][R6.64+0x4], R9 ;  /* 0x0000040906007985 */ /* 0x0003e4000c101906 */
.L_x_759:
[----:B------:R-:W-:Y:S05]  /*4060*/  BSYNC.RECONVERGENT B0 ;  /* 0x0000000000007941 */ /* 0x000fea0003800200 */
.L_x_758:
        /* <DEDUP_REMOVED lines=10> */
.L_x_765:
[----:B------:R-:W0:Y:S02]  /*4110*/  LDS R10, [R8] ;  /* 0x00000000080a7984 */ /* 0x000e240000000800 */
[----:B0-----:R-:W-:-:S05]  /*4120*/  HADD2 R11, R10, R28 ;  /* 0x0000001c0a0b7230 */ /* 0x001fca0000000000 */
[----:B------:R-:W0:Y:S02]  /*4130*/  ATOMS.CAST.SPIN P0, [R8], R10, R11 ;  /* 0x0000000a0800758d */ /* 0x000e24000180000b */
[----:B0-----:R-:W-:Y:S05]  /*4140*/  @!P0 BRA `(.L_x_765) ;  /* 0xfffffffc00f08947 */ /* 0x001fea000383ffff */
[----:B------:R-:W-:Y:S05]  /*4150*/  BRA `(.L_x_763) ;  /* 0x00000000000c7947 */ /* 0x000fea0003800000 */
.L_x_764:
[----:B------:R-:W2:Y:S02]  /*4160*/  LD.E R0, desc[UR6][R6.64] ;  /* 0x0000000606007980 */ /* 0x000ea4000c101900 */
[----:B--2---:R-:W-:-:S05]  /*4170*/  IMAD.IADD R9, R28, 0x1, R0 ;  /* 0x000000011c097824 */ /* 0x004fca00078e0200 */
[----:B------:R0:W-:Y:S02]  /*4180*/  ST.E desc[UR6][R6.64], R9 ;  /* 0x0000000906007985 */ /* 0x0001e4000c101906 */
.L_x_763:
[----:B------:R-:W-:Y:S05]  /*4190*/  BSYNC.RECONVERGENT B0 ;  /* 0x0000000000007941 */ /* 0x000fea0003800200 */
.L_x_762:
[----:B------:R1:W-:Y:S01]  /*41a0*/  ATOM.E.ADD.F16x2.RN.STRONG.GPU P0, RZ, desc[UR6][R6.64+0x4], R29 ;  /* 0x8000041d06ff79a2 */ /* 0x0003e2000c10e106 */
[----:B------:R-:W-:Y:S04]  /*41b0*/  BSSY.RECONVERGENT B0, `(.L_x_766) ;  /* 0x000000e000007945 */ /* 0x000fe80003800200 */
[----:B-1----:R-:W-:Y:S05]  /*41c0*/  @P0 BRA `(.L_x_767) ;  /* 0x0000000000300947 */ /* 0x002fea0003800000 */
[----:B------:R-:W1:Y:S02]  /*41d0*/  QSPC.E.S P0, RZ, [R6+0x4] ;  /* 0x0000040006ff73aa */ /* 0x000e640000000500 */
[----:B-1----:R-:W-:Y:S05]  /*41e0*/  @!P0 BRA `(.L_x_768) ;  /* 0x00000000001c8947 */ /* 0x002fea0003800000 */
[----:B------:R-:W-:-:S04]  /*41f0*/  MOV R8, R6 ;  /* 0x0000000600087202 */ /* 0x000fc80000000f00 */
[----:B------:R-:W-:-:S07]  /*4200*/  MOV R8, R8 ;  /* 0x0000000800087202 */ /* 0x000fce0000000f00 */
.L_x_769:
[----:B------:R-:W1:Y:S02]  /*4210*/  LDS R10, [R8+0x4] ;  /* 0x00000400080a7984 */ /* 0x000e640000000800 */
[----:B-1----:R-:W-:-:S05]  /*4220*/  HFMA2 R11, R10, 1, 1, R29 ;  /* 0x3c003c000a0b7831 */ /* 0x002fca000000001d */
[----:B------:R-:W1:Y:S02]  /*4230*/  ATOMS.CAST.SPIN P0, [R8+0x4], R10, R11 ;  /* 0x0000040a0800758d */ /* 0x000e64000180000b */
[----:B-1----:R-:W-:Y:S05]  /*4240*/  @!P0 BRA `(.L_x_769) ;  /* 0xfffffffc00f08947 */ /* 0x002fea000383ffff */
[----:B------:R-:W-:Y:S05]  /*4250*/  BRA `(.L_x_767) ;  /* 0x00000000000c7947 */ /* 0x000fea0003800000 */
.L_x_768:
[----:B------:R-:W0:Y:S02]  /*4260*/  LD.E R0, desc[UR6][R6.64+0x4] ;  /* 0x0000040606007980 */ /* 0x000e24000c101900 */
[----:B0-----:R-:W-:-:S05]  /*4270*/  IMAD.IADD R9, R29, 0x1, R0 ;  /* 0x000000011d097824 */ /* 0x001fca00078e0200 */
[----:B------:R1:W-:Y:S02]  /*4280*/  ST.E desc[UR6][R6.64+0x4], R9 ;  /* 0x0000040906007985 */ /* 0x0003e4000c101906 */
.L_x_767:
[----:B------:R-:W-:Y:S05]  /*4290*/  BSYNC.RECONVERGENT B0 ;  /* 0x0000000000007941 */ /* 0x000fea0003800200 */
.L_x_766:
        /* <DEDUP_REMOVED lines=10> */
.L_x_773:
[----:B------:R-:W0:Y:S02]  /*4340*/  LDS R10, [R8] ;  /* 0x00000000080a7984 */ /* 0x000e240000000800 */
[----:B0-----:R-:W-:-:S05]  /*4350*/  HADD2 R11, R10, R25 ;  /* 0x000000190a0b7230 */ /* 0x001fca0000000000 */
[----:B------:R-:W0:Y:S02]  /*4360*/  ATOMS.CAST.SPIN P0, [R8], R10, R11 ;  /* 0x0000000a0800758d */ /* 0x000e24000180000b */
[----:B0-----:R-:W-:Y:S05]  /*4370*/  @!P0 BRA `(.L_x_773) ;  /* 0xfffffffc00f08947 */ /* 0x001fea000383ffff */
[----:B------:R-:W-:Y:S05]  /*4380*/  BRA `(.L_x_771) ;  /* 0x00000000000c7947 */ /* 0x000fea0003800000 */
.L_x_772:
[----:B------:R-:W2:Y:S02]  /*4390*/  LD.E R0, desc[UR6][R6.64] ;  /* 0x0000000606007980 */ /* 0x000ea4000c101900 */
[----:B--2---:R-:W-:-:S05]  /*43a0*/  IMAD.IADD R9, R25, 0x1, R0 ;  /* 0x0000000119097824 */ /* 0x004fca00078e0200 */
[----:B------:R0:W-:Y:S02]  /*43b0*/  ST.E desc[UR6][R6.64], R9 ;  /* 0x0000000906007985 */ /* 0x0001e4000c101906 */
.L_x_771:
[----:B------:R-:W-:Y:S05]  /*43c0*/  BSYNC.RECONVERGENT B0 ;  /* 0x0000000000007941 */ /* 0x000fea0003800200 */
.L_x_770:
[----:B------:R1:W-:Y:S01]  /*43d0*/  ATOM.E.ADD.F16x2.RN.STRONG.GPU P0, RZ, desc[UR6][R6.64+0x4], R24 ;  /* 0x8000041806ff79a2 */ /* 0x0003e2000c10e106 */
[----:B------:R-:W-:Y:S04]  /*43e0*/  BSSY.RECONVERGENT B0, `(.L_x_774) ;  /* 0x000000e000007945 */ /* 0x000fe80003800200 */
[----:B-1----:R-:W-:Y:S05]  /*43f0*/  @P0 BRA `(.L_x_775) ;  /* 0x0000000000300947 */ /* 0x002fea0003800000 */
[----:B------:R-:W1:Y:S02]  /*4400*/  QSPC.E.S P0, RZ, [R6+0x4] ;  /* 0x0000040006ff73aa */ /* 0x000e640000000500 */
[----:B-1----:R-:W-:Y:S05]  /*4410*/  @!P0 BRA `(.L_x_776) ;  /* 0x00000000001c8947 */ /* 0x002fea0003800000 */
[----:B------:R-:W-:-:S04]  /*4420*/  MOV R8, R6 ;  /* 0x0000000600087202 */ /* 0x000fc80000000f00 */
[----:B------:R-:W-:-:S07]  /*4430*/  MOV R8, R8 ;  /* 0x0000000800087202 */ /* 0x000fce0000000f00 */
.L_x_777:
[----:B------:R-:W1:Y:S02]  /*4440*/  LDS R10, [R8+0x4] ;  /* 0x00000400080a7984 */ /* 0x000e640000000800 */
[----:B-1----:R-:W-:-:S05]  /*4450*/  HFMA2 R11, R10, 1, 1, R24 ;  /* 0x3c003c000a0b7831 */ /* 0x002fca0000000018 */
[----:B------:R-:W1:Y:S02]  /*4460*/  ATOMS.CAST.SPIN P0, [R8+0x4], R10, R11 ;  /* 0x0000040a0800758d */ /* 0x000e64000180000b */
[----:B-1----:R-:W-:Y:S05]  /*4470*/  @!P0 BRA `(.L_x_777) ;  /* 0xfffffffc00f08947 */ /* 0x002fea000383ffff */
[----:B------:R-:W-:Y:S05]  /*4480*/  BRA `(.L_x_775) ;  /* 0x00000000000c7947 */ /* 0x000fea0003800000 */
.L_x_776:
[----:B------:R-:W0:Y:S02]  /*4490*/  LD.E R0, desc[UR6][R6.64+0x4] ;  /* 0x0000040606007980 */ /* 0x000e24000c101900 */
[----:B0-----:R-:W-:-:S05]  /*44a0*/  IMAD.IADD R9, R24, 0x1, R0 ;  /* 0x0000000118097824 */ /* 0x001fca00078e0200 */
[----:B------:R1:W-:Y:S02]  /*44b0*/  ST.E desc[UR6][R6.64+0x4], R9 ;  /* 0x0000040906007985 */ /* 0x0003e4000c101906 */
.L_x_775:
[----:B------:R-:W-:Y:S05]  /*44c0*/  BSYNC.RECONVERGENT B0 ;  /* 0x0000000000007941 */ /* 0x000fea0003800200 */
.L_x_774:
        /* <DEDUP_REMOVED lines=10> */
.L_x_781:
[----:B------:R-:W0:Y:S02]  /*4570*/  LDS R4, [R2] ;  /* 0x0000000002047984 */ /* 0x000e240000000800 */
[----:B0-----:R-:W-:-:S05]  /*4580*/  HADD2 R5, R4, R21 ;  /* 0x0000001504057230 */ /* 0x001fca0000000000 */
[----:B------:R-:W0:Y:S02]  /*4590*/  ATOMS.CAST.SPIN P0, [R2], R4, R5 ;  /* 0x000000040200758d */ /* 0x000e240001800005 */
[----:B0-----:R-:W-:Y:S05]  /*45a0*/  @!P0 BRA `(.L_x_781) ;  /* 0xfffffffc00f08947 */ /* 0x001fea000383ffff */
[----:B------:R-:W-:Y:S05]  /*45b0*/  BRA `(.L_x_779) ;  /* 0x00000000000c7947 */ /* 0x000fea0003800000 */
.L_x_780:
[----:B------:R-:W2:Y:S02]  /*45c0*/  LD.E R0, desc[UR6][R6.64] ;  /* 0x0000000606007980 */ /* 0x000ea4000c101900 */
[----:B--2---:R-:W-:-:S05]  /*45d0*/  IMAD.IADD R3, R21, 0x1, R0 ;  /* 0x0000000115037824 */ /* 0x004fca00078e0200 */
[----:B------:R0:W-:Y:S02]  /*45e0*/  ST.E desc[UR6][R6.64], R3 ;  /* 0x0000000306007985 */ /* 0x0001e4000c101906 */
.L_x_779:
[----:B------:R-:W-:Y:S05]  /*45f0*/  BSYNC.RECONVERGENT B0 ;  /* 0x0000000000007941 */ /* 0x000fea0003800200 */
.L_x_778:
[----:B------:R1:W-:Y:S02]  /*4600*/  ATOM.E.ADD.F16x2.RN.STRONG.GPU P0, RZ, desc[UR6][R6.64+0x4], R20 ;  /* 0x8000041406ff79a2 */ /* 0x0003e4000c10e106 */
[----:B-1----:R-:W-:Y:S05]  /*4610*/  @P0 EXIT ;  /* 0x000000000000094d */ /* 0x002fea0003800000 */
[----:B------:R-:W1:Y:S02]  /*4620*/  QSPC.E.S P0, RZ, [R6+0x4] ;  /* 0x0000040006ff73aa */ /* 0x000e640000000500 */
[----:B-1----:R-:W-:Y:S05]  /*4630*/  @!P0 BRA `(.L_x_782) ;  /* 0x0000000000188947 */ /* 0x002fea0003800000 */
[----:B0-----:R-:W-:-:S07]  /*4640*/  MOV R6, R6 ;  /* 0x0000000600067202 */ /* 0x001fce0000000f00 */
.L_x_783:
[----:B------:R-:W0:Y:S02]  /*4650*/  LDS R2, [R6+0x4] ;  /* 0x0000040006027984 */ /* 0x000e240000000800 */
[----:B0-----:R-:W-:-:S05]  /*4660*/  HFMA2 R3, R2, 1, 1, R20 ;  /* 0x3c003c0002037831 */ /* 0x001fca0000000014 */
[----:B------:R-:W0:Y:S02]  /*4670*/  ATOMS.CAST.SPIN P0, [R6+0x4], R2, R3 ;  /* 0x000004020600758d */ /* 0x000e240001800003 */
[----:B0-----:R-:W-:Y:S05]  /*4680*/  @!P0 BRA `(.L_x_783) ;  /* 0xfffffffc00f08947 */ /* 0x001fea000383ffff */
[----:B------:R-:W-:Y:S05]  /*4690*/  EXIT ;  /* 0x000000000000794d */ /* 0x000fea0003800000 */
.L_x_782:
[----:B------:R-:W0:Y:S02]  /*46a0*/  LD.E R0, desc[UR6][R6.64+0x4] ;  /* 0x0000040606007980 */ /* 0x000e24000c101900 */
[----:B0-----:R-:W-:-:S05]  /*46b0*/  IADD3 R3, PT, PT, R20, R0, RZ ;  /* 0x0000000014037210 */ /* 0x001fca0007ffe0ff */
[----:B------:R-:W-:Y:S01]  /*46c0*/  ST.E desc[UR6][R6.64+0x4], R3 ;  /* 0x0000040306007985 */ /* 0x000fe2000c101906 */
[----:B------:R-:W-:Y:S05]  /*46d0*/  EXIT ;  /* 0x000000000000794d */ /* 0x000fea0003800000 */
.L_x_784:
        /* <DEDUP_REMOVED lines=10> */
.L_x_3576:


//--------------------- .text._Z23gemm_half_q_half_kernelILi4ELi24ELb0ELb0ELi32EEvPK6__halfPKjS4_S2_PS0_iiiiPKtS7_iiiiiibS2_i --------------------------
	.section	.text._Z23gemm_half_q_half_kernelILi4ELi24ELb0ELb0ELi32EEvPK6__halfPKjS4_S2_PS0_iiiiPKtS7_iiiiiibS2_i,"ax",@progbits
	.align	128
        .global         _Z23gemm_half_q_half_kernelILi4ELi24ELb0ELb0ELi32EEvPK6__halfPKjS4_S2_PS0_iiiiPKtS7_iiiiiibS2_i
        .type           _Z23gemm_half_q_half_kernelILi4ELi24ELb0ELb0ELi32EEvPK6__halfPKjS4_S2_PS0_iiiiPKtS7_iiiiiibS2_i,@function
        .size           _Z23gemm_half_q_half_kernelILi4ELi24ELb0ELb0ELi32EEvPK6__halfPKjS4_S2_PS0_iiiiPKtS7_iiiiiibS2_i,(.L_x_3577 - _Z23gemm_half_q_half_kernelILi4ELi24ELb0ELb0ELi32EEvPK6__halfPKjS4_S2_PS0_iiiiPKtS7_iiiiiibS2_i)
        .other          _Z23gemm_half_q_half_kernelILi4ELi24ELb0ELb0ELi32EEvPK6__halfPKjS4_S2_PS0_iiiiPKtS7_iiiiiibS2_i,@"STO_CUDA_ENTRY STV_DEFAULT"
_Z23gemm_half_q_half_kernelILi4ELi24ELb0ELb0ELi32EEvPK6__halfPKjS4_S2_PS0_iiiiPKtS7_iiiiiibS2_i:
.text._Z23gemm_half_q_half_kernelILi4ELi24ELb0ELb0ELi32EEvPK6__halfPKjS4_S2_PS0_iiiiPKtS7_iiiiiibS2_i:
[----:B------:R-:W-:Y:S01]  /*0000*/  LDC R1, c[0x0][0x37c] ;  /* 0x0000df00ff017b82 */ /* 0x000fe20000000800 */
[----:B------:R-:W0:Y:S07]  /*0010*/  S2R R4, SR_CTAID.Y ;  /* 0x0000000000047919 */ /* 0x000e2e0000002600 */
[----:B------:R-:W0:Y:S01]  /*0020*/  LDC R77, c[0x0][0x3a8] ;  /* 0x0000ea00ff4d7b82 */ /* 0x000e220000000800 */
[----:B------:R-:W1:Y:S01]  /*0030*/  LDCU.64 UR8, c[0x0][0x358] ;  /* 0x00006b00ff0877ac */ /* 0x000e620008000a00 */
[----:B------:R-:W-:Y:S01]  /*0040*/  BSSY.RECONVERGENT B0, `(.L_x_785) ;  /* 0x00000c2000007945 */ /* 0x000fe20003800200 */
[----:B------:R-:W2:Y:S01]  /*0050*/  S2R R0, SR_CTAID.Z ;  /* 0x0000000000007919 */ /* 0x000ea20000002700 */
[----:B------:R-:W3:Y:S04]  /*0060*/  S2R R7, SR_TID.X ;  /* 0x0000000000077919 */ /* 0x000ee80000002100 */
[----:B------:R-:W4:Y:S08]  /*0070*/  LDC R3, c[0x0][0x3b0] ;  /* 0x0000ec00ff037b82 */ /* 0x000f300000000800 */
[----:B------:R-:W5:Y:S01]  /*0080*/  S2UR UR4, SR_CTAID.X ;  /* 0x00000000000479c3 */ /* 0x000f620000002500 */
[----:B0-----:R-:W-:Y:S01]  /*0090*/  IMAD R77, R4, -0x4, R77 ;  /* 0xfffffffc044d7824 */ /* 0x001fe200078e024d */
[----:B--2---:R-:W-:-:S04]  /*00a0*/  SHF.L.U32 R10, R0, 0x5, RZ ;  /* 0x00000005000a7819 */ /* 0x004fc800000006ff */
[C---:B------:R-:W-:Y:S02]  /*00b0*/  ISETP.GE.AND P1, PT, R77.reuse, 0x1, PT ;  /* 0x000000014d00780c */ /* 0x040fe40003f26270 */
[C---:B---3--:R-:W-:Y:S01]  /*00c0*/  IADD3 R11, PT, PT, R10.reuse, R7, RZ ;  /* 0x000000070a0b7210 */ /* 0x048fe20007ffe0ff */
[----:B-----5:R-:W-:Y:S01]  /*00d0*/  USHF.L.U32 UR4, UR4, 0x7, URZ ;  /* 0x0000000704047899 */ /* 0x020fe200080006ff */
[----:B----4-:R-:W-:Y:S02]  /*00e0*/  VIADDMNMX R16, R10, 0x20, R3, PT ;  /* 0x000000200a107846 */ /* 0x010fe40003800103 */
[----:B------:R-:W-:Y:S02]  /*00f0*/  VIMNMX R5, PT, PT, R77, 0x4, PT ;  /* 0x000000044d057848 */ /* 0x000fe40003fe0100 */
[----:B------:R-:W-:Y:S02]  /*0100*/  ISETP.GE.OR P0, PT, R11, R16, !P1 ;  /* 0x000000100b00720c */ /* 0x000fe40004f06670 */
[----:B------:R-:W-:-:S11]  /*0110*/  LEA R2, R7, UR4, 0x2 ;  /* 0x0000000407027c11 */ /* 0x000fd6000f8e10ff */
[----:B-1----:R-:W-:Y:S05]  /*0120*/  @P0 BRA `(.L_x_786) ;  /* 0x0000000800cc0947 */ /* 0x002fea0003800000 */
        /* <DEDUP_REMOVED lines=9> */
[----:B------:R-:W-:-:S05]  /*01c0*/  IMAD R8, R4, R3, RZ ;  /* 0x0000000304087224 */ /* 0x000fca00078e02ff */
[----:B------:R-:W-:-:S04]  /*01d0*/  SHF.L.U32 R14, R8, 0x2, RZ ;  /* 0x00000002080e7819 */ /* 0x000fc800000006ff */
        /* <DEDUP_REMOVED lines=19> */
.L_x_790:
        /* <DEDUP_REMOVED lines=32> */
.L_x_789:
        /* <DEDUP_REMOVED lines=20> */
.L_x_791:
[----:B------:R-:W-:-:S13]  /*0650*/  ISETP.EQ.AND P2, PT, R17, RZ, PT ;  /* 0x000000ff1100720c */ /* 0x000fda0003f42270 */
[----:B------:R-:W-:Y:S05]  /*0660*/  @!P0 BRA P2, `(.L_x_786) ;  /* 0x00000004007c8947 */ /* 0x000fea0001000000 */
.L_x_788:
        /* <DEDUP_REMOVED lines=12> */
.L_x_787:
[----:B------:R-:W-:-:S04]  /*0730*/  LEA R8, P0, R11, UR10, 0x1 ;  /* 0x0000000a0b087c11 */ /* 0x000fc8000f8008ff */
[----:B------:R-:W-:Y:S02]  /*0740*/  LEA.HI.X R9, R11, UR11, RZ, 0x1, P0 ;  /* 0x0000000b0b097c11 */ /* 0x000fe400080f0cff */
[----:B------:R-:W-:Y:S01]  /*0750*/  VIMNMX R17, PT, PT, R5, 0x1, !PT ;  /* 0x0000000105117848 */ /* 0x000fe20007fe0100 */
[----:B------:R-:W-:Y:S01]  /*0760*/  IMAD R20, R4, R3, RZ ;  /* 0x0000000304147224 */ /* 0x000fe200078e02ff */
[----:B------:R-:W0:Y:S01]  /*0770*/  LDCU.64 UR10, c[0x0][0x380] ;  /* 0x00007000ff0a77ac */ /* 0x000e220008000a00 */
[----:B------:R1:W5:Y:S01]  /*0780*/  LDG.E.U16.CONSTANT R11, desc[UR8][R8.64] ;  /* 0x00000008080b7981 */ /* 0x000362000c1e9500 */
        /* <DEDUP_REMOVED lines=11> */
.L_x_794:
        /* <DEDUP_REMOVED lines=32> */
.L_x_793:
[----:B------:R-:W-:-:S04]  /*0a40*/  IADD3 R8, PT, PT, RZ, -R17, RZ ;  /* 0x80000011ff087210 */ /* 0x000fc80007ffe0ff */
[----:B------:R-:W-:-:S13]  /*0a50*/  ISETP.GT.AND P2, PT, R8, 0x1, PT ;  /* 0x000000010800780c */ /* 0x000fda0003f44270 */
[----:B------:R-:W-:Y:S05]  /*0a60*/  @!P2 BRA `(.L_x_795) ;  /* 0x000000000048a947 */ /* 0x000fea0003800000 */
        /* <DEDUP_REMOVED lines=18> */
.L_x_795:
[----:B------:R-:W-:-:S13]  /*0b90*/  ISETP.NE.OR P0, PT, R17, RZ, P0 ;  /* 0x000000ff1100720c */ /* 0x000fda0000705670 */
[----:B------:R-:W-:Y:S05]  /*0ba0*/  @!P0 BRA `(.L_x_786) ;  /* 0x00000000002c8947 */ /* 0x000fea0003800000 */
.L_x_792:
[----:B-----5:R-:W-:-:S04]  /*0bb0*/  IADD3 R9, P0, PT, R11, R20, RZ ;  /* 0x000000140b097210 */ /* 0x020fc80007f1e0ff */
        /* <DEDUP_REMOVED lines=10> */
.L_x_786:
[----:B------:R-:W-:Y:S05]  /*0c60*/  BSYNC.RECONVERGENT B0 ;  /* 0x0000000000007941 */ /* 0x000fea0003800200 */
.L_x_785:
        /* <DEDUP_REMOVED lines=10> */
[----:B------:R-:W-:Y:S01]  /*0d10*/  VIMNMX R5, PT, PT, R5, 0x1, !PT ;  /* 0x0000000105057848 */ /* 0x000fe20007fe0100 */
[----:B------:R-:W-:-:S03]  /*0d20*/  IMAD R4, R4, R15, RZ ;  /* 0x0000000f04047224 */ /* 0x000fc600078e02ff */
[----:B------:R-:W-:Y:S02]  /*0d30*/  IADD3 R6, PT, PT, RZ, -R5, RZ ;  /* 0x80000005ff067210 */ /* 0x000fe40007ffe0ff */
[----:B------:R-:W-:Y:S02]  /*0d40*/  LEA R4, R4, UR4, 0x2 ;  /* 0x0000000404047c11 */ /* 0x000fe4000f8e10ff */
[----:B------:R-:W-:Y:S02]  /*0d50*/  ISETP.GE.AND P0, PT, R6, RZ, PT ;  /* 0x000000ff0600720c */ /* 0x000fe40003f06270 */
[----:B-----5:R-:W-:-:S11]  /*0d60*/  LEA R11, R7, R4, 0x2 ;  /* 0x00000004070b7211 */ /* 0x020fd600078e10ff */
[----:B------:R-:W-:Y:S05]  /*0d70*/  @P0 BRA `(.L_x_797) ;  /* 0x00000000008c0947 */ /* 0x000fea0003800000 */
[----:B------:R-:W-:Y:S02]  /*0d80*/  IADD3 R4, PT, PT, RZ, -R6, RZ ;  /* 0x80000006ff047210 */ /* 0x000fe40007ffe0ff */
[----:B------:R-:W-:Y:S02]  /*0d90*/  PLOP3.LUT P0, PT, PT, PT, PT, 0x80, 0x8 ;  /* 0x000000000008781c */ /* 0x000fe40003f0f070 */
[----:B------:R-:W-:-:S13]  /*0da0*/  ISETP.GT.AND P2, PT, R4, 0x3, PT ;  /* 0x000000030400780c */ /* 0x000fda0003f44270 */
[----:B------:R-:W-:Y:S05]  /*0db0*/  @!P2 BRA `(.L_x_798) ;  /* 0x000000000044a947 */ /* 0x000fea0003800000 */
[----:B------:R-:W0:Y:S01]  /*0dc0*/  LDC.64 R20, c[0x0][0x3a0] ;  /* 0x0000e800ff147b82 */ /* 0x000e220000000a00 */
[----:B------:R-:W-:-:S13]  /*0dd0*/  PLOP3.LUT P0, PT, PT, PT, PT, 0x8, 0x80 ;  /* 0x000000000080781c */ /* 0x000fda0003f0e170 */
.L_x_799:
        /* <DEDUP_REMOVED lines=15> */
.L_x_798:
        /* <DEDUP_REMOVED lines=12> */
.L_x_800:
[----:B------:R-:W-:-:S13]  /*0f90*/  ISETP.NE.OR P0, PT, R6, RZ, P0 ;  /* 0x000000ff0600720c */ /* 0x000fda0000705670 */
[----:B------:R-:W-:Y:S05]  /*0fa0*/  @!P0 BRA `(.L_x_796) ;  /* 0x00000000001c8947 */ /* 0x000fea0003800000 */
.L_x_797:
[----:B0-----:R-:W0:Y:S02]  /*0fb0*/  LDC.64 R4, c[0x0][0x3a0] ;  /* 0x0000e800ff047b82 */ /* 0x001e240000000a00 */
.L_x_801:
[C---:B0-----:R-:W-:Y:S01]  /*0fc0*/  IMAD.WIDE R8, R11.reuse, 0x2, R4 ;  /* 0x000000020b087825 */ /* 0x041fe200078e0204 */
[----:B------:R-:W-:Y:S02]  /*0fd0*/  IADD3 R6, PT, PT, R6, 0x1, RZ ;  /* 0x0000000106067810 */ /* 0x000fe40007ffe0ff */
[----:B------:R-:W-:Y:S02]  /*0fe0*/  IADD3 R11, PT, PT, R11, R15, RZ ;  /* 0x0000000f0b0b7210 */ /* 0x000fe40007ffe0ff */
[----:B------:R1:W-:Y:S01]  /*0ff0*/  STG.E.64 desc[UR8][R8.64], RZ ;  /* 0x000000ff08007986 */ /* 0x0003e2000c101b08 */
[----:B------:R-:W-:-:S13]  /*1000*/  ISETP.NE.AND P0, PT, R6, RZ, PT ;  /* 0x000000ff0600720c */ /* 0x000fda0003f05270 */
[----:B-1----:R-:W-:Y:S05]  /*1010*/  @P0 BRA `(.L_x_801) ;  /* 0xfffffffc00e80947 */ /* 0x002fea000383ffff */
.L_x_796:
        /* <DEDUP_REMOVED lines=12> */
[----:B------:R0:W5:Y:S02]  /*10e0*/  LDG.E.U16.CONSTANT R17, desc[UR8][R8.64] ;  /* 0x0000000808117981 */ /* 0x000164000c1e9500 */
[----:B-----5:R-:W-:Y:S01]  /*10f0*/  SHF.R.S32.HI R11, RZ, 0x1f, R2 ;  /* 0x0000001fff0b7819 */ /* 0x020fe20000011402 */
[----:B------:R-:W-:Y:S01]  /*1100*/  UMOV UR4, URZ ;  /* 0x000000ff00047c82 */ /* 0x000fe20008000000 */
[----:B------:R-:W-:Y:S02]  /*1110*/  SHF.L.U32 R7, R7, 0x4, RZ ;  /* 0x0000000407077819 */ /* 0x000fe400000006ff */
[----:B------:R-:W-:Y:S02]  /*1120*/  LEA.HI R11, R11, R2, RZ, 0x3 ;  /* 0x000000020b0b7211 */ /* 0x000fe400078f18ff */
[----:B------:R-:W-:Y:S02]  /*1130*/  MOV R21, R10 ;  /* 0x0000000a00157202 */ /* 0x000fe40000000f00 */
[----:B------:R-:W-:-:S02]  /*1140*/  LOP3.LUT R18, R7, 0x10, RZ, 0xc0, !PT ;  /* 0x0000001007127812 */ /* 0x000fc400078ec0ff */
[----:B0-----:R-:W-:-:S07]  /*1150*/  SHF.R.S32.HI R19, RZ, 0x3, R11 ;  /* 0x00000003ff137819 */ /* 0x001fce000001140b */
.L_x_803:
[----:B------:R-:W0:Y:S01]  /*1160*/  LDC.64 R6, c[0x0][0x390] ;  /* 0x0000e400ff067b82 */ /* 0x000e220000000a00 */
[----:B------:R-:W-:-:S05]  /*1170*/  IADD3 R11, PT, PT, R17, UR4, RZ ;  /* 0x00000004110b7c10 */ /* 0x000fca000fffe0ff */
[----:B------:R-:W-:-:S05]  /*1180*/  IMAD R8, R11, R15, RZ ;  /* 0x0000000f0b087224 */ /* 0x000fca00078e02ff */
[----:B------:R-:W-:-:S04]  /*1190*/  SHF.R.S32.HI R9, RZ, 0x1f, R8 ;  /* 0x0000001fff097819 */ /* 0x000fc80000011408 */
[----:B------:R-:W-:-:S04]  /*11a0*/  LEA.HI R8, R9, R8, RZ, 0x3 ;  /* 0x0000000809087211 */ /* 0x000fc800078f18ff */
[----:B------:R-:W-:-:S05]  /*11b0*/  LEA.HI.SX32 R9, R8, R19, 0x1d ;  /* 0x0000001308097211 */ /* 0x000fca00078feaff */
[----:B0-----:R-:W-:Y:S01]  /*11c0*/  IMAD.WIDE R6, R9, 0x4, R6 ;  /* 0x0000000409067825 */ /* 0x001fe200078e0206 */
[----:B------:R-:W-:Y:S01]  /*11d0*/  SHF.L.U32 R13, R21, 0x1, RZ ;  /* 0x00000001150d7819 */ /* 0x000fe200000006ff */
[----:B------:R-:W0:Y:S04]  /*11e0*/  LDC.64 R8, c[0x0][0x398] ;  /* 0x0000e600ff087b82 */ /* 0x000e280000000a00 */
[----:B------:R-:W5:Y:S01]  /*11f0*/  LDG.E.CONSTANT R7, desc[UR8][R6.64] ;  /* 0x0000000806077981 */ /* 0x000f62000c1e9900 */
[----:B------:R-:W-:-:S06]  /*1200*/  IMAD.WIDE.U32 R12, R13, 0x2, R4 ;  /* 0x000000020d0c7825 */ /* 0x000fcc00078e0004 */
[----:B------:R-:W2:Y:S01]  /*1210*/  LDG.E.U16.CONSTANT R12, desc[UR8][R12.64+0x2] ;  /* 0x000002080c0c7981 */ /* 0x000ea2000c1e9500 */
[----:B0-----:R-:W-:-:S06]  /*1220*/  IMAD.WIDE.U32 R8, R11, 0x2, R8 ;  /* 0x000000020b087825 */ /* 0x001fcc00078e0008 */
[----:B------:R-:W3:Y:S01]  /*1230*/  LDG.E.U16.CONSTANT R8, desc[UR8][R8.64] ;  /* 0x0000000808087981 */ /* 0x000ee2000c1e9500 */
[----:B------:R-:W-:Y:S01]  /*1240*/  UIADD3 UR4, UPT, UPT, UR4, 0x1, URZ ;  /* 0x0000000104047890 */ /* 0x000fe2000fffe0ff */
[----:B-----5:R-:W-:-:S04]  /*1250*/  SHF.R.U32.HI R11, RZ, R18, R7 ;  /* 0x00000012ff0b7219 */ /* 0x020fc80000011607 */
[--C-:B------:R-:W-:Y:S02]  /*1260*/  SHF.R.U32.HI R20, RZ, 0x4, R11.reuse ;  /* 0x00000004ff147819 */ /* 0x100fe4000001160b */
[--C-:B------:R-:W-:Y:S02]  /*1270*/  SHF.R.U32.HI R6, RZ, 0x8, R11.reuse ;  /* 0x00000008ff067819 */ /* 0x100fe4000001160b */
[----:B------:R-:W-:Y:S02]  /*1280*/  LOP3.LUT R20, R20, 0xf, RZ, 0xc0, !PT ;  /* 0x0000000f14147812 */ /* 0x000fe400078ec0ff */
[----:B------:R-:W-:Y:S02]  /*1290*/  LOP3.LUT R6, R6, 0xf, RZ, 0xc0, !PT ;  /* 0x0000000f06067812 */ /* 0x000fe400078ec0ff */
[----:B------:R-:W-:Y:S01]  /*12a0*/  LOP3.LUT R14, R11, 0xf, RZ, 0xc0, !PT ;  /* 0x0000000f0b0e7812 */ /* 0x000fe200078ec0ff */
[----:B------:R-:W-:Y:S01]  /*12b0*/  IMAD R7, R20, R20, R20 ;  /* 0x0000001414077224 */ /* 0x000fe200078e0214 */
[----:B------:R-:W-:-:S02]  /*12c0*/  SHF.R.U32.HI R11, RZ, 0xc, R11 ;  /* 0x0000000cff0b7819 */ /* 0x000fc4000001160b */
[----:B--2---:R-:W-:Y:S01]  /*12d0*/  IADD3 R21, PT, PT, R12, R21, RZ ;  /* 0x000000150c157210 */ /* 0x004fe20007ffe0ff */
[----:B------:R-:W-:Y:S01]  /*12e0*/  IMAD R23, R14, R14, R14 ;  /* 0x0000000e0e177224 */ /* 0x000fe200078e020e */
[----:B------:R-:W-:Y:S01]  /*12f0*/  IADD3 R20, PT, PT, R20, 0x1, R7 ;  /* 0x0000000114147810 */ /* 0x000fe20007ffe007 */
[----:B------:R-:W-:Y:S01]  /*1300*/  IMAD R7, R6, R6, R6 ;  /* 0x0000000606077224 */ /* 0x000fe200078e0206 */
[----:B------:R-:W-:Y:S02]  /*1310*/  LOP3.LUT R11, R11, 0xf, RZ, 0xc0, !PT ;  /* 0x0000000f0b0b7812 */ /* 0x000fe400078ec0ff */
[----:B------:R-:W-:Y:S01]  /*1320*/  IADD3 R23, PT, PT, R14, 0x1, R23 ;  /* 0x000000010e177810 */ /* 0x000fe20007ffe017 */
[----:B------:R-:W3:Y:S01]  /*1330*/  I2F.F16 R13, R20 ;  /* 0x00000014000d7306 */ /* 0x000ee20000200c00 */
[----:B------:R-:W-:Y:S01]  /*1340*/  IADD3 R7, PT, PT, R6, 0x1, R7 ;  /* 0x0000000106077810 */ /* 0x000fe20007ffe007 */
[----:B------:R-:W-:Y:S01]  /*1350*/  IMAD R6, R11, R11, R11 ;  /* 0x0000000b0b067224 */ /* 0x000fe200078e020b */
[----:B------:R-:W-:-:S04]  /*1360*/  ISETP.GE.AND P0, PT, R21, R16, PT ;  /* 0x000000101500720c */ /* 0x000fc80003f06270 */
[----:B------:R-:W-:Y:S01]  /*1370*/  IADD3 R6, PT, PT, R11, 0x1, R6 ;  /* 0x000000010b067810 */ /* 0x000fe20007ffe006 */
[----:B------:R-:W0:Y:S01]  /*1380*/  I2F.F16 R23, R23 ;  /* 0x0000001700177306 */ /* 0x000e220000200c00 */
[----:B---3--:R-:W-:-:S07]  /*1390*/  HMUL2 R13, R13.H0_H0, R8.H0_H0 ;  /* 0x200000080d0d7232 */ /* 0x008fce0000000800 */
[----:B------:R-:W2:Y:S01]  /*13a0*/  I2F.F16 R7, R7 ;  /* 0x0000000700077306 */ /* 0x000ea20000200c00 */
[----:B0-----:R-:W-:-:S07]  /*13b0*/  HMUL2 R14, R23.H0_H0, R8.H0_H0 ;  /* 0x20000008170e7232 */ /* 0x001fce0000000800 */
[----:B------:R-:W0:Y:S01]  /*13c0*/  I2F.F16 R11, R6 ;  /* 0x00000006000b7306 */ /* 0x000e220000200c00 */
[-C--:B--2---:R-:W-:Y:S02]  /*13d0*/  HMUL2 R12, R7.H0_H0, R8.reuse.H0_H0 ;  /* 0x20000008070c7232 */ /* 0x084fe40000000800 */
[----:B0-----:R-:W-:Y:S01]  /*13e0*/  HMUL2 R11, R11.H0_H0, R8.H0_H0 ;  /* 0x200000080b0b7232 */ /* 0x001fe20000000800 */
[----:B------:R-:W-:Y:S06]  /*13f0*/  @!P0 BRA `(.L_x_803) ;  /* 0xfffffffc00588947 */ /* 0x000fec000383ffff */
.L_x_802:
[C---:B------:R-:W-:Y:S01]  /*1400*/  ISETP.GT.AND P0, PT, R10.reuse, UR5, PT ;  /* 0x000000050a007c0c */ /* 0x040fe2000bf04270 */
[----:B0-----:R-:W-:Y:S01]  /*1410*/  HFMA2 R9, -RZ, RZ, 0, 0 ;  /* 0x00000000ff097431 */ /* 0x001fe200000001ff */
[----:B------:R-:W-:Y:S01]  /*1420*/  SHF.R.S32.HI R5, RZ, 0x1f, R22 ;  /* 0x0000001fff057819 */ /* 0x000fe20000011416 */
[----:B------:R-:W-:Y:S01]  /*1430*/  HFMA2 R4, -RZ, RZ, 0, 0 ;  /* 0x00000000ff047431 */ /* 0x000fe200000001ff */
[C---:B--2---:R-:W-:Y:S02]  /*1440*/  ISETP.GT.AND P2, PT, R10.reuse, UR6, PT ;  /* 0x000000060a007c0c */ /* 0x044fe4000bf44270 */
[----:B------:R-:W-:Y:S02]  /*1450*/  CS2R R6, SRZ ;  /* 0x0000000000067805 */ /* 0x000fe4000001ff00 */
[----:B------:R-:W-:Y:S02]  /*1460*/  LEA.HI R5, R5, R22, RZ, 0x5 ;  /* 0x0000001605057211 */ /* 0x000fe400078f28ff */
[----:B---3--:R-:W-:-:S02]  /*1470*/  ISETP.GT.AND P3, PT, R10, UR10, PT ;  /* 0x0000000a0a007c0c */ /* 0x008fc4000bf64270 */
[C---:B----4-:R-:W-:Y:S02]  /*1480*/  ISETP.GT.AND P4, PT, R10.reuse, UR11, PT ;  /* 0x0000000b0a007c0c */ /* 0x050fe4000bf84270 */
        /* <DEDUP_REMOVED lines=11> */
.L_x_804:
        /* <DEDUP_REMOVED lines=8> */
.L_x_805:
        /* <DEDUP_REMOVED lines=8> */
.L_x_806:
        /* <DEDUP_REMOVED lines=8> */
.L_x_807:
        /* <DEDUP_REMOVED lines=8> */
.L_x_808:
        /* <DEDUP_REMOVED lines=25> */
[C---:B------:R-:W-:Y:S01]  /*18d0*/  IMAD.WIDE R2, R15.reuse, 0x4, R98 ;  /* 0x000000040f027825 */ /* 0x040fe200078e0262 */
[----:B------:R0:W2:Y:S04]  /*18e0*/  LDG.E.128.CONSTANT R36, desc[UR8][R98.64] ;  /* 0x0000000862247981 */ /* 0x0000a8000c1e9d00 */
[----:B------:R2:W3:Y:S01]  /*18f0*/  LDG.E.128.CONSTANT R32, desc[UR8][R2.64] ;  /* 0x0000000802207981 */ /* 0x0004e2000c1e9d00 */
[----:B------:R-:W-:-:S05]  /*1900*/  IMAD.WIDE R4, R15, 0x4, R2 ;  /* 0x000000040f047825 */ /* 0x000fca00078e0202 */
[----:B------:R1:W4:Y:S01]  /*1910*/  LDG.E.128.CONSTANT R28, desc[UR8][R4.64] ;  /* 0x00000008041c7981 */ /* 0x000322000c1e9d00 */
[----:B------:R-:W-:-:S05]  /*1920*/  IMAD.WIDE R6, R15, 0x4, R4 ;  /* 0x000000040f067825 */ /* 0x000fca00078e0204 */
[----:B------:R1:W4:Y:S01]  /*1930*/  LDG.E.128.CONSTANT R24, desc[UR8][R6.64] ;  /* 0x0000000806187981 */ /* 0x000322000c1e9d00 */
[----:B------:R-:W-:-:S05]  /*1940*/  IMAD.WIDE R42, R15, 0x4, R6 ;  /* 0x000000040f2a7825 */ /* 0x000fca00078e0206 */
[----:B------:R-:W4:Y:S01]  /*1950*/  LDG.E.128.CONSTANT R20, desc[UR8][R42.64] ;  /* 0x000000082a147981 */ /* 0x000f22000c1e9d00 */
[----:B------:R-:W-:Y:S01]  /*1960*/  HFMA2 R8, -RZ, RZ, 0, 0.03125 ;  /* 0x00002800ff087431 */ /* 0x000fe200000001ff */
[----:B------:R-:W-:Y:S01]  /*1970*/  ISETP.GT.AND P0, PT, R77, RZ, PT ;  /* 0x000000ff4d00720c */ /* 0x000fe20003f04270 */
[----:B------:R-:W-:Y:S01]  /*1980*/  UIADD3 UR4, UPT, UPT, UR5, 0x40, URZ ;  /* 0x0000004005047890 */ /* 0x000fe2000fffe0ff */
[----:B0-----:R-:W-:Y:S02]  /*1990*/  IMAD.WIDE R98, R15, 0x4, R42 ;  /* 0x000000040f627825 */ /* 0x001fe400078e022a */
[----:B-----5:R-:W-:Y:S02]  /*19a0*/  PRMT R11, R11, 0x5410, R8 ;  /* 0x000054100b0b7816 */ /* 0x020fe40000000008 */
[----:B--2---:R-:W-:Y:S02]  /*19b0*/  SHF.R.U32.HI R2, RZ, 0xf, R38 ;  /* 0x0000000fff027819 */ /* 0x004fe40000011626 */
[----:B------:R-:W-:-:S02]  /*19c0*/  SHF.R.U32.HI R9, RZ, 0xf, R37 ;  /* 0x0000000fff097819 */ /* 0x000fc40000011625 */
[----:B------:R-:W-:Y:S02]  /*19d0*/  SHF.R.U32.HI R3, RZ, 0xf, R39 ;  /* 0x0000000fff037819 */ /* 0x000fe40000011627 */
[----:B------:R-:W-:Y:S02]  /*19e0*/  SHF.R.U32.HI R8, RZ, 0xf, R36 ;  /* 0x0000000fff087819 */ /* 0x000fe40000011624 */
[----:B-1----:R-:W-:Y:S02]  /*19f0*/  LOP3.LUT R4, R2, 0x10001, RZ, 0xc0, !PT ;  /* 0x0001000102047812 */ /* 0x002fe400078ec0ff */
[----:B------:R-:W-:Y:S02]  /*1a00*/  LOP3.LUT R9, R9, 0x10001, RZ, 0xc0, !PT ;  /* 0x0001000109097812 */ /* 0x000fe400078ec0ff */
[----:B------:R-:W-:Y:S02]  /*1a10*/  LOP3.LUT R7, R3, 0x10001, RZ, 0xc0, !PT ;  /* 0x0001000103077812 */ /* 0x000fe400078ec0ff */
[----:B---3--:R-:W-:-:S02]  /*1a20*/  SHF.R.U32.HI R2, RZ, 0xe, R33 ;  /* 0x0000000eff027819 */ /* 0x008fc40000011621 */
[----:B------:R-:W-:Y:S02]  /*1a30*/  SHF.R.U32.HI R5, RZ, 0xe, R34 ;  /* 0x0000000eff057819 */ /* 0x000fe40000011622 */
[----:B------:R-:W-:Y:S02]  /*1a40*/  LOP3.LUT R8, R8, 0x10001, RZ, 0xc0, !PT ;  /* 0x0001000108087812 */ /* 0x000fe400078ec0ff */
[----:B------:R-:W-:Y:S02]  /*1a50*/  SHF.R.U32.HI R3, RZ, 0xe, R32 ;  /* 0x0000000eff037819 */ /* 0x000fe40000011620 */
[----:B------:R-:W-:Y:S02]  /*1a60*/  SHF.R.U32.HI R10, RZ, 0xe, R35 ;  /* 0x0000000eff0a7819 */ /* 0x000fe40000011623 */
[----:B------:R-:W-:Y:S02]  /*1a70*/  LOP3.LUT R9, R9, 0x20002, R2, 0xf8, !PT ;  /* 0x0002000209097812 */ /* 0x000fe400078ef802 */
[----:B------:R-:W-:-:S02]  /*1a80*/  LOP3.LUT R6, R4, 0x20002, R5, 0xf8, !PT ;  /* 0x0002000204067812 */ /* 0x000fc400078ef805 */
[----:B------:R-:W-:Y:S02]  /*1a90*/  LOP3.LUT R3, R8, 0x20002, R3, 0xf8, !PT ;  /* 0x0002000208037812 */ /* 0x000fe400078ef803 */
[----:B----4-:R-:W-:Y:S02]  /*1aa0*/  SHF.R.U32.HI R2, RZ, 0xd, R28 ;  /* 0x0000000dff027819 */ /* 0x010fe4000001161c */
[----:B------:R-:W-:Y:S02]  /*1ab0*/  SHF.R.U32.HI R4, RZ, 0xd, R29 ;  /* 0x0000000dff047819 */ /* 0x000fe4000001161d */
[----:B------:R-:W-:Y:S02]  /*1ac0*/  SHF.R.U32.HI R5, RZ, 0xd, R30 ;  /* 0x0000000dff057819 */ /* 0x000fe4000001161e */
[----:B------:R-:W-:Y:S02]  /*1ad0*/  LOP3.LUT R10, R7, 0x20002, R10, 0xf8, !PT ;  /* 0x00020002070a7812 */ /* 0x000fe400078ef80a */
[----:B------:R-:W-:-:S02]  /*1ae0*/  SHF.R.U32.HI R7, RZ, 0xd, R31 ;  /* 0x0000000dff077819 */ /* 0x000fc4000001161f */
[----:B------:R-:W-:Y:S02]  /*1af0*/  LOP3.LUT R3, R3, 0x40004, R2, 0xf8, !PT ;  /* 0x0004000403037812 */ /* 0x000fe400078ef802 */
[----:B------:R-:W-:Y:S02]  /*1b00*/  LOP3.LUT R9, R9, 0x40004, R4, 0xf8, !PT ;  /* 0x0004000409097812 */ /* 0x000fe400078ef804 */
[----:B------:R-:W-:Y:S02]  /*1b10*/  LOP3.LUT R6, R6, 0x40004, R5, 0xf8, !PT ;  /* 0x0004000406067812 */ /* 0x000fe400078ef805 */
[----:B------:R-:W-:Y:S02]  /*1b20*/  SHF.R.U32.HI R2, RZ, 0xc, R24 ;  /* 0x0000000cff027819 */ /* 0x000fe40000011618 */
[----:B------:R-:W-:Y:S02]  /*1b30*/  SHF.R.U32.HI R4, RZ, 0xc, R25 ;  /* 0x0000000cff047819 */ /* 0x000fe40000011619 */
[----:B------:R-:W-:-:S02]  /*1b40*/  SHF.R.U32.HI R5, RZ, 0xc, R26 ;  /* 0x0000000cff057819 */ /* 0x000fc4000001161a */
[----:B------:R-:W-:Y:S02]  /*1b50*/  LOP3.LUT R10, R10, 0x40004, R7, 0xf8, !PT ;  /* 0x000400040a0a7812 */ /* 0x000fe400078ef807 */
[----:B------:R-:W-:Y:S02]  /*1b60*/  SHF.R.U32.HI R7, RZ, 0xc, R27 ;  /* 0x0000000cff077819 */ /* 0x000fe4000001161b */
[----:B------:R-:W-:Y:S02]  /*1b70*/  LOP3.LUT R2, R3, 0x80008, R2, 0xf8, !PT ;  /* 0x0008000803027812 */ /* 0x000fe400078ef802 */
[----:B------:R-:W-:Y:S02]  /*1b80*/  LOP3.LUT R4, R9, 0x80008, R4, 0xf8, !PT ;  /* 0x0008000809047812 */ /* 0x000fe400078ef804 */
[----:B------:R-:W-:Y:S02]  /*1b90*/  SHF.R.U32.HI R75, RZ, 0xb, R20 ;  /* 0x0000000bff4b7819 */ /* 0x000fe40000011614 */
[----:B------:R-:W-:-:S02]  /*1ba0*/  SHF.R.U32.HI R73, RZ, 0xb, R21 ;  /* 0x0000000bff497819 */ /* 0x000fc40000011615 */
[----:B------:R-:W-:Y:S02]  /*1bb0*/  LOP3.LUT R5, R6, 0x80008, R5, 0xf8, !PT ;  /* 0x0008000806057812 */ /* 0x000fe400078ef805 */
[----:B------:R-:W-:Y:S02]  /*1bc0*/  SHF.R.U32.HI R72, RZ, 0xb, R22 ;  /* 0x0000000bff487819 */ /* 0x000fe40000011616 */
[----:B------:R-:W-:Y:S02]  /*1bd0*/  LOP3.LUT R3, R38, 0x3e003e0, RZ, 0xc0, !PT ;  /* 0x03e003e026037812 */ /* 0x000fe400078ec0ff */
[----:B------:R-:W-:Y:S02]  /*1be0*/  LOP3.LUT R10, R10, 0x80008, R7, 0xf8, !PT ;  /* 0x000800080a0a7812 */ /* 0x000fe400078ef807 */
[----:B------:R-:W-:Y:S02]  /*1bf0*/  SHF.R.U32.HI R71, RZ, 0xb, R23 ;  /* 0x0000000bff477819 */ /* 0x000fe40000011617 */
[----:B------:R-:W-:-:S02]  /*1c00*/  LOP3.LUT R75, R2, 0x100010, R75, 0xf8, !PT ;  /* 0x00100010024b7812 */ /* 0x000fc400078ef84b */
[----:B------:R-:W-:Y:S02]  /*1c10*/  LOP3.LUT R73, R4, 0x100010, R73, 0xf8, !PT ;  /* 0x0010001004497812 */ /* 0x000fe400078ef849 */
[----:B------:R-:W-:Y:S02]  /*1c20*/  LOP3.LUT R72, R5, 0x100010, R72, 0xf8, !PT ;  /* 0x0010001005487812 */ /* 0x000fe400078ef848 */
[----:B------:R-:W-:Y:S02]  /*1c30*/  LOP3.LUT R2, R37, 0x3e003e0, RZ, 0xc0, !PT ;  /* 0x03e003e025027812 */ /* 0x000fe400078ec0ff */
[----:B------:R-:W-:Y:S02]  /*1c40*/  LOP3.LUT R4, R39, 0x3e003e0, RZ, 0xc0, !PT ;  /* 0x03e003e027047812 */ /* 0x000fe400078ec0ff */
[----:B------:R-:W-:Y:S02]  /*1c50*/  LOP3.LUT R6, R3, 0x64006400, RZ, 0xfc, !PT ;  /* 0x6400640003067812 */ /* 0x000fe400078efcff */
[----:B------:R-:W-:-:S02]  /*1c60*/  LOP3.LUT R3, R33, 0x3e003e0, RZ, 0xc0, !PT ;  /* 0x03e003e021037812 */ /* 0x000fc400078ec0ff */
[----:B------:R-:W-:Y:S01]  /*1c70*/  LOP3.LUT R5, R34, 0x3e003e0, RZ, 0xc0, !PT ;  /* 0x03e003e022057812 */ /* 0x000fe200078ec0ff */
[-C--:B------:R-:W-:Y:S01]  /*1c80*/  HFMA2 R45, R6, R11.reuse.H1_H1, -48, -48 ;  /* 0xd200d200062d7431 */ /* 0x080fe2000006000b */
[----:B------:R-:W-:Y:S02]  /*1c90*/  LOP3.LUT R71, R10, 0x100010, R71, 0xf8, !PT ;  /* 0x001000100a477812 */ /* 0x000fe400078ef847 */
[----:B------:R-:W-:Y:S02]  /*1ca0*/  LEA R10, R0, 0x20, 0x5 ;  /* 0x00000020000a7811 */ /* 0x000fe400078e28ff */
[----:B------:R-:W-:Y:S02]  /*1cb0*/  LOP3.LUT R46, R2, 0x64006400, RZ, 0xfc, !PT ;  /* 0x64006400022e7812 */ /* 0x000fe400078efcff */
[----:B------:R-:W-:Y:S02]  /*1cc0*/  LOP3.LUT R44, R4, 0x64006400, RZ, 0xfc, !PT ;  /* 0x64006400042c7812 */ /* 0x000fe400078efcff */
[----:B------:R-:W-:Y:S01]  /*1cd0*/  LOP3.LUT R7, R35, 0x3e003e0, RZ, 0xc0, !PT ;  /* 0x03e003e023077812 */ /* 0x000fe200078ec0ff */
[-C--:B------:R-:W-:Y:S01]  /*1ce0*/  HFMA2 R46, R46, R11.reuse.H1_H1, -48, -48 ;  /* 0xd200d2002e2e7431 */ /* 0x080fe2000006000b */
[----:B------:R-:W-:Y:S01]  /*1cf0*/  LOP3.LUT R0, R36, 0x3e003e0, RZ, 0xc0, !PT ;  /* 0x03e003e024007812 */ /* 0x000fe200078ec0ff */
[----:B------:R-:W-:Y:S01]  /*1d00*/  HFMA2 R44, R44, R11.H1_H1, -48, -48 ;  /* 0xd200d2002c2c7431 */ /* 0x000fe2000006000b */
[----:B------:R-:W-:-:S02]  /*1d10*/  LOP3.LUT R2, R32, 0x3e003e0, RZ, 0xc0, !PT ;  /* 0x03e003e020027812 */ /* 0x000fc400078ec0ff */
[----:B------:R-:W-:Y:S02]  /*1d20*/  LOP3.LUT R4, R3, 0x64006400, RZ, 0xfc, !PT ;  /* 0x6400640003047812 */ /* 0x000fe400078efcff */
[----:B------:R-:W-:Y:S02]  /*1d30*/  LOP3.LUT R18, R5, 0x64006400, RZ, 0xfc, !PT ;  /* 0x6400640005127812 */ /* 0x000fe400078efcff */
[----:B------:R-:W-:Y:S01]  /*1d40*/  LOP3.LUT R3, R28, 0x3e003e0, RZ, 0xc0, !PT ;  /* 0x03e003e01c037812 */ /* 0x000fe200078ec0ff */
[-C--:B------:R-:W-:Y:S01]  /*1d50*/  HFMA2 R19, R4, R11.reuse.H1_H1, -48, -48 ;  /* 0xd200d20004137431 */ /* 0x080fe2000006000b */
[----:B------:R-:W-:Y:S01]  /*1d60*/  LOP3.LUT R5, R29, 0x3e003e0, RZ, 0xc0, !PT ;  /* 0x03e003e01d057812 */ /* 0x000fe200078ec0ff */
[----:B------:R-:W-:Y:S01]  /*1d70*/  HFMA2 R18, R18, R11.H1_H1, -48, -48 ;  /* 0xd200d20012127431 */ /* 0x000fe2000006000b */
[----:B------:R-:W-:Y:S02]  /*1d80*/  LOP3.LUT R48, R7, 0x64006400, RZ, 0xfc, !PT ;  /* 0x6400640007307812 */ /* 0x000fe400078efcff */
[----:B------:R-:W-:-:S02]  /*1d90*/  LOP3.LUT R0, R0, 0x64006400, RZ, 0xfc, !PT ;  /* 0x6400640000007812 */ /* 0x000fc400078efcff */
[----:B------:R-:W-:Y:S01]  /*1da0*/  LOP3.LUT R2, R2, 0x64006400, RZ, 0xfc, !PT ;  /* 0x6400640002027812 */ /* 0x000fe200078efcff */
[-C--:B------:R-:W-:Y:S01]  /*1db0*/  HFMA2 R17, R48, R11.reuse.H1_H1, -48, -48 ;  /* 0xd200d20030117431 */ /* 0x080fe2000006000b */
[----:B------:R-:W-:Y:S01]  /*1dc0*/  LOP3.LUT R7, R30, 0x3e003e0, RZ, 0xc0, !PT ;  /* 0x03e003e01e077812 */ /* 0x000fe200078ec0ff */
[-C--:B------:R-:W-:Y:S01]  /*1dd0*/  HFMA2 R90, R0, R11.reuse.H1_H1, -48, -48 ;  /* 0xd200d200005a7431 */ /* 0x080fe2000006000b */
[----:B------:R-:W-:Y:S01]  /*1de0*/  LOP3.LUT R9, R31, 0x3e003e0, RZ, 0xc0, !PT ;  /* 0x03e003e01f097812 */ /* 0x000fe200078ec0ff */
[-C--:B------:R-:W-:Y:S01]  /*1df0*/  HFMA2 R79, R2, R11.reuse.H1_H1, -48, -48 ;  /* 0xd200d200024f7431 */ /* 0x080fe2000006000b */
[----:B------:R-:W-:Y:S02]  /*1e00*/  LOP3.LUT R84, R3, 0x64006400, RZ, 0xfc, !PT ;  /* 0x6400640003547812 */ /* 0x000fe400078efcff */
[----:B------:R-:W-:Y:S02]  /*1e10*/  LOP3.LUT R6, R5, 0x64006400, RZ, 0xfc, !PT ;  /* 0x6400640005067812 */ /* 0x000fe400078efcff */
[----:B------:R-:W-:Y:S01]  /*1e20*/  LOP3.LUT R3, R25, 0x3e003e0, RZ, 0xc0, !PT ;  /* 0x03e003e019037812 */ /* 0x000fe200078ec0ff */
[----:B------:R-:W-:Y:S01]  /*1e30*/  HFMA2 R84, R84, R11.H1_H1, -48, -48 ;  /* 0xd200d20054547431 */ /* 0x000fe2000006000b */
[----:B------:R-:W-:-:S02]  /*1e40*/  LOP3.LUT R5, R26, 0x3e003e0, RZ, 0xc0, !PT ;  /* 0x03e003e01a057812 */ /* 0x000fc400078ec0ff */
[----:B------:R-:W-:Y:S02]  /*1e50*/  LOP3.LUT R8, R7, 0x64006400, RZ, 0xfc, !PT ;  /* 0x6400640007087812 */ /* 0x000fe400078efcff */
[----:B------:R-:W-:Y:S01]  /*1e60*/  LOP3.LUT R52, R9, 0x64006400, RZ, 0xfc, !PT ;  /* 0x6400640009347812 */ /* 0x000fe200078efcff */
[-C--:B------:R-:W-:Y:S01]  /*1e70*/  HFMA2 R9, R6, R11.reuse.H1_H1, -48, -48 ;  /* 0xd200d20006097431 */ /* 0x080fe2000006000b */
[----:B------:R-:W-:Y:S01]  /*1e80*/  LOP3.LUT R7, R27, 0x3e003e0, RZ, 0xc0, !PT ;  /* 0x03e003e01b077812 */ /* 0x000fe200078ec0ff */
[----:B------:R-:W-:Y:S01]  /*1e90*/  HFMA2 R8, R8, R11.H1_H1, -48, -48 ;  /* 0xd200d20008087431 */ /* 0x000fe2000006000b */
[----:B------:R-:W-:Y:S02]  /*1ea0*/  LOP3.LUT R0, R24, 0x3e003e0, RZ, 0xc0, !PT ;  /* 0x03e003e018007812 */ /* 0x000fe400078ec0ff */
[----:B------:R-:W-:Y:S02]  /*1eb0*/  LOP3.LUT R4, R3, 0x64006400, RZ, 0xfc, !PT ;  /* 0x6400640003047812 */ /* 0x000fe400078efcff */
[----:B------:R-:W-:-:S02]  /*1ec0*/  LOP3.LUT R50, R5, 0x64006400, RZ, 0xfc, !PT ;  /* 0x6400640005327812 */ /* 0x000fc400078efcff */
[----:B------:R-:W-:Y:S01]  /*1ed0*/  LOP3.LUT R2, R20, 0x3e003e0, RZ, 0xc0, !PT ;  /* 0x03e003e014027812 */ /* 0x000fe200078ec0ff */
[-C--:B------:R-:W-:Y:S01]  /*1ee0*/  HFMA2 R6, R4, R11.reuse.H1_H1, -48, -48 ;  /* 0xd200d20004067431 */ /* 0x080fe2000006000b */
[----:B------:R-:W-:Y:S02]  /*1ef0*/  LOP3.LUT R3, R21, 0x3e003e0, RZ, 0xc0, !PT ;  /* 0x03e003e015037812 */ /* 0x000fe400078ec0ff */
[----:B------:R-:W-:Y:S02]  /*1f00*/  LOP3.LUT R5, R22, 0x3e003e0, RZ, 0xc0, !PT ;  /* 0x03e003e016057812 */ /* 0x000fe400078ec0ff */
[----:B------:R-:W-:Y:S02]  /*1f10*/  LOP3.LUT R47, R23, 0x3e003e0, RZ, 0xc0, !PT ;  /* 0x03e003e0172f7812 */ /* 0x000fe400078ec0ff */
[----:B------:R-:W-:Y:S01]  /*1f20*/  LOP3.LUT R54, R7, 0x64006400, RZ, 0xfc, !PT ;  /* 0x6400640007367812 */ /* 0x000fe200078efcff */
[----:B------:R-:W-:Y:S01]  /*1f30*/  HFMA2 R7, R52, R11.H1_H1, -48, -48 ;  /* 0xd200d20034077431 */ /* 0x000fe2000006000b */
[----:B------:R-:W-:-:S02]  /*1f40*/  LOP3.LUT R0, R0, 0x64006400, RZ, 0xfc, !PT ;  /* 0x6400640000007812 */ /* 0x000fc400078efcff */
[----:B------:R-:W-:Y:S01]  /*1f50*/  LOP3.LUT R2, R2, 0x64006400, RZ, 0xfc, !PT ;  /* 0x6400640002027812 */ /* 0x000fe200078efcff */
[-C--:B------:R-:W-:Y:S01]  /*1f60*/  HFMA2 R4, R54, R11.reuse.H1_H1, -48, -48 ;  /* 0xd200d20036047431 */ /* 0x080fe2000006000b */
[----:B------:R-:W-:Y:S01]  /*1f70*/  LOP3.LUT R48, R3, 0x64006400, RZ, 0xfc, !PT ;  /* 0x6400640003307812 */ /* 0x000fe200078efcff */
[-C--:B------:R-:W-:Y:S01]  /*1f80*/  HFMA2 R63, R0, R11.reuse.H1_H1, -48, -48 ;  /* 0xd200d200003f7431 */ /* 0x080fe2000006000b */
[----:B------:R-:W-:Y:S01]  /*1f90*/  LOP3.LUT R52, R5, 0x64006400, RZ, 0xfc, !PT ;  /* 0x6400640005347812 */ /* 0x000fe200078efcff */
[-C--:B------:R-:W-:Y:S01]  /*1fa0*/  HFMA2 R70, R2, R11.reuse.H1_H1, -48, -48 ;  /* 0xd200d20002467431 */ /* 0x080fe2000006000b */
[----:B------:R-:W-:Y:S01]  /*1fb0*/  LOP3.LUT R56, R47, 0x64006400, RZ, 0xfc, !PT ;  /* 0x640064002f387812 */ /* 0x000fe200078efcff */
[-C--:B------:R-:W-:Y:S02]  /*1fc0*/  HFMA2 R5, R50, R11.reuse.H1_H1, -48, -48 ;  /* 0xd200d20032057431 */ /* 0x080fe4000006000b */
[-C--:B------:R-:W-:Y:S02]  /*1fd0*/  HFMA2 R3, R48, R11.reuse.H1_H1, -48, -48 ;  /* 0xd200d20030037431 */ /* 0x080fe4000006000b */
[----:B------:R-:W-:-:S02]  /*1fe0*/  HFMA2 R2, R52, R11.H1_H1, -48, -48 ;  /* 0xd200d20034027431 */ /* 0x000fc4000006000b */
[----:B------:R-:W-:Y:S01]  /*1ff0*/  HFMA2 R0, R56, R11.H1_H1, -48, -48 ;  /* 0xd200d20038007431 */ /* 0x000fe2000006000b */
[----:B------:R-:W-:Y:S06]  /*2000*/  @!P0 BRA `(.L_x_809) ;  /* 0x0000001c00888947 */ /* 0x000fec0003800000 */
[----:B------:R-:W0:Y:S01]  /*2010*/  LDS.128 R40, [UR5] ;  /* 0x00000005ff287984 */ /* 0x000e220008000c00 */
        /* <DEDUP_REMOVED lines=8> */
[----:B------:R-:W-:Y:S02]  /*20a0*/  LOP3.LUT R36, R36, 0x64006400, RZ, 0xfc, !PT ;  /* 0x6400640024247812 */ /* 0x000fe400078efcff */
[----:B------:R-:W-:Y:S02]  /*20b0*/  LOP3.LUT R58, R32, 0x1f001f, RZ, 0xc0, !PT ;  /* 0x001f001f203a7812 */ /* 0x000fe400078ec0ff */
[----:B------:R-:W-:Y:S01]  /*20c0*/  SHF.R.U32.HI R51, RZ, 0xa, R32 ;  /* 0x0000000aff337819 */ /* 0x000fe20000011620 */
[----:B------:R-:W-:Y:S01]  /*20d0*/  HADD2 R36, R36, -1040, -1040 ;  /* 0xe410e41024247430 */ /* 0x000fe20000000000 */
        /* <DEDUP_REMOVED lines=14> */
[----:B------:R-:W1:Y:S01]  /*21c0*/  LDS.128 R24, [UR5+0x10] ;  /* 0x00001005ff187984 */ /* 0x000e620008000c00 */
[----:B------:R-:W-:Y:S02]  /*21d0*/  LOP3.LUT R38, R38, 0x64006400, RZ, 0xfc, !PT ;  /* 0x6400640026267812 */ /* 0x000fe400078efcff */
[----:B------:R-:W-:Y:S02]  /*21e0*/  LOP3.LUT R60, R30, 0x1f001f, RZ, 0xc0, !PT ;  /* 0x001f001f1e3c7812 */ /* 0x000fe400078ec0ff */
[----:B------:R-:W-:Y:S01]  /*21f0*/  SHF.R.U32.HI R64, RZ, 0xa, R30 ;  /* 0x0000000aff407819 */ /* 0x000fe2000001161e */
[----:B0-----:R-:W-:Y:S01]  /*2200*/  HFMA2 R30, R36, R40, RZ ;  /* 0x00000028241e7231 */ /* 0x001fe200000000ff */
[----:B------:R-:W-:Y:S01]  /*2210*/  LOP3.LUT R37, R37, 0x64006400, RZ, 0xfc, !PT ;  /* 0x6400640025257812 */ /* 0x000fe200078efcff */
[----:B------:R-:W-:Y:S01]  /*2220*/  HADD2 R38, R38, -1040, -1040 ;  /* 0xe410e41026267430 */ /* 0x000fe20000000000 */
[----:B------:R-:W-:-:S02]  /*2230*/  LOP3.LUT R56, R56, 0x64006400, RZ, 0xfc, !PT ;  /* 0x6400640038387812 */ /* 0x000fc400078efcff */
[----:B------:R-:W-:Y:S01]  /*2240*/  LOP3.LUT R76, R76, 0x1f001f, RZ, 0xc0, !PT ;  /* 0x001f001f4c4c7812 */ /* 0x000fe200078ec0ff */
[----:B------:R-:W-:Y:S01]  /*2250*/  HADD2 R37, R37, -1040, -1040 ;  /* 0xe410e41025257430 */ /* 0x000fe20000000000 */
[----:B------:R-:W-:Y:S01]  /*2260*/  LOP3.LUT R53, R29, 0x1f001f, RZ, 0xc0, !PT ;  /* 0x001f001f1d357812 */ /* 0x000fe200078ec0ff */
[----:B------:R-:W-:Y:S01]  /*2270*/  HADD2 R91, R56, -1040, -1040 ;  /* 0xe410e410385b7430 */ /* 0x000fe20000000000 */
[----:B------:R-:W-:Y:S01]  /*2280*/  SHF.R.U32.HI R49, RZ, 0xa, R29 ;  /* 0x0000000aff317819 */ /* 0x000fe2000001161d */
[----:B------:R-:W-:Y:S01]  /*2290*/  HFMA2 R30, R46, R41, R30 ;  /* 0x000000292e1e7231 */ /* 0x000fe2000000001e */
[----:B------:R-:W-:Y:S02]  /*22a0*/  LOP3.LUT R29, R55, 0x1f001f, RZ, 0xc0, !PT ;  /* 0x001f001f371d7812 */ /* 0x000fe400078ec0ff */
[----:B------:R-:W-:Y:S02]  /*22b0*/  LOP3.LUT R55, R76, 0x64006400, RZ, 0xfc, !PT ;  /* 0x640064004c377812 */ /* 0x000fe400078efcff */
[----:B------:R-:W-:-:S02]  /*22c0*/  LOP3.LUT R52, R28, 0x1f001f, RZ, 0xc0, !PT ;  /* 0x001f001f1c347812 */ /* 0x000fc400078ec0ff */
[----:B------:R-:W-:Y:S01]  /*22d0*/  SHF.R.U32.HI R47, RZ, 0xa, R28 ;  /* 0x0000000aff2f7819 */ /* 0x000fe2000001161c */
[-C--:B------:R-:W-:Y:S01]  /*22e0*/  HFMA2 R28, R37, R40.reuse, RZ.H0_H0 ;  /* 0x00000028251c7231 */ /* 0x080fe200000400ff */
[----:B------:R-:W-:Y:S01]  /*22f0*/  LOP3.LUT R67, R31, 0x1f001f, RZ, 0xc0, !PT ;  /* 0x001f001f1f437812 */ /* 0x000fe200078ec0ff */
[----:B------:R-:W-:Y:S01]  /*2300*/  HADD2 R55, R55, -1040, -1040 ;  /* 0xe410e41037377430 */ /* 0x000fe20000000000 */
[----:B------:R-:W-:Y:S01]  /*2310*/  SHF.R.U32.HI R48, RZ, 0xa, R31 ;  /* 0x0000000aff307819 */ /* 0x000fe2000001161f */
[-C--:B------:R-:W-:Y:S01]  /*2320*/  HFMA2 R31, R38, R40.reuse, RZ ;  /* 0x00000028261f7231 */ /* 0x080fe200000000ff */
[----:B------:R-:W-:Y:S01]  /*2330*/  LOP3.LUT R57, R57, 0x1f001f, RZ, 0xc0, !PT ;  /* 0x001f001f39397812 */ /* 0x000fe200078ec0ff */
[----:B------:R-:W-:Y:S01]  /*2340*/  HFMA2 R40, R91, R40, RZ.H0_H0 ;  /* 0x000000285b287231 */ /* 0x000fe200000400ff */
[----:B------:R-:W-:Y:S01]  /*2350*/  LOP3.LUT R61, R61, 0x64006400, RZ, 0xfc, !PT ;  /* 0x640064003d3d7812 */ /* 0x000fe200078efcff */
[-C--:B------:R-:W-:Y:S01]  /*2360*/  HFMA2 R30, R55, R42.reuse, R30 ;  /* 0x0000002a371e7231 */ /* 0x080fe2000000001e */
        /* <DEDUP_REMOVED lines=11> */
[----:B------:R-:W-:-:S02]  /*2420*/  HFMA2 R29, R89, R42, R29 ;  /* 0x0000002a591d7231 */ /* 0x000fc4000000001d */
[----:B------:R-:W-:Y:S02]  /*2430*/  HADD2 R78, R78, -1040, -1040 ;  /* 0xe410e4104e4e7430 */ /* 0x000fe40000000000 */
[-C--:B------:R-:W-:Y:S01]  /*2440*/  HFMA2 R30, R58, R43.reuse, R30 ;  /* 0x0000002b3a1e7231 */ /* 0x080fe2000000001e */
[----:B------:R-:W-:Y:S01]  /*2450*/  LOP3.LUT R59, R69, 0x64006400, RZ, 0xfc, !PT ;  /* 0x64006400453b7812 */ /* 0x000fe200078efcff */
[----:B------:R-:W-:Y:S01]  /*2460*/  HADD2 R56, R56, -1040, -1040 ;  /* 0xe410e41038387430 */ /* 0x000fe20000000000 */
[----:B------:R-:W-:Y:S01]  /*2470*/  LOP3.LUT R74, R74, 0x64006400, RZ, 0xfc, !PT ;  /* 0x640064004a4a7812 */ /* 0x000fe200078efcff */
[----:B------:R-:W-:Y:S01]  /*2480*/  HADD2 R57, R31, -1040, -1040 ;  /* 0xe410e4101f397430 */ /* 0x000fe20000000000 */
[----:B------:R-:W-:Y:S01]  /*2490*/  LOP3.LUT R39, R39, 0x64006400, RZ, 0xfc, !PT ;  /* 0x6400640027277812 */ /* 0x000fe200078efcff */
[----:B------:R-:W-:Y:S02]  /*24a0*/  HFMA2 R28, R56, R42, R28 ;  /* 0x0000002a381c7231 */ /* 0x000fe4000000001c */
[----:B------:R-:W-:-:S02]  /*24b0*/  HFMA2 R29, R78, R43, R29 ;  /* 0x0000002b4e1d7231 */ /* 0x000fc4000000001d */
[----:B------:R-:W-:Y:S02]  /*24c0*/  HADD2 R59, R59, -1040, -1040 ;  /* 0xe410e4103b3b7430 */ /* 0x000fe40000000000 */
[----:B-1----:R-:W-:Y:S02]  /*24d0*/  HFMA2 R30, R19, R24, R30 ;  /* 0x00000018131e7231 */ /* 0x002fe4000000001e */
[----:B------:R-:W-:Y:S01]  /*24e0*/  HFMA2 R41, R57, R42, R41 ;  /* 0x0000002a39297231 */ /* 0x000fe20000000029 */
[----:B------:R-:W-:Y:S01]  /*24f0*/  LOP3.LUT R68, R68, 0x1f001f, RZ, 0xc0, !PT ;  /* 0x001f001f44447812 */ /* 0x000fe200078ec0ff */
[----:B------:R-:W-:Y:S01]  /*2500*/  HADD2 R61, R74, -1040, -1040 ;  /* 0xe410e4104a3d7430 */ /* 0x000fe20000000000 */
[----:B------:R-:W-:Y:S01]  /*2510*/  LOP3.LUT R51, R51, 0x1f001f, RZ, 0xc0, !PT ;  /* 0x001f001f33337812 */ /* 0x000fe200078ec0ff */
[----:B------:R-:W-:Y:S02]  /*2520*/  HFMA2 R28, R59, R43, R28 ;  /* 0x0000002b3b1c7231 */ /* 0x000fe4000000001c */
[----:B------:R-:W-:-:S02]  /*2530*/  HFMA2 R40, R79, R24, R29 ;  /* 0x000000184f287231 */ /* 0x000fc4000000001d */
[----:B------:R-:W-:Y:S01]  /*2540*/  HADD2 R39, R39, -1040, -1040 ;  /* 0xe410e41027277430 */ /* 0x000fe20000000000 */
[----:B------:R-:W-:Y:S01]  /*2550*/  LOP3.LUT R68, R68, 0x64006400, RZ, 0xfc, !PT ;  /* 0x6400640044447812 */ /* 0x000fe200078efcff */
[----:B------:R-:W-:Y:S01]  /*2560*/  HFMA2 R41, R61, R43, R41 ;  /* 0x0000002b3d297231 */ /* 0x000fe20000000029 */
[----:B------:R-:W-:Y:S01]  /*2570*/  LOP3.LUT R43, R54, 0x1f001f, RZ, 0xc0, !PT ;  /* 0x001f001f362b7812 */ /* 0x000fe200078ec0ff */
[-C--:B------:R-:W-:Y:S01]  /*2580*/  HFMA2 R42, R18, R24.reuse, R28 ;  /* 0x00000018122a7231 */ /* 0x080fe2000000001c */
[----:B------:R-:W-:Y:S01]  /*2590*/  LOP3.LUT R51, R51, 0x64006400, RZ, 0xfc, !PT ;  /* 0x6400640033337812 */ /* 0x000fe200078efcff */
[----:B------:R-:W-:Y:S02]  /*25a0*/  HFMA2 R24, R17, R24, R41 ;  /* 0x0000001811187231 */ /* 0x000fe40000000029 */
[-C--:B------:R-:W-:Y:S02]  /*25b0*/  HFMA2 R41, R39, R25.reuse, R30 ;  /* 0x0000001927297231 */ /* 0x080fe4000000001e */
[----:B------:R-:W-:Y:S01]  /*25c0*/  HADD2 R54, R68, -1040, -1040 ;  /* 0xe410e41044367430 */ /* 0x000fe20000000000 */
[----:B------:R-:W0:Y:S01]  /*25d0*/  LDS.128 R28, [UR5+0x20] ;  /* 0x00002005ff1c7984 */ /* 0x000e220008000c00 */
[----:B------:R-:W-:Y:S01]  /*25e0*/  LOP3.LUT R68, R43, 0x64006400, RZ, 0xfc, !PT ;  /* 0x640064002b447812 */ /* 0x000fe200078efcff */
        /* <DEDUP_REMOVED lines=11> */
[----:B------:R-:W-:Y:S02]  /*26a0*/  HADD2 R51, R60, -1040, -1040 ;  /* 0xe410e4103c337430 */ /* 0x000fe40000000000 */
[-C--:B------:R-:W-:Y:S02]  /*26b0*/  HFMA2 R41, R52, R26.reuse, R41 ;  /* 0x0000001a34297231 */ /* 0x080fe40000000029 */
[----:B------:R-:W-:Y:S01]  /*26c0*/  HFMA2 R25, R53, R25, R24 ;  /* 0x0000001935197231 */ /* 0x000fe20000000018 */
[----:B------:R-:W-:Y:S01]  /*26d0*/  LOP3.LUT R47, R47, 0x1f001f, RZ, 0xc0, !PT ;  /* 0x001f001f2f2f7812 */ /* 0x000fe200078ec0ff */
[----:B------:R-:W-:Y:S02]  /*26e0*/  HADD2 R60, R67, -1040, -1040 ;  /* 0xe410e410433c7430 */ /* 0x000fe40000000000 */
[----:B------:R-:W-:-:S02]  /*26f0*/  HFMA2 R24, R81, R26, R40 ;  /* 0x0000001a51187231 */ /* 0x000fc40000000028 */
[-C--:B------:R-:W-:Y:S01]  /*2700*/  HFMA2 R43, R51, R26.reuse, R42 ;  /* 0x0000001a332b7231 */ /* 0x080fe2000000002a */
[----:B------:R-:W-:Y:S01]  /*2710*/  LOP3.LUT R42, R49, 0x64006400, RZ, 0xfc, !PT ;  /* 0x64006400312a7812 */ /* 0x000fe200078efcff */
[----:B------:R-:W-:Y:S02]  /*2720*/  HFMA2 R40, R60, R26, R25 ;  /* 0x0000001a3c287231 */ /* 0x000fe40000000019 */
[-C--:B------:R-:W-:Y:S01]  /*2730*/  HFMA2 R25, R9, R27.reuse, R41 ;  /* 0x0000001b09197231 */ /* 0x080fe20000000029 */
[----:B------:R-:W-:Y:S01]  /*2740*/  LOP3.LUT R64, R64, 0x1f001f, RZ, 0xc0, !PT ;  /* 0x001f001f40407812 */ /* 0x000fe200078ec0ff */
[-C--:B------:R-:W-:Y:S01]  /*2750*/  HFMA2 R26, R8, R27.reuse, R43 ;  /* 0x0000001b081a7231 */ /* 0x080fe2000000002b */
        /* <DEDUP_REMOVED lines=15> */
[----:B0-----:R-:W-:-:S02]  /*2850*/  HFMA2 R25, R42, R28, R25 ;  /* 0x0000001c2a197231 */ /* 0x001fc40000000019 */
[-C--:B------:R-:W-:Y:S02]  /*2860*/  HFMA2 R26, R49, R28.reuse, R26 ;  /* 0x0000001c311a7231 */ /* 0x080fe4000000001a */
[-C--:B------:R-:W-:Y:S02]  /*2870*/  HFMA2 R24, R85, R28.reuse, R24 ;  /* 0x0000001c55187231 */ /* 0x080fe40000000018 */
[----:B------:R-:W-:Y:S01]  /*2880*/  HADD2 R48, R48, -1040, -1040 ;  /* 0xe410e41030307430 */ /* 0x000fe20000000000 */
[----:B------:R-:W-:Y:S01]  /*2890*/  LOP3.LUT R32, R32, 0x1f001f, RZ, 0xc0, !PT ;  /* 0x001f001f20207812 */ /* 0x000fe200078ec0ff */
[----:B------:R-:W-:Y:S01]  /*28a0*/  HADD2 R88, R88, -1040, -1040 ;  /* 0xe410e41058587430 */ /* 0x000fe20000000000 */
[----:B------:R-:W-:Y:S01]  /*28b0*/  MOV R93, R63 ;  /* 0x0000003f005d7202 */ /* 0x000fe20000000f00 */
[----:B------:R-:W-:Y:S02]  /*28c0*/  HFMA2 R27, R48, R28, R27 ;  /* 0x0000001c301b7231 */ /* 0x000fe4000000001b */
[----:B------:R-:W-:-:S02]  /*28d0*/  HFMA2 R25, R47, R29, R25 ;  /* 0x0000001d2f197231 */ /* 0x000fc40000000019 */
[-C--:B------:R-:W-:Y:S01]  /*28e0*/  HFMA2 R26, R43, R29.reuse, R26 ;  /* 0x0000001d2b1a7231 */ /* 0x080fe2000000001a */
[----:B------:R-:W-:Y:S01]  /*28f0*/  LOP3.LUT R32, R32, 0x64006400, RZ, 0xfc, !PT ;  /* 0x6400640020207812 */ /* 0x000fe200078efcff */
[----:B------:R-:W-:Y:S02]  /*2900*/  HADD2 R50, R50, -1040, -1040 ;  /* 0xe410e41032327430 */ /* 0x000fe40000000000 */
[-C--:B------:R-:W-:Y:S02]  /*2910*/  HFMA2 R64, R88, R29.reuse, R24 ;  /* 0x0000001d58407231 */ /* 0x080fe40000000018 */
[-C--:B------:R-:W-:Y:S01]  /*2920*/  HFMA2 R40, R5, R30.reuse, R26 ;  /* 0x0000001e05287231 */ /* 0x080fe2000000001a */
[----:B------:R-:W-:Y:S01]  /*2930*/  LOP3.LUT R62, R34, 0x1f001f, RZ, 0xc0, !PT ;  /* 0x001f001f223e7812 */ /* 0x000fe200078ec0ff */
[----:B------:R-:W-:Y:S02]  /*2940*/  HFMA2 R28, R50, R29, R27 ;  /* 0x0000001d321c7231 */ /* 0x000fe4000000001b */
[----:B------:R-:W-:Y:S01]  /*2950*/  HFMA2 R41, R6, R30, R25 ;  /* 0x0000001e06297231 */ /* 0x000fe20000000019 */
[----:B------:R-:W-:Y:S01]  /*2960*/  LOP3.LUT R29, R20, 0x1f001f, RZ, 0xc0, !PT ;  /* 0x001f001f141d7812 */ /* 0x000fe200078ec0ff */
[----:B------:R-:W0:Y:S01]  /*2970*/  LDS.128 R24, [UR5+0x30] ;  /* 0x00003005ff187984 */ /* 0x000e220008000c00 */
[----:B------:R-:W-:Y:S01]  /*2980*/  LOP3.LUT R66, R35, 0x1f001f, RZ, 0xc0, !PT ;  /* 0x001f001f23427812 */ /* 0x000fe200078ec0ff */
[----:B------:R-:W-:-:S02]  /*2990*/  HADD2 R92, R32, -1040, -1040 ;  /* 0xe410e410205c7430 */ /* 0x000fc40000000000 */
[-C--:B------:R-:W-:Y:S02]  /*29a0*/  HFMA2 R28, R4, R30.reuse, R28 ;  /* 0x0000001e041c7231 */ /* 0x080fe4000000001c */
[----:B------:R-:W-:Y:S01]  /*29b0*/  HFMA2 R30, R93, R30, R64 ;  /* 0x0000001e5d1e7231 */ /* 0x000fe20000000040 */
[----:B------:R-:W-:Y:S02]  /*29c0*/  LOP3.LUT R33, R33, 0x1f001f, RZ, 0xc0, !PT ;  /* 0x001f001f21217812 */ /* 0x000fe400078ec0ff */
[----:B------:R-:W-:Y:S02]  /*29d0*/  LOP3.LUT R62, R62, 0x64006400, RZ, 0xfc, !PT ;  /* 0x640064003e3e7812 */ /* 0x000fe400078efcff */
        /* <DEDUP_REMOVED lines=10> */
[----:B------:R-:W-:Y:S01]  /*2a80*/  SHF.R.U32.HI R21, RZ, 0xa, R21 ;  /* 0x0000000aff157819 */ /* 0x000fe20000011615 */
[----:B------:R-:W-:Y:S01]  /*2a90*/  HFMA2 R40, R66, R31, R40 ;  /* 0x0000001f42287231 */ /* 0x000fe20000000028 */
[----:B------:R-:W-:Y:S01]  /*2aa0*/  LOP3.LUT R63, R65, 0x64006400, RZ, 0xfc, !PT ;  /* 0x64006400413f7812 */ /* 0x000fe200078efcff */
[----:B------:R-:W-:Y:S01]  /*2ab0*/  HADD2 R65, R33, -1040, -1040 ;  /* 0xe410e41021417430 */ /* 0x000fe20000000000 */
[----:B------:R-:W-:-:S02]  /*2ac0*/  LOP3.LUT R34, R34, 0x64006400, RZ, 0xfc, !PT ;  /* 0x6400640022227812 */ /* 0x000fc400078efcff */
[----:B------:R-:W-:Y:S01]  /*2ad0*/  LOP3.LUT R21, R21, 0x1f001f, RZ, 0xc0, !PT ;  /* 0x001f001f15157812 */ /* 0x000fe200078ec0ff */
[----:B------:R-:W-:Y:S01]  /*2ae0*/  HFMA2 R31, R65, R31, R28 ;  /* 0x0000001f411f7231 */ /* 0x000fe2000000001c */
[----:B------:R-:W-:Y:S01]  /*2af0*/  LOP3.LUT R35, R23, 0x1f001f, RZ, 0xc0, !PT ;  /* 0x001f001f17237812 */ /* 0x000fe200078ec0ff */
[----:B------:R-:W-:Y:S01]  /*2b00*/  HADD2 R64, R34, -1040, -1040 ;  /* 0xe410e41022407430 */ /* 0x000fe20000000000 */
[----:B------:R-:W-:Y:S01]  /*2b10*/  LOP3.LUT R21, R21, 0x64006400, RZ, 0xfc, !PT ;  /* 0x6400640015157812 */ /* 0x000fe200078efcff */
[----:B------:R-:W-:Y:S01]  /*2b20*/  HADD2 R63, R63, -1040, -1040 ;  /* 0xe410e4103f3f7430 */ /* 0x000fe20000000000 */
[----:B------:R-:W-:Y:S02]  /*2b30*/  MOV R96, R70 ;  /* 0x0000004600607202 */ /* 0x000fe40000000f00 */
[----:B------:R-:W-:Y:S01]  /*2b40*/  LOP3.LUT R35, R35, 0x64006400, RZ, 0xfc, !PT ;  /* 0x6400640023237812 */ /* 0x000fe200078efcff */
[----:B------:R-:W-:Y:S01]  /*2b50*/  HADD2 R70, R21, -1040, -1040 ;  /* 0xe410e41015467430 */ /* 0x000fe20000000000 */
[----:B------:R-:W-:-:S02]  /*2b60*/  SHF.R.U32.HI R23, RZ, 0xa, R23 ;  /* 0x0000000aff177819 */ /* 0x000fc40000011617 */
[----:B------:R-:W-:Y:S01]  /*2b70*/  SHF.R.U32.HI R20, RZ, 0xa, R20 ;  /* 0x0000000aff147819 */ /* 0x000fe20000011614 */
[----:B------:R-:W-:Y:S01]  /*2b80*/  HADD2 R67, R35, -1040, -1040 ;  /* 0xe410e41023437430 */ /* 0x000fe20000000000 */
[----:B------:R-:W-:Y:S01]  /*2b90*/  SHF.R.U32.HI R22, RZ, 0xa, R22 ;  /* 0x0000000aff167819 */ /* 0x000fe20000011616 */
[-C--:B0-----:R-:W-:Y:S02]  /*2ba0*/  HFMA2 R28, R94, R24.reuse, R30 ;  /* 0x000000185e1c7231 */ /* 0x081fe4000000001e */
[-C--:B------:R-:W-:Y:S02]  /*2bb0*/  HFMA2 R29, R63, R24.reuse, R40 ;  /* 0x000000183f1d7231 */ /* 0x080fe40000000028 */
[-C--:B------:R-:W-:Y:S01]  /*2bc0*/  HFMA2 R41, R64, R24.reuse, R41 ;  /* 0x0000001840297231 */ /* 0x080fe20000000029 */
[----:B------:R-:W-:Y:S01]  /*2bd0*/  LOP3.LUT R22, R22, 0x1f001f, RZ, 0xc0, !PT ;  /* 0x001f001f16167812 */ /* 0x000fe200078ec0ff */
[----:B------:R-:W-:Y:S01]  /*2be0*/  HFMA2 R30, R67, R24, R31 ;  /* 0x00000018431e7231 */ /* 0x000fe2000000001f */
        /* <DEDUP_REMOVED lines=16> */
[----:B------:R-:W-:Y:S01]  /*2cf0*/  ISETP.NE.AND P0, PT, R77, 0x1, PT ;  /* 0x000000014d00780c */ /* 0x000fe20003f05270 */
[----:B------:R-:W-:Y:S01]  /*2d00*/  HADD2 R73, R28, -1040, -1040 ;  /* 0xe410e4101c497430 */ /* 0x000fe20000000000 */
[----:B------:R-:W-:Y:S01]  /*2d10*/  LOP3.LUT R28, R72, 0x64006400, RZ, 0xfc, !PT ;  /* 0x64006400481c7812 */ /* 0x000fe200078efcff */
[----:B------:R-:W-:Y:S01]  /*2d20*/  HADD2 R72, R75, -1040, -1040 ;  /* 0xe410e4104b487430 */ /* 0x000fe20000000000 */
[----:B------:R-:W-:Y:S01]  /*2d30*/  PRMT R14, R14, 0x5410, R13 ;  /* 0x000054100e0e7816 */ /* 0x000fe2000000000d */
[----:B------:R-:W-:-:S02]  /*2d40*/  HFMA2 R21, R95, R26, R21 ;  /* 0x0000001a5f157231 */ /* 0x000fc40000000015 */
[----:B------:R-:W-:Y:S01]  /*2d50*/  HADD2 R71, R24, -1040, -1040 ;  /* 0xe410e41018477430 */ /* 0x000fe20000000000 */
[----:B------:R-:W-:Y:S01]  /*2d60*/  PRMT R12, R12, 0x5410, R11 ;  /* 0x000054100c0c7816 */ /* 0x000fe2000000000b */
[----:B------:R-:W-:Y:S01]  /*2d70*/  HADD2 R75, R28, -1040, -1040 ;  /* 0xe410e4101c4b7430 */ /* 0x000fe20000000000 */
[----:B------:R-:W-:Y:S01]  /*2d80*/  PRMT R69, RZ, 0x5410, RZ ;  /* 0x00005410ff457816 */ /* 0x000fe200000000ff */
[----:B------:R-:W-:Y:S01]  /*2d90*/  HFMA2 R25, R73, R26, R25 ;  /* 0x0000001a49197231 */ /* 0x000fe20000000019 */
[----:B------:R-:W-:Y:S01]  /*2da0*/  PRMT R68, RZ, 0x5410, RZ ;  /* 0x00005410ff447816 */ /* 0x000fe200000000ff */
[----:B------:R-:W-:Y:S02]  /*2db0*/  HADD2 R76, R76, -1040, -1040 ;  /* 0xe410e4104c4c7430 */ /* 0x000fe40000000000 */
[-C--:B------:R-:W-:Y:S02]  /*2dc0*/  HFMA2 R21, R72, R27.reuse, R21 ;  /* 0x0000001b48157231 */ /* 0x080fe40000000015 */
[----:B------:R-:W-:-:S02]  /*2dd0*/  HFMA2 R22, R71, R27, R22 ;  /* 0x0000001b47167231 */ /* 0x000fc40000000016 */
[-C--:B------:R-:W-:Y:S02]  /*2de0*/  HFMA2 R20, R75, R27.reuse, R20 ;  /* 0x0000001b4b147231 */ /* 0x080fe40000000014 */
[----:B------:R-:W-:Y:S01]  /*2df0*/  HFMA2 R25, R76, R27, R25 ;  /* 0x0000001b4c197231 */ /* 0x000fe20000000019 */
[----:B------:R-:W-:Y:S01]  /*2e00*/  PRMT R82, RZ, 0x5410, RZ ;  /* 0x00005410ff527816 */ /* 0x000fe200000000ff */
[----:B------:R-:W-:Y:S01]  /*2e10*/  HADD2 R22, R22.H0_H0, R22.H1_H1 ;  /* 0x3000001616167230 */ /* 0x000fe20000000800 */
[----:B------:R-:W-:Y:S01]  /*2e20*/  PRMT R83, RZ, 0x5410, RZ ;  /* 0x00005410ff537816 */ /* 0x000fe200000000ff */
[----:B------:R-:W-:Y:S01]  /*2e30*/  HADD2 R25, R25.H0_H0, R25.H1_H1 ;  /* 0x3000001919197230 */ /* 0x000fe20000000800 */
[----:B------:R-:W-:Y:S01]  /*2e40*/  PRMT R87, RZ, 0x5410, RZ ;  /* 0x00005410ff577816 */ /* 0x000fe200000000ff */
[----:B------:R-:W-:Y:S01]  /*2e50*/  HADD2 R21, R21.H0_H0, R21.H1_H1 ;  /* 0x3000001515157230 */ /* 0x000fe20000000800 */
[----:B------:R-:W-:Y:S01]  /*2e60*/  PRMT R86, RZ, 0x5410, RZ ;  /* 0x00005410ff567816 */ /* 0x000fe200000000ff */
        /* <DEDUP_REMOVED lines=10> */
[----:B------:R-:W-:Y:S02]  /*2f10*/  PRMT R12, R12, 0x5410, R11 ;  /* 0x000054100c0c7816 */ /* 0x000fe4000000000b */
[----:B------:R-:W-:Y:S01]  /*2f20*/  PRMT R83, RZ, 0x5410, RZ ;  /* 0x00005410ff537816 */ /* 0x000fe200000000ff */
[----:B------:R-:W2:Y:S01]  /*2f30*/  LDS.128 R28, [UR5+0x60] ;  /* 0x00006005ff1c7984 */ /* 0x000ea20008000c00 */
[----:B------:R-:W-:Y:S02]  /*2f40*/  PRMT R87, RZ, 0x5410, RZ ;  /* 0x00005410ff577816 */ /* 0x000fe400000000ff */
[----:B------:R-:W-:Y:S01]  /*2f50*/  PRMT R86, RZ, 0x5410, RZ ;  /* 0x00005410ff567816 */ /* 0x000fe200000000ff */
[----:B0-----:R-:W-:-:S02]  /*2f60*/  HFMA2 R32, R91, R20, RZ ;  /* 0x000000145b207231 */ /* 0x001fc400000000ff */
[----:B------:R-:W-:Y:S02]  /*2f70*/  HFMA2 R82, R37, R20, RZ ;  /* 0x0000001425527231 */ /* 0x000fe400000000ff */
[-C--:B------:R-:W-:Y:S02]  /*2f80*/  HFMA2 R32, R90, R21.reuse, R32 ;  /* 0x000000155a207231 */ /* 0x080fe40000000020 */
[----:B------:R-:W-:Y:S02]  /*2f90*/  HFMA2 R82, R45, R21, R82 ;  /* 0x000000152d527231 */ /* 0x000fe40000000052 */
[-C--:B------:R-:W-:Y:S02]  /*2fa0*/  HFMA2 R32, R89, R22.reuse, R32 ;  /* 0x0000001659207231 */ /* 0x080fe40000000020 */
[----:B------:R-:W-:Y:S02]  /*2fb0*/  HFMA2 R82, R56, R22, R82 ;  /* 0x0000001638527231 */ /* 0x000fe40000000052 */
[----:B------:R-:W-:-:S02]  /*2fc0*/  HFMA2 R68, R78, R23, R32 ;  /* 0x000000174e447231 */ /* 0x000fc40000000020 */
[----:B------:R-:W-:Y:S01]  /*2fd0*/  HFMA2 R82, R59, R23, R82 ;  /* 0x000000173b527231 */ /* 0x000fe20000000052 */
[----:B------:R-:W0:Y:S01]  /*2fe0*/  LDS.128 R32, [UR5+0x70] ;  /* 0x00007005ff207984 */ /* 0x000e220008000c00 */
[-C--:B-1----:R-:W-:Y:S02]  /*2ff0*/  HFMA2 R68, R79, R24.reuse, R68 ;  /* 0x000000184f447231 */ /* 0x082fe40000000044 */
[----:B------:R-:W-:Y:S02]  /*3000*/  HFMA2 R82, R18, R24, R82 ;  /* 0x0000001812527231 */ /* 0x000fe40000000052 */
[-C--:B------:R-:W-:Y:S02]  /*3010*/  HFMA2 R68, R80, R25.reuse, R68 ;  /* 0x0000001950447231 */ /* 0x080fe40000000044 */
[----:B------:R-:W-:Y:S02]  /*3020*/  HFMA2 R82, R54, R25, R82 ;  /* 0x0000001936527231 */ /* 0x000fe40000000052 */
[----:B------:R-:W-:-:S02]  /*3030*/  HFMA2 R68, R81, R26, R68 ;  /* 0x0000001a51447231 */ /* 0x000fc40000000044 */
[----:B------:R-:W-:Y:S02]  /*3040*/  HFMA2 R82, R51, R26, R82 ;  /* 0x0000001a33527231 */ /* 0x000fe40000000052 */
[-C--:B------:R-:W-:Y:S02]  /*3050*/  HFMA2 R68, R84, R27.reuse, R68 ;  /* 0x0000001b54447231 */ /* 0x080fe40000000044 */
[----:B------:R-:W-:Y:S02]  /*3060*/  HFMA2 R82, R8, R27, R82 ;  /* 0x0000001b08527231 */ /* 0x000fe40000000052 */
[-C--:B--2---:R-:W-:Y:S02]  /*3070*/  HFMA2 R68, R85, R28.reuse, R68 ;  /* 0x0000001c55447231 */ /* 0x084fe40000000044 */
[----:B------:R-:W-:Y:S02]  /*3080*/  HFMA2 R82, R49, R28, R82 ;  /* 0x0000001c31527231 */ /* 0x000fe40000000052 */
[----:B------:R-:W-:-:S02]  /*3090*/  HFMA2 R68, R88, R29, R68 ;  /* 0x0000001d58447231 */ /* 0x000fc40000000044 */
[----:B------:R-:W-:Y:S02]  /*30a0*/  HFMA2 R82, R43, R29, R82 ;  /* 0x0000001d2b527231 */ /* 0x000fe40000000052 */
[-C--:B------:R-:W-:Y:S02]  /*30b0*/  HFMA2 R68, R93, R30.reuse, R68 ;  /* 0x0000001e5d447231 */ /* 0x080fe40000000044 */
[----:B------:R-:W-:Y:S02]  /*30c0*/  HFMA2 R82, R5, R30, R82 ;  /* 0x0000001e05527231 */ /* 0x000fe40000000052 */
[-C--:B------:R-:W-:Y:S02]  /*30d0*/  HFMA2 R68, R92, R31.reuse, R68 ;  /* 0x0000001f5c447231 */ /* 0x080fe40000000044 */
[----:B------:R-:W-:Y:S02]  /*30e0*/  HFMA2 R82, R66, R31, R82 ;  /* 0x0000001f42527231 */ /* 0x000fe40000000052 */
[----:B0-----:R-:W-:-:S02]  /*30f0*/  HFMA2 R68, R94, R32, R68 ;  /* 0x000000205e447231 */ /* 0x001fc40000000044 */
[----:B------:R-:W-:Y:S02]  /*3100*/  HFMA2 R82, R63, R32, R82 ;  /* 0x000000203f527231 */ /* 0x000fe40000000052 */
[-C--:B------:R-:W-:Y:S02]  /*3110*/  HFMA2 R68, R96, R33.reuse, R68 ;  /* 0x0000002160447231 */ /* 0x080fe40000000044 */
[----:B------:R-:W-:Y:S02]  /*3120*/  HFMA2 R82, R2, R33, R82 ;  /* 0x0000002102527231 */ /* 0x000fe40000000052 */
[-C--:B------:R-:W-:Y:S02]  /*3130*/  HFMA2 R68, R95, R34.reuse, R68 ;  /* 0x000000225f447231 */ /* 0x080fe40000000044 */
[----:B------:R-:W-:Y:S02]  /*3140*/  HFMA2 R82, R74, R34, R82 ;  /* 0x000000224a527231 */ /* 0x000fe40000000052 */
[----:B------:R-:W-:-:S02]  /*3150*/  HFMA2 R68, R72, R35, R68 ;  /* 0x0000002348447231 */ /* 0x000fc40000000044 */
[----:B------:R-:W-:Y:S02]  /*3160*/  HFMA2 R82, R75, R35, R82 ;  /* 0x000000234b527231 */ /* 0x000fe40000000052 */
[----:B------:R-:W-:Y:S02]  /*3170*/  HADD2 R69, R68.H0_H0, R68.H1_H1 ;  /* 0x3000004444457230 */ /* 0x000fe40000000800 */
[-C--:B------:R-:W-:Y:S02]  /*3180*/  HFMA2 R68, R36, R20.reuse, RZ ;  /* 0x0000001424447231 */ /* 0x080fe400000000ff */
[----:B------:R-:W-:-:S04]  /*3190*/  HFMA2 R20, R38, R20, RZ.H0_H0 ;  /* 0x0000001426147231 */ /* 0x000fc800000400ff */
[-C--:B------:R-:W-:Y:S02]  /*31a0*/  HFMA2 R20, R44, R21.reuse, R20 ;  /* 0x000000152c147231 */ /* 0x080fe40000000014 */
[----:B------:R-:W-:Y:S02]  /*31b0*/  HADD2 R82, R82.H0_H0, R82.H1_H1 ;  /* 0x3000005252527230 */ /* 0x000fe40000000800 */
[-C--:B------:R-:W-:Y:S02]  /*31c0*/  HFMA2 R20, R57, R22.reuse, R20 ;  /* 0x0000001639147231 */ /* 0x080fe40000000014 */
[----:B------:R-:W-:Y:S02]  /*31d0*/  HFMA2 R68, R46, R21, R68 ;  /* 0x000000152e447231 */ /* 0x000fe40000000044 */
        /* <DEDUP_REMOVED lines=21> */
[----:B------:R-:W-:Y:S01]  /*3330*/  PRMT R82, R82, 0x5410, R20 ;  /* 0x0000541052527816 */ /* 0x000fe20000000014 */
[----:B------:R-:W-:-:S04]  /*3340*/  HFMA2 R68, R47, R29, R68 ;  /* 0x0000001d2f447231 */ /* 0x000fc80000000044 */
[----:B------:R-:W-:-:S04]  /*3350*/  HFMA2 R68, R6, R30, R68 ;  /* 0x0000001e06447231 */ /* 0x000fc80000000044 */
[----:B------:R-:W-:-:S04]  /*3360*/  HFMA2 R68, R62, R31, R68 ;  /* 0x0000001f3e447231 */ /* 0x000fc80000000044 */
[----:B------:R-:W-:-:S04]  /*3370*/  HFMA2 R68, R64, R32, R68 ;  /* 0x0000002040447231 */ /* 0x000fc80000000044 */
[----:B------:R-:W-:-:S04]  /*3380*/  HFMA2 R68, R3, R33, R68 ;  /* 0x0000002103447231 */ /* 0x000fc80000000044 */
[----:B------:R-:W-:-:S04]  /*3390*/  HFMA2 R68, R70, R34, R68 ;  /* 0x0000002246447231 */ /* 0x000fc80000000044 */
[----:B------:R-:W-:-:S04]  /*33a0*/  HFMA2 R68, R71, R35, R68 ;  /* 0x0000002347447231 */ /* 0x000fc80000000044 */
[----:B------:R-:W-:-:S05]  /*33b0*/  HADD2 R68, R68.H0_H0, R68.H1_H1 ;  /* 0x3000004444447230 */ /* 0x000fca0000000800 */
[----:B------:R-:W-:Y:S01]  /*33c0*/  PRMT R69, R69, 0x5410, R68 ;  /* 0x0000541045457816 */ /* 0x000fe20000000044 */
[----:B------:R-:W-:Y:S01]  /*33d0*/  HFMA2 R68, R82, R12, RZ.H0_H0 ;  /* 0x0000000c52447231 */ /* 0x000fe200000400ff */
[----:B------:R-:W-:-:S03]  /*33e0*/  PRMT R82, RZ, 0x5410, RZ ;  /* 0x00005410ff527816 */ /* 0x000fc600000000ff */
[----:B------:R-:W-:Y:S01]  /*33f0*/  HFMA2 R69, R69, R14, RZ ;  /* 0x0000000e45457231 */ /* 0x000fe200000000ff */
[----:B------:R-:W-:Y:S06]  /*3400*/  @!P0 BRA `(.L_x_809) ;  /* 0x0000000800888947 */ /* 0x000fec0003800000 */
[----:B------:R-:W0:Y:S01]  /*3410*/  LDS.128 R20, [UR5+0x80] ;  /* 0x00008005ff147984 */ /* 0x000e220008000c00 */
[----:B------:R-:W-:Y:S02]  /*3420*/  MOV R32, R7 ;  /* 0x0000000700207202 */ /* 0x000fe40000000f00 */
[----:B------:R-:W-:Y:S01]  /*3430*/  MOV R35, R5 ;  /* 0x0000000500237202 */ /* 0x000fe20000000f00 */
[----:B------:R-:W1:Y:S01]  /*3440*/  LDS.128 R24, [UR5+0x90] ;  /* 0x00009005ff187984 */ /* 0x000e620008000c00 */
[----:B------:R-:W-:Y:S02]  /*3450*/  MOV R33, R6 ;  /* 0x0000000600217202 */ /* 0x000fe40000000f00 */
[----:B------:R-:W-:Y:S02]  /*3460*/  MOV R97, R4 ;  /* 0x0000000400617202 */ /* 0x000fe40000000f00 */
[----:B------:R-:W-:Y:S02]  /*3470*/  ISETP.NE.AND P0, PT, R77, 0x3, PT ;  /* 0x000000034d00780c */ /* 0x000fe40003f05270 */
[----:B------:R-:W-:-:S02]  /*3480*/  PRMT R14, R14, 0x5410, R13 ;  /* 0x000054100e0e7816 */ /* 0x000fc4000000000d */
[----:B------:R-:W-:Y:S02]  /*3490*/  PRMT R12, R12, 0x5410, R11 ;  /* 0x000054100c0c7816 */ /* 0x000fe4000000000b */
[----:B------:R-:W-:Y:S02]  /*34a0*/  PRMT R87, RZ, 0x5410, RZ ;  /* 0x00005410ff577816 */ /* 0x000fe400000000ff */
[----:B------:R-:W-:Y:S01]  /*34b0*/  PRMT R86, RZ, 0x5410, RZ ;  /* 0x00005410ff567816 */ /* 0x000fe200000000ff */
        /* <DEDUP_REMOVED lines=9> */
[----:B------:R-:W-:-:S02]  /*3550*/  HFMA2 R29, R58, R23, R29 ;  /* 0x000000173a1d7231 */ /* 0x000fc4000000001d */
[-C--:B------:R-:W-:Y:S02]  /*3560*/  HFMA2 R21, R57, R22.reuse, R21 ;  /* 0x0000001639157231 */ /* 0x080fe40000000015 */
[----:B------:R-:W-:Y:S02]  /*3570*/  HFMA2 R20, R89, R22, R20 ;  /* 0x0000001659147231 */ /* 0x000fe40000000014 */
[----:B-1----:R-:W-:Y:S02]  /*3580*/  HFMA2 R30, R19, R24, R29 ;  /* 0x00000018131e7231 */ /* 0x002fe4000000001d */
        /* <DEDUP_REMOVED lines=8> */
[----:B------:R-:W-:-:S02]  /*3610*/  HFMA2 R7, R9, R27, R30 ;  /* 0x0000001b09077231 */ /* 0x000fc4000000001e */
[-C--:B------:R-:W-:Y:S02]  /*3620*/  HFMA2 R31, R79, R24.reuse, R20 ;  /* 0x000000184f1f7231 */ /* 0x080fe40000000014 */
[----:B------:R-:W0:Y:S01]  /*3630*/  LDS.128 R20, [UR5+0xa0] ;  /* 0x0000a005ff147984 */ /* 0x000e220008000c00 */
[----:B------:R-:W-:Y:S02]  /*3640*/  HFMA2 R28, R18, R24, R28 ;  /* 0x00000018121c7231 */ /* 0x000fe4000000001c */
[-C--:B------:R-:W-:Y:S02]  /*3650*/  HFMA2 R24, R80, R25.reuse, R31 ;  /* 0x0000001950187231 */ /* 0x080fe4000000001f */
[----:B------:R-:W-:Y:S02]  /*3660*/  HFMA2 R28, R54, R25, R28 ;  /* 0x00000019361c7231 */ /* 0x000fe4000000001c */
[-C--:B------:R-:W-:Y:S02]  /*3670*/  HFMA2 R24, R81, R26.reuse, R24 ;  /* 0x0000001a51187231 */ /* 0x080fe40000000018 */
[----:B------:R-:W-:-:S02]  /*3680*/  HFMA2 R28, R51, R26, R28 ;  /* 0x0000001a331c7231 */ /* 0x000fc4000000001c */
[----:B------:R-:W-:Y:S02]  /*3690*/  HFMA2 R26, R60, R26, R29 ;  /* 0x0000001a3c1a7231 */ /* 0x000fe4000000001d */
[-C--:B------:R-:W-:Y:S02]  /*36a0*/  HFMA2 R29, R84, R27.reuse, R24 ;  /* 0x0000001b541d7231 */ /* 0x080fe40000000018 */
[-C--:B------:R-:W-:Y:S02]  /*36b0*/  HFMA2 R30, R32, R27.reuse, R26 ;  /* 0x0000001b201e7231 */ /* 0x080fe4000000001a */
[----:B------:R-:W-:Y:S02]  /*36c0*/  HFMA2 R28, R8, R27, R28 ;  /* 0x0000001b081c7231 */ /* 0x000fe4000000001c */
[----:B------:R-:W1:Y:S01]  /*36d0*/  LDS.128 R24, [UR5+0xb0] ;  /* 0x0000b005ff187984 */ /* 0x000e620008000c00 */
        /* <DEDUP_REMOVED lines=16> */
[-C--:B-1----:R-:W-:Y:S02]  /*37e0*/  HFMA2 R31, R64, R24.reuse, R31 ;  /* 0x00000018401f7231 */ /* 0x082fe4000000001f */
[-C--:B------:R-:W-:Y:S02]  /*37f0*/  HFMA2 R30, R67, R24.reuse, R30 ;  /* 0x00000018431e7231 */ /* 0x080fe4000000001e */
        /* <DEDUP_REMOVED lines=10> */
[----:B------:R-:W-:Y:S02]  /*38a0*/  HADD2 R31, R31.H0_H0, R31.H1_H1 ;  /* 0x3000001f1f1f7230 */ /* 0x000fe40000000800 */
        /* <DEDUP_REMOVED lines=9> */
[----:B------:R-:W-:Y:S02]  /*3940*/  HFMA2 R82, R29, R14, RZ ;  /* 0x0000000e1d527231 */ /* 0x000fe400000000ff */
        /* <DEDUP_REMOVED lines=8> */
[----:B------:R-:W-:Y:S02]  /*39d0*/  HFMA2 R4, R38, R4, RZ ;  /* 0x0000000426047231 */ /* 0x000fe400000000ff */
        /* <DEDUP_REMOVED lines=11> */
[-C--:B------:R-:W-:Y:S02]  /*3a90*/  HFMA2 R89, R78, R7.reuse, R89 ;  /* 0x000000074e597231 */ /* 0x080fe40000000059 */
[-C--:B-1----:R-:W-:Y:S02]  /*3aa0*/  HFMA2 R46, R19, R20.reuse, R46 ;  /* 0x00000014132e7231 */ /* 0x082fe4000000002e */
[-C--:B------:R-:W-:Y:S02]  /*3ab0*/  HFMA2 R56, R18, R20.reuse, R56 ;  /* 0x0000001412387231 */ /* 0x080fe40000000038 */
[----:B------:R-:W-:Y:S02]  /*3ac0*/  HFMA2 R4, R61, R7, R4 ;  /* 0x000000073d047231 */ /* 0x000fe40000000004 */
[----:B------:R-:W-:Y:S02]  /*3ad0*/  HFMA2 R46, R39, R21, R46 ;  /* 0x00000015272e7231 */ /* 0x000fe4000000002e */
        /* <DEDUP_REMOVED lines=13> */
[-C--:B--2---:R-:W-:Y:S02]  /*3bb0*/  HFMA2 R21, R42, R24.reuse, R21 ;  /* 0x000000182a157231 */ /* 0x084fe40000000015 */
        /* <DEDUP_REMOVED lines=12> */
[----:B0-----:R-:W-:Y:S02]  /*3c80*/  HFMA2 R32, R64, R28, R32 ;  /* 0x0000001c40207231 */ /* 0x001fe40000000020 */
        /* <DEDUP_REMOVED lines=10> */
[----:B------:R-:W-:Y:S02]  /*3d30*/  HFMA2 R48, R94, R28, R47 ;  /* 0x0000001c5e307231 */ /* 0x000fe4000000002f */
[----:B------:R-:W-:Y:S02]  /*3d40*/  HFMA2 R38, R76, R31, R38 ;  /* 0x0000001f4c267231 */ /* 0x000fe40000000026 */
[-C--:B------:R-:W-:Y:S02]  /*3d50*/  HFMA2 R37, R2, R29.reuse, R33 ;  /* 0x0000001d02257231 */ /* 0x080fe40000000021 */
[----:B------:R-:W-:Y:S02]  /*3d60*/  HADD2 R18, R35.H0_H0, R35.H1_H1 ;  /* 0x3000002323127230 */ /* 0x000fe40000000800 */
[----:B------:R-:W-:Y:S02]  /*3d70*/  HADD2 R38, R38.H0_H0, R38.H1_H1 ;  /* 0x3000002626267230 */ /* 0x000fe40000000800 */
        /* <DEDUP_REMOVED lines=9> */
[----:B------:R-:W-:Y:S02]  /*3e10*/  HFMA2 R86, R37, R12, RZ.H0_H0 ;  /* 0x0000000c25567231 */ /* 0x000fe400000400ff */
[----:B------:R-:W-:-:S07]  /*3e20*/  HFMA2 R87, R36, R14, RZ ;  /* 0x0000000e24577231 */ /* 0x000fce00000000ff */
.L_x_809:
[----:B------:R-:W-:-:S04]  /*3e30*/  VIMNMX R3, PT, PT, R16, UR11, PT ;  /* 0x0000000b10037c48 */ /* 0x000fc8000bfe0100 */
[----:B------:R-:W-:-:S13]  /*3e40*/  ISETP.GT.AND P0, PT, R3, R10, PT ;  /* 0x0000000a0300720c */ /* 0x000fda0003f04270 */
[----:B------:R-:W-:Y:S05]  /*3e50*/  @!P0 BRA `(.L_x_810) ;  /* 0x0000004c00b48947 */ /* 0x000fea0003800000 */
[----:B------:R-:W-:Y:S01]  /*3e60*/  VIMNMX.U32 R7, PT, PT, R16, UR11, PT ;  /* 0x0000000b10077c48 */ /* 0x000fe2000bfe0000 */
[----:B------:R-:W-:-:S12]  /*3e70*/  UIADD3 UR4, UPT, UPT, UR4, 0x80, URZ ;  /* 0x0000008004047890 */ /* 0x000fd8000fffe0ff */
.L_x_815:
[----:B------:R-:W-:Y:S01]  /*3e80*/  MOV R6, 0x2c00 ;  /* 0x00002c0000067802 */ /* 0x000fe20000000f00 */
[----:B------:R-:W-:Y:S06]  /*3e90*/  @!P1 BRA `(.L_x_811) ;  /* 0x0000001000dc9947 */ /* 0x000fec0003800000 */
[----:B------:R-:W2:Y:S01]  /*3ea0*/  LDG.E.128.CONSTANT R16, desc[UR8][R98.64] ;  /* 0x0000000862107981 */ /* 0x000ea2000c1e9d00 */
[----:B------:R-:W-:-:S03]  /*3eb0*/  ISETP.NE.AND P0, PT, R77, 0x1, PT ;  /* 0x000000014d00780c */ /* 0x000fc60003f05270 */
        /* <DEDUP_REMOVED lines=8> */
[C---:B------:R-:W-:Y:S02]  /*3f40*/  LOP3.LUT R3, R18.reuse, 0xf000f, RZ, 0xc0, !PT ;  /* 0x000f000f12037812 */ /* 0x040fe400078ec0ff */
[----:B------:R-:W-:Y:S01]  /*3f50*/  LOP3.LUT R8, R19, 0xf000f, RZ, 0xc0, !PT ;  /* 0x000f000f13087812 */ /* 0x000fe200078ec0ff */
[----:B------:R-:W-:Y:S01]  /*3f60*/  HADD2 R9, R0, -1032, -1032 ;  /* 0xe408e40800097430 */ /* 0x000fe20000000000 */
[----:B------:R-:W-:Y:S02]  /*3f70*/  LOP3.LUT R22, R17, 0xf000f0, RZ, 0xc0, !PT ;  /* 0x00f000f011167812 */ /* 0x000fe400078ec0ff */
[----:B------:R-:W-:Y:S02]  /*3f80*/  SHF.R.U32.HI R33, RZ, 0x8, R17 ;  /* 0x00000008ff217819 */ /* 0x000fe40000011611 */
[----:B------:R-:W-:Y:S01]  /*3f90*/  LOP3.LUT R24, R18, 0xf000f0, RZ, 0xc0, !PT ;  /* 0x00f000f012187812 */ /* 0x000fe200078ec0ff */
[--C-:B------:R-:W-:Y:S01]  /*3fa0*/  HADD2.F32 R0, -RZ, R9.reuse.H0_H0 ;  /* 0x20000009ff007230 */ /* 0x100fe20000004100 */
[----:B------:R-:W-:Y:S01]  /*3fb0*/  SHF.R.U32.HI R17, RZ, 0x8, R18 ;  /* 0x00000008ff117819 */ /* 0x000fe20000011612 */
[----:B------:R-:W-:Y:S01]  /*3fc0*/  HADD2.F32 R15, -RZ, R9.H1_H1 ;  /* 0x30000009ff0f7230 */ /* 0x000fe20000004100 */
[----:B------:R-:W-:-:S02]  /*3fd0*/  LOP3.LUT R2, R2, 0x64006400, RZ, 0xfc, !PT ;  /* 0x6400640002027812 */ /* 0x000fc400078efcff */
[----:B------:R-:W-:Y:S02]  /*3fe0*/  LOP3.LUT R3, R3, 0x64006400, RZ, 0xfc, !PT ;  /* 0x6400640003037812 */ /* 0x000fe400078efcff */
[----:B------:R-:W-:Y:S02]  /*3ff0*/  LOP3.LUT R18, R8, 0x64006400, RZ, 0xfc, !PT ;  /* 0x6400640008127812 */ /* 0x000fe400078efcff */
[----:B------:R-:W0:Y:S01]  /*4000*/  LDS.64 R8, [UR4+-0x78] ;  /* 0xffff8804ff087984 */ /* 0x000e220008000a00 */
[----:B------:R-:W-:Y:S01]  /*4010*/  LOP3.LUT R26, R19, 0xf000f0, RZ, 0xc0, !PT ;  /* 0x00f000f0131a7812 */ /* 0x000fe200078ec0ff */
[----:B------:R-:W-:Y:S01]  /*4020*/  HADD2 R20, R3, -1032, -1032 ;  /* 0xe408e40803147430 */ /* 0x000fe20000000000 */
[----:B------:R-:W-:Y:S01]  /*4030*/  SHF.R.U32.HI R32, RZ, 0x8, R19 ;  /* 0x00000008ff207819 */ /* 0x000fe20000011613 */
[----:B------:R-:W-:Y:S01]  /*4040*/  HADD2 R19, R2, -1032, -1032 ;  /* 0xe408e40802137430 */ /* 0x000fe20000000000 */
[----:B------:R-:W-:Y:S01]  /*4050*/  LOP3.LUT R4, R16, 0xf000f0, RZ, 0xc0, !PT ;  /* 0x00f000f010047812 */ /* 0x000fe200078ec0ff */
[----:B------:R-:W-:-:S02]  /*4060*/  HADD2 R23, R18, -1032, -1032 ;  /* 0xe408e40812177430 */ /* 0x000fc40000000000 */
[--C-:B------:R-:W-:Y:S01]  /*4070*/  HADD2.F32 R3, -RZ, R20.reuse.H0_H0 ;  /* 0x20000014ff037230 */ /* 0x100fe20000004100 */
[----:B------:R-:W-:Y:S01]  /*4080*/  LOP3.LUT R25, R24, 0x64006400, RZ, 0xfc, !PT ;  /* 0x6400640018197812 */ /* 0x000fe200078efcff */
[--C-:B------:R-:W-:Y:S01]  /*4090*/  HADD2.F32 R2, -RZ, R19.reuse.H0_H0 ;  /* 0x20000013ff027230 */ /* 0x100fe20000004100 */
[----:B------:R-:W-:Y:S01]  /*40a0*/  LOP3.LUT R21, R4, 0x64006400, RZ, 0xfc, !PT ;  /* 0x6400640004157812 */ /* 0x000fe200078efcff */
[----:B------:R-:W-:Y:S02]  /*40b0*/  HADD2.F32 R18, -RZ, R19.H1_H1 ;  /* 0x30000013ff127230 */ /* 0x000fe40000004100 */
[C---:B------:R-:W-:Y:S01]  /*40c0*/  FFMA.FTZ R36, R5.reuse, R3, RZ ;  /* 0x0000000305247223 */ /* 0x040fe200000100ff */
[----:B------:R-:W-:Y:S02]  /*40d0*/  HADD2.F32 R4, -RZ, R23.H0_H0 ;  /* 0x20000017ff047230 */ /* 0x000fe40000004100 */
[----:B------:R-:W-:Y:S01]  /*40e0*/  FFMA.FTZ R24, R5, R2, RZ ;  /* 0x0000000205187223 */ /* 0x000fe200000100ff */
[----:B------:R-:W-:-:S02]  /*40f0*/  HADD2.F32 R19, -RZ, R20.H1_H1 ;  /* 0x30000014ff137230 */ /* 0x000fc40000004100 */
[-C--:B------:R-:W-:Y:S02]  /*4100*/  HFMA2 R21, R21, R6.reuse.H0_H0, -72, -72 ;  /* 0xd480d48015157431 */ /* 0x080fe40000040006 */
[----:B------:R-:W-:Y:S01]  /*4110*/  HADD2.F32 R20, -RZ, R23.H1_H1 ;  /* 0x30000017ff147230 */ /* 0x000fe20000004100 */
[----:B------:R-:W-:Y:S01]  /*4120*/  LOP3.LUT R23, R22, 0x64006400, RZ, 0xfc, !PT ;  /* 0x6400640016177812 */ /* 0x000fe200078efcff */
[----:B------:R-:W-:Y:S01]  /*4130*/  FFMA.FTZ R22, R0, R5, RZ ;  /* 0x0000000500167223 */ /* 0x000fe200000100ff */
[----:B------:R-:W-:Y:S01]  /*4140*/  FFMA.FTZ R5, R5, R4, RZ ;  /* 0x0000000405057223 */ /* 0x000fe200000100ff */
[C---:B------:R-:W-:Y:S01]  /*4150*/  FFMA.FTZ R34, R27.reuse, R18, R24 ;  /* 0x000000121b227223 */ /* 0x040fe20000010018 */
[----:B------:R-:W-:Y:S01]  /*4160*/  FFMA.FTZ R35, R27, R19, R36 ;  /* 0x000000131b237223 */ /* 0x000fe20000010024 */
[----:B------:R-:W-:Y:S01]  /*4170*/  FFMA.FTZ R28, R15, R27, R22 ;  /* 0x0000001b0f1c7223 */ /* 0x000fe20000010016 */
[----:B------:R-:W-:Y:S01]  /*4180*/  FFMA.FTZ R37, R27, R20, R5 ;  /* 0x000000141b257223 */ /* 0x000fe20000010005 */
[----:B------:R-:W-:Y:S01]  /*4190*/  LOP3.LUT R27, R26, 0x64006400, RZ, 0xfc, !PT ;  /* 0x640064001a1b7812 */ /* 0x000fe200078efcff */
[----:B------:R-:W-:-:S02]  /*41a0*/  HFMA2 R23, R23, R6.H0_H0, -72, -72 ;  /* 0xd480d48017177431 */ /* 0x000fc40000040006 */
[--C-:B------:R-:W-:Y:S02]  /*41b0*/  HADD2.F32 R5, -RZ, R21.reuse.H0_H0 ;  /* 0x20000015ff057230 */ /* 0x100fe40000004100 */
[-C--:B------:R-:W-:Y:S02]  /*41c0*/  HFMA2 R25, R25, R6.reuse.H0_H0, -72, -72 ;  /* 0xd480d48019197431 */ /* 0x080fe40000040006 */
[----:B------:R-:W-:Y:S02]  /*41d0*/  HADD2.F32 R21, -RZ, R21.H1_H1 ;  /* 0x30000015ff157230 */ /* 0x000fe40000004100 */
[----:B------:R-:W-:Y:S02]  /*41e0*/  HFMA2 R27, R27, R6.H0_H0, -72, -72 ;  /* 0xd480d4801b1b7431 */ /* 0x000fe40000040006 */
[----:B------:R-:W-:Y:S02]  /*41f0*/  HADD2.F32 R22, -RZ, R23.H0_H0 ;  /* 0x20000017ff167230 */ /* 0x000fe40000004100 */
[----:B------:R-:W-:Y:S01]  /*4200*/  FFMA.FTZ R28, R5, R29, R28 ;  /* 0x0000001d051c7223 */ /* 0x000fe2000001001c */
[----:B------:R-:W-:Y:S01]  /*4210*/  HADD2.F32 R24, -RZ, R25.H0_H0 ;  /* 0x20000019ff187230 */ /* 0x000fe20000004100 */
[----:B------:R-:W-:Y:S01]  /*4220*/  SHF.R.U32.HI R16, RZ, 0x8, R16 ;  /* 0x00000008ff107819 */ /* 0x000fe20000011610 */
[----:B------:R-:W-:-:S02]  /*4230*/  HADD2.F32 R26, -RZ, R27.H0_H0 ;  /* 0x2000001bff1a7230 */ /* 0x000fc40000004100 */
[C---:B------:R-:W-:Y:S01]  /*4240*/  FFMA.FTZ R31, R29.reuse, R22, R34 ;  /* 0x000000161d1f7223 */ /* 0x040fe20000010022 */
[----:B------:R-:W-:Y:S02]  /*4250*/  HADD2.F32 R23, -RZ, R23.H1_H1 ;  /* 0x30000017ff177230 */ /* 0x000fe40000004100 */
[----:B------:R-:W-:Y:S01]  /*4260*/  FFMA.FTZ R34, R29, R24, R35 ;  /* 0x000000181d227223 */ /* 0x000fe20000010023 */
[----:B------:R-:W-:Y:S01]  /*4270*/  FFMA.FTZ R35, R21, R30, R28 ;  /* 0x0000001e15237223 */ /* 0x000fe2000001001c */
[----:B------:R-:W-:Y:S01]  /*4280*/  LOP3.LUT R28, R16, 0xf000f, RZ, 0xc0, !PT ;  /* 0x000f000f101c7812 */ /* 0x000fe200078ec0ff */
[----:B------:R-:W-:Y:S02]  /*4290*/  HADD2.F32 R25, -RZ, R25.H1_H1 ;  /* 0x30000019ff197230 */ /* 0x000fe40000004100 */
[----:B------:R-:W-:Y:S01]  /*42a0*/  FFMA.FTZ R36, R29, R26, R37 ;  /* 0x0000001a1d247223 */ /* 0x000fe20000010025 */
[----:B------:R-:W-:Y:S01]  /*42b0*/  HADD2.F32 R27, -RZ, R27.H1_H1 ;  /* 0x3000001bff1b7230 */ /* 0x000fe20000004100 */
[----:B------:R-:W-:Y:S01]  /*42c0*/  LOP3.LUT R28, R28, 0x64006400, RZ, 0xfc, !PT ;  /* 0x640064001c1c7812 */ /* 0x000fe200078efcff */
[C---:B------:R-:W-:Y:S01]  /*42d0*/  FFMA.FTZ R37, R30.reuse, R23, R31 ;  /* 0x000000171e257223 */ /* 0x040fe2000001001f */
[----:B------:R-:W-:Y:S01]  /*42e0*/  LOP3.LUT R29, R33, 0xf000f, RZ, 0xc0, !PT ;  /* 0x000f000f211d7812 */ /* 0x000fe200078ec0ff */
[C---:B------:R-:W-:Y:S01]  /*42f0*/  FFMA.FTZ R39, R30.reuse, R25, R34 ;  /* 0x000000191e277223 */ /* 0x040fe20000010022 */
[----:B------:R-:W-:Y:S01]  /*4300*/  FFMA.FTZ R36, R30, R27, R36 ;  /* 0x0000001b1e247223 */ /* 0x000fe20000010024 */
[----:B------:R-:W-:Y:S01]  /*4310*/  LOP3.LUT R30, R17, 0xf000f, RZ, 0xc0, !PT ;  /* 0x000f000f111e7812 */ /* 0x000fe200078ec0ff */
[--C-:B0-----:R-:W-:Y:S01]  /*4320*/  HADD2.F32 R34, -RZ, R8.reuse.H0_H0 ;  /* 0x20000008ff227230 */ /* 0x101fe20000004100 */
[----:B------:R-:W-:Y:S01]  /*4330*/  LOP3.LUT R29, R29, 0x64006400, RZ, 0xfc, !PT ;  /* 0x640064001d1d7812 */ /* 0x000fe200078efcff */
[----:B------:R-:W-:-:S02]  /*4340*/  HADD2.F32 R42, -RZ, R8.H1_H1 ;  /* 0x30000008ff2a7230 */ /* 0x000fc40000004100 */
[----:B------:R-:W-:Y:S01]  /*4350*/  HADD2 R8, R28, -1032, -1032 ;  /* 0xe408e4081c087430 */ /* 0x000fe20000000000 */
[----:B------:R-:W-:Y:S01]  /*4360*/  LOP3.LUT R30, R30, 0x64006400, RZ, 0xfc, !PT ;  /* 0x640064001e1e7812 */ /* 0x000fe200078efcff */
[--C-:B------:R-:W-:Y:S01]  /*4370*/  HADD2.F32 R46, -RZ, R9.reuse.H0_H0 ;  /* 0x20000009ff2e7230 */ /* 0x100fe20000004100 */
[----:B------:R-:W-:Y:S01]  /*4380*/  LOP3.LUT R31, R32, 0xf000f, RZ, 0xc0, !PT ;  /* 0x000f000f201f7812 */ /* 0x000fe200078ec0ff */
[----:B------:R-:W-:Y:S02]  /*4390*/  HADD2 R38, R29, -1032, -1032 ;  /* 0xe408e4081d267430 */ /* 0x000fe40000000000 */
[----:B------:R-:W-:Y:S02]  /*43a0*/  HADD2.F32 R28, -RZ, R8.H0_H0 ;  /* 0x20000008ff1c7230 */ /* 0x000fe40000004100 */
[----:B------:R-:W-:Y:S01]  /*43b0*/  HADD2 R47, R30, -1032, -1032 ;  /* 0xe408e4081e2f7430 */ /* 0x000fe20000000000 */
[----:B------:R-:W-:Y:S01]  /*43c0*/  LOP3.LUT R31, R31, 0x64006400, RZ, 0xfc, !PT ;  /* 0x640064001f1f7812 */ /* 0x000fe200078efcff */
[----:B------:R-:W-:Y:S01]  /*43d0*/  HADD2.F32 R9, -RZ, R9.H1_H1 ;  /* 0x30000009ff097230 */ /* 0x000fe20000004100 */
[----:B------:R-:W-:Y:S01]  /*43e0*/  LOP3.LUT R16, R16, 0xf000f0, RZ, 0xc0, !PT ;  /* 0x00f000f010107812 */ /* 0x000fe200078ec0ff */
[----:B------:R-:W-:-:S02]  /*43f0*/  HADD2.F32 R29, -RZ, R38.H0_H0 ;  /* 0x20000026ff1d7230 */ /* 0x000fc40000004100 */
[----:B------:R-:W-:Y:S01]  /*4400*/  FFMA.FTZ R44, R28, R34, R35 ;  /* 0x000000221c2c7223 */ /* 0x000fe20000010023 */
[----:B------:R-:W-:Y:S01]  /*4410*/  HADD2.F32 R35, -RZ, R8.H1_H1 ;  /* 0x30000008ff237230 */ /* 0x000fe20000004100 */
[----:B------:R-:W-:Y:S01]  /*4420*/  LOP3.LUT R8, R17, 0xf000f0, RZ, 0xc0, !PT ;  /* 0x00f000f011087812 */ /* 0x000fe200078ec0ff */
[----:B------:R-:W-:Y:S02]  /*4430*/  HADD2.F32 R30, -RZ, R47.H0_H0 ;  /* 0x2000002fff1e7230 */ /* 0x000fe40000004100 */
[----:B------:R-:W-:Y:S01]  /*4440*/  HADD2 R50, R31, -1032, -1032 ;  /* 0xe408e4081f327430 */ /* 0x000fe20000000000 */
[----:B------:R-:W-:Y:S01]  /*4450*/  LOP3.LUT R33, R33, 0xf000f0, RZ, 0xc0, !PT ;  /* 0x00f000f021217812 */ /* 0x000fe200078ec0ff */
[----:B------:R-:W-:Y:S01]  /*4460*/  FFMA.FTZ R43, R34, R29, R37 ;  /* 0x0000001d222b7223 */ /* 0x000fe20000010025 */
[----:B------:R-:W-:Y:S01]  /*4470*/  LOP3.LUT R32, R32, 0xf000f0, RZ, 0xc0, !PT ;  /* 0x00f000f020207812 */ /* 0x000fe200078ec0ff */
[----:B------:R-:W-:Y:S01]  /*4480*/  FFMA.FTZ R45, R34, R30, R39 ;  /* 0x0000001e222d7223 */ /* 0x000fe20000010027 */
[----:B------:R-:W-:Y:S01]  /*4490*/  LOP3.LUT R37, R8, 0x64006400, RZ, 0xfc, !PT ;  /* 0x6400640008257812 */ /* 0x000fe200078efcff */
[----:B------:R-:W-:Y:S01]  /*44a0*/  HADD2.F32 R31, -RZ, R50.H0_H0 ;  /* 0x20000032ff1f7230 */ /* 0x000fe20000004100 */
[----:B------:R-:W-:-:S02]  /*44b0*/  LOP3.LUT R17, R16, 0x64006400, RZ, 0xfc, !PT ;  /* 0x6400640010117812 */ /* 0x000fc400078efcff */
[----:B------:R-:W-:Y:S01]  /*44c0*/  LOP3.LUT R33, R33, 0x64006400, RZ, 0xfc, !PT ;  /* 0x6400640021217812 */ /* 0x000fe200078efcff */
[-C--:B------:R-:W-:Y:S01]  /*44d0*/  HFMA2 R49, R37, R6.reuse.H0_H0, -72, -72 ;  /* 0xd480d48025317431 */ /* 0x080fe20000040006 */
[----:B------:R-:W-:Y:S01]  /*44e0*/  LOP3.LUT R39, R32, 0x64006400, RZ, 0xfc, !PT ;  /* 0x6400640020277812 */ /* 0x000fe200078efcff */
[----:B------:R-:W-:Y:S02]  /*44f0*/  HADD2.F32 R32, -RZ, R47.H1_H1 ;  /* 0x3000002fff207230 */ /* 0x000fe40000004100 */
[----:B------:R-:W-:Y:S01]  /*4500*/  FFMA.FTZ R48, R34, R31, R36 ;  /* 0x0000001f22307223 */ /* 0x000fe20000010024 */
[-C--:B------:R-:W-:Y:S02]  /*4510*/  HFMA2 R16, R17, R6.reuse.H0_H0, -72, -72 ;  /* 0xd480d48011107431 */ /* 0x080fe40000040006 */
[----:B------:R-:W-:Y:S02]  /*4520*/  HADD2.F32 R34, -RZ, R38.H1_H1 ;  /* 0x30000026ff227230 */ /* 0x000fe40000004100 */
[----:B------:R-:W-:-:S02]  /*4530*/  HFMA2 R47, R33, R6.H0_H0, -72, -72 ;  /* 0xd480d480212f7431 */ /* 0x000fc40000040006 */
[----:B------:R-:W-:Y:S02]  /*4540*/  HADD2.F32 R33, -RZ, R50.H1_H1 ;  /* 0x30000032ff217230 */ /* 0x000fe40000004100 */
[----:B------:R-:W-:Y:S02]  /*4550*/  HFMA2 R52, R39, R6.H0_H0, -72, -72 ;  /* 0xd480d48027347431 */ /* 0x000fe40000040006 */
[----:B------:R-:W-:Y:S02]  /*4560*/  HADD2.F32 R38, -RZ, R49.H0_H0 ;  /* 0x20000031ff267230 */ /* 0x000fe40000004100 */
[----:B------:R-:W-:Y:S01]  /*4570*/  FFMA.FTZ R45, R42, R32, R45 ;  /* 0x000000202a2d7223 */ /* 0x000fe2000001002d */
[----:B------:R-:W-:Y:S02]  /*4580*/  HADD2.F32 R36, -RZ, R16.H0_H0 ;  /* 0x20000010ff247230 */ /* 0x000fe40000004100 */
[----:B------:R-:W-:Y:S01]  /*4590*/  FFMA.FTZ R17, R35, R42, R44 ;  /* 0x0000002a23117223 */ /* 0x000fe2000001002c */
[----:B------:R-:W-:-:S02]  /*45a0*/  HADD2.F32 R37, -RZ, R47.H0_H0 ;  /* 0x2000002fff257230 */ /* 0x000fc40000004100 */
[C---:B------:R-:W-:Y:S01]  /*45b0*/  FFMA.FTZ R43, R42.reuse, R34, R43 ;  /* 0x000000222a2b7223 */ /* 0x040fe2000001002b */
[----:B------:R-:W-:Y:S02]  /*45c0*/  HADD2.F32 R39, -RZ, R52.H0_H0 ;  /* 0x20000034ff277230 */ /* 0x000fe40000004100 */
[----:B------:R-:W-:Y:S01]  /*45d0*/  FFMA.FTZ R48, R42, R33, R48 ;  /* 0x000000212a307223 */ /* 0x000fe20000010030 */
[----:B------:R-:W-:Y:S01]  /*45e0*/  FFMA.FTZ R51, R46, R38, R45 ;  /* 0x000000262e337223 */ /* 0x000fe2000001002d */
[----:B------:R-:W-:Y:S02]  /*45f0*/  HADD2.F32 R44, -RZ, R16.H1_H1 ;  /* 0x30000010ff2c7230 */ /* 0x000fe40000004100 */
[----:B------:R-:W-:Y:S01]  /*4600*/  FFMA.FTZ R17, R36, R46, R17 ;  /* 0x0000002e24117223 */ /* 0x000fe20000010011 */
[----:B------:R-:W-:Y:S02]  /*4610*/  HADD2.F32 R45, -RZ, R47.H1_H1 ;  /* 0x3000002fff2d7230 */ /* 0x000fe40000004100 */
[C---:B------:R-:W-:Y:S01]  /*4620*/  FFMA.FTZ R8, R46.reuse, R37, R43 ;  /* 0x000000252e087223 */ /* 0x040fe2000001002b */
[----:B------:R-:W-:Y:S01]  /*4630*/  FFMA.FTZ R50, R46, R39, R48 ;  /* 0x000000272e327223 */ /* 0x000fe20000010030 */
[----:B------:R-:W-:-:S02]  /*4640*/  HADD2.F32 R46, -RZ, R49.H1_H1 ;  /* 0x30000031ff2e7230 */ /* 0x000fc40000004100 */
[----:B------:R-:W-:Y:S01]  /*4650*/  FFMA.FTZ R17, R44, R9, R17 ;  /* 0x000000092c117223 */ /* 0x000fe20000010011 */
[----:B------:R-:W-:Y:S02]  /*4660*/  HADD2.F32 R47, -RZ, R52.H1_H1 ;  /* 0x30000034ff2f7230 */ /* 0x000fe40000004100 */
[C---:B------:R-:W-:Y:S01]  /*4670*/  FFMA.FTZ R8, R9.reuse, R45, R8 ;  /* 0x0000002d09087223 */ /* 0x040fe20000010008 */
[----:B------:R-:W-:Y:S02]  /*4680*/  HADD2.F32 R48, -RZ, R14.H0_H0 ;  /* 0x2000000eff307230 */ /* 0x000fe40000004100 */
[C---:B------:R-:W-:Y:S01]  /*4690*/  FFMA.FTZ R16, R9.reuse, R46, R51 ;  /* 0x0000002e09107223 */ /* 0x040fe20000010033 */
[----:B------:R-:W-:Y:S02]  /*46a0*/  HADD2.F32 R49, -RZ, R13.H0_H0 ;  /* 0x2000000dff317230 */ /* 0x000fe40000004100 */
[----:B------:R-:W-:Y:S01]  /*46b0*/  FFMA.FTZ R9, R9, R47, R50 ;  /* 0x0000002f09097223 */ /* 0x000fe20000010032 */
[----:B------:R-:W-:-:S02]  /*46c0*/  HADD2.F32 R43, -RZ, R12.H0_H0 ;  /* 0x2000000cff2b7230 */ /* 0x000fc40000004100 */
[----:B------:R-:W-:Y:S01]  /*46d0*/  FMUL.FTZ R17, R48, R17 ;  /* 0x0000001130117220 */ /* 0x000fe20000410000 */
[----:B-----5:R-:W-:Y:S02]  /*46e0*/  HADD2.F32 R42, -RZ, R11.H0_H0 ;  /* 0x2000000bff2a7230 */ /* 0x020fe40000004100 */
        /* <DEDUP_REMOVED lines=11> */
[----:B------:R-:W-:Y:S06]  /*47a0*/  @!P0 BRA `(.L_x_811) ;  /* 0x0000000800988947 */ /* 0x000fec0003800000 */
[----:B------:R-:W0:Y:S01]  /*47b0*/  LDS.64 R8, [UR4+-0x40] ;  /* 0xffffc004ff087984 */ /* 0x000e220008000a00 */
[----:B------:R-:W-:-:S03]  /*47c0*/  ISETP.NE.AND P0, PT, R77, 0x2, PT ;  /* 0x000000024d00780c */ /* 0x000fc60003f05270 */
[----:B------:R-:W1:Y:S01]  /*47d0*/  LDS.64 R16, [UR4+-0x38] ;  /* 0xffffc804ff107984 */ /* 0x000e620008000a00 */
        /* <DEDUP_REMOVED lines=52> */
[----:B------:R-:W-:Y:S06]  /*4b20*/  @!P0 BRA `(.L_x_811) ;  /* 0x0000000400b88947 */ /* 0x000fec0003800000 */
[----:B------:R-:W0:Y:S01]  /*4b30*/  LDS.64 R8, [UR4] ;  /* 0x00000004ff087984 */ /* 0x000e220008000a00 */
[----:B------:R-:W-:-:S03]  /*4b40*/  ISETP.NE.AND P0, PT, R77, 0x3, PT ;  /* 0x000000034d00780c */ /* 0x000fc60003f05270 */
        /* <DEDUP_REMOVED lines=108> */
.L_x_811:
[----:B------:R-:W0:Y:S01]  /*5210*/  LDC R15, c[0x0][0x3ac] ;  /* 0x0000eb00ff0f7b82 */ /* 0x000e220000000800 */
[----:B------:R-:W-:Y:S01]  /*5220*/  ISETP.GE.AND P1, PT, R77, 0x1, PT ;  /* 0x000000014d00780c */ /* 0x000fe20003f26270 */
[----:B0-----:R-:W-:-:S12]  /*5230*/  IMAD.WIDE R98, R15, 0x4, R98 ;  /* 0x000000040f627825 */ /* 0x001fd800078e0262 */
[----:B------:R-:W-:Y:S05]  /*5240*/  @!P1 BRA `(.L_x_812) ;  /* 0x0000001000dc9947 */ /* 0x000fea0003800000 */
        /* <DEDUP_REMOVED lines=11> */
[C---:B------:R-:W-:Y:S01]  /*5300*/  LOP3.LUT R8, R19.reuse, 0xf000f, RZ, 0xc0, !PT ;  /* 0x000f000f13087812 */ /* 0x040fe200078ec0ff */
[----:B------:R-:W-:Y:S01]  /*5310*/  HADD2 R9, R0, -1032, -1032 ;  /* 0xe408e40800097430 */ /* 0x000fe20000000000 */
[----:B------:R-:W-:Y:S02]  /*5320*/  LOP3.LUT R26, R19, 0xf000f0, RZ, 0xc0, !PT ;  /* 0x00f000f0131a7812 */ /* 0x000fe400078ec0ff */
[----:B------:R-:W-:Y:S02]  /*5330*/  SHF.R.U32.HI R29, RZ, 0x8, R19 ;  /* 0x00000008ff1d7819 */ /* 0x000fe40000011613 */
[----:B------:R-:W-:Y:S01]  /*5340*/  LOP3.LUT R2, R2, 0x64006400, RZ, 0xfc, !PT ;  /* 0x6400640002027812 */ /* 0x000fe200078efcff */
[----:B------:R-:W-:Y:S01]  /*5350*/  HADD2.F32 R0, -RZ, R9.H0_H0 ;  /* 0x20000009ff007230 */ /* 0x000fe20000004100 */
[----:B------:R-:W-:-:S02]  /*5360*/  LOP3.LUT R4, R16, 0xf000f0, RZ, 0xc0, !PT ;  /* 0x00f000f010047812 */ /* 0x000fc400078ec0ff */
[----:B------:R-:W-:Y:S01]  /*5370*/  LOP3.LUT R22, R17, 0xf000f0, RZ, 0xc0, !PT ;  /* 0x00f000f011167812 */ /* 0x000fe200078ec0ff */
[----:B------:R-:W-:Y:S01]  /*5380*/  HADD2 R2, R2, -1032, -1032 ;  /* 0xe408e40802027430 */ /* 0x000fe20000000000 */
[----:B------:R-:W-:Y:S02]  /*5390*/  SHF.R.U32.HI R30, RZ, 0x8, R17 ;  /* 0x00000008ff1e7819 */ /* 0x000fe40000011611 */
[----:B------:R-:W-:Y:S02]  /*53a0*/  LOP3.LUT R3, R3, 0x64006400, RZ, 0xfc, !PT ;  /* 0x6400640003037812 */ /* 0x000fe400078efcff */
[----:B------:R-:W-:Y:S01]  /*53b0*/  LOP3.LUT R19, R8, 0x64006400, RZ, 0xfc, !PT ;  /* 0x6400640008137812 */ /* 0x000fe200078efcff */
[----:B------:R-:W-:Y:S01]  /*53c0*/  HADD2.F32 R20, -RZ, R2.H1_H1 ;  /* 0x30000002ff147230 */ /* 0x000fe20000004100 */
[----:B------:R-:W-:Y:S01]  /*53d0*/  LOP3.LUT R24, R18, 0xf000f0, RZ, 0xc0, !PT ;  /* 0x00f000f012187812 */ /* 0x000fe200078ec0ff */
[----:B------:R-:W-:Y:S01]  /*53e0*/  HADD2 R21, R3, -1032, -1032 ;  /* 0xe408e40803157430 */ /* 0x000fe20000000000 */
[----:B------:R-:W-:Y:S01]  /*53f0*/  SHF.R.U32.HI R17, RZ, 0x8, R18 ;  /* 0x00000008ff117819 */ /* 0x000fe20000011612 */
[----:B------:R-:W-:Y:S01]  /*5400*/  HADD2.F32 R18, -RZ, R9.H1_H1 ;  /* 0x30000009ff127230 */ /* 0x000fe20000004100 */
[----:B------:R-:W-:Y:S01]  /*5410*/  LOP3.LUT R23, R4, 0x64006400, RZ, 0xfc, !PT ;  /* 0x6400640004177812 */ /* 0x000fe200078efcff */
[----:B------:R-:W0:Y:S01]  /*5420*/  LDS.64 R8, [UR4+-0x68] ;  /* 0xffff9804ff087984 */ /* 0x000e220008000a00 */
[----:B------:R-:W-:-:S02]  /*5430*/  HADD2 R25, R19, -1032, -1032 ;  /* 0xe408e40813197430 */ /* 0x000fc40000000000 */
[----:B------:R-:W-:Y:S01]  /*5440*/  HADD2.F32 R3, -RZ, R2.H0_H0 ;  /* 0x20000002ff037230 */ /* 0x000fe20000004100 */
[----:B------:R-:W-:Y:S01]  /*5450*/  LOP3.LUT R27, R24, 0x64006400, RZ, 0xfc, !PT ;  /* 0x64006400181b7812 */ /* 0x000fe200078efcff */
[----:B------:R-:W-:Y:S02]  /*5460*/  HFMA2 R34, R23, R6.H0_H0, -72, -72 ;  /* 0xd480d48017227431 */ /* 0x000fe40000040006 */
[----:B------:R-:W-:Y:S02]  /*5470*/  HADD2.F32 R2, -RZ, R21.H0_H0 ;  /* 0x20000015ff027230 */ /* 0x000fe40000004100 */
[----:B------:R-:W-:Y:S01]  /*5480*/  FFMA.FTZ R23, R0, R5, RZ ;  /* 0x0000000500177223 */ /* 0x000fe200000100ff */
[----:B------:R-:W-:Y:S02]  /*5490*/  HADD2.F32 R4, -RZ, R25.H0_H0 ;  /* 0x20000019ff047230 */ /* 0x000fe40000004100 */
[----:B------:R-:W-:Y:S01]  /*54a0*/  FFMA.FTZ R35, R5, R3, RZ ;  /* 0x0000000305237223 */ /* 0x000fe200000100ff */
[----:B------:R-:W-:-:S02]  /*54b0*/  HADD2.F32 R19, -RZ, R21.H1_H1 ;  /* 0x30000015ff137230 */ /* 0x000fc40000004100 */
[----:B------:R-:W-:Y:S01]  /*54c0*/  FFMA.FTZ R31, R18, R28, R23 ;  /* 0x0000001c121f7223 */ /* 0x000fe20000010017 */
[----:B------:R-:W-:Y:S01]  /*54d0*/  HADD2.F32 R21, -RZ, R25.H1_H1 ;  /* 0x30000019ff157230 */ /* 0x000fe20000004100 */
[----:B------:R-:W-:Y:S01]  /*54e0*/  LOP3.LUT R25, R22, 0x64006400, RZ, 0xfc, !PT ;  /* 0x6400640016197812 */ /* 0x000fe200078efcff */
[C---:B------:R-:W-:Y:S01]  /*54f0*/  FFMA.FTZ R22, R5.reuse, R2, RZ ;  /* 0x0000000205167223 */ /* 0x040fe200000100ff */
[----:B------:R-:W-:Y:S01]  /*5500*/  FFMA.FTZ R24, R5, R4, RZ ;  /* 0x0000000405187223 */ /* 0x000fe200000100ff */
[----:B------:R-:W-:Y:S01]  /*5510*/  LOP3.LUT R23, R26, 0x64006400, RZ, 0xfc, !PT ;  /* 0x640064001a177812 */ /* 0x000fe200078efcff */
[C---:B------:R-:W-:Y:S01]  /*5520*/  FFMA.FTZ R35, R28.reuse, R20, R35 ;  /* 0x000000141c237223 */ /* 0x040fe20000010023 */
[-C--:B------:R-:W-:Y:S02]  /*5530*/  HFMA2 R25, R25, R6.reuse.H0_H0, -72, -72 ;  /* 0xd480d48019197431 */ /* 0x080fe40000040006 */
[C---:B------:R-:W-:Y:S01]  /*5540*/  FFMA.FTZ R36, R28.reuse, R19, R22 ;  /* 0x000000131c247223 */ /* 0x040fe20000010016 */
[----:B------:R-:W-:Y:S01]  /*5550*/  FFMA.FTZ R42, R28, R21, R24 ;  /* 0x000000151c2a7223 */ /* 0x000fe20000010018 */
[----:B------:R-:W-:-:S02]  /*5560*/  HFMA2 R27, R27, R6.H0_H0, -72, -72 ;  /* 0xd480d4801b1b7431 */ /* 0x000fc40000040006 */
[----:B------:R-:W-:Y:S02]  /*5570*/  HADD2.F32 R22, -RZ, R34.H0_H0 ;  /* 0x20000022ff167230 */ /* 0x000fe40000004100 */
[----:B------:R-:W-:Y:S02]  /*5580*/  HFMA2 R28, R23, R6.H0_H0, -72, -72 ;  /* 0xd480d480171c7431 */ /* 0x000fe40000040006 */
[--C-:B------:R-:W-:Y:S01]  /*5590*/  HADD2.F32 R23, -RZ, R25.reuse.H0_H0 ;  /* 0x20000019ff177230 */ /* 0x100fe20000004100 */
[----:B------:R-:W-:Y:S01]  /*55a0*/  SHF.R.U32.HI R16, RZ, 0x8, R16 ;  /* 0x00000008ff107819 */ /* 0x000fe20000011610 */
[----:B------:R-:W-:Y:S02]  /*55b0*/  HADD2.F32 R24, -RZ, R25.H1_H1 ;  /* 0x30000019ff187230 */ /* 0x000fe40000004100 */
[--C-:B------:R-:W-:Y:S02]  /*55c0*/  HADD2.F32 R25, -RZ, R27.reuse.H0_H0 ;  /* 0x2000001bff197230 */ /* 0x100fe40000004100 */
[----:B------:R-:W-:Y:S01]  /*55d0*/  FFMA.FTZ R38, R32, R23, R35 ;  /* 0x0000001720267223 */ /* 0x000fe20000010023 */
[----:B------:R-:W-:-:S02]  /*55e0*/  HADD2.F32 R26, -RZ, R27.H1_H1 ;  /* 0x3000001bff1a7230 */ /* 0x000fc40000004100 */
[----:B------:R-:W-:Y:S02]  /*55f0*/  HADD2.F32 R27, -RZ, R28.H0_H0 ;  /* 0x2000001cff1b7230 */ /* 0x000fe40000004100 */
[----:B------:R-:W-:Y:S01]  /*5600*/  FFMA.FTZ R38, R33, R24, R38 ;  /* 0x0000001821267223 */ /* 0x000fe20000010026 */
[----:B------:R-:W-:Y:S02]  /*5610*/  HADD2.F32 R5, -RZ, R34.H1_H1 ;  /* 0x30000022ff057230 */ /* 0x000fe40000004100 */
[----:B------:R-:W-:Y:S01]  /*5620*/  FFMA.FTZ R34, R22, R32, R31 ;  /* 0x0000002016227223 */ /* 0x000fe2000001001f */
[----:B------:R-:W-:Y:S02]  /*5630*/  HADD2.F32 R28, -RZ, R28.H1_H1 ;  /* 0x3000001cff1c7230 */ /* 0x000fe40000004100 */
[C---:B------:R-:W-:Y:S01]  /*5640*/  FFMA.FTZ R31, R32.reuse, R25, R36 ;  /* 0x00000019201f7223 */ /* 0x040fe20000010024 */
[----:B------:R-:W-:Y:S01]  /*5650*/  FFMA.FTZ R35, R32, R27, R42 ;  /* 0x0000001b20237223 */ /* 0x000fe2000001002a */
[----:B------:R-:W-:Y:S01]  /*5660*/  FFMA.FTZ R36, R5, R33, R34 ;  /* 0x0000002105247223 */ /* 0x000fe20000010022 */
[----:B------:R-:W-:Y:S01]  /*5670*/  LOP3.LUT R32, R30, 0xf000f, RZ, 0xc0, !PT ;  /* 0x000f000f1e207812 */ /* 0x000fe200078ec0ff */
[C---:B------:R-:W-:Y:S01]  /*5680*/  FFMA.FTZ R42, R33.reuse, R26, R31 ;  /* 0x0000001a212a7223 */ /* 0x040fe2000001001f */
        /* <DEDUP_REMOVED lines=25> */
[C---:B------:R-:W-:Y:S01]  /*5820*/  FFMA.FTZ R48, R35.reuse, R33, R42 ;  /* 0x0000002123307223 */ /* 0x040fe2000001002a */
[----:B------:R-:W-:Y:S02]  /*5830*/  HADD2.F32 R36, -RZ, R39.H1_H1 ;  /* 0x30000027ff247230 */ /* 0x000fe40000004100 */
[----:B------:R-:W-:Y:S01]  /*5840*/  FFMA.FTZ R49, R35, R34, R37 ;  /* 0x0000002223317223 */ /* 0x000fe20000010025 */
[----:B------:R-:W-:Y:S01]  /*5850*/  HADD2.F32 R35, -RZ, R8.H1_H1 ;  /* 0x30000008ff237230 */ /* 0x000fe20000004100 */
[----:B------:R-:W-:-:S02]  /*5860*/  LOP3.LUT R8, R17, 0xf000f0, RZ, 0xc0, !PT ;  /* 0x00f000f011087812 */ /* 0x000fc400078ec0ff */
[----:B------:R-:W-:Y:S01]  /*5870*/  LOP3.LUT R17, R16, 0x64006400, RZ, 0xfc, !PT ;  /* 0x6400640010117812 */ /* 0x000fe200078efcff */
[----:B------:R-:W-:Y:S01]  /*5880*/  FFMA.FTZ R16, R44, R36, R47 ;  /* 0x000000242c107223 */ /* 0x000fe2000001002f */
[----:B------:R-:W-:Y:S01]  /*5890*/  LOP3.LUT R37, R30, 0x64006400, RZ, 0xfc, !PT ;  /* 0x640064001e257812 */ /* 0x000fe200078efcff */
[----:B------:R-:W-:Y:S01]  /*58a0*/  HADD2.F32 R30, -RZ, R52.H1_H1 ;  /* 0x30000034ff1e7230 */ /* 0x000fe20000004100 */
[----:B------:R-:W-:Y:S01]  /*58b0*/  LOP3.LUT R39, R8, 0x64006400, RZ, 0xfc, !PT ;  /* 0x6400640008277812 */ /* 0x000fe200078efcff */
[-C--:B------:R-:W-:Y:S01]  /*58c0*/  HFMA2 R17, R17, R6.reuse.H0_H0, -72, -72 ;  /* 0xd480d48011117431 */ /* 0x080fe20000040006 */
[----:B------:R-:W-:Y:S01]  /*58d0*/  LOP3.LUT R43, R29, 0x64006400, RZ, 0xfc, !PT ;  /* 0x640064001d2b7812 */ /* 0x000fe200078efcff */
[----:B------:R-:W-:Y:S02]  /*58e0*/  HADD2.F32 R29, -RZ, R50.H1_H1 ;  /* 0x30000032ff1d7230 */ /* 0x000fe40000004100 */
        /* <DEDUP_REMOVED lines=11> */
[C---:B------:R-:W-:Y:S01]  /*59a0*/  FFMA.FTZ R16, R45.reuse, R38, R16 ;  /* 0x000000262d107223 */ /* 0x040fe20000010010 */
[C---:B------:R-:W-:Y:S01]  /*59b0*/  FFMA.FTZ R52, R45.reuse, R39, R48 ;  /* 0x000000272d347223 */ /* 0x040fe20000010030 */
[----:B------:R-:W-:Y:S02]  /*59c0*/  HADD2.F32 R46, -RZ, R50.H1_H1 ;  /* 0x30000032ff2e7230 */ /* 0x000fe40000004100 */
[----:B------:R-:W-:Y:S01]  /*59d0*/  FFMA.FTZ R53, R45, R42, R49 ;  /* 0x0000002a2d357223 */ /* 0x000fe20000010031 */
[----:B------:R-:W-:Y:S02]  /*59e0*/  HADD2.F32 R45, -RZ, R17.H1_H1 ;  /* 0x30000011ff2d7230 */ /* 0x000fe40000004100 */
[----:B------:R-:W-:Y:S02]  /*59f0*/  HADD2.F32 R47, -RZ, R51.H1_H1 ;  /* 0x30000033ff2f7230 */ /* 0x000fe40000004100 */
[----:B------:R-:W-:Y:S01]  /*5a00*/  FFMA.FTZ R17, R9, R46, R16 ;  /* 0x0000002e09117223 */ /* 0x000fe20000010010 */
[----:B------:R-:W-:-:S02]  /*5a10*/  HADD2.F32 R48, -RZ, R43.H1_H1 ;  /* 0x3000002bff307230 */ /* 0x000fc40000004100 */
[----:B------:R-:W-:Y:S01]  /*5a20*/  FFMA.FTZ R8, R45, R9, R8 ;  /* 0x000000092d087223 */ /* 0x000fe20000010008 */
[----:B------:R-:W-:Y:S02]  /*5a30*/  HADD2.F32 R49, -RZ, R14.H0_H0 ;  /* 0x2000000eff317230 */ /* 0x000fe40000004100 */
[C---:B------:R-:W-:Y:S01]  /*5a40*/  FFMA.FTZ R51, R9.reuse, R47, R52 ;  /* 0x0000002f09337223 */ /* 0x040fe20000010034 */
[----:B------:R-:W-:Y:S02]  /*5a50*/  HADD2.F32 R50, -RZ, R13.H0_H0 ;  /* 0x2000000dff327230 */ /* 0x000fe40000004100 */
[----:B------:R-:W-:Y:S01]  /*5a60*/  FFMA.FTZ R16, R9, R48, R53 ;  /* 0x0000003009107223 */ /* 0x000fe20000010035 */
[----:B------:R-:W-:Y:S02]  /*5a70*/  HADD2.F32 R44, -RZ, R12.H0_H0 ;  /* 0x2000000cff2c7230 */ /* 0x000fe40000004100 */
[----:B------:R-:W-:Y:S01]  /*5a80*/  FMUL.FTZ R8, R49, R8 ;  /* 0x0000000831087220 */ /* 0x000fe20000410000 */
[----:B-----5:R-:W-:-:S02]  /*5a90*/  HADD2.F32 R43, -RZ, R11.H0_H0 ;  /* 0x2000000bff2b7230 */ /* 0x020fc40000004100 */
        /* <DEDUP_REMOVED lines=68> */
[----:B------:R-:W0:Y:S01]  /*5ee0*/  LDS.64 R8, [UR4+0x10] ;  /* 0x00001004ff087984 */ /* 0x000e220008000a00 */
        /* <DEDUP_REMOVED lines=109> */
.L_x_812:
[----:B------:R-:W-:Y:S01]  /*65c0*/  IMAD.WIDE R98, R15, 0x4, R98 ;  /* 0x000000040f627825 */ /* 0x000fe200078e0262 */
        /* <DEDUP_REMOVED lines=312> */
.L_x_813:
        /* <DEDUP_REMOVED lines=9> */
[C---:B--2---:R-:W-:Y:S02]  /*79e0*/  LOP3.LUT R0, R16.reuse, 0xf000f, RZ, 0xc0, !PT ;  /* 0x000f000f10007812 */ /* 0x044fe400078ec0ff */
[----:B------:R-:W-:-:S02]  /*79f0*/  LOP3.LUT R4, R16, 0xf000f0, RZ, 0xc0, !PT ;  /* 0x00f000f010047812 */ /* 0x000fc400078ec0ff */
[----:B------:R-:W-:Y:S02]  /*7a00*/  LOP3.LUT R0, R0, 0x64006400, RZ, 0xfc, !PT ;  /* 0x6400640000007812 */ /* 0x000fe400078efcff */
[----:B------:R-:W-:Y:S02]  /*7a10*/  SHF.R.U32.HI R29, RZ, 0x8, R16 ;  /* 0x00000008ff1d7819 */ /* 0x000fe40000011610 */
[C---:B------:R-:W-:Y:S01]  /*7a20*/  LOP3.LUT R22, R17.reuse, 0xf000f0, RZ, 0xc0, !PT ;  /* 0x00f000f011167812 */ /* 0x040fe200078ec0ff */
[----:B------:R-:W-:Y:S01]  /*7a30*/  HADD2 R8, R0, -1032, -1032 ;  /* 0xe408e40800087430 */ /* 0x000fe20000000000 */
[----:B------:R-:W-:Y:S02]  /*7a40*/  SHF.R.U32.HI R30, RZ, 0x8, R17 ;  /* 0x00000008ff1e7819 */ /* 0x000fe40000011611 */
[----:B------:R-:W-:Y:S02]  /*7a50*/  LOP3.LUT R2, R17, 0xf000f, RZ, 0xc0, !PT ;  /* 0x000f000f11027812 */ /* 0x000fe400078ec0ff */
[----:B------:R-:W-:Y:S01]  /*7a60*/  LOP3.LUT R24, R18, 0xf000f0, RZ, 0xc0, !PT ;  /* 0x00f000f012187812 */ /* 0x000fe200078ec0ff */
[----:B------:R-:W-:Y:S01]  /*7a70*/  HADD2.F32 R0, -RZ, R8.H0_H0 ;  /* 0x20000008ff007230 */ /* 0x000fe20000004100 */
[----:B------:R-:W-:-:S02]  /*7a80*/  SHF.R.U32.HI R16, RZ, 0x8, R18 ;  /* 0x00000008ff107819 */ /* 0x000fc40000011612 */
[C---:B------:R-:W-:Y:S02]  /*7a90*/  LOP3.LUT R26, R19.reuse, 0xf000f0, RZ, 0xc0, !PT ;  /* 0x00f000f0131a7812 */ /* 0x040fe400078ec0ff */
[----:B------:R-:W-:Y:S02]  /*7aa0*/  SHF.R.U32.HI R17, RZ, 0x8, R19 ;  /* 0x00000008ff117819 */ /* 0x000fe40000011613 */
[----:B------:R-:W-:Y:S02]  /*7ab0*/  LOP3.LUT R18, R18, 0xf000f, RZ, 0xc0, !PT ;  /* 0x000f000f12127812 */ /* 0x000fe400078ec0ff */
[----:B------:R-:W-:Y:S02]  /*7ac0*/  LOP3.LUT R19, R19, 0xf000f, RZ, 0xc0, !PT ;  /* 0x000f000f13137812 */ /* 0x000fe400078ec0ff */
[----:B------:R-:W-:Y:S02]  /*7ad0*/  LOP3.LUT R2, R2, 0x64006400, RZ, 0xfc, !PT ;  /* 0x6400640002027812 */ /* 0x000fe400078efcff */
[----:B------:R-:W-:Y:S01]  /*7ae0*/  LOP3.LUT R3, R18, 0x64006400, RZ, 0xfc, !PT ;  /* 0x6400640012037812 */ /* 0x000fe200078efcff */
[----:B------:R-:W-:Y:S01]  /*7af0*/  HADD2.F32 R18, -RZ, R8.H1_H1 ;  /* 0x30000008ff127230 */ /* 0x000fe20000004100 */
[----:B------:R-:W-:Y:S01]  /*7b00*/  LOP3.LUT R19, R19, 0x64006400, RZ, 0xfc, !PT ;  /* 0x6400640013137812 */ /* 0x000fe200078efcff */
[----:B------:R-:W0:Y:S01]  /*7b10*/  LDS.64 R8, [UR4+-0x48] ;  /* 0xffffb804ff087984 */ /* 0x000e220008000a00 */
[----:B------:R-:W-:Y:S01]  /*7b20*/  HADD2 R2, R2, -1032, -1032 ;  /* 0xe408e40802027430 */ /* 0x000fe20000000000 */
[----:B------:R-:W-:Y:S01]  /*7b30*/  LOP3.LUT R23, R4, 0x64006400, RZ, 0xfc, !PT ;  /* 0x6400640004177812 */ /* 0x000fe200078efcff */
[----:B------:R-:W-:Y:S01]  /*7b40*/  HADD2 R21, R3, -1032, -1032 ;  /* 0xe408e40803157430 */ /* 0x000fe20000000000 */
[----:B------:R-:W-:Y:S01]  /*7b50*/  LOP3.LUT R27, R24, 0x64006400, RZ, 0xfc, !PT ;  /* 0x64006400181b7812 */ /* 0x000fe200078efcff */
[----:B------:R-:W-:-:S02]  /*7b60*/  HADD2 R25, R19, -1032, -1032 ;  /* 0xe408e40813197430 */ /* 0x000fc40000000000 */
[--C-:B------:R-:W-:Y:S02]  /*7b70*/  HADD2.F32 R3, -RZ, R2.reuse.H0_H0 ;  /* 0x20000002ff037230 */ /* 0x100fe40000004100 */
[----:B------:R-:W-:Y:S02]  /*7b80*/  HFMA2 R34, R23, R6.H0_H0, -72, -72 ;  /* 0xd480d48017227431 */ /* 0x000fe40000040006 */
[----:B------:R-:W-:Y:S02]  /*7b90*/  HADD2.F32 R20, -RZ, R2.H1_H1 ;  /* 0x30000002ff147230 */ /* 0x000fe40000004100 */
[----:B------:R-:W-:Y:S01]  /*7ba0*/  FFMA.FTZ R23, R0, R5, RZ ;  /* 0x0000000500177223 */ /* 0x000fe200000100ff */
[----:B------:R-:W-:Y:S02]  /*7bb0*/  HADD2.F32 R2, -RZ, R21.H0_H0 ;  /* 0x20000015ff027230 */ /* 0x000fe40000004100 */
[----:B------:R-:W-:Y:S01]  /*7bc0*/  FFMA.FTZ R35, R5, R3, RZ ;  /* 0x0000000305237223 */ /* 0x000fe200000100ff */
[----:B------:R-:W-:-:S02]  /*7bd0*/  HADD2.F32 R4, -RZ, R25.H0_H0 ;  /* 0x20000019ff047230 */ /* 0x000fc40000004100 */
[----:B------:R-:W-:Y:S01]  /*7be0*/  FFMA.FTZ R31, R18, R28, R23 ;  /* 0x0000001c121f7223 */ /* 0x000fe20000010017 */
[----:B------:R-:W-:Y:S01]  /*7bf0*/  HADD2.F32 R19, -RZ, R21.H1_H1 ;  /* 0x30000015ff137230 */ /* 0x000fe20000004100 */
[----:B------:R-:W-:Y:S01]  /*7c00*/  LOP3.LUT R23, R26, 0x64006400, RZ, 0xfc, !PT ;  /* 0x640064001a177812 */ /* 0x000fe200078efcff */
[----:B------:R-:W-:Y:S01]  /*7c10*/  HADD2.F32 R21, -RZ, R25.H1_H1 ;  /* 0x30000019ff157230 */ /* 0x000fe20000004100 */
[----:B------:R-:W-:Y:S01]  /*7c20*/  LOP3.LUT R25, R22, 0x64006400, RZ, 0xfc, !PT ;  /* 0x6400640016197812 */ /* 0x000fe200078efcff */
[C---:B------:R-:W-:Y:S01]  /*7c30*/  FFMA.FTZ R22, R5.reuse, R2, RZ ;  /* 0x0000000205167223 */ /* 0x040fe200000100ff */
[----:B------:R-:W-:Y:S01]  /*7c40*/  FFMA.FTZ R24, R5, R4, RZ ;  /* 0x0000000405187223 */ /* 0x000fe200000100ff */
[C---:B------:R-:W-:Y:S01]  /*7c50*/  FFMA.FTZ R35, R28.reuse, R20, R35 ;  /* 0x000000141c237223 */ /* 0x040fe20000010023 */
[-C--:B------:R-:W-:Y:S02]  /*7c60*/  HFMA2 R27, R27, R6.reuse.H0_H0, -72, -72 ;  /* 0xd480d4801b1b7431 */ /* 0x080fe40000040006 */
[----:B------:R-:W-:Y:S01]  /*7c70*/  FFMA.FTZ R36, R28, R19, R22 ;  /* 0x000000131c247223 */ /* 0x000fe20000010016 */
[----:B------:R-:W-:-:S02]  /*7c80*/  HFMA2 R25, R25, R6.H0_H0, -72, -72 ;  /* 0xd480d48019197431 */ /* 0x000fc40000040006 */
[----:B------:R-:W-:Y:S01]  /*7c90*/  FFMA.FTZ R42, R28, R21, R24 ;  /* 0x000000151c2a7223 */ /* 0x000fe20000010018 */
[----:B------:R-:W-:Y:S02]  /*7ca0*/  HFMA2 R28, R23, R6.H0_H0, -72, -72 ;  /* 0xd480d480171c7431 */ /* 0x000fe40000040006 */
[----:B------:R-:W-:Y:S02]  /*7cb0*/  HADD2.F32 R22, -RZ, R34.H0_H0 ;  /* 0x20000022ff167230 */ /* 0x000fe40000004100 */
[--C-:B------:R-:W-:Y:S02]  /*7cc0*/  HADD2.F32 R23, -RZ, R25.reuse.H0_H0 ;  /* 0x20000019ff177230 */ /* 0x100fe40000004100 */
        /* <DEDUP_REMOVED lines=56> */
[----:B------:R-:W-:Y:S02]  /*8050*/  HADD2.F32 R6, -RZ, R50.H1_H1 ;  /* 0x30000032ff067230 */ /* 0x000fe40000004100 */
[----:B------:R-:W-:Y:S01]  /*8060*/  FFMA.FTZ R43, R42, R29, R48 ;  /* 0x0000001d2a2b7223 */ /* 0x000fe20000010030 */
[----:B------:R-:W-:Y:S02]  /*8070*/  HADD2.F32 R30, -RZ, R16.H0_H0 ;  /* 0x20000010ff1e7230 */ /* 0x000fe40000004100 */
[----:B------:R-:W-:Y:S01]  /*8080*/  FFMA.FTZ R8, R46, R37, R45 ;  /* 0x000000252e087223 */ /* 0x000fe2000001002d */
[----:B------:R-:W-:-:S02]  /*8090*/  HADD2.F32 R38, -RZ, R52.H0_H0 ;  /* 0x20000034ff267230 */ /* 0x000fc40000004100 */
        /* <DEDUP_REMOVED lines=59> */
[----:B------:R-:W-:-:S02]  /*8450*/  HADD2.F32 R50, -RZ, R17.H0_H0 ;  /* 0x20000011ff327230 */ /* 0x000fc40000004100 */
        /* <DEDUP_REMOVED lines=136> */
.L_x_814:
[----:B------:R-:W-:Y:S01]  /*8ce0*/  IADD3 R10, PT, PT, R10, 0x20, RZ ;  /* 0x000000200a0a7810 */ /* 0x000fe20007ffe0ff */
[----:B------:R-:W-:Y:S01]  /*8cf0*/  UIADD3 UR4, UPT, UPT, UR4, 0x40, URZ ;  /* 0x0000004004047890 */ /* 0x000fe2000fffe0ff */
[----:B------:R-:W-:Y:S02]  /*8d00*/  IMAD.WIDE R98, R15, 0x4, R98 ;  /* 0x000000040f627825 */ /* 0x000fe400078e0262 */
[----:B------:R-:W-:-:S13]  /*8d10*/  ISETP.GE.AND P0, PT, R10, R7, PT ;  /* 0x000000070a00720c */ /* 0x000fda0003f06270 */
[----:B------:R-:W-:Y:S05]  /*8d20*/  @!P0 BRA `(.L_x_815) ;  /* 0xffffffb000548947 */ /* 0x000fea000383ffff */
.L_x_810:
[----:B------:R-:W0:Y:S01]  /*8d30*/  S2R R2, SR_CTAID.Y ;  /* 0x0000000000027919 */ /* 0x000e220000002600 */
[----:B------:R-:W0:Y:S02]  /*8d40*/  LDC R3, c[0x0][0x3a8] ;  /* 0x0000ea00ff037b82 */ /* 0x000e240000000800 */
[----:B0-----:R-:W-:-:S05]  /*8d50*/  IMAD R6, R2, -0x4, R3 ;  /* 0xfffffffc02067824 */ /* 0x001fca00078e0203 */
[----:B------:R-:W-:-:S13]  /*8d60*/  ISETP.GT.AND P0, PT, R6, RZ, PT ;  /* 0x000000ff0600720c */ /* 0x000fda0003f04270 */
[----:B------:R-:W-:Y:S05]  /*8d70*/  @!P0 EXIT ;  /* 0x000000000000894d */ /* 0x000fea0003800000 */
[----:B------:R-:W0:Y:S01]  /*8d80*/  S2R R0, SR_CTAID.X ;  /* 0x0000000000007919 */ /* 0x000e220000002500 */
[----:B------:R-:W1:Y:S01]  /*8d90*/  LDC.64 R4, c[0x0][0x3a0] ;  /* 0x0000e800ff047b82 */ /* 0x000e620000000a00 */
[----:B------:R-:W0:Y:S02]  /*8da0*/  S2R R3, SR_TID.X ;  /* 0x0000000000037919 */ /* 0x000e240000002100 */
[----:B0-----:R-:W-:-:S05]  /*8db0*/  LEA R0, R0, R3, 0x5 ;  /* 0x0000000300007211 */ /* 0x001fca00078e28ff */
[----:B------:R-:W-:-:S05]  /*8dc0*/  IMAD R0, R2, R15, R0 ;  /* 0x0000000f02007224 */ /* 0x000fca00078e0200 */
        /* <DEDUP_REMOVED lines=9> */
.L_x_819:
[----:B------:R-:W0:Y:S02]  /*8e60*/  LDS R2, [R0] ;  /* 0x0000000000027984 */ /* 0x000e240000000800 */
[----:B0-----:R-:W-:-:S05]  /*8e70*/  HFMA2 R3, R2, 1, 1, R41 ;  /* 0x3c003c0002037831 */ /* 0x001fca0000000029 */
[----:B------:R-:W0:Y:S02]  /*8e80*/  ATOMS.CAST.SPIN P0, [R0], R2, R3 ;  /* 0x000000020000758d */ /* 0x000e240001800003 */
[----:B0-----:R-:W-:Y:S05]  /*8e90*/  @!P0 BRA `(.L_x_819) ;  /* 0xfffffffc00f08947 */ /* 0x001fea000383ffff */
[----:B------:R-:W-:Y:S05]  /*8ea0*/  BRA `(.L_x_817) ;  /* 0x00000000000c7947 */ /* 0x000fea0003800000 */
.L_x_818:
[----:B------:R-:W2:Y:S02]  /*8eb0*/  LD.E R0, desc[UR8][R4.64] ;  /* 0x0000000804007980 */ /* 0x000ea4000c101900 */
[----:B--2---:R-:W-:-:S05]  /*8ec0*/  IADD3 R3, PT, PT, R41, R0, RZ ;  /* 0x0000000029037210 */ /* 0x004fca0007ffe0ff */
[----:B------:R0:W-:Y:S02]  /*8ed0*/  ST.E desc[UR8][R4.64], R3 ;  /* 0x0000000304007985 */ /* 0x0001e4000c101908 */
.L_x_817:
[----:B------:R-:W-:Y:S05]  /*8ee0*/  BSYNC.RECONVERGENT B0 ;  /* 0x0000000000007941 */ /* 0x000fea0003800200 */
.L_x_816:
[----:B------:R1:W-:Y:S01]  /*8ef0*/  ATOM.E.ADD.F16x2.RN.STRONG.GPU P0, RZ, desc[UR8][R4.64+0x4], R40 ;  /* 0x8000042804ff79a2 */ /* 0x0003e2000c10e108 */
[----:B------:R-:W-:Y:S04]  /*8f00*/  BSSY.RECONVERGENT B0, `(.L_x_820) ;  /* 0x000000e000007945 */ /* 0x000fe80003800200 */
[----:B-1----:R-:W-:Y:S05]  /*8f10*/  @P0 BRA `(.L_x_821) ;  /* 0x0000000000300947 */ /* 0x002fea0003800000 */
[----:B------:R-:W1:Y:S02]  /*8f20*/  QSPC.E.S P0, RZ, [R4+0x4] ;  /* 0x0000040004ff73aa */ /* 0x000e640000000500 */
[----:B-1----:R-:W-:Y:S05]  /*8f30*/  @!P0 BRA `(.L_x_822) ;  /* 0x00000000001c8947 */ /* 0x002fea0003800000 */
[----:B------:R-:W-:-:S04]  /*8f40*/  MOV R2, R4 ;  /* 0x0000000400027202 */ /* 0x000fc80000000f00 */
[----:B------:R-:W-:-:S07]  /*8f50*/  MOV R0, R2 ;  /* 0x0000000200007202 */ /* 0x000fce0000000f00 */
.L_x_823:
[----:B------:R-:W0:Y:S02]  /*8f60*/  LDS R2, [R0+0x4] ;  /* 0x0000040000027984 */ /* 0x000e240000000800 */
[----:B0-----:R-:W-:-:S05]  /*8f70*/  HADD2 R3, R2, R40 ;  /* 0x0000002802037230 */ /* 0x001fca0000000000 */
[----:B------:R-:W0:Y:S02]  /*8f80*/  ATOMS.CAST.SPIN P0, [R0+0x4], R2, R3 ;  /* 0x000004020000758d */ /* 0x000e240001800003 */
[----:B0-----:R-:W-:Y:S05]  /*8f90*/  @!P0 BRA `(.L_x_823) ;  /* 0xfffffffc00f08947 */ /* 0x001fea000383ffff */
[----:B------:R-:W-:Y:S05]  /*8fa0*/  BRA `(.L_x_821) ;  /* 0x00000000000c7947 */ /* 0x000fea0003800000 */
.L_x_822:
[----:B------:R-:W0:Y:S02]  /*8fb0*/  LD.E R0, desc[UR8][R4.64+0x4] ;  /* 0x0000040804007980 */ /* 0x000e24000c101900 */
[----:B0-----:R-:W-:-:S05]  /*8fc0*/  IADD3 R3, PT, PT, R40, R0, RZ ;  /* 0x0000000028037210 */ /* 0x001fca0007ffe0ff */
[----:B------:R1:W-:Y:S02]  /*8fd0*/  ST.E desc[UR8][R4.64+0x4], R3 ;  /* 0x0000040304007985 */ /* 0x0003e4000c101908 */
.L_x_821:
[----:B------:R-:W-:Y:S05]  /*8fe0*/  BSYNC.RECONVERGENT B0 ;  /* 0x0000000000007941 */ /* 0x000fea0003800200 */
.L_x_820:
        /* <DEDUP_REMOVED lines=10> */
.L_x_827:
[----:B------:R-:W0:Y:S02]  /*9090*/  LDS R2, [R0] ;  /* 0x0000000000027984 */ /* 0x000e240000000800 */
[----:B0-----:R-:W-:-:S05]  /*90a0*/  HFMA2 R3, R2, 1, 1, R69 ;  /* 0x3c003c0002037831 */ /* 0x001fca0000000045 */
[----:B------:R-:W0:Y:S02]  /*90b0*/  ATOMS.CAST.SPIN P0, [R0], R2, R3 ;  /* 0x000000020000758d */ /* 0x000e240001800003 */
[----:B0-----:R-:W-:Y:S05]  /*90c0*/  @!P0 BRA `(.L_x_827) ;  /* 0xfffffffc00f08947 */ /* 0x001fea000383ffff */
[----:B------:R-:W-:Y:S05]  /*90d0*/  BRA `(.L_x_825) ;  /* 0x00000000000c7947 */ /* 0x000fea0003800000 */
.L_x_826:
[----:B------:R-:W2:Y:S02]  /*90e0*/  LD.E R0, desc[UR8][R4.64] ;  /* 0x0000000804007980 */ /* 0x000ea4000c101900 */
[----:B--2---:R-:W-:-:S05]  /*90f0*/  IADD3 R3, PT, PT, R69, R0, RZ ;  /* 0x0000000045037210 */ /* 0x004fca0007ffe0ff */
[----:B------:R0:W-:Y:S02]  /*9100*/  ST.E desc[UR8][R4.64], R3 ;  /* 0x0000000304007985 */ /* 0x0001e4000c101908 */
.L_x_825:
[----:B------:R-:W-:Y:S05]  /*9110*/  BSYNC.RECONVERGENT B0 ;  /* 0x0000000000007941 */ /* 0x000fea0003800200 */
.L_x_824:
[----:B------:R1:W-:Y:S01]  /*9120*/  ATOM.E.ADD.F16x2.RN.STRONG.GPU P0, RZ, desc[UR8][R4.64+0x4], R68 ;  /* 0x8000044404ff79a2 */ /* 0x0003e2000c10e108 */
[----:B------:R-:W-:Y:S04]  /*9130*/  BSSY.RECONVERGENT B0, `(.L_x_828) ;  /* 0x000000e000007945 */ /* 0x000fe80003800200 */
[----:B-1----:R-:W-:Y:S05]  /*9140*/  @P0 BRA `(.L_x_829) ;  /* 0x0000000000300947 */ /* 0x002fea0003800000 */
[----:B------:R-:W1:Y:S02]  /*9150*/  QSPC.E.S P0, RZ, [R4+0x4] ;  /* 0x0000040004ff73aa */ /* 0x000e640000000500 */
[----:B-1----:R-:W-:Y:S05]  /*9160*/  @!P0 BRA `(.L_x_830) ;  /* 0x00000000001c8947 */ /* 0x002fea0003800000 */
[----:B------:R-:W-:-:S04]  /*9170*/  MOV R2, R4 ;  /* 0x0000000400027202 */ /* 0x000fc80000000f00 */
[----:B------:R-:W-:-:S07]  /*9180*/  MOV R0, R2 ;  /* 0x0000000200007202 */ /* 0x000fce0000000f00 */
.L_x_831:
[----:B------:R-:W0:Y:S02]  /*9190*/  LDS R2, [R0+0x4] ;  /* 0x0000040000027984 */ /* 0x000e240000000800 */
[----:B0-----:R-:W-:-:S05]  /*91a0*/  HADD2 R3, R2, R68 ;  /* 0x0000004402037230 */ /* 0x001fca0000000000 */
[----:B------:R-:W0:Y:S02]  /*91b0*/  ATOMS.CAST.SPIN P0, [R0+0x4], R2, R3 ;  /* 0x000004020000758d */ /* 0x000e240001800003 */
[----:B0-----:R-:W-:Y:S05]  /*91c0*/  @!P0 BRA `(.L_x_831) ;  /* 0xfffffffc00f08947 */ /* 0x001fea000383ffff */
[----:B------:R-:W-:Y:S05]  /*91d0*/  BRA `(.L_x_829) ;  /* 0x00000000000c7947 */ /* 0x000fea0003800000 */
.L_x_830:
[----:B------:R-:W0:Y:S02]  /*91e0*/  LD.E R0, desc[UR8][R4.64+0x4] ;  /* 0x0000040804007980 */ /* 0x000e24000c101900 */
[----:B0-----:R-:W-:-:S05]  /*91f0*/  IADD3 R3, PT, PT, R68, R0, RZ ;  /* 0x0000000044037210 */ /* 0x001fca0007ffe0ff */
[----:B------:R1:W-:Y:S02]  /*9200*/  ST.E desc[UR8][R4.64+0x4], R3 ;  /* 0x0000040304007985 */ /* 0x0003e4000c101908 */
.L_x_829:
[----:B------:R-:W-:Y:S05]  /*9210*/  BSYNC.RECONVERGENT B0 ;  /* 0x0000000000007941 */ /* 0x000fea0003800200 */
.L_x_828:
        /* <DEDUP_REMOVED lines=10> */
.L_x_835:
[----:B------:R-:W0:Y:S02]  /*92c0*/  LDS R2, [R0] ;  /* 0x0000000000027984 */ /* 0x000e240000000800 */
[----:B0-----:R-:W-:-:S05]  /*92d0*/  HFMA2 R3, R2, 1, 1, R82 ;  /* 0x3c003c0002037831 */ /* 0x001fca0000000052 */
[----:B------:R-:W0:Y:S02]  /*92e0*/  ATOMS.CAST.SPIN P0, [R0], R2, R3 ;  /* 0x000000020000758d */ /* 0x000e240001800003 */
[----:B0-----:R-:W-:Y:S05]  /*92f0*/  @!P0 BRA `(.L_x_835) ;  /* 0xfffffffc00f08947 */ /* 0x001fea000383ffff */
[----:B------:R-:W-:Y:S05]  /*9300*/  BRA `(.L_x_833) ;  /* 0x00000000000c7947 */ /* 0x000fea0003800000 */
.L_x_834:
[----:B------:R-:W2:Y:S02]  /*9310*/  LD.E R0, desc[UR8][R4.64] ;  /* 0x0000000804007980 */ /* 0x000ea4000c101900 */
[----:B--2---:R-:W-:-:S05]  /*9320*/  IADD3 R3, PT, PT, R82, R0, RZ ;  /* 0x0000000052037210 */ /* 0x004fca0007ffe0ff */
[----:B------:R0:W-:Y:S02]  /*9330*/  ST.E desc[UR8][R4.64], R3 ;  /* 0x0000000304007985 */ /* 0x0001e4000c101908 */
.L_x_833:
[----:B------:R-:W-:Y:S05]  /*9340*/  BSYNC.RECONVERGENT B0 ;  /* 0x0000000000007941 */ /* 0x000fea0003800200 */
.L_x_832:
[----:B------:R1:W-:Y:S01]  /*9350*/  ATOM.E.ADD.F16x2.RN.STRONG.GPU P0, RZ, desc[UR8][R4.64+0x4], R83 ;  /* 0x8000045304ff79a2 */ /* 0x0003e2000c10e108 */
[----:B------:R-:W-:Y:S04]  /*9360*/  BSSY.RECONVERGENT B0, `(.L_x_836) ;  /* 0x000000e000007945 */ /* 0x000fe80003800200 */
[----:B-1----:R-:W-:Y:S05]  /*9370*/  @P0 BRA `(.L_x_837) ;  /* 0x0000000000300947 */ /* 0x002fea0003800000 */
[----:B------:R-:W1:Y:S02]  /*9380*/  QSPC.E.S P0, RZ, [R4+0x4] ;  /* 0x0000040004ff73aa */ /* 0x000e640000000500 */
[----:B-1----:R-:W-:Y:S05]  /*9390*/  @!P0 BRA `(.L_x_838) ;  /* 0x00000000001c8947 */ /* 0x002fea0003800000 */
[----:B------:R-:W-:-:S04]  /*93a0*/  MOV R2, R4 ;  /* 0x0000000400027202 */ /* 0x000fc80000000f00 */
[----:B------:R-:W-:-:S07]  /*93b0*/  MOV R0, R2 ;  /* 0x0000000200007202 */ /* 0x000fce0000000f00 */
.L_x_839:
[----:B------:R-:W0:Y:S02]  /*93c0*/  LDS R2, [R0+0x4] ;  /* 0x0000040000027984 */ /* 0x000e240000000800 */
[----:B0-----:R-:W-:-:S05]  /*93d0*/  HADD2 R3, R2, R83 ;  /* 0x0000005302037230 */ /* 0x001fca0000000000 */
[----:B------:R-:W0:Y:S02]  /*93e0*/  ATOMS.CAST.SPIN P0, [R0+0x4], R2, R3 ;  /* 0x000004020000758d */ /* 0x000e240001800003 */
[----:B0-----:R-:W-:Y:S05]  /*93f0*/  @!P0 BRA `(.L_x_839) ;  /* 0xfffffffc00f08947 */ /* 0x001fea000383ffff */
[----:B------:R-:W-:Y:S05]  /*9400*/  BRA `(.L_x_837) ;  /* 0x00000000000c7947 */ /* 0x000fea0003800000 */
.L_x_838:
[----:B------:R-:W0:Y:S02]  /*9410*/  LD.E R0, desc[UR8][R4.64+0x4] ;  /* 0x0000040804007980 */ /* 0x000e24000c101900 */
[----:B0-----:R-:W-:-:S05]  /*9420*/  IADD3 R3, PT, PT, R83, R0, RZ ;  /* 0x0000000053037210 */ /* 0x001fca0007ffe0ff */
[----:B------:R1:W-:Y:S02]  /*9430*/  ST.E desc[UR8][R4.64+0x4], R3 ;  /* 0x0000040304007985 */ /* 0x0003e4000c101908 */
.L_x_837:
[----:B------:R-:W-:Y:S05]  /*9440*/  BSYNC.RECONVERGENT B0 ;  /* 0x0000000000007941 */ /* 0x000fea0003800200 */
.L_x_836:
        /* <DEDUP_REMOVED lines=10> */
.L_x_843:
[----:B------:R-:W0:Y:S02]  /*94f0*/  LDS R2, [R0] ;  /* 0x0000000000027984 */ /* 0x000e240000000800 */
[----:B0-----:R-:W-:-:S05]  /*9500*/  HFMA2 R3, R2, 1, 1, R87 ;  /* 0x3c003c0002037831 */ /* 0x001fca0000000057 */
[----:B------:R-:W0:Y:S02]  /*9510*/  ATOMS.CAST.SPIN P0, [R0], R2, R3 ;  /* 0x000000020000758d */ /* 0x000e240001800003 */
[----:B0-----:R-:W-:Y:S05]  /*9520*/  @!P0 BRA `(.L_x_843) ;  /* 0xfffffffc00f08947 */ /* 0x001fea000383ffff */
[----:B------:R-:W-:Y:S05]  /*9530*/  BRA `(.L_x_841) ;  /* 0x00000000000c7947 */ /* 0x000fea0003800000 */
.L_x_842:
[----:B------:R-:W2:Y:S02]  /*9540*/  LD.E R0, desc[UR8][R4.64] ;  /* 0x0000000804007980 */ /* 0x000ea4000c101900 */
[----:B--2---:R-:W-:-:S05]  /*9550*/  IADD3 R3, PT, PT, R87, R0, RZ ;  /* 0x0000000057037210 */ /* 0x004fca0007ffe0ff */
[----:B------:R0:W-:Y:S02]  /*9560*/  ST.E desc[UR8][R4.64], R3 ;  /* 0x0000000304007985 */ /* 0x0001e4000c101908 */
.L_x_841:
[----:B------:R-:W-:Y:S05]  /*9570*/  BSYNC.RECONVERGENT B0 ;  /* 0x0000000000007941 */ /* 0x000fea0003800200 */
.L_x_840:
[----:B------:R1:W-:Y:S02]  /*9580*/  ATOM.E.ADD.F16x2.RN.STRONG.GPU P0, RZ, desc[UR8][R4.64+0x4], R86 ;  /* 0x8000045604ff79a2 */ /* 0x0003e4000c10e108 */
[----:B-1----:R-:W-:Y:S05]  /*9590*/  @P0 EXIT ;  /* 0x000000000000094d */ /* 0x002fea0003800000 */
[----:B------:R-:W1:Y:S02]  /*95a0*/  QSPC.E.S P0, RZ, [R4+0x4] ;  /* 0x0000040004ff73aa */ /* 0x000e640000000500 */
[----:B-1----:R-:W-:Y:S05]  /*95b0*/  @!P0 BRA `(.L_x_844) ;  /* 0x00000000001c8947 */ /* 0x002fea0003800000 */
[----:B------:R-:W-:-:S04]  /*95c0*/  MOV R2, R4 ;  /* 0x0000000400027202 */ /* 0x000fc80000000f00 */
[----:B------:R-:W-:-:S07]  /*95d0*/  MOV R0, R2 ;  /* 0x0000000200007202 */ /* 0x000fce0000000f00 */
.L_x_845:
[----:B------:R-:W0:Y:S02]  /*95e0*/  LDS R2, [R0+0x4] ;  /* 0x0000040000027984 */ /* 0x000e240000000800 */
[----:B0-----:R-:W-:-:S05]  /*95f0*/  HADD2 R3, R2, R86 ;  /* 0x0000005602037230 */ /* 0x001fca0000000000 */
[----:B------:R-:W0:Y:S02]  /*9600*/  ATOMS.CAST.SPIN P0, [R0+0x4], R2, R3 ;  /* 0x000004020000758d */ /* 0x000e240001800003 */
[----:B0-----:R-:W-:Y:S05]  /*9610*/  @!P0 BRA `(.L_x_845) ;  /* 0xfffffffc00f08947 */ /* 0x001fea000383ffff */
[----:B------:R-:W-:Y:S05]  /*9620*/  EXIT ;  /* 0x000000000000794d */ /* 0x000fea0003800000 */
.L_x_844:
[----:B------:R-:W0:Y:S02]  /*9630*/  LD.E R0, desc[UR8][R4.64+0x4] ;  /* 0x0000040804007980 */ /* 0x000e24000c101900 */
[----:B0-----:R-:W-:-:S05]  /*9640*/  IADD3 R3, PT, PT, R86, R0, RZ ;  /* 0x0000000056037210 */ /* 0x001fca0007ffe0ff */
[----:B------:R-:W-:Y:S01]  /*9650*/  ST.E desc[UR8][R4.64+0x4], R3 ;  /* 0x0000040304007985 */ /* 0x000fe2000c101908 */
[----:B------:R-:W-:Y:S05]  /*9660*/  EXIT ;  /* 0x000000000000794d */ /* 0x000fea0003800000 */
.L_x_846:
        /* <DEDUP_REMOVED lines=9> */
.L_x_3577:


//--------------------- .text._Z23gemm_half_q_half_kernelILi4ELi8ELb0ELb0ELi32EEvPK6__halfPKjS4_S2_PS0_iiiiPKtS7_iiiiiibS2_i --------------------------
	.section	.text._Z23gemm_half_q_half_kernelILi4ELi8ELb0ELb0ELi32EEvPK6__halfPKjS4_S2_PS0_iiiiPKtS7_iiiiiibS2_i,"ax",@progbits
	.align	128
        .global         _Z23gemm_half_q_half_kernelILi4ELi8ELb0ELb0ELi32EEvPK6__halfPKjS4_S2_PS0_iiiiPKtS7_iiiiiibS2_i
        .type           _Z23gemm_half_q_half_kernelILi4ELi8ELb0ELb0ELi32EEvPK6__halfPKjS4_S2_PS0_iiiiPKtS7_iiiiiibS2_i,@function
        .size           _Z23gemm_half_q_half_kernelILi4ELi8ELb0ELb0ELi32EEvPK6__halfPKjS4_S2_PS0_iiiiPKtS7_iiiiiibS2_i,(.L_x_3578 - _Z23gemm_half_q_half_kernelILi4ELi8ELb0ELb0ELi32EEvPK6__halfPKjS4_S2_PS0_iiiiPKtS7_iiiiiibS2_i)
        .other          _Z23gemm_half_q_half_kernelILi4ELi8ELb0ELb0ELi32EEvPK6__halfPKjS4_S2_PS0_iiiiPKtS7_iiiiiibS2_i,@"STO_CUDA_ENTRY STV_DEFAULT"
_Z23gemm_half_q_half_kernelILi4ELi8ELb0ELb0ELi32EEvPK6__halfPKjS4_S2_PS0_iiiiPKtS7_iiiiiibS2_i:
.text._Z23gemm_half_q_half_kernelILi4ELi8ELb0ELb0ELi32EEvPK6__halfPKjS4_S2_PS0_iiiiPKtS7_iiiiiibS2_i:
[----:B------:R-:W-:Y:S08]  /*0000*/  LDC R1, c[0x0][0x37c] ;  /* 0x0000df00ff017b82 */ /* 0x000ff00000000800 */
[----:B------:R-:W0:Y:S01]  /*0010*/  S2UR UR13, SR_CTAID.Y ;  /* 0x00000000000d79c3 */ /* 0x000e220000002600 */
[----:B------:R-:W1:Y:S01]  /*0020*/  S2R R4, SR_TID.X ;  /* 0x0000000000047919 */ /* 0x000e620000002100 */
[----:B------:R-:W0:Y:S01]  /*0030*/  LDCU UR5, c[0x0][0x3a8] ;  /* 0x00007500ff0577ac */ /* 0x000e220008000800 */
[----:B------:R-:W-:Y:S01]  /*0040*/  BSSY.RECONVERGENT B0, `(.L_x_847) ;  /* 0x00000c6000007945 */ /* 0x000fe20003800200 */
[----:B------:R-:W2:Y:S04]  /*0050*/  LDCU.64 UR14, c[0x0][0x358] ;  /* 0x00006b00ff0e77ac */ /* 0x000ea80008000a00 */
[----:B------:R-:W3:Y:S08]  /*0060*/  S2UR UR11, SR_CTAID.Z ;  /* 0x00000000000b79c3 */ /* 0x000ef00000002700 */
[----:B------:R-:W4:Y:S08]  /*0070*/  LDC R0, c[0x0][0x3b0] ;  /* 0x0000ec00ff007b82 */ /* 0x000f300000000800 */
[----:B------:R-:W5:Y:S01]  /*0080*/  S2UR UR16, SR_CTAID.X ;  /* 0x00000000001079c3 */ /* 0x000f620000002500 */
[----:B0-----:R-:W-:-:S04]  /*0090*/  UIMAD UR5, UR13, -0x4, UR5 ;  /* 0xfffffffc0d0578a4 */ /* 0x001fc8000f8e0205 */
[----:B------:R-:W-:Y:S02]  /*00a0*/  UISETP.GE.AND UP1, UPT, UR5, 0x1, UPT ;  /* 0x000000010500788c */ /* 0x000fe4000bf26270 */
[----:B------:R-:W-:Y:S02]  /*00b0*/  UISETP.LT.AND UP0, UPT, UR5, 0x4, UPT ;  /* 0x000000040500788c */ /* 0x000fe4000bf01270 */
[----:B---3--:R-:W-:Y:S02]  /*00c0*/  USHF.L.U32 UR8, UR11, 0x5, URZ ;  /* 0x000000050b087899 */ /* 0x008fe400080006ff */
[----:B------:R-:W-:Y:S01]  /*00d0*/  PLOP3.LUT P0, PT, PT, PT, UP1, 0x80, 0x8 ;  /* 0x000000000008781c */ /* 0x000fe20003f0f018 */
[----:B------:R-:W-:-:S03]  /*00e0*/  USEL UR6, UR5, 0x4, UP0 ;  /* 0x0000000405067887 */ /* 0x000fc60008000000 */
[----:B------:R-:W-:Y:S02]  /*00f0*/  MOV R3, UR8 ;  /* 0x0000000800037c02 */ /* 0x000fe40008000f00 */
[----:B-1----:R-:W-:Y:S02]  /*0100*/  IADD3 R5, PT, PT, R4, UR8, RZ ;  /* 0x0000000804057c10 */ /* 0x002fe4000fffe0ff */
[----:B----4-:R-:W-:-:S04]  /*0110*/  VIADDMNMX R2, R3, 0x20, R0, PT ;  /* 0x0000002003027846 */ /* 0x010fc80003800100 */
[----:B------:R-:W-:Y:S01]  /*0120*/  ISETP.GE.OR P0, PT, R5, R2, !P0 ;  /* 0x000000020500720c */ /* 0x000fe20004706670 */
[----:B-----5:R-:W-:-:S06]  /*0130*/  USHF.L.U32 UR4, UR16, 0x7, URZ ;  /* 0x0000000710047899 */ /* 0x020fcc00080006ff */
[----:B------:R-:W-:-:S06]  /*0140*/  LEA R3, R4, UR4, 0x2 ;  /* 0x0000000404037c11 */ /* 0x000fcc000f8e10ff */
        /* <DEDUP_REMOVED lines=32> */
.L_x_852:
        /* <DEDUP_REMOVED lines=32> */
.L_x_851:
        /* <DEDUP_REMOVED lines=20> */
.L_x_853:
[----:B------:R-:W-:-:S13]  /*0690*/  ISETP.EQ.AND P1, PT, RZ, UR7, PT ;  /* 0x00000007ff007c0c */ /* 0x000fda000bf22270 */
[----:B------:R-:W-:Y:S05]  /*06a0*/  @!P0 BRA P1, `(.L_x_848) ;  /* 0x00000004007c8947 */ /* 0x000fea0000800000 */
.L_x_850:
        /* <DEDUP_REMOVED lines=12> */
.L_x_849:
        /* <DEDUP_REMOVED lines=17> */
.L_x_856:
        /* <DEDUP_REMOVED lines=32> */
.L_x_855:
        /* <DEDUP_REMOVED lines=21> */
.L_x_857:
[----:B------:R-:W-:-:S09]  /*0bd0*/  UISETP.NE.OR UP0, UPT, UR7, URZ, UP0 ;  /* 0x000000ff0700728c */ /* 0x000fd20008705670 */
[----:B------:R-:W-:Y:S05]  /*0be0*/  BRA.U !UP0, `(.L_x_848) ;  /* 0x00000001082c7547 */ /* 0x000fea000b800000 */
.L_x_854:
        /* <DEDUP_REMOVED lines=11> */
.L_x_848:
[----:B------:R-:W-:Y:S05]  /*0ca0*/  BSYNC.RECONVERGENT B0 ;  /* 0x0000000000007941 */ /* 0x000fea0003800200 */
.L_x_847:
        /* <DEDUP_REMOVED lines=23> */
.L_x_861:
        /* <DEDUP_REMOVED lines=15> */
.L_x_860:
        /* <DEDUP_REMOVED lines=12> */
.L_x_862:
[----:B------:R-:W-:-:S09]  /*0fd0*/  UISETP.NE.OR UP0, UPT, UR7, URZ, UP0 ;  /* 0x000000ff0700728c */ /* 0x000fd20008705670 */
[----:B------:R-:W-:Y:S05]  /*0fe0*/  BRA.U !UP0, `(.L_x_858) ;  /* 0x00000001081c7547 */ /* 0x000fea000b800000 */
.L_x_859:
[----:B012---:R-:W0:Y:S02]  /*0ff0*/  LDC.64 R6, c[0x0][0x3a0] ;  /* 0x0000e800ff067b82 */ /* 0x007e240000000a00 */
.L_x_863:
[C---:B0-----:R-:W-:Y:S01]  /*1000*/  IMAD.WIDE R8, R5.reuse, 0x2, R6 ;  /* 0x0000000205087825 */ /* 0x041fe200078e0206 */
[----:B------:R-:W-:Y:S01]  /*1010*/  UIADD3 UR7, UPT, UPT, UR7, 0x1, URZ ;  /* 0x0000000107077890 */ /* 0x000fe2000fffe0ff */
[----:B------:R-:W-:-:S03]  /*1020*/  IADD3 R5, PT, PT, R5, UR17, RZ ;  /* 0x0000001105057c10 */ /* 0x000fc6000fffe0ff */
[----:B------:R3:W-:Y:S01]  /*1030*/  STG.E.64 desc[UR14][R8.64], RZ ;  /* 0x000000ff08007986 */ /* 0x0007e2000c101b0e */
[----:B------:R-:W-:-:S09]  /*1040*/  UISETP.NE.AND UP0, UPT, UR7, URZ, UPT ;  /* 0x000000ff0700728c */ /* 0x000fd2000bf05270 */
[----:B---3--:R-:W-:Y:S05]  /*1050*/  BRA.U UP0, `(.L_x_863) ;  /* 0xfffffffd00e87547 */ /* 0x008fea000b83ffff */
.L_x_858:
[----:B------:R-:W3:Y:S01]  /*1060*/  LDCU UR12, c[0x0][0x3c8] ;  /* 0x00007900ff0c77ac */ /* 0x000ee20008000800 */
[----:B------:R-:W-:Y:S01]  /*1070*/  BAR.SYNC.DEFER_BLOCKING 0x0 ;  /* 0x0000000000007b1d */ /* 0x000fe20000010000 */
[----:B------:R-:W-:-:S05]  /*1080*/  ISETP.LE.AND P0, PT, R0, UR8, PT ;  /* 0x0000000800007c0c */ /* 0x000fca000bf03270 */
[----:B------:R-:W4:Y:S01]  /*1090*/  LDCU UR20, c[0x0][0x3cc] ;  /* 0x00007980ff1477ac */ /* 0x000f220008000800 */
[----:B------:R-:W0:Y:S01]  /*10a0*/  LDCU UR21, c[0x0][0x3d0] ;  /* 0x00007a00ff1577ac */ /* 0x000e220008000800 */
[----:B------:R-:W1:Y:S01]  /*10b0*/  LDCU UR22, c[0x0][0x3d4] ;  /* 0x00007a80ff1677ac */ /* 0x000e620008000800 */
[----:B------:R-:W2:Y:S01]  /*10c0*/  LDCU UR23, c[0x0][0x3d8] ;  /* 0x00007b00ff1777ac */ /* 0x000ea20008000800 */
[----:B---3--:R-:W-:-:S04]  /*10d0*/  UISETP.LT.AND UP0, UPT, UR8, UR12, UPT ;  /* 0x0000000c0800728c */ /* 0x008fc8000bf01270 */
[----:B------:R-:W-:Y:S02]  /*10e0*/  USEL UR4, UR8, UR12, UP0 ;  /* 0x0000000c08047287 */ /* 0x000fe40008000000 */
[----:B----4-:R-:W-:Y:S02]  /*10f0*/  UISETP.GT.AND UP0, UPT, UR8, UR20, UPT ;  /* 0x000000140800728c */ /* 0x010fe4000bf04270 */
[----:B------:R-:W-:Y:S02]  /*1100*/  USHF.R.S32.HI UR6, URZ, 0x1f, UR4 ;  /* 0x0000001fff067899 */ /* 0x000fe40008011404 */
[----:B0-----:R-:W-:Y:S02]  /*1110*/  UISETP.GT.AND UP2, UPT, UR8, UR21, UPT ;  /* 0x000000150800728c */ /* 0x001fe4000bf44270 */
[----:B-1----:R-:W-:Y:S02]  /*1120*/  UISETP.GT.AND UP3, UPT, UR8, UR22, UPT ;  /* 0x000000160800728c */ /* 0x002fe4000bf64270 */
[----:B------:R-:W-:-:S02]  /*1130*/  ULEA.HI UR10, UR6, UR4, URZ, 0x5 ;  /* 0x00000004060a7291 */ /* 0x000fc4000f8f28ff */
[----:B--2---:R-:W-:Y:S01]  /*1140*/  UISETP.GT.AND UP4, UPT, UR8, UR23, UPT ;  /* 0x000000170800728c */ /* 0x004fe2000bf84270 */
[----:B------:R-:W-:Y:S10]  /*1150*/  @P0 BRA `(.L_x_864) ;  /* 0x0000000000e80947 */ /* 0x000ff40003800000 */
[----:B------:R-:W0:Y:S01]  /*1160*/  LDCU.64 UR18, c[0x0][0x3b8] ;  /* 0x00007700ff1277ac */ /* 0x000e220008000a00 */
[----:B------:R-:W1:Y:S01]  /*1170*/  LDC.64 R6, c[0x0][0x390] ;  /* 0x0000e400ff067b82 */ /* 0x000e620000000a00 */
[----:B------:R-:W-:-:S07]  /*1180*/  USHF.L.U32 UR6, UR11, 0x6, URZ ;  /* 0x000000060b067899 */ /* 0x000fce00080006ff */
[----:B------:R-:W2:Y:S01]  /*1190*/  LDC.64 R8, c[0x0][0x398] ;  /* 0x0000e600ff087b82 */ /* 0x000ea20000000a00 */
[----:B0-----:R-:W-:-:S06]  /*11a0*/  UIMAD.WIDE.U32 UR6, UR6, 0x2, UR18 ;  /* 0x00000002060678a5 */ /* 0x001fcc000f8e0012 */
[----:B------:R-:W-:Y:S02]  /*11b0*/  MOV R10, UR6 ;  /* 0x00000006000a7c02 */ /* 0x000fe40008000f00 */
[----:B------:R-:W-:-:S05]  /*11c0*/  MOV R11, UR7 ;  /* 0x00000007000b7c02 */ /* 0x000fca0008000f00 */
[----:B------:R0:W5:Y:S01]  /*11d0*/  LDG.E.U16.CONSTANT R14, desc[UR14][R10.64] ;  /* 0x0000000e0a0e7981 */ /* 0x000162000c1e9500 */
[----:B------:R-:W-:Y:S01]  /*11e0*/  SHF.R.S32.HI R12, RZ, 0x1f, R3 ;  /* 0x0000001fff0c7819 */ /* 0x000fe20000011403 */
[----:B------:R-:W-:Y:S01]  /*11f0*/  UMOV UR4, URZ ;  /* 0x000000ff00047c82 */ /* 0x000fe20008000000 */
[----:B------:R-:W-:Y:S01]  /*1200*/  SHF.L.U32 R4, R4, 0x4, RZ ;  /* 0x0000000404047819 */ /* 0x000fe200000006ff */
[----:B------:R-:W-:Y:S01]  /*1210*/  UMOV UR9, UR8 ;  /* 0x0000000800097c82 */ /* 0x000fe20008000000 */
[----:B------:R-:W-:Y:S02]  /*1220*/  LEA.HI R12, R12, R3, RZ, 0x3 ;  /* 0x000000030c0c7211 */ /* 0x000fe400078f18ff */
[----:B------:R-:W-:Y:S02]  /*1230*/  LOP3.LUT R15, R4, 0x10, RZ, 0xc0, !PT ;  /* 0x00000010040f7812 */ /* 0x000fe400078ec0ff */
[----:B------:R-:W-:-:S07]  /*1240*/  SHF.R.S32.HI R16, RZ, 0x3, R12 ;  /* 0x00000003ff107819 */ /* 0x000fce000001140c */
.L_x_865:
[----:B0----5:R-:W-:-:S05]  /*1250*/  IADD3 R11, PT, PT, R14, UR4, RZ ;  /* 0x000000040e0b7c10 */ /* 0x021fca000fffe0ff */
[----:B------:R-:W-:-:S05]  /*1260*/  IMAD R4, R11, UR17, RZ ;  /* 0x000000110b047c24 */ /* 0x000fca000f8e02ff */
[----:B------:R-:W-:-:S04]  /*1270*/  SHF.R.S32.HI R5, RZ, 0x1f, R4 ;  /* 0x0000001fff057819 */ /* 0x000fc80000011404 */
[----:B------:R-:W-:-:S04]  /*1280*/  LEA.HI R5, R5, R4, RZ, 0x3 ;  /* 0x0000000405057211 */ /* 0x000fc800078f18ff */
[----:B------:R-:W-:Y:S01]  /*1290*/  LEA.HI.SX32 R5, R5, R16, 0x1d ;  /* 0x0000001005057211 */ /* 0x000fe200078feaff */
[----:B------:R-:W-:-:S04]  /*12a0*/  USHF.L.U32 UR6, UR9, 0x1, URZ ;  /* 0x0000000109067899 */ /* 0x000fc800080006ff */
[----:B-1----:R-:W-:Y:S01]  /*12b0*/  IMAD.WIDE R4, R5, 0x4, R6 ;  /* 0x0000000405047825 */ /* 0x002fe200078e0206 */
[----:B------:R-:W-:-:S05]  /*12c0*/  UIMAD.WIDE.U32 UR6, UR6, 0x2, UR18 ;  /* 0x00000002060678a5 */ /* 0x000fca000f8e0012 */
[----:B------:R-:W3:Y:S01]  /*12d0*/  LDG.E.CONSTANT R4, desc[UR14][R4.64] ;  /* 0x0000000e04047981 */ /* 0x000ee2000c1e9900 */
[----:B------:R-:W-:Y:S02]  /*12e0*/  MOV R12, UR6 ;  /* 0x00000006000c7c02 */ /* 0x000fe40008000f00 */
[----:B------:R-:W-:-:S05]  /*12f0*/  MOV R13, UR7 ;  /* 0x00000007000d7c02 */ /* 0x000fca0008000f00 */
[----:B------:R-:W4:Y:S01]  /*1300*/  LDG.E.U16.CONSTANT R12, desc[UR14][R12.64+0x2] ;  /* 0x0000020e0c0c7981 */ /* 0x000f22000c1e9500 */
[----:B--2---:R-:W-:-:S06]  /*1310*/  IMAD.WIDE.U32 R10, R11, 0x2, R8 ;  /* 0x000000020b0a7825 */ /* 0x004fcc00078e0008 */
[----:B------:R-:W2:Y:S01]  /*1320*/  LDG.E.U16.CONSTANT R10, desc[UR14][R10.64] ;  /* 0x0000000e0a0a7981 */ /* 0x000ea2000c1e9500 */
[----:B------:R-:W-:Y:S01]  /*1330*/  UIADD3 UR4, UPT, UPT, UR4, 0x1, URZ ;  /* 0x0000000104047890 */ /* 0x000fe2000fffe0ff */
[----:B---3--:R-:W-:-:S04]  /*1340*/  SHF.R.U32.HI R17, RZ, R15, R4 ;  /* 0x0000000fff117219 */ /* 0x008fc80000011604 */
[--C-:B------:R-:W-:Y:S02]  /*1350*/  SHF.R.U32.HI R4, RZ, 0x8, R17.reuse ;  /* 0x00000008ff047819 */ /* 0x100fe40000011611 */
[----:B------:R-:W-:Y:S02]  /*1360*/  LOP3.LUT R18, R17, 0xf, RZ, 0xc0, !PT ;  /* 0x0000000f11127812 */ /* 0x000fe400078ec0ff */
[----:B------:R-:W-:Y:S02]  /*1370*/  LOP3.LUT R4, R4, 0xf, RZ, 0xc0, !PT ;  /* 0x0000000f04047812 */ /* 0x000fe400078ec0ff */
[--C-:B------:R-:W-:Y:S01]  /*1380*/  SHF.R.U32.HI R19, RZ, 0x4, R17.reuse ;  /* 0x00000004ff137819 */ /* 0x100fe20000011611 */
[----:B------:R-:W-:Y:S01]  /*1390*/  IMAD R21, R18, R18, R18 ;  /* 0x0000001212157224 */ /* 0x000fe200078e0212 */
[----:B----4-:R-:W-:Y:S01]  /*13a0*/  R2UR UR6, R12 ;  /* 0x000000000c0672ca */ /* 0x010fe200000e0000 */
[----:B------:R-:W-:Y:S01]  /*13b0*/  IMAD R5, R4, R4, R4 ;  /* 0x0000000404057224 */ /* 0x000fe200078e0204 */
[----:B------:R-:W-:-:S02]  /*13c0*/  SHF.R.U32.HI R17, RZ, 0xc, R17 ;  /* 0x0000000cff117819 */ /* 0x000fc40000011611 */
[----:B------:R-:W-:Y:S02]  /*13d0*/  LOP3.LUT R19, R19, 0xf, RZ, 0xc0, !PT ;  /* 0x0000000f13137812 */ /* 0x000fe400078ec0ff */
[----:B------:R-:W-:Y:S02]  /*13e0*/  LOP3.LUT R17, R17, 0xf, RZ, 0xc0, !PT ;  /* 0x0000000f11117812 */ /* 0x000fe400078ec0ff */
[----:B------:R-:W-:Y:S01]  /*13f0*/  IADD3 R21, PT, PT, R18, 0x1, R21 ;  /* 0x0000000112157810 */ /* 0x000fe20007ffe015 */
[----:B------:R-:W-:Y:S01]  /*1400*/  IMAD R18, R19, R19, R19 ;  /* 0x0000001313127224 */ /* 0x000fe200078e0213 */
[----:B------:R-:W-:Y:S01]  /*1410*/  IADD3 R5, PT, PT, R4, 0x1, R5 ;  /* 0x0000000104057810 */ /* 0x000fe20007ffe005 */
[----:B------:R-:W-:Y:S02]  /*1420*/  IMAD R4, R17, R17, R17 ;  /* 0x0000001111047224 */ /* 0x000fe400078e0211 */
[----:B------:R-:W-:Y:S01]  /*1430*/  UIADD3 UR9, UPT, UPT, UR6, UR9, URZ ;  /* 0x0000000906097290 */ /* 0x000fe2000fffe0ff */
[----:B------:R-:W-:Y:S01]  /*1440*/  IADD3 R18, PT, PT, R19, 0x1, R18 ;  /* 0x0000000113127810 */ /* 0x000fe20007ffe012 */
[----:B------:R-:W2:Y:S01]  /*1450*/  I2F.F16 R21, R21 ;  /* 0x0000001500157306 */ /* 0x000ea20000200c00 */
[----:B------:R-:W-:-:S03]  /*1460*/  IADD3 R4, PT, PT, R17, 0x1, R4 ;  /* 0x0000000111047810 */ /* 0x000fc60007ffe004 */
[----:B------:R-:W-:-:S04]  /*1470*/  ISETP.LE.AND P0, PT, R2, UR9, PT ;  /* 0x0000000902007c0c */ /* 0x000fc8000bf03270 */
[----:B------:R-:W0:Y:S01]  /*1480*/  I2F.F16 R27, R18 ;  /* 0x00000012001b7306 */ /* 0x000e220000200c00 */
[----:B--2---:R-:W-:-:S07]  /*1490*/  HMUL2 R32, R21.H0_H0, R10.H0_H0 ;  /* 0x2000000a15207232 */ /* 0x004fce0000000800 */
[----:B------:R-:W1:Y:S01]  /*14a0*/  I2F.F16 R5, R5 ;  /* 0x0000000500057306 */ /* 0x000e620000200c00 */
[----:B0-----:R-:W-:-:S07]  /*14b0*/  HMUL2 R27, R27.H0_H0, R10.H0_H0 ;  /* 0x2000000a1b1b7232 */ /* 0x001fce0000000800 */
[----:B------:R-:W0:Y:S01]  /*14c0*/  I2F.F16 R25, R4 ;  /* 0x0000000400197306 */ /* 0x000e220000200c00 */
[-C--:B-1----:R-:W-:Y:S02]  /*14d0*/  HMUL2 R26, R5.H0_H0, R10.reuse.H0_H0 ;  /* 0x2000000a051a7232 */ /* 0x082fe40000000800 */
[----:B0-----:R-:W-:Y:S01]  /*14e0*/  HMUL2 R25, R25.H0_H0, R10.H0_H0 ;  /* 0x2000000a19197232 */ /* 0x001fe20000000800 */
[----:B------:R-:W-:Y:S06]  /*14f0*/  @!P0 BRA `(.L_x_865) ;  /* 0xfffffffc00548947 */ /* 0x000fec000383ffff */
.L_x_864:
[----:B------:R-:W-:Y:S01]  /*1500*/  UISETP.GT.AND UP5, UPT, UR8, UR12, UPT ;  /* 0x0000000c0800728c */ /* 0x000fe2000bfa4270 */
[----:B------:R-:W-:Y:S01]  /*1510*/  HFMA2 R2, -RZ, RZ, 0, 0 ;  /* 0x00000000ff027431 */ /* 0x000fe200000001ff */
[----:B------:R-:W-:Y:S02]  /*1520*/  CS2R R6, SRZ ;  /* 0x0000000000067805 */ /* 0x000fe4000001ff00 */
[----:B------:R-:W-:Y:S01]  /*1530*/  MOV R9, RZ ;  /* 0x000000ff00097202 */ /* 0x000fe20000000f00 */
        /* <DEDUP_REMOVED lines=11> */
.L_x_866:
        /* <DEDUP_REMOVED lines=8> */
.L_x_867:
[----:B------:R-:W-:Y:S05]  /*1670*/  BRA.U !UP2, `(.L_x_868) ;  /* 0x000000010a1c7547 */ /* 0x000fea000b800000 */
[----:B------:R-:W0:Y:S02]  /*1680*/  LDC R4, c[0x0][0x3d4] ;  /* 0x0000f500ff047b82 */ /* 0x000e240000000800 */
[----:B0-----:R-:W-:-:S04]  /*1690*/  VIMNMX R4, PT, PT, R4, UR8, PT ;  /* 0x0000000804047c48 */ /* 0x001fc8000bfe0100 */
[----:B------:R-:W-:-:S04]  /*16a0*/  IADD3 R4, PT, PT, R4, -UR21, RZ ;  /* 0x8000001504047c10 */ /* 0x000fc8000fffe0ff */
[----:B-----5:R-:W-:-:S04]  /*16b0*/  SHF.R.S32.HI R5, RZ, 0x1f, R4 ;  /* 0x0000001fff057819 */ /* 0x020fc80000011404 */
[----:B------:R-:W-:-:S04]  /*16c0*/  LEA.HI R5, R5, R4, RZ, 0x5 ;  /* 0x0000000405057211 */ /* 0x000fc800078f28ff */
[----:B------:R-:W-:-:S04]  /*16d0*/  SHF.R.S32.HI R5, RZ, 0x5, R5 ;  /* 0x00000005ff057819 */ /* 0x000fc80000011405 */
[----:B------:R-:W-:-:S07]  /*16e0*/  SHF.L.U32 R7, R5, 0x2, RZ ;  /* 0x0000000205077819 */ /* 0x000fce00000006ff */
.L_x_868:
        /* <DEDUP_REMOVED lines=8> */
.L_x_869:
        /* <DEDUP_REMOVED lines=8> */
.L_x_870:
[----:B------:R-:W-:Y:S01]  /*17f0*/  ULEA UR4, UR10, UR4, 0x3 ;  /* 0x000000040a047291 */ /* 0x000fe2000f8e18ff */
[----:B-----5:R-:W-:Y:S01]  /*1800*/  SHF.R.S32.HI R5, RZ, 0x1f, R3 ;  /* 0x0000001fff057819 */ /* 0x020fe20000011403 */
[----:B------:R-:W0:Y:S01]  /*1810*/  LDCU.64 UR6, c[0x0][0x388] ;  /* 0x00007100ff0677ac */ /* 0x000e220008000a00 */
[----:B------:R-:W-:Y:S02]  /*1820*/  VIMNMX R0, PT, PT, R0, UR22, PT ;  /* 0x0000001600007c48 */ /* 0x000fe4000bfe0100 */
[----:B------:R-:W-:Y:S02]  /*1830*/  PRMT R24, RZ, 0x5410, RZ ;  /* 0x00005410ff187816 */ /* 0x000fe400000000ff */
[----:B------:R-:W-:Y:S02]  /*1840*/  IADD3 R2, PT, PT, R7, UR4, R2 ;  /* 0x0000000407027c10 */ /* 0x000fe4000fffe002 */
[----:B------:R-:W-:Y:S02]  /*1850*/  PRMT R23, RZ, 0x5410, RZ ;  /* 0x00005410ff177816 */ /* 0x000fe400000000ff */
        /* <DEDUP_REMOVED lines=8> */
[----:B------:R-:W-:Y:S02]  /*18e0*/  LEA.HI.X.SX32 R2, R2, R5, 0x1, P0 ;  /* 0x0000000502027211 */ /* 0x000fe400000f0eff */
[----:B------:R-:W-:Y:S02]  /*18f0*/  ISETP.GT.AND P0, PT, R0, UR8, PT ;  /* 0x0000000800007c0c */ /* 0x000fe4000bf04270 */
[C---:B0-----:R-:W-:Y:S02]  /*1900*/  LEA R54, P1, R3.reuse, UR6, 0x2 ;  /* 0x0000000603367c11 */ /* 0x041fe4000f8210ff */
[----:B------:R-:W-:Y:S02]  /*1910*/  PRMT R17, RZ, 0x5410, RZ ;  /* 0x00005410ff117816 */ /* 0x000fe400000000ff */
[----:B------:R-:W-:-:S07]  /*1920*/  LEA.HI.X R55, R3, UR7, R2, 0x2, P1 ;  /* 0x0000000703377c11 */ /* 0x000fce00088f1402 */
[----:B------:R-:W-:Y:S05]  /*1930*/  @!P0 BRA `(.L_x_871) ;  /* 0x0000005000148947 */ /* 0x000fea0003800000 */
[----:B------:R-:W-:Y:S01]  /*1940*/  UISETP.GT.AND UP0, UPT, UR5, URZ, UPT ;  /* 0x000000ff0500728c */ /* 0x000fe2000bf04270 */
[----:B------:R-:W-:Y:S01]  /*1950*/  HFMA2 R0, -RZ, RZ, 0, 0.0625 ;  /* 0x00002c00ff007431 */ /* 0x000fe200000001ff */
[----:B------:R-:W-:-:S04]  /*1960*/  PRMT R24, R24, 0x5410, RZ ;  /* 0x0000541018187816 */ /* 0x000fc800000000ff */
[----:B------:R-:W-:-:S03]  /*1970*/  PRMT R25, R25, 0x5410, R0 ;  /* 0x0000541019197816 */ /* 0x000fc60000000000 */
[----:B------:R-:W-:Y:S05]  /*1980*/  BRA.U !UP0, `(.L_x_872) ;  /* 0x0000001508107547 */ /* 0x000fea000b800000 */
[----:B------:R-:W2:Y:S01]  /*1990*/  LDG.E.128.CONSTANT R16, desc[UR14][R54.64] ;  /* 0x0000000e36107981 */ /* 0x000ea2000c1e9d00 */
[----:B------:R-:W0:Y:S01]  /*19a0*/  S2UR UR6, SR_CgaCtaId ;  /* 0x00000000000679c3 */ /* 0x000e220000008800 */
[----:B------:R-:W-:Y:S01]  /*19b0*/  UMOV UR4, 0x400 ;  /* 0x0000040000047882 */ /* 0x000fe20000000000 */
[----:B------:R-:W-:Y:S01]  /*19c0*/  HADD2.F32 R49, -RZ, R32.H0_H0 ;  /* 0x20000020ff317230 */ /* 0x000fe20000004100 */
[----:B------:R-:W-:Y:S01]  /*19d0*/  UISETP.NE.AND UP0, UPT, UR5, 0x1, UPT ;  /* 0x000000010500788c */ /* 0x000fe2000bf05270 */
[----:B------:R-:W-:Y:S02]  /*19e0*/  HADD2.F32 R51, -RZ, R27.H0_H0 ;  /* 0x2000001bff337230 */ /* 0x000fe40000004100 */
[----:B------:R-:W-:Y:S02]  /*19f0*/  HADD2.F32 R50, -RZ, R26.H0_H0 ;  /* 0x2000001aff327230 */ /* 0x000fe40000004100 */
[----:B------:R-:W-:Y:S01]  /*1a00*/  HADD2.F32 R52, -RZ, R25.H0_H0 ;  /* 0x20000019ff347230 */ /* 0x000fe20000004100 */
[----:B0-----:R-:W-:-:S09]  /*1a10*/  ULEA UR4, UR6, UR4, 0x18 ;  /* 0x0000000406047291 */ /* 0x001fd2000f8ec0ff */
[----:B------:R-:W0:Y:S02]  /*1a20*/  LDS.64 R6, [UR4] ;  /* 0x00000004ff067984 */ /* 0x000e240008000a00 */
[----:B0-----:R-:W-:Y:S02]  /*1a30*/  HADD2.F32 R9, -RZ, R6.H0_H0 ;  /* 0x20000006ff097230 */ /* 0x001fe40000004100 */
[--C-:B------:R-:W-:Y:S02]  /*1a40*/  HADD2.F32 R24, -RZ, R7.reuse.H0_H0 ;  /* 0x20000007ff187230 */ /* 0x100fe40000004100 */
[----:B------:R-:W-:Y:S01]  /*1a50*/  HADD2.F32 R23, -RZ, R7.H1_H1 ;  /* 0x30000007ff177230 */ /* 0x000fe20000004100 */
[----:B--2---:R-:W-:Y:S02]  /*1a60*/  LOP3.LUT R0, R16, 0xf000f, RZ, 0xc0, !PT ;  /* 0x000f000f10007812 */ /* 0x004fe400078ec0ff */
[----:B------:R-:W-:Y:S02]  /*1a70*/  LOP3.LUT R2, R17, 0xf000f, RZ, 0xc0, !PT ;  /* 0x000f000f11027812 */ /* 0x000fe400078ec0ff */
[----:B------:R-:W-:-:S02]  /*1a80*/  LOP3.LUT R3, R18, 0xf000f, RZ, 0xc0, !PT ;  /* 0x000f000f12037812 */ /* 0x000fc400078ec0ff */
[----:B------:R-:W-:Y:S02]  /*1a90*/  LOP3.LUT R0, R0, 0x64006400, RZ, 0xfc, !PT ;  /* 0x6400640000007812 */ /* 0x000fe400078efcff */
[----:B------:R-:W-:Y:S02]  /*1aa0*/  LOP3.LUT R2, R2, 0x64006400, RZ, 0xfc, !PT ;  /* 0x6400640002027812 */ /* 0x000fe400078efcff */
[----:B------:R-:W-:Y:S02]  /*1ab0*/  LOP3.LUT R4, R16, 0xf000f0, RZ, 0xc0, !PT ;  /* 0x00f000f010047812 */ /* 0x000fe400078ec0ff */
[----:B------:R-:W-:Y:S01]  /*1ac0*/  SHF.R.U32.HI R20, RZ, 0x8, R16 ;  /* 0x00000008ff147819 */ /* 0x000fe20000011610 */
[----:B------:R-:W-:Y:S01]  /*1ad0*/  HADD2.F32 R16, -RZ, R6.H1_H1 ;  /* 0x30000006ff107230 */ /* 0x000fe20000004100 */
[----:B------:R-:W-:Y:S01]  /*1ae0*/  LOP3.LUT R5, R19, 0xf000f, RZ, 0xc0, !PT ;  /* 0x000f000f13057812 */ /* 0x000fe200078ec0ff */
[----:B------:R-:W-:Y:S01]  /*1af0*/  HADD2 R6, R0, -1032, -1032 ;  /* 0xe408e40800067430 */ /* 0x000fe20000000000 */
[----:B------:R-:W-:Y:S01]  /*1b00*/  LOP3.LUT R3, R3, 0x64006400, RZ, 0xfc, !PT ;  /* 0x6400640003037812 */ /* 0x000fe200078efcff */
[----:B------:R-:W-:Y:S01]  /*1b10*/  HADD2 R8, R2, -1032, -1032 ;  /* 0xe408e40802087430 */ /* 0x000fe20000000000 */
[----:B------:R-:W-:-:S02]  /*1b20*/  LOP3.LUT R7, R5, 0x64006400, RZ, 0xfc, !PT ;  /* 0x6400640005077812 */ /* 0x000fc400078efcff */
[--C-:B------:R-:W-:Y:S02]  /*1b30*/  HADD2.F32 R0, -RZ, R6.reuse.H0_H0 ;  /* 0x20000006ff007230 */ /* 0x100fe40000004100 */
[----:B------:R-:W-:Y:S02]  /*1b40*/  HADD2 R10, R3, -1032, -1032 ;  /* 0xe408e408030a7430 */ /* 0x000fe40000000000 */
[----:B------:R-:W-:Y:S01]  /*1b50*/  HADD2.F32 R5, -RZ, R6.H1_H1 ;  /* 0x30000006ff057230 */ /* 0x000fe20000004100 */
[----:B------:R-:W-:Y:S01]  /*1b60*/  LOP3.LUT R13, R18, 0xf000f0, RZ, 0xc0, !PT ;  /* 0x00f000f0120d7812 */ /* 0x000fe200078ec0ff */
[--C-:B------:R-:W-:Y:S01]  /*1b70*/  HADD2.F32 R2, -RZ, R8.reuse.H0_H0 ;  /* 0x20000008ff027230 */ /* 0x100fe20000004100 */
[----:B------:R-:W-:Y:S01]  /*1b80*/  LOP3.LUT R11, R17, 0xf000f0, RZ, 0xc0, !PT ;  /* 0x00f000f0110b7812 */ /* 0x000fe200078ec0ff */
[----:B------:R-:W-:Y:S02]  /*1b90*/  HADD2.F32 R6, -RZ, R8.H1_H1 ;  /* 0x30000008ff067230 */ /* 0x000fe40000004100 */
[----:B------:R-:W-:-:S02]  /*1ba0*/  HADD2 R8, R7, -1032, -1032 ;  /* 0xe408e40807087430 */ /* 0x000fc40000000000 */
[--C-:B------:R-:W-:Y:S01]  /*1bb0*/  HADD2.F32 R3, -RZ, R10.reuse.H0_H0 ;  /* 0x2000000aff037230 */ /* 0x100fe20000004100 */
[----:B------:R-:W-:Y:S01]  /*1bc0*/  LOP3.LUT R14, R13, 0x64006400, RZ, 0xfc, !PT ;  /* 0x640064000d0e7812 */ /* 0x000fe200078efcff */
[----:B------:R-:W-:Y:S01]  /*1bd0*/  HADD2.F32 R7, -RZ, R10.H1_H1 ;  /* 0x3000000aff077230 */ /* 0x000fe20000004100 */
[----:B------:R-:W-:Y:S01]  /*1be0*/  LOP3.LUT R10, R4, 0x64006400, RZ, 0xfc, !PT ;  /* 0x64006400040a7812 */ /* 0x000fe200078efcff */
[--C-:B------:R-:W-:Y:S01]  /*1bf0*/  HADD2.F32 R4, -RZ, R8.reuse.H0_H0 ;  /* 0x20000008ff047230 */ /* 0x100fe20000004100 */
[----:B------:R-:W-:Y:S01]  /*1c00*/  SHF.R.U32.HI R21, RZ, 0x8, R18 ;  /* 0x00000008ff157819 */ /* 0x000fe20000011612 */
[----:B------:R-:W-:Y:S01]  /*1c10*/  HADD2.F32 R8, -RZ, R8.H1_H1 ;  /* 0x30000008ff087230 */ /* 0x000fe20000004100 */
[----:B------:R-:W-:Y:S01]  /*1c20*/  LOP3.LUT R15, R19, 0xf000f0, RZ, 0xc0, !PT ;  /* 0x00f000f0130f7812 */ /* 0x000fe200078ec0ff */
[-C--:B------:R-:W-:Y:S01]  /*1c30*/  HFMA2 R13, R10, R25.reuse.H1_H1, -72, -72 ;  /* 0xd480d4800a0d7431 */ /* 0x080fe20000060019 */
[----:B------:R-:W-:Y:S01]  /*1c40*/  SHF.R.U32.HI R22, RZ, 0x8, R19 ;  /* 0x00000008ff167819 */ /* 0x000fe20000011613 */
[----:B------:R-:W-:Y:S01]  /*1c50*/  FFMA.FTZ R10, R0, R9, RZ ;  /* 0x00000009000a7223 */ /* 0x000fe200000100ff */
[----:B------:R-:W-:Y:S01]  /*1c60*/  LOP3.LUT R12, R11, 0x64006400, RZ, 0xfc, !PT ;  /* 0x640064000b0c7812 */ /* 0x000fe200078efcff */
[----:B------:R-:W0:Y:S01]  /*1c70*/  LDS.64 R18, [UR4+0x8] ;  /* 0x00000804ff127984 */ /* 0x000e220008000a00 */
[C---:B------:R-:W-:Y:S01]  /*1c80*/  FFMA.FTZ R11, R9.reuse, R2, RZ ;  /* 0x00000002090b7223 */ /* 0x040fe200000100ff */
[C---:B------:R-:W-:Y:S01]  /*1c90*/  FFMA.FTZ R30, R9.reuse, R3, RZ ;  /* 0x00000003091e7223 */ /* 0x040fe200000100ff */
[----:B------:R-:W-:Y:S01]  /*1ca0*/  FFMA.FTZ R9, R9, R4, RZ ;  /* 0x0000000409097223 */ /* 0x000fe200000100ff */
[----:B------:R-:W-:Y:S01]  /*1cb0*/  FFMA.FTZ R28, R5, R16, R10 ;  /* 0x00000010051c7223 */ /* 0x000fe2000001000a */
[C---:B------:R-:W-:Y:S01]  /*1cc0*/  FFMA.FTZ R31, R16.reuse, R6, R11 ;  /* 0x00000006101f7223 */ /* 0x040fe2000001000b */
[C---:B------:R-:W-:Y:S01]  /*1cd0*/  FFMA.FTZ R30, R16.reuse, R7, R30 ;  /* 0x00000007101e7223 */ /* 0x040fe2000001001e */
[----:B------:R-:W-:Y:S01]  /*1ce0*/  FFMA.FTZ R34, R16, R8, R9 ;  /* 0x0000000810227223 */ /* 0x000fe20000010009 */
[----:B------:R-:W-:Y:S01]  /*1cf0*/  LOP3.LUT R16, R15, 0x64006400, RZ, 0xfc, !PT ;  /* 0x640064000f107812 */ /* 0x000fe200078efcff */
[----:B------:R-:W-:-:S02]  /*1d00*/  HFMA2 R12, R12, R25.H1_H1, -72, -72 ;  /* 0xd480d4800c0c7431 */ /* 0x000fc40000060019 */
[--C-:B------:R-:W-:Y:S02]  /*1d10*/  HADD2.F32 R9, -RZ, R13.reuse.H0_H0 ;  /* 0x2000000dff097230 */ /* 0x100fe40000004100 */
[-C--:B------:R-:W-:Y:S02]  /*1d20*/  HFMA2 R14, R14, R25.reuse.H1_H1, -72, -72 ;  /* 0xd480d4800e0e7431 */ /* 0x080fe40000060019 */
[----:B------:R-:W-:Y:S02]  /*1d30*/  HADD2.F32 R10, -RZ, R13.H1_H1 ;  /* 0x3000000dff0a7230 */ /* 0x000fe40000004100 */
[----:B------:R-:W-:Y:S02]  /*1d40*/  HFMA2 R16, R16, R25.H1_H1, -72, -72 ;  /* 0xd480d48010107431 */ /* 0x000fe40000060019 */
[----:B------:R-:W-:Y:S02]  /*1d50*/  HADD2.F32 R11, -RZ, R12.H0_H0 ;  /* 0x2000000cff0b7230 */ /* 0x000fe40000004100 */
[----:B------:R-:W-:Y:S01]  /*1d60*/  FFMA.FTZ R29, R9, R24, R28 ;  /* 0x00000018091d7223 */ /* 0x000fe2000001001c */
[----:B------:R-:W-:Y:S01]  /*1d70*/  HADD2.F32 R13, -RZ, R14.H0_H0 ;  /* 0x2000000eff0d7230 */ /* 0x000fe20000004100 */
[----:B------:R-:W-:Y:S01]  /*1d80*/  SHF.R.U32.HI R17, RZ, 0x8, R17 ;  /* 0x00000008ff117819 */ /* 0x000fe20000011611 */
[----:B------:R-:W-:-:S02]  /*1d90*/  HADD2.F32 R15, -RZ, R16.H0_H0 ;  /* 0x20000010ff0f7230 */ /* 0x000fc40000004100 */
[C---:B------:R-:W-:Y:S01]  /*1da0*/  FFMA.FTZ R28, R24.reuse, R11, R31 ;  /* 0x0000000b181c7223 */ /* 0x040fe2000001001f */
[----:B------:R-:W-:Y:S02]  /*1db0*/  HADD2.F32 R12, -RZ, R12.H1_H1 ;  /* 0x3000000cff0c7230 */ /* 0x000fe40000004100 */
[C---:B------:R-:W-:Y:S01]  /*1dc0*/  FFMA.FTZ R33, R24.reuse, R13, R30 ;  /* 0x0000000d18217223 */ /* 0x040fe2000001001e */
[----:B------:R-:W-:Y:S02]  /*1dd0*/  HADD2.F32 R14, -RZ, R14.H1_H1 ;  /* 0x3000000eff0e7230 */ /* 0x000fe40000004100 */
[----:B------:R-:W-:Y:S01]  /*1de0*/  FFMA.FTZ R37, R24, R15, R34 ;  /* 0x0000000f18257223 */ /* 0x000fe20000010022 */
[----:B------:R-:W-:Y:S02]  /*1df0*/  HADD2.F32 R16, -RZ, R16.H1_H1 ;  /* 0x30000010ff107230 */ /* 0x000fe40000004100 */
[----:B------:R-:W-:Y:S01]  /*1e00*/  FFMA.FTZ R31, R10, R23, R29 ;  /* 0x000000170a1f7223 */ /* 0x000fe2000001001d */
[C---:B------:R-:W-:Y:S01]  /*1e10*/  FFMA.FTZ R35, R23.reuse, R12, R28 ;  /* 0x0000000c17237223 */ /* 0x040fe2000001001c */
[----:B------:R-:W-:Y:S01]  /*1e20*/  FFMA.FTZ R30, R23, R14, R33 ;  /* 0x0000000e171e7223 */ /* 0x000fe20000010021 */
        /* <DEDUP_REMOVED lines=31> */
[-C--:B------:R-:W-:Y:S01]  /*2020*/  HFMA2 R21, R20, R25.reuse.H1_H1, -72, -72 ;  /* 0xd480d48014157431 */ /* 0x080fe20000060019 */
[----:B------:R-:W-:Y:S01]  /*2030*/  LOP3.LUT R42, R39, 0x64006400, RZ, 0xfc, !PT ;  /* 0x64006400272a7812 */ /* 0x000fe200078efcff */
[----:B------:R-:W-:-:S02]  /*2040*/  HFMA2 R22, R22, R25.H1_H1, -72, -72 ;  /* 0xd480d48016167431 */ /* 0x000fc40000060019 */
[----:B------:R-:W-:Y:S02]  /*2050*/  HADD2.F32 R18, -RZ, R18.H1_H1 ;  /* 0x30000012ff127230 */ /* 0x000fe40000004100 */
[-C--:B------:R-:W-:Y:S02]  /*2060*/  HFMA2 R47, R40, R25.reuse.H1_H1, -72, -72 ;  /* 0xd480d480282f7431 */ /* 0x080fe40000060019 */
[----:B------:R-:W-:Y:S02]  /*2070*/  HADD2.F32 R39, -RZ, R41.H1_H1 ;  /* 0x30000029ff277230 */ /* 0x000fe40000004100 */
[----:B------:R-:W-:Y:S02]  /*2080*/  HFMA2 R48, R42, R25.H1_H1, -72, -72 ;  /* 0xd480d4802a307431 */ /* 0x000fe40000060019 */
[----:B------:R-:W-:Y:S02]  /*2090*/  HADD2.F32 R40, -RZ, R34.H1_H1 ;  /* 0x30000022ff287230 */ /* 0x000fe40000004100 */
[----:B------:R-:W-:Y:S01]  /*20a0*/  FFMA.FTZ R24, R37, R18, R24 ;  /* 0x0000001225187223 */ /* 0x000fe20000010018 */
        /* <DEDUP_REMOVED lines=8> */
[----:B------:R-:W-:-:S02]  /*2130*/  HADD2.F32 R44, -RZ, R48.H0_H0 ;  /* 0x20000030ff2c7230 */ /* 0x000fc40000004100 */
[C---:B------:R-:W-:Y:S01]  /*2140*/  FFMA.FTZ R17, R23.reuse, R42, R20 ;  /* 0x0000002a17117223 */ /* 0x040fe20000010014 */
[----:B------:R-:W-:Y:S02]  /*2150*/  HADD2.F32 R19, -RZ, R19.H1_H1 ;  /* 0x30000013ff137230 */ /* 0x000fe40000004100 */
[C---:B------:R-:W-:Y:S01]  /*2160*/  FFMA.FTZ R30, R23.reuse, R43, R30 ;  /* 0x0000002b171e7223 */ /* 0x040fe2000001001e */
[----:B------:R-:W-:Y:S02]  /*2170*/  HADD2.F32 R45, -RZ, R21.H1_H1 ;  /* 0x30000015ff2d7230 */ /* 0x000fe40000004100 */
[----:B------:R-:W-:Y:S01]  /*2180*/  FFMA.FTZ R35, R23, R44, R35 ;  /* 0x0000002c17237223 */ /* 0x000fe20000010023 */
[----:B------:R-:W-:Y:S01]  /*2190*/  HADD2.F32 R46, -RZ, R22.H1_H1 ;  /* 0x30000016ff2e7230 */ /* 0x000fe20000004100 */
[----:B------:R-:W-:Y:S01]  /*21a0*/  PRMT R23, RZ, 0x5410, RZ ;  /* 0x00005410ff177816 */ /* 0x000fe200000000ff */
[----:B------:R-:W-:Y:S02]  /*21b0*/  HADD2.F32 R47, -RZ, R47.H1_H1 ;  /* 0x3000002fff2f7230 */ /* 0x000fe40000004100 */
[----:B------:R-:W-:Y:S01]  /*21c0*/  FFMA.FTZ R24, R45, R19, R24 ;  /* 0x000000132d187223 */ /* 0x000fe20000010018 */
[----:B------:R-:W-:-:S02]  /*21d0*/  HADD2.F32 R48, -RZ, R48.H1_H1 ;  /* 0x30000030ff307230 */ /* 0x000fc40000004100 */
[C---:B------:R-:W-:Y:S01]  /*21e0*/  FFMA.FTZ R18, R19.reuse, R46, R17 ;  /* 0x0000002e13127223 */ /* 0x040fe20000010011 */
[----:B------:R-:W-:Y:S01]  /*21f0*/  PRMT R22, RZ, 0x5410, RZ ;  /* 0x00005410ff167816 */ /* 0x000fe200000000ff */
[----:B------:R-:W-:Y:S01]  /*2200*/  FFMA.FTZ R21, R19, R47, R30 ;  /* 0x0000002f13157223 */ /* 0x000fe2000001001e */
[----:B------:R-:W-:Y:S01]  /*2210*/  FMUL.FTZ R24, R49, R24 ;  /* 0x0000001831187220 */ /* 0x000fe20000410000 */
[----:B------:R-:W-:Y:S01]  /*2220*/  FFMA.FTZ R35, R19, R48, R35 ;  /* 0x0000003013237223 */ /* 0x000fe20000010023 */
[----:B------:R-:W-:Y:S01]  /*2230*/  FMUL.FTZ R18, R51, R18 ;  /* 0x0000001233127220 */ /* 0x000fe20000410000 */
[----:B------:R-:W-:Y:S01]  /*2240*/  FMUL.FTZ R21, R50, R21 ;  /* 0x0000001532157220 */ /* 0x000fe20000410000 */
[----:B------:R-:W-:Y:S01]  /*2250*/  PRMT R20, RZ, 0x5410, RZ ;  /* 0x00005410ff147816 */ /* 0x000fe200000000ff */
[----:B------:R-:W-:Y:S01]  /*2260*/  FMUL.FTZ R35, R52, R35 ;  /* 0x0000002334237220 */ /* 0x000fe20000410000 */
[----:B------:R-:W-:Y:S02]  /*2270*/  F2FP.F16.F32.PACK_AB R17, RZ, R24 ;  /* 0x00000018ff11723e */ /* 0x000fe400000000ff */
[----:B------:R-:W-:-:S02]  /*2280*/  F2FP.F16.F32.PACK_AB R18, RZ, R18 ;  /* 0x00000012ff12723e */ /* 0x000fc400000000ff */
[----:B------:R-:W-:Y:S02]  /*2290*/  F2FP.F16.F32.PACK_AB R19, RZ, R21 ;  /* 0x00000015ff13723e */ /* 0x000fe400000000ff */
[----:B------:R-:W-:Y:S02]  /*22a0*/  F2FP.F16.F32.PACK_AB R35, RZ, R35 ;  /* 0x00000023ff23723e */ /* 0x000fe400000000ff */
[----:B------:R-:W-:Y:S02]  /*22b0*/  PRMT R17, R17, 0x5410, R18 ;  /* 0x0000541011117816 */ /* 0x000fe40000000012 */
[----:B------:R-:W-:Y:S02]  /*22c0*/  PRMT R30, R19, 0x5410, R35 ;  /* 0x00005410131e7816 */ /* 0x000fe40000000023 */
[----:B------:R-:W-:Y:S01]  /*22d0*/  PRMT R24, RZ, 0x5410, RZ ;  /* 0x00005410ff187816 */ /* 0x000fe200000000ff */
[----:B------:R-:W-:Y:S01]  /*22e0*/  HFMA2 R17, R17, 1, 1, RZ ;  /* 0x3c003c0011117831 */ /* 0x000fe200000000ff */
[----:B------:R-:W-:Y:S01]  /*22f0*/  PRMT R21, RZ, 0x5410, RZ ;  /* 0x00005410ff157816 */ /* 0x000fe200000000ff */
[----:B------:R-:W-:Y:S01]  /*2300*/  HADD2 R18, R30, RZ.H0_H0 ;  /* 0x200000ff1e127230 */ /* 0x000fe20000000000 */
[----:B------:R-:W-:Y:S01]  /*2310*/  PRMT R19, RZ, 0x5410, RZ ;  /* 0x00005410ff137816 */ /* 0x000fe200000000ff */
[----:B------:R-:W-:Y:S06]  /*2320*/  BRA.U !UP0, `(.L_x_872) ;  /* 0x0000000908a87547 */ /* 0x000fec000b800000 */
[----:B------:R-:W0:Y:S01]  /*2330*/  LDS.64 R30, [UR4+0x40] ;  /* 0x00004004ff1e7984 */ /* 0x000e220008000a00 */
[----:B------:R-:W-:Y:S01]  /*2340*/  UISETP.NE.AND UP0, UPT, UR5, 0x2, UPT ;  /* 0x000000020500788c */ /* 0x000fe2000bf05270 */
[----:B------:R-:W-:Y:S02]  /*2350*/  PRMT R24, R24, 0x5410, RZ ;  /* 0x0000541018187816 */ /* 0x000fe400000000ff */
        /* <DEDUP_REMOVED lines=51> */
[----:B------:R-:W-:Y:S02]  /*2690*/  HFMA2 R19, R58, 1, 1, RZ ;  /* 0x3c003c003a137831 */ /* 0x000fe400000000ff */
[----:B------:R-:W-:Y:S01]  /*26a0*/  HADD2 R20, R20, RZ.H0_H0 ;  /* 0x200000ff14147230 */ /* 0x000fe20000000000 */
        /* <DEDUP_REMOVED lines=11> */
[----:B------:R-:W-:Y:S01]  /*2760*/  FFMA.FTZ R34, R5, R24, R34 ;  /* 0x0000001805227223 */ /* 0x000fe20000010022 */
[----:B------:R-:W-:-:S02]  /*2770*/  HADD2.F32 R23, -RZ, R23.H1_H1 ;  /* 0x30000017ff177230 */ /* 0x000fc40000004100 */
[-C--:B------:R-:W-:Y:S01]  /*2780*/  FFMA.FTZ R56, R6, R24.reuse, R35 ;  /* 0x0000001806387223 */ /* 0x080fe20000010023 */
[----:B------:R-:W-:Y:S01]  /*2790*/  FFMA.FTZ R58, R7, R24, R58 ;  /* 0x00000018073a7223 */ /* 0x000fe2000001003a */
[----:B------:R-:W-:Y:S01]  /*27a0*/  FFMA.FTZ R35, R9, R22, R34 ;  /* 0x0000001609237223 */ /* 0x000fe20000010022 */
[----:B------:R-:W-:Y:S01]  /*27b0*/  FFMA.FTZ R24, R8, R24, R21 ;  /* 0x0000001808187223 */ /* 0x000fe20000010015 */
[--C-:B-1----:R-:W-:Y:S02]  /*27c0*/  HADD2.F32 R21, -RZ, R30.reuse.H0_H0 ;  /* 0x2000001eff157230 */ /* 0x102fe40000004100 */
[-C--:B------:R-:W-:Y:S01]  /*27d0*/  FFMA.FTZ R53, R11, R22.reuse, R56 ;  /* 0x000000160b357223 */ /* 0x080fe20000010038 */
[----:B------:R-:W-:Y:S01]  /*27e0*/  FFMA.FTZ R35, R10, R23, R35 ;  /* 0x000000170a237223 */ /* 0x000fe20000010023 */
[-C--:B------:R-:W-:Y:S01]  /*27f0*/  FFMA.FTZ R57, R13, R22.reuse, R58 ;  /* 0x000000160d397223 */ /* 0x080fe2000001003a */
[----:B------:R-:W-:Y:S01]  /*2800*/  FFMA.FTZ R59, R15, R22, R24 ;  /* 0x000000160f3b7223 */ /* 0x000fe20000010018 */
[----:B------:R-:W-:-:S02]  /*2810*/  HADD2.F32 R30, -RZ, R30.H1_H1 ;  /* 0x3000001eff1e7230 */ /* 0x000fc40000004100 */
[----:B------:R-:W-:Y:S01]  /*2820*/  FFMA.FTZ R34, R12, R23, R53 ;  /* 0x000000170c227223 */ /* 0x000fe20000010035 */
[----:B------:R-:W-:Y:S01]  /*2830*/  FFMA.FTZ R24, R28, R21, R35 ;  /* 0x000000151c187223 */ /* 0x000fe20000010023 */
[-C--:B------:R-:W-:Y:S01]  /*2840*/  FFMA.FTZ R56, R14, R23.reuse, R57 ;  /* 0x000000170e387223 */ /* 0x080fe20000010039 */
[----:B------:R-:W-:Y:S01]  /*2850*/  FFMA.FTZ R59, R16, R23, R59 ;  /* 0x00000017103b7223 */ /* 0x000fe2000001003b */
[--C-:B------:R-:W-:Y:S02]  /*2860*/  HADD2.F32 R22, -RZ, R31.reuse.H0_H0 ;  /* 0x2000001fff167230 */ /* 0x100fe40000004100 */
[-C--:B------:R-:W-:Y:S01]  /*2870*/  FFMA.FTZ R23, R29, R21.reuse, R34 ;  /* 0x000000151d177223 */ /* 0x080fe20000010022 */
[-C--:B------:R-:W-:Y:S01]  /*2880*/  FFMA.FTZ R24, R37, R30.reuse, R24 ;  /* 0x0000001e25187223 */ /* 0x080fe20000010018 */
[----:B------:R-:W-:Y:S02]  /*2890*/  HADD2.F32 R31, -RZ, R31.H1_H1 ;  /* 0x3000001fff1f7230 */ /* 0x000fe40000004100 */
[-C--:B------:R-:W-:Y:S01]  /*28a0*/  FFMA.FTZ R56, R33, R21.reuse, R56 ;  /* 0x0000001521387223 */ /* 0x080fe20000010038 */
[----:B------:R-:W-:Y:S01]  /*28b0*/  FFMA.FTZ R59, R36, R21, R59 ;  /* 0x00000015243b7223 */ /* 0x000fe2000001003b */
[----:B------:R-:W-:Y:S01]  /*28c0*/  FFMA.FTZ R23, R38, R30, R23 ;  /* 0x0000001e26177223 */ /* 0x000fe20000010017 */
[----:B------:R-:W-:Y:S01]  /*28d0*/  FFMA.FTZ R24, R41, R22, R24 ;  /* 0x0000001629187223 */ /* 0x000fe20000010018 */
[-C--:B------:R-:W-:Y:S01]  /*28e0*/  FFMA.FTZ R56, R39, R30.reuse, R56 ;  /* 0x0000001e27387223 */ /* 0x080fe20000010038 */
[----:B------:R-:W-:Y:S01]  /*28f0*/  FFMA.FTZ R59, R40, R30, R59 ;  /* 0x0000001e283b7223 */ /* 0x000fe2000001003b */
[-C--:B------:R-:W-:Y:S01]  /*2900*/  FFMA.FTZ R23, R42, R22.reuse, R23 ;  /* 0x000000162a177223 */ /* 0x080fe20000010017 */
[-C--:B------:R-:W-:Y:S01]  /*2910*/  FFMA.FTZ R24, R45, R31.reuse, R24 ;  /* 0x0000001f2d187223 */ /* 0x080fe20000010018 */
[-C--:B------:R-:W-:Y:S01]  /*2920*/  FFMA.FTZ R56, R43, R22.reuse, R56 ;  /* 0x000000162b387223 */ /* 0x080fe20000010038 */
[----:B------:R-:W-:Y:S01]  /*2930*/  FFMA.FTZ R59, R44, R22, R59 ;  /* 0x000000162c3b7223 */ /* 0x000fe2000001003b */
[-C--:B------:R-:W-:Y:S01]  /*2940*/  FFMA.FTZ R22, R46, R31.reuse, R23 ;  /* 0x0000001f2e167223 */ /* 0x080fe20000010017 */
[----:B------:R-:W-:Y:S01]  /*2950*/  FMUL.FTZ R24, R49, R24 ;  /* 0x0000001831187220 */ /* 0x000fe20000410000 */
[-C--:B------:R-:W-:Y:S01]  /*2960*/  FFMA.FTZ R21, R47, R31.reuse, R56 ;  /* 0x0000001f2f157223 */ /* 0x080fe20000010038 */
[----:B------:R-:W-:Y:S01]  /*2970*/  FFMA.FTZ R59, R48, R31, R59 ;  /* 0x0000001f303b7223 */ /* 0x000fe2000001003b */
[----:B------:R-:W-:Y:S01]  /*2980*/  FMUL.FTZ R22, R51, R22 ;  /* 0x0000001633167220 */ /* 0x000fe20000410000 */
[----:B------:R-:W-:Y:S01]  /*2990*/  PRMT R23, RZ, 0x5410, RZ ;  /* 0x00005410ff177816 */ /* 0x000fe200000000ff */
[----:B------:R-:W-:Y:S01]  /*29a0*/  FMUL.FTZ R21, R50, R21 ;  /* 0x0000001532157220 */ /* 0x000fe20000410000 */
[----:B------:R-:W-:Y:S01]  /*29b0*/  F2FP.F16.F32.PACK_AB R24, RZ, R24 ;  /* 0x00000018ff18723e */ /* 0x000fe200000000ff */
[----:B------:R-:W-:Y:S01]  /*29c0*/  FMUL.FTZ R59, R52, R59 ;  /* 0x0000003b343b7220 */ /* 0x000fe20000410000 */
[----:B------:R-:W-:-:S02]  /*29d0*/  F2FP.F16.F32.PACK_AB R22, RZ, R22 ;  /* 0x00000016ff16723e */ /* 0x000fc400000000ff */
[----:B------:R-:W-:Y:S02]  /*29e0*/  PRMT R24, R24, 0x5410, RZ ;  /* 0x0000541018187816 */ /* 0x000fe400000000ff */
[----:B------:R-:W-:Y:S02]  /*29f0*/  F2FP.F16.F32.PACK_AB R21, RZ, R21 ;  /* 0x00000015ff15723e */ /* 0x000fe400000000ff */
[----:B------:R-:W-:Y:S02]  /*2a00*/  F2FP.F16.F32.PACK_AB R59, RZ, R59 ;  /* 0x0000003bff3b723e */ /* 0x000fe400000000ff */
[----:B------:R-:W-:Y:S02]  /*2a10*/  PRMT R30, R24, 0x5410, R22 ;  /* 0x00005410181e7816 */ /* 0x000fe40000000016 */
[----:B------:R-:W-:Y:S02]  /*2a20*/  PRMT R22, R21, 0x5410, R59 ;  /* 0x0000541015167816 */ /* 0x000fe4000000003b */
[----:B------:R-:W-:Y:S01]  /*2a30*/  PRMT R24, RZ, 0x7610, R24 ;  /* 0x00007610ff187816 */ /* 0x000fe20000000018 */
[----:B------:R-:W-:-:S02]  /*2a40*/  HFMA2 R21, R30, 1, 1, RZ ;  /* 0x3c003c001e157831 */ /* 0x000fc400000000ff */
[----:B------:R-:W-:Y:S01]  /*2a50*/  HADD2 R22, R22, RZ.H0_H0 ;  /* 0x200000ff16167230 */ /* 0x000fe20000000000 */
        /* <DEDUP_REMOVED lines=54> */
[----:B------:R-:W-:-:S07]  /*2dc0*/  HADD2 R24, R47, RZ.H0_H0 ;  /* 0x200000ff2f187230 */ /* 0x000fce0000000000 */
.L_x_872:
[----:B------:R-:W-:-:S05]  /*2dd0*/  MOV R3, UR17 ;  /* 0x0000001100037c02 */ /* 0x000fca0008000f00 */
[----:B------:R-:W-:Y:S01]  /*2de0*/  IMAD.WIDE R54, R3, 0x4, R54 ;  /* 0x0000000403367825 */ /* 0x000fe200078e0236 */
[----:B------:R-:W-:Y:S06]  /*2df0*/  BRA.U !UP1, `(.L_x_873) ;  /* 0x0000001109f07547 */ /* 0x000fec000b800000 */
[----:B------:R-:W2:Y:S01]  /*2e00*/  LDG.E.128.CONSTANT R4, desc[UR14][R54.64] ;  /* 0x0000000e36047981 */ /* 0x000ea2000c1e9d00 */
[----:B------:R-:W0:Y:S01]  /*2e10*/  S2UR UR6, SR_CgaCtaId ;  /* 0x00000000000679c3 */ /* 0x000e220000008800 */
[----:B------:R-:W-:Y:S01]  /*2e20*/  UMOV UR4, 0x400 ;  /* 0x0000040000047882 */ /* 0x000fe20000000000 */
[----:B------:R-:W-:Y:S01]  /*2e30*/  MOV R0, 0x2c00 ;  /* 0x00002c0000007802 */ /* 0x000fe20000000f00 */
[----:B------:R-:W-:-:S03]  /*2e40*/  UISETP.NE.AND UP0, UPT, UR5, 0x1, UPT ;  /* 0x000000010500788c */ /* 0x000fc6000bf05270 */
[----:B------:R-:W-:Y:S01]  /*2e50*/  PRMT R25, R25, 0x5410, R0 ;  /* 0x0000541019197816 */ /* 0x000fe20000000000 */
[----:B0-----:R-:W-:-:S09]  /*2e60*/  ULEA UR4, UR6, UR4, 0x18 ;  /* 0x0000000406047291 */ /* 0x001fd2000f8ec0ff */
[----:B------:R-:W0:Y:S04]  /*2e70*/  LDS.64 R2, [UR4+0x10] ;  /* 0x00001004ff027984 */ /* 0x000e280008000a00 */
[----:B------:R-:W1:Y:S01]  /*2e80*/  LDS.64 R28, [UR4+0x18] ;  /* 0x00001804ff1c7984 */ /* 0x000e620008000a00 */
[--C-:B0-----:R-:W-:Y:S02]  /*2e90*/  HADD2.F32 R31, -RZ, R3.reuse.H0_H0 ;  /* 0x20000003ff1f7230 */ /* 0x101fe40000004100 */
[----:B------:R-:W-:Y:S01]  /*2ea0*/  HADD2.F32 R30, -RZ, R3.H1_H1 ;  /* 0x30000003ff1e7230 */ /* 0x000fe20000004100 */
[C---:B--2---:R-:W-:Y:S02]  /*2eb0*/  LOP3.LUT R0, R4.reuse, 0xf000f, RZ, 0xc0, !PT ;  /* 0x000f000f04007812 */ /* 0x044fe400078ec0ff */
[----:B------:R-:W-:-:S02]  /*2ec0*/  LOP3.LUT R8, R4, 0xf000f0, RZ, 0xc0, !PT ;  /* 0x00f000f004087812 */ /* 0x000fc400078ec0ff */
[----:B------:R-:W-:Y:S02]  /*2ed0*/  SHF.R.U32.HI R39, RZ, 0x8, R4 ;  /* 0x00000008ff277819 */ /* 0x000fe40000011604 */
        /* <DEDUP_REMOVED lines=15> */
[----:B------:R-:W-:Y:S01]  /*2fd0*/  HADD2.F32 R5, -RZ, R2.H0_H0 ;  /* 0x20000002ff057230 */ /* 0x000fe20000004100 */
        /* <DEDUP_REMOVED lines=10> */
[----:B------:R-:W-:Y:S01]  /*3080*/  LOP3.LUT R49, R42, 0xf000f0, RZ, 0xc0, !PT ;  /* 0x00f000f02a317812 */ /* 0x000fe200078ec0ff */
[----:B------:R-:W-:Y:S02]  /*3090*/  HADD2.F32 R15, -RZ, R2.H1_H1 ;  /* 0x30000002ff0f7230 */ /* 0x000fe40000004100 */
[----:B------:R-:W-:-:S02]  /*30a0*/  HFMA2 R38, R8, R25.H1_H1, -72, -72 ;  /* 0xd480d48008267431 */ /* 0x000fc40000060019 */
[----:B------:R-:W-:Y:S01]  /*30b0*/  HADD2.F32 R2, -RZ, R10.H0_H0 ;  /* 0x2000000aff027230 */ /* 0x000fe20000004100 */
[----:B------:R-:W-:Y:S01]  /*30c0*/  LOP3.LUT R10, R9, 0x64006400, RZ, 0xfc, !PT ;  /* 0x64006400090a7812 */ /* 0x000fe200078efcff */
[----:B------:R-:W-:Y:S01]  /*30d0*/  HADD2.F32 R13, -RZ, R12.H1_H1 ;  /* 0x3000000cff0d7230 */ /* 0x000fe20000004100 */
[----:B------:R-:W-:Y:S01]  /*30e0*/  LOP3.LUT R12, R11, 0x64006400, RZ, 0xfc, !PT ;  /* 0x640064000b0c7812 */ /* 0x000fe200078efcff */
[----:B------:R-:W-:Y:S01]  /*30f0*/  FFMA.FTZ R9, R4, R5, RZ ;  /* 0x0000000504097223 */ /* 0x000fe200000100ff */
[C---:B------:R-:W-:Y:S01]  /*3100*/  FFMA.FTZ R8, R5.reuse, R3, RZ ;  /* 0x0000000305087223 */ /* 0x040fe200000100ff */
[C---:B------:R-:W-:Y:S01]  /*3110*/  FFMA.FTZ R11, R5.reuse, R2, RZ ;  /* 0x00000002050b7223 */ /* 0x040fe200000100ff */
[----:B------:R-:W-:Y:S01]  /*3120*/  FFMA.FTZ R36, R5, R0, RZ ;  /* 0x0000000005247223 */ /* 0x000fe200000100ff */
[----:B------:R-:W-:Y:S01]  /*3130*/  FFMA.FTZ R33, R16, R7, R9 ;  /* 0x0000000710217223 */ /* 0x000fe20000010009 */
[C---:B------:R-:W-:Y:S01]  /*3140*/  FFMA.FTZ R34, R7.reuse, R15, R8 ;  /* 0x0000000f07227223 */ /* 0x040fe20000010008 */
[C---:B------:R-:W-:Y:S01]  /*3150*/  FFMA.FTZ R35, R7.reuse, R14, R11 ;  /* 0x0000000e07237223 */ /* 0x040fe2000001000b */
[----:B------:R-:W-:Y:S01]  /*3160*/  FFMA.FTZ R37, R7, R13, R36 ;  /* 0x0000000d07257223 */ /* 0x000fe20000010024 */
[----:B------:R-:W-:-:S02]  /*3170*/  HFMA2 R5, R10, R25.H1_H1, -72, -72 ;  /* 0xd480d4800a057431 */ /* 0x000fc40000060019 */
[--C-:B------:R-:W-:Y:S02]  /*3180*/  HADD2.F32 R11, -RZ, R38.reuse.H1_H1 ;  /* 0x30000026ff0b7230 */ /* 0x100fe40000004100 */
[-C--:B------:R-:W-:Y:S02]  /*3190*/  HFMA2 R7, R12, R25.reuse.H1_H1, -72, -72 ;  /* 0xd480d4800c077431 */ /* 0x080fe40000060019 */
[----:B------:R-:W-:Y:S02]  /*31a0*/  HADD2.F32 R12, -RZ, R38.H0_H0 ;  /* 0x20000026ff0c7230 */ /* 0x000fe40000004100 */
[----:B------:R-:W-:Y:S02]  /*31b0*/  HFMA2 R36, R6, R25.H1_H1, -72, -72 ;  /* 0xd480d48006247431 */ /* 0x000fe40000060019 */
[----:B------:R-:W-:Y:S01]  /*31c0*/  HADD2.F32 R10, -RZ, R5.H0_H0 ;  /* 0x20000005ff0a7230 */ /* 0x000fe20000004100 */
[----:B------:R-:W-:Y:S01]  /*31d0*/  LOP3.LUT R52, R49, 0x64006400, RZ, 0xfc, !PT ;  /* 0x6400640031347812 */ /* 0x000fe200078efcff */
[----:B------:R-:W-:-:S02]  /*31e0*/  HADD2.F32 R8, -RZ, R7.H0_H0 ;  /* 0x20000007ff087230 */ /* 0x000fc40000004100 */
[----:B------:R-:W-:Y:S01]  /*31f0*/  FFMA.FTZ R46, R12, R31, R33 ;  /* 0x0000001f0c2e7223 */ /* 0x000fe20000010021 */
[--C-:B------:R-:W-:Y:S02]  /*3200*/  HADD2.F32 R6, -RZ, R36.reuse.H0_H0 ;  /* 0x20000024ff067230 */ /* 0x100fe40000004100 */
        /* <DEDUP_REMOVED lines=16> */
[----:B------:R-:W-:Y:S01]  /*3310*/  HFMA2 R51, R52, R25.H1_H1, -72, -72 ;  /* 0xd480d48034337431 */ /* 0x000fe20000060019 */
[----:B------:R-:W-:Y:S01]  /*3320*/  LOP3.LUT R30, R30, 0x64006400, RZ, 0xfc, !PT ;  /* 0x640064001e1e7812 */ /* 0x000fe200078efcff */
[----:B------:R-:W-:Y:S01]  /*3330*/  HADD2.F32 R52, -RZ, R25.H0_H0 ;  /* 0x20000019ff347230 */ /* 0x000fe20000004100 */
        /* <DEDUP_REMOVED lines=20> */
[----:B------:R-:W-:Y:S01]  /*3480*/  LOP3.LUT R47, R40, 0xf000f0, RZ, 0xc0, !PT ;  /* 0x00f000f0282f7812 */ /* 0x000fe200078ec0ff */
[----:B------:R-:W-:Y:S01]  /*3490*/  HFMA2 R50, R50, R25.H1_H1, -72, -72 ;  /* 0xd480d48032327431 */ /* 0x000fe20000060019 */
[----:B------:R-:W-:Y:S01]  /*34a0*/  LOP3.LUT R40, R39, 0x64006400, RZ, 0xfc, !PT ;  /* 0x6400640027287812 */ /* 0x000fe200078efcff */
[----:B------:R-:W-:Y:S01]  /*34b0*/  HADD2.F32 R30, -RZ, R29.H0_H0 ;  /* 0x2000001dff1e7230 */ /* 0x000fe20000004100 */
[----:B------:R-:W-:Y:S01]  /*34c0*/  LOP3.LUT R42, R47, 0x64006400, RZ, 0xfc, !PT ;  /* 0x640064002f2a7812 */ /* 0x000fe200078efcff */
[----:B------:R-:W-:-:S02]  /*34d0*/  HADD2.F32 R39, -RZ, R44.H1_H1 ;  /* 0x3000002cff277230 */ /* 0x000fc40000004100 */
[----:B------:R-:W-:Y:S01]  /*34e0*/  FFMA.FTZ R31, R28, R38, R31 ;  /* 0x000000261c1f7223 */ /* 0x000fe2000001001f */
[-C--:B------:R-:W-:Y:S02]  /*34f0*/  HFMA2 R47, R40, R25.reuse.H1_H1, -72, -72 ;  /* 0xd480d480282f7431 */ /* 0x080fe40000060019 */
[----:B------:R-:W-:Y:S02]  /*3500*/  HADD2.F32 R40, -RZ, R43.H1_H1 ;  /* 0x3000002bff287230 */ /* 0x000fe40000004100 */
[----:B------:R-:W-:Y:S02]  /*3510*/  HFMA2 R49, R42, R25.H1_H1, -72, -72 ;  /* 0xd480d4802a317431 */ /* 0x000fe40000060019 */
[----:B------:R-:W-:Y:S02]  /*3520*/  HADD2.F32 R44, -RZ, R51.H0_H0 ;  /* 0x20000033ff2c7230 */ /* 0x000fe40000004100 */
[----:B------:R-:W-:Y:S01]  /*3530*/  FFMA.FTZ R46, R37, R28, R46 ;  /* 0x0000001c252e7223 */ /* 0x000fe2000001002e */
[----:B------:R-:W-:-:S02]  /*3540*/  HADD2.F32 R41, -RZ, R47.H0_H0 ;  /* 0x2000002fff297230 */ /* 0x000fc40000004100 */
[C---:B------:R-:W-:Y:S01]  /*3550*/  FFMA.FTZ R45, R28.reuse, R40, R45 ;  /* 0x000000281c2d7223 */ /* 0x040fe2000001002d */
[----:B------:R-:W-:Y:S02]  /*3560*/  HADD2.F32 R42, -RZ, R49.H0_H0 ;  /* 0x20000031ff2a7230 */ /* 0x000fe40000004100 */
[----:B------:R-:W-:Y:S01]  /*3570*/  FFMA.FTZ R48, R28, R39, R48 ;  /* 0x000000271c307223 */ /* 0x000fe20000010030 */
[----:B------:R-:W-:Y:S02]  /*3580*/  HADD2.F32 R43, -RZ, R50.H0_H0 ;  /* 0x20000032ff2b7230 */ /* 0x000fe40000004100 */
[----:B------:R-:W-:Y:S01]  /*3590*/  FFMA.FTZ R56, R41, R30, R46 ;  /* 0x0000001e29387223 */ /* 0x000fe2000001002e */
[----:B------:R-:W-:Y:S02]  /*35a0*/  HADD2.F32 R29, -RZ, R29.H1_H1 ;  /* 0x3000001dff1d7230 */ /* 0x000fe40000004100 */
[C---:B------:R-:W-:Y:S01]  /*35b0*/  FFMA.FTZ R58, R30.reuse, R42, R31 ;  /* 0x0000002a1e3a7223 */ /* 0x040fe2000001001f */
[----:B------:R-:W-:Y:S01]  /*35c0*/  FFMA.FTZ R31, R30, R44, R45 ;  /* 0x0000002c1e1f7223 */ /* 0x000fe2000001002d */
[----:B------:R-:W-:-:S02]  /*35d0*/  HADD2.F32 R45, -RZ, R47.H1_H1 ;  /* 0x3000002fff2d7230 */ /* 0x000fc40000004100 */
[----:B------:R-:W-:Y:S01]  /*35e0*/  FFMA.FTZ R28, R30, R43, R48 ;  /* 0x0000002b1e1c7223 */ /* 0x000fe20000010030 */
[----:B------:R-:W-:Y:S02]  /*35f0*/  HADD2.F32 R46, -RZ, R49.H1_H1 ;  /* 0x30000031ff2e7230 */ /* 0x000fe40000004100 */
[----:B------:R-:W-:Y:S02]  /*3600*/  HADD2.F32 R47, -RZ, R50.H1_H1 ;  /* 0x30000032ff2f7230 */ /* 0x000fe40000004100 */
[----:B------:R-:W-:Y:S01]  /*3610*/  FFMA.FTZ R56, R45, R29, R56 ;  /* 0x0000001d2d387223 */ /* 0x000fe20000010038 */
[----:B------:R-:W-:Y:S02]  /*3620*/  HADD2.F32 R48, -RZ, R51.H1_H1 ;  /* 0x30000033ff307230 */ /* 0x000fe40000004100 */
[C---:B------:R-:W-:Y:S01]  /*3630*/  FFMA.FTZ R53, R29.reuse, R46, R58 ;  /* 0x0000002e1d357223 */ /* 0x040fe2000001003a */
[----:B------:R-:W-:Y:S02]  /*3640*/  HADD2.F32 R49, -RZ, R32.H0_H0 ;  /* 0x20000020ff317230 */ /* 0x000fe40000004100 */
[----:B------:R-:W-:Y:S01]  /*3650*/  FFMA.FTZ R28, R29, R47, R28 ;  /* 0x0000002f1d1c7223 */ /* 0x000fe2000001001c */
[----:B------:R-:W-:-:S02]  /*3660*/  HADD2.F32 R50, -RZ, R27.H0_H0 ;  /* 0x2000001bff327230 */ /* 0x000fc40000004100 */
[----:B------:R-:W-:Y:S01]  /*3670*/  FFMA.FTZ R31, R29, R48, R31 ;  /* 0x000000301d1f7223 */ /* 0x000fe2000001001f */
[----:B------:R-:W-:Y:S02]  /*3680*/  HADD2.F32 R51, -RZ, R26.H0_H0 ;  /* 0x2000001aff337230 */ /* 0x000fe40000004100 */
[----:B------:R-:W-:Y:S01]  /*3690*/  FMUL.FTZ R56, R49, R56 ;  /* 0x0000003831387220 */ /* 0x000fe20000410000 */
[----:B------:R-:W-:Y:S01]  /*36a0*/  FMUL.FTZ R53, R50, R53 ;  /* 0x0000003532357220 */ /* 0x000fe20000410000 */
[----:B------:R-:W-:Y:S01]  /*36b0*/  FMUL.FTZ R31, R52, R31 ;  /* 0x0000001f341f7220 */ /* 0x000fe20000410000 */
[----:B------:R-:W-:Y:S02]  /*36c0*/  FMUL.FTZ R28, R51, R28 ;  /* 0x0000001c331c7220 */ /* 0x000fe40000410000 */
[----:B------:R-:W-:Y:S02]  /*36d0*/  F2FP.F16.F32.PACK_AB R56, RZ, R56 ;  /* 0x00000038ff38723e */ /* 0x000fe400000000ff */
        /* <DEDUP_REMOVED lines=28> */
[--C-:B-1----:R-:W-:Y:S02]  /*38a0*/  HADD2.F32 R53, -RZ, R30.reuse.H0_H0 ;  /* 0x2000001eff357230 */ /* 0x102fe40000004100 */
        /* <DEDUP_REMOVED lines=145> */
.L_x_873:
        /* <DEDUP_REMOVED lines=319> */
.L_x_874:
[----:B------:R-:W-:Y:S05]  /*55b0*/  BRA.U !UP1, `(.L_x_871) ;  /* 0x0000001109f47547 */ /* 0x000fea000b800000 */
[----:B------:R-:W-:-:S05]  /*55c0*/  MOV R5, UR17 ;  /* 0x0000001100057c02 */ /* 0x000fca0008000f00 */
[----:B------:R-:W-:-:S06]  /*55d0*/  IMAD.WIDE R4, R5, 0x4, R54 ;  /* 0x0000000405047825 */ /* 0x000fcc00078e0236 */
[----:B------:R-:W2:Y:S01]  /*55e0*/  LDG.E.128.CONSTANT R4, desc[UR14][R4.64] ;  /* 0x0000000e04047981 */ /* 0x000ea2000c1e9d00 */
[----:B------:R-:W0:Y:S01]  /*55f0*/  S2UR UR6, SR_CgaCtaId ;  /* 0x00000000000679c3 */ /* 0x000e220000008800 */
[----:B------:R-:W-:Y:S01]  /*5600*/  UMOV UR4, 0x400 ;  /* 0x0000040000047882 */ /* 0x000fe20000000000 */
[----:B------:R-:W-:Y:S01]  /*5610*/  MOV R8, 0x2c00 ;  /* 0x00002c0000087802 */ /* 0x000fe20000000f00 */
[----:B------:R-:W-:Y:S01]  /*5620*/  HADD2.F32 R32, -RZ, R32.H0_H0 ;  /* 0x20000020ff207230 */ /* 0x000fe20000004100 */
[----:B------:R-:W-:Y:S01]  /*5630*/  UISETP.NE.AND UP0, UPT, UR5, 0x1, UPT ;  /* 0x000000010500788c */ /* 0x000fe2000bf05270 */
[----:B------:R-:W-:Y:S02]  /*5640*/  HADD2.F32 R27, -RZ, R27.H0_H0 ;  /* 0x2000001bff1b7230 */ /* 0x000fe40000004100 */
[----:B------:R-:W-:Y:S02]  /*5650*/  HADD2.F32 R26, -RZ, R26.H0_H0 ;  /* 0x2000001aff1a7230 */ /* 0x000fe40000004100 */
[----:B------:R-:W-:Y:S01]  /*5660*/  HADD2.F32 R25, -RZ, R25.H0_H0 ;  /* 0x20000019ff197230 */ /* 0x000fe20000004100 */
[----:B0-----:R-:W-:-:S09]  /*5670*/  ULEA UR4, UR6, UR4, 0x18 ;  /* 0x0000000406047291 */ /* 0x001fd2000f8ec0ff */
[----:B------:R-:W0:Y:S02]  /*5680*/  LDS.64 R2, [UR4+0x30] ;  /* 0x00003004ff027984 */ /* 0x000e240008000a00 */
[----:B0-----:R-:W-:Y:S02]  /*5690*/  HADD2.F32 R30, -RZ, R2.H1_H1 ;  /* 0x30000002ff1e7230 */ /* 0x001fe40000004100 */
[--C-:B------:R-:W-:Y:S02]  /*56a0*/  HADD2.F32 R34, -RZ, R3.reuse.H0_H0 ;  /* 0x20000003ff227230 */ /* 0x100fe40000004100 */
[----:B------:R-:W-:Y:S01]  /*56b0*/  HADD2.F32 R33, -RZ, R3.H1_H1 ;  /* 0x30000003ff217230 */ /* 0x000fe20000004100 */
[C---:B--2---:R-:W-:Y:S02]  /*56c0*/  LOP3.LUT R0, R4.reuse, 0xf000f, RZ, 0xc0, !PT ;  /* 0x000f000f04007812 */ /* 0x044fe400078ec0ff */
[----:B------:R-:W-:Y:S02]  /*56d0*/  LOP3.LUT R10, R4, 0xf000f0, RZ, 0xc0, !PT ;  /* 0x00f000f0040a7812 */ /* 0x000fe400078ec0ff */
[----:B------:R-:W-:-:S02]  /*56e0*/  SHF.R.U32.HI R9, RZ, 0x8, R4 ;  /* 0x00000008ff097819 */ /* 0x000fc40000011604 */
[----:B------:R-:W-:Y:S02]  /*56f0*/  LOP3.LUT R4, R5, 0xf000f, RZ, 0xc0, !PT ;  /* 0x000f000f05047812 */ /* 0x000fe400078ec0ff */
[C---:B------:R-:W-:Y:S02]  /*5700*/  LOP3.LUT R28, R6.reuse, 0xf000f0, RZ, 0xc0, !PT ;  /* 0x00f000f0061c7812 */ /* 0x040fe400078ec0ff */
[----:B------:R-:W-:Y:S02]  /*5710*/  SHF.R.U32.HI R40, RZ, 0x8, R6 ;  /* 0x00000008ff287819 */ /* 0x000fe40000011606 */
[----:B------:R-:W-:Y:S02]  /*5720*/  LOP3.LUT R6, R6, 0xf000f, RZ, 0xc0, !PT ;  /* 0x000f000f06067812 */ /* 0x000fe400078ec0ff */
[----:B------:R-:W-:Y:S02]  /*5730*/  LOP3.LUT R0, R0, 0x64006400, RZ, 0xfc, !PT ;  /* 0x6400640000007812 */ /* 0x000fe400078efcff */
[----:B------:R-:W-:-:S02]  /*5740*/  LOP3.LUT R14, R7, 0xf000f0, RZ, 0xc0, !PT ;  /* 0x00f000f0070e7812 */ /* 0x000fc400078ec0ff */
[----:B------:R-:W-:Y:S02]  /*5750*/  SHF.R.U32.HI R41, RZ, 0x8, R7 ;  /* 0x00000008ff297819 */ /* 0x000fe40000011607 */
[----:B------:R-:W-:Y:S02]  /*5760*/  LOP3.LUT R7, R7, 0xf000f, RZ, 0xc0, !PT ;  /* 0x000f000f07077812 */ /* 0x000fe400078ec0ff */
[----:B------:R-:W-:Y:S02]  /*5770*/  LOP3.LUT R4, R4, 0x64006400, RZ, 0xfc, !PT ;  /* 0x6400640004047812 */ /* 0x000fe400078efcff */
[----:B------:R-:W-:Y:S02]  /*5780*/  LOP3.LUT R16, R5, 0xf000f0, RZ, 0xc0, !PT ;  /* 0x00f000f005107812 */ /* 0x000fe400078ec0ff */
[----:B------:R-:W-:Y:S01]  /*5790*/  SHF.R.U32.HI R37, RZ, 0x8, R5 ;  /* 0x00000008ff257819 */ /* 0x000fe20000011605 */
[----:B------:R-:W-:Y:S01]  /*57a0*/  HADD2.F32 R5, -RZ, R2.H0_H0 ;  /* 0x20000002ff057230 */ /* 0x000fe20000004100 */
        /* <DEDUP_REMOVED lines=9> */
[----:B------:R-:W0:Y:S01]  /*5840*/  LDS.64 R6, [UR4+0x38] ;  /* 0x00003804ff067984 */ /* 0x000e220008000a00 */
[--C-:B------:R-:W-:Y:S02]  /*5850*/  HADD2.F32 R3, -RZ, R11.reuse.H0_H0 ;  /* 0x2000000bff037230 */ /* 0x100fe40000004100 */
[----:B------:R-:W-:Y:S02]  /*5860*/  HADD2.F32 R12, -RZ, R11.H1_H1 ;  /* 0x3000000bff0c7230 */ /* 0x000fe40000004100 */
[----:B------:R-:W-:-:S02]  /*5870*/  HADD2.F32 R2, -RZ, R15.H0_H0 ;  /* 0x2000000fff027230 */ /* 0x000fc40000004100 */
[----:B------:R-:W-:Y:S01]  /*5880*/  HADD2.F32 R11, -RZ, R15.H1_H1 ;  /* 0x3000000fff0b7230 */ /* 0x000fe20000004100 */
[----:B------:R-:W-:Y:S01]  /*5890*/  LOP3.LUT R15, R10, 0x64006400, RZ, 0xfc, !PT ;  /* 0x640064000a0f7812 */ /* 0x000fe200078efcff */
[--C-:B------:R-:W-:Y:S02]  /*58a0*/  HADD2.F32 R0, -RZ, R29.reuse.H0_H0 ;  /* 0x2000001dff007230 */ /* 0x100fe40000004100 */
[C---:B------:R-:W-:Y:S01]  /*58b0*/  FFMA.FTZ R28, R5.reuse, R2, RZ ;  /* 0x00000002051c7223 */ /* 0x040fe200000100ff */
[----:B------:R-:W-:Y:S01]  /*58c0*/  HADD2.F32 R10, -RZ, R29.H1_H1 ;  /* 0x3000001dff0a7230 */ /* 0x000fe20000004100 */
[----:B------:R-:W-:Y:S01]  /*58d0*/  LOP3.LUT R29, R16, 0x64006400, RZ, 0xfc, !PT ;  /* 0x64006400101d7812 */ /* 0x000fe200078efcff */
[-C--:B------:R-:W-:Y:S02]  /*58e0*/  HFMA2 R38, R15, R8.reuse.H0_H0, -72, -72 ;  /* 0xd480d4800f267431 */ /* 0x080fe40000040008 */
[----:B------:R-:W-:Y:S01]  /*58f0*/  FFMA.FTZ R16, R4, R5, RZ ;  /* 0x0000000504107223 */ /* 0x000fe200000100ff */
[C---:B------:R-:W-:Y:S01]  /*5900*/  FFMA.FTZ R15, R5.reuse, R3, RZ ;  /* 0x00000003050f7223 */ /* 0x040fe200000100ff */
[----:B------:R-:W-:Y:S01]  /*5910*/  FFMA.FTZ R5, R5, R0, RZ ;  /* 0x0000000005057223 */ /* 0x000fe200000100ff */
[C---:B------:R-:W-:Y:S01]  /*5920*/  FFMA.FTZ R39, R30.reuse, R11, R28 ;  /* 0x0000000b1e277223 */ /* 0x040fe2000001001c */
[----:B------:R-:W-:Y:S01]  /*5930*/  FFMA.FTZ R36, R13, R30, R16 ;  /* 0x0000001e0d247223 */ /* 0x000fe20000010010 */
[C---:B------:R-:W-:Y:S01]  /*5940*/  FFMA.FTZ R35, R30.reuse, R12, R15 ;  /* 0x0000000c1e237223 */ /* 0x040fe2000001000f */
[----:B------:R-:W-:Y:S01]  /*5950*/  FFMA.FTZ R43, R30, R10, R5 ;  /* 0x0000000a1e2b7223 */ /* 0x000fe20000010005 */
[----:B------:R-:W-:Y:S01]  /*5960*/  LOP3.LUT R5, R14, 0x64006400, RZ, 0xfc, !PT ;  /* 0x640064000e057812 */ /* 0x000fe200078efcff */
[----:B------:R-:W-:-:S02]  /*5970*/  HFMA2 R14, R29, R8.H0_H0, -72, -72 ;  /* 0xd480d4801d0e7431 */ /* 0x000fc40000040008 */
[--C-:B------:R-:W-:Y:S02]  /*5980*/  HADD2.F32 R30, -RZ, R38.reuse.H1_H1 ;  /* 0x30000026ff1e7230 */ /* 0x100fe40000004100 */
[-C--:B------:R-:W-:Y:S02]  /*5990*/  HFMA2 R15, R31, R8.reuse.H0_H0, -72, -72 ;  /* 0xd480d4801f0f7431 */ /* 0x080fe40000040008 */
[----:B------:R-:W-:Y:S02]  /*59a0*/  HADD2.F32 R31, -RZ, R38.H0_H0 ;  /* 0x20000026ff1f7230 */ /* 0x000fe40000004100 */
[----:B------:R-:W-:Y:S02]  /*59b0*/  HFMA2 R5, R5, R8.H0_H0, -72, -72 ;  /* 0xd480d48005057431 */ /* 0x000fe40000040008 */
[--C-:B------:R-:W-:Y:S02]  /*59c0*/  HADD2.F32 R29, -RZ, R14.reuse.H0_H0 ;  /* 0x2000000eff1d7230 */ /* 0x100fe40000004100 */
[----:B------:R-:W-:-:S02]  /*59d0*/  HADD2.F32 R28, -RZ, R14.H1_H1 ;  /* 0x3000000eff1c7230 */ /* 0x000fc40000004100 */
        /* <DEDUP_REMOVED lines=37> */
[C---:B------:R-:W-:Y:S01]  /*5c30*/  FFMA.FTZ R47, R49.reuse, R35, R38 ;  /* 0x00000023312f7223 */ /* 0x040fe20000010026 */
[----:B------:R-:W-:Y:S02]  /*5c40*/  HADD2.F32 R38, -RZ, R51.H1_H1 ;  /* 0x30000033ff267230 */ /* 0x000fe40000004100 */
[C---:B------:R-:W-:Y:S01]  /*5c50*/  FFMA.FTZ R48, R49.reuse, R34, R39 ;  /* 0x0000002231307223 */ /* 0x040fe20000010027 */
[----:B------:R-:W-:Y:S01]  /*5c60*/  LOP3.LUT R51, R40, 0x64006400, RZ, 0xfc, !PT ;  /* 0x6400640028337812 */ /* 0x000fe200078efcff */
[----:B------:R-:W-:Y:S01]  /*5c70*/  FFMA.FTZ R49, R49, R33, R44 ;  /* 0x0000002131317223 */ /* 0x000fe2000001002c */
[----:B------:R-:W-:Y:S01]  /*5c80*/  LOP3.LUT R44, R41, 0xf000f0, RZ, 0xc0, !PT ;  /* 0x00f000f0292c7812 */ /* 0x000fe200078ec0ff */
[-C--:B------:R-:W-:Y:S01]  /*5c90*/  HFMA2 R9, R9, R8.reuse.H0_H0, -72, -72 ;  /* 0xd480d48009097431 */ /* 0x080fe20000040008 */
[----:B------:R-:W-:Y:S01]  /*5ca0*/  LOP3.LUT R41, R37, 0x64006400, RZ, 0xfc, !PT ;  /* 0x6400640025297812 */ /* 0x000fe200078efcff */
[----:B------:R-:W-:Y:S01]  /*5cb0*/  HFMA2 R51, R51, R8.H0_H0, -72, -72 ;  /* 0xd480d48033337431 */ /* 0x000fe20000040008 */
[----:B------:R-:W-:Y:S01]  /*5cc0*/  LOP3.LUT R53, R44, 0x64006400, RZ, 0xfc, !PT ;  /* 0x640064002c357812 */ /* 0x000fe200078efcff */
[----:B------:R-:W-:-:S02]  /*5cd0*/  HADD2.F32 R39, -RZ, R50.H1_H1 ;  /* 0x30000032ff277230 */ /* 0x000fc40000004100 */
[----:B------:R-:W-:Y:S01]  /*5ce0*/  FFMA.FTZ R52, R6, R38, R47 ;  /* 0x0000002606347223 */ /* 0x000fe2000001002f */
[----:B------:R-:W-:Y:S02]  /*5cf0*/  HADD2.F32 R37, -RZ, R43.H1_H1 ;  /* 0x3000002bff257230 */ /* 0x000fe40000004100 */
[-C--:B------:R-:W-:Y:S02]  /*5d00*/  HFMA2 R50, R41, R8.reuse.H0_H0, -72, -72 ;  /* 0xd480d48029327431 */ /* 0x080fe40000040008 */
[----:B------:R-:W-:Y:S02]  /*5d10*/  HADD2.F32 R44, -RZ, R42.H1_H1 ;  /* 0x3000002aff2c7230 */ /* 0x000fe40000004100 */
[----:B------:R-:W-:Y:S02]  /*5d20*/  HFMA2 R8, R53, R8.H0_H0, -72, -72 ;  /* 0xd480d48035087431 */ /* 0x000fe40000040008 */
        /* <DEDUP_REMOVED lines=8> */
[C---:B------:R-:W-:Y:S01]  /*5db0*/  FFMA.FTZ R49, R45.reuse, R41, R48 ;  /* 0x000000292d317223 */ /* 0x040fe20000010030 */
        /* <DEDUP_REMOVED lines=8> */
[C---:B------:R-:W-:Y:S01]  /*5e40*/  FFMA.FTZ R49, R7.reuse, R50, R49 ;  /* 0x0000003207317223 */ /* 0x040fe20000010031 */
[----:B------:R-:W-:Y:S01]  /*5e50*/  FMUL.FTZ R47, R32, R47 ;  /* 0x0000002f202f7220 */ /* 0x000fe20000410000 */
[----:B------:R-:W-:Y:S01]  /*5e60*/  FFMA.FTZ R8, R7, R52, R53 ;  /* 0x0000003407087223 */ /* 0x000fe20000010035 */
[----:B------:R-:W-:Y:S01]  /*5e70*/  FMUL.FTZ R6, R27, R6 ;  /* 0x000000061b067220 */ /* 0x000fe20000410000 */
[----:B------:R-:W-:-:S02]  /*5e80*/  FMUL.FTZ R49, R26, R49 ;  /* 0x000000311a317220 */ /* 0x000fc40000410000 */
[----:B------:R-:W-:Y:S01]  /*5e90*/  FMUL.FTZ R8, R25, R8 ;  /* 0x0000000819087220 */ /* 0x000fe20000410000 */
        /* <DEDUP_REMOVED lines=175> */
.L_x_871:
[----:B------:R-:W-:-:S13]  /*6990*/  ISETP.LT.AND P0, PT, RZ, UR5, PT ;  /* 0x00000005ff007c0c */ /* 0x000fda000bf01270 */
[----:B------:R-:W-:Y:S05]  /*69a0*/  @!P0 EXIT ;  /* 0x000000000000894d */ /* 0x000fea0003800000 */
[----:B------:R-:W0:Y:S01]  /*69b0*/  S2R R0, SR_TID.X ;  /* 0x0000000000007919 */ /* 0x000e220000002100 */
[----:B------:R-:W1:Y:S01]  /*69c0*/  LDC.64 R2, c[0x0][0x3a0] ;  /* 0x0000e800ff027b82 */ /* 0x000e620000000a00 */
[----:B------:R-:W-:Y:S02]  /*69d0*/  MOV R5, UR16 ;  /* 0x0000001000057c02 */ /* 0x000fe40008000f00 */
[----:B------:R-:W-:Y:S02]  /*69e0*/  MOV R7, UR13 ;  /* 0x0000000d00077c02 */ /* 0x000fe40008000f00 */
        /* <DEDUP_REMOVED lines=11> */
.L_x_878:
[----:B------:R-:W0:Y:S02]  /*6aa0*/  LDS R6, [R4] ;  /* 0x0000000004067984 */ /* 0x000e240000000800 */
[----:B0-----:R-:W-:-:S05]  /*6ab0*/  HFMA2 R7, R6, 1, 1, R17 ;  /* 0x3c003c0006077831 */ /* 0x001fca0000000011 */
[----:B------:R-:W0:Y:S02]  /*6ac0*/  ATOMS.CAST.SPIN P0, [R4], R6, R7 ;  /* 0x000000060400758d */ /* 0x000e240001800007 */
[----:B0-----:R-:W-:Y:S05]  /*6ad0*/  @!P0 BRA `(.L_x_878) ;  /* 0xfffffffc00f08947 */ /* 0x001fea000383ffff */
[----:B------:R-:W-:Y:S05]  /*6ae0*/  BRA `(.L_x_876) ;  /* 0x00000000000c7947 */ /* 0x000fea0003800000 */
.L_x_877:
[----:B------:R-:W2:Y:S02]  /*6af0*/  LD.E R0, desc[UR14][R2.64] ;  /* 0x0000000e02007980 */ /* 0x000ea4000c101900 */
[----:B--2---:R-:W-:-:S05]  /*6b00*/  IADD3 R5, PT, PT, R17, R0, RZ ;  /* 0x0000000011057210 */ /* 0x004fca0007ffe0ff */
[----:B------:R0:W-:Y:S02]  /*6b10*/  ST.E desc[UR14][R2.64], R5 ;  /* 0x0000000502007985 */ /* 0x0001e4000c10190e */
.L_x_876:
[----:B------:R-:W-:Y:S05]  /*6b20*/  BSYNC.RECONVERGENT B0 ;  /* 0x0000000000007941 */ /* 0x000fea0003800200 */
.L_x_875:
[----:B------:R1:W-:Y:S01]  /*6b30*/  ATOM.E.ADD.F16x2.RN.STRONG.GPU P0, RZ, desc[UR14][R2.64+0x4], R18 ;  /* 0x8000041202ff79a2 */ /* 0x0003e2000c10e10e */
[----:B------:R-:W-:Y:S04]  /*6b40*/  BSSY.RECONVERGENT B0, `(.L_x_879) ;  /* 0x000000e000007945 */ /* 0x000fe80003800200 */
[----:B-1----:R-:W-:Y:S05]  /*6b50*/  @P0 BRA `(.L_x_880) ;  /* 0x0000000000300947 */ /* 0x002fea0003800000 */
[----:B------:R-:W1:Y:S02]  /*6b60*/  QSPC.E.S P0, RZ, [R2+0x4] ;  /* 0x0000040002ff73aa */ /* 0x000e640000000500 */
[----:B-1----:R-:W-:Y:S05]  /*6b70*/  @!P0 BRA `(.L_x_881) ;  /* 0x00000000001c8947 */ /* 0x002fea0003800000 */
[----:B------:R-:W-:-:S04]  /*6b80*/  MOV R4, R2 ;  /* 0x0000000200047202 */ /* 0x000fc80000000f00 */
[----:B------:R-:W-:-:S07]  /*6b90*/  MOV R4, R4 ;  /* 0x0000000400047202 */ /* 0x000fce0000000f00 */
.L_x_882:
[----:B------:R-:W1:Y:S02]  /*6ba0*/  LDS R6, [R4+0x4] ;  /* 0x0000040004067984 */ /* 0x000e640000000800 */
[----:B-1----:R-:W-:-:S05]  /*6bb0*/  HADD2 R7, R6, R18 ;  /* 0x0000001206077230 */ /* 0x002fca0000000000 */
[----:B------:R-:W1:Y:S02]  /*6bc0*/  ATOMS.CAST.SPIN P0, [R4+0x4], R6, R7 ;  /* 0x000004060400758d */ /* 0x000e640001800007 */
[----:B-1----:R-:W-:Y:S05]  /*6bd0*/  @!P0 BRA `(.L_x_882) ;  /* 0xfffffffc00f08947 */ /* 0x002fea000383ffff */
[----:B------:R-:W-:Y:S05]  /*6be0*/  BRA `(.L_x_880) ;  /* 0x00000000000c7947 */ /* 0x000fea0003800000 */
.L_x_881:
[----:B------:R-:W0:Y:S02]  /*6bf0*/  LD.E R0, desc[UR14][R2.64+0x4] ;  /* 0x0000040e02007980 */ /* 0x000e24000c101900 */
[----:B0-----:R-:W-:-:S05]  /*6c00*/  IADD3 R5, PT, PT, R18, R0, RZ ;  /* 0x0000000012057210 */ /* 0x001fca0007ffe0ff */
[----:B------:R1:W-:Y:S02]  /*6c10*/  ST.E desc[UR14][R2.64+0x4], R5 ;  /* 0x0000040502007985 */ /* 0x0003e4000c10190e */
.L_x_880:
[----:B------:R-:W-:Y:S05]  /*6c20*/  BSYNC.RECONVERGENT B0 ;  /* 0x0000000000007941 */ /* 0x000fea0003800200 */
.L_x_879:
        /* <DEDUP_REMOVED lines=12> */
.L_x_886:
[----:B------:R-:W0:Y:S02]  /*6cf0*/  LDS R6, [R4] ;  /* 0x0000000004067984 */ /* 0x000e240000000800 */
[----:B0-----:R-:W-:-:S05]  /*6d00*/  HFMA2 R7, R6, 1, 1, R19 ;  /* 0x3c003c0006077831 */ /* 0x001fca0000000013 */
[----:B------:R-:W0:Y:S02]  /*6d10*/  ATOMS.CAST.SPIN P0, [R4], R6, R7 ;  /* 0x000000060400758d */ /* 0x000e240001800007 */
[----:B0-----:R-:W-:Y:S05]  /*6d20*/  @!P0 BRA `(.L_x_886) ;  /* 0xfffffffc00f08947 */ /* 0x001fea000383ffff */
[----:B------:R-:W-:Y:S05]  /*6d30*/  BRA `(.L_x_884) ;  /* 0x00000000000c7947 */ /* 0x000fea0003800000 */
.L_x_885:
[----:B------:R-:W2:Y:S02]  /*6d40*/  LD.E R0, desc[UR14][R2.64] ;  /* 0x0000000e02007980 */ /* 0x000ea4000c101900 */
[----:B--2---:R-:W-:-:S05]  /*6d50*/  IADD3 R5, PT, PT, R19, R0, RZ ;  /* 0x0000000013057210 */ /* 0x004fca0007ffe0ff */
[----:B------:R0:W-:Y:S02]  /*6d60*/  ST.E desc[UR14][R2.64], R5 ;  /* 0x0000000502007985 */ /* 0x0001e4000c10190e */
.L_x_884:
[----:B------:R-:W-:Y:S05]  /*6d70*/  BSYNC.RECONVERGENT B0 ;  /* 0x0000000000007941 */ /* 0x000fea0003800200 */
.L_x_883:
[----:B------:R1:W-:Y:S01]  /*6d80*/  ATOM.E.ADD.F16x2.RN.STRONG.GPU P0, RZ, desc[UR14][R2.64+0x4], R20 ;  /* 0x8000041402ff79a2 */ /* 0x0003e2000c10e10e */
[----:B------:R-:W-:Y:S04]  /*6d90*/  BSSY.RECONVERGENT B0, `(.L_x_887) ;  /* 0x000000e000007945 */ /* 0x000fe80003800200 */
[----:B-1----:R-:W-:Y:S05]  /*6da0*/  @P0 BRA `(.L_x_888) ;  /* 0x0000000000300947 */ /* 0x002fea0003800000 */
[----:B------:R-:W1:Y:S02]  /*6db0*/  QSPC.E.S P0, RZ, [R2+0x4] ;  /* 0x0000040002ff73aa */ /* 0x000e640000000500 */
[----:B-1----:R-:W-:Y:S05]  /*6dc0*/  @!P0 BRA `(.L_x_889) ;  /* 0x00000000001c8947 */ /* 0x002fea0003800000 */
[----:B------:R-:W-:-:S04]  /*6dd0*/  MOV R4, R2 ;  /* 0x0000000200047202 */ /* 0x000fc80000000f00 */
[----:B------:R-:W-:-:S07]  /*6de0*/  MOV R4, R4 ;  /* 0x0000000400047202 */ /* 0x000fce0000000f00 */
.L_x_890:
[----:B------:R-:W1:Y:S02]  /*6df0*/  LDS R6, [R4+0x4] ;  /* 0x0000040004067984 */ /* 0x000e640000000800 */
[----:B-1----:R-:W-:-:S05]  /*6e00*/  HADD2 R7, R6, R20 ;  /* 0x0000001406077230 */ /* 0x002fca0000000000 */
[----:B------:R-:W1:Y:S02]  /*6e10*/  ATOMS.CAST.SPIN P0, [R4+0x4], R6, R7 ;  /* 0x000004060400758d */ /* 0x000e640001800007 */
[----:B-1----:R-:W-:Y:S05]  /*6e20*/  @!P0 BRA `(.L_x_890) ;  /* 0xfffffffc00f08947 */ /* 0x002fea000383ffff */
[----:B------:R-:W-:Y:S05]  /*6e30*/  BRA `(.L_x_888) ;  /* 0x00000000000c7947 */ /* 0x000fea0003800000 */
.L_x_889:
[----:B------:R-:W0:Y:S02]  /*6e40*/  LD.E R0, desc[UR14][R2.64+0x4] ;  /* 0x0000040e02007980 */ /* 0x000e24000c101900 */
[----:B0-----:R-:W-:-:S05]  /*6e50*/  IADD3 R5, PT, PT, R20, R0, RZ ;  /* 0x0000000014057210 */ /* 0x001fca0007ffe0ff */
[----:B------:R1:W-:Y:S02]  /*6e60*/  ST.E desc[UR14][R2.64+0x4], R5 ;  /* 0x0000040502007985 */ /* 0x0003e4000c10190e */
.L_x_888:
[----:B------:R-:W-:Y:S05]  /*6e70*/  BSYNC.RECONVERGENT B0 ;  /* 0x0000000000007941 */ /* 0x000fea0003800200 */
.L_x_887:
        /* <DEDUP_REMOVED lines=12> */
.L_x_894:
[----:B------:R-:W0:Y:S02]  /*6f40*/  LDS R6, [R4] ;  /* 0x0000000004067984 */ /* 0x000e240000000800 */
[----:B0-----:R-:W-:-:S05]  /*6f50*/  HFMA2 R7, R6, 1, 1, R21 ;  /* 0x3c003c0006077831 */ /* 0x001fca0000000015 */
[----:B------:R-:W0:Y:S02]  /*6f60*/  ATOMS.CAST.SPIN P0, [R4], R6, R7 ;  /* 0x000000060400758d */ /* 0x000e240001800007 */
[----:B0-----:R-:W-:Y:S05]  /*6f70*/  @!P0 BRA `(.L_x_894) ;  /* 0xfffffffc00f08947 */ /* 0x001fea000383ffff */
[----:B------:R-:W-:Y:S05]  /*6f80*/  BRA `(.L_x_892) ;  /* 0x00000000000c7947 */ /* 0x000fea0003800000 */
.L_x_893:
[----:B------:R-:W2:Y:S02]  /*6f90*/  LD.E R0, desc[UR14][R2.64] ;  /* 0x0000000e02007980 */ /* 0x000ea4000c101900 */
[----:B--2---:R-:W-:-:S05]  /*6fa0*/  IADD3 R5, PT, PT, R21, R0, RZ ;  /* 0x0000000015057210 */ /* 0x004fca0007ffe0ff */
[----:B------:R0:W-:Y:S02]  /*6fb0*/  ST.E desc[UR14][R2.64], R5 ;  /* 0x0000000502007985 */ /* 0x0001e4000c10190e */
.L_x_892:
[----:B------:R-:W-:Y:S05]  /*6fc0*/  BSYNC.RECONVERGENT B0 ;  /* 0x0000000000007941 */ /* 0x000fea0003800200 */
.L_x_891:
[----:B------:R1:W-:Y:S01]  /*6fd0*/  ATOM.E.ADD.F16x2.RN.STRONG.GPU P0, RZ, desc[UR14][R2.64+0x4], R22 ;  /* 0x8000041602ff79a2 */ /* 0x0003e2000c10e10e */
[----:B------:R-:W-:Y:S04]  /*6fe0*/  BSSY.RECONVERGENT B0, `(.L_x_895) ;  /* 0x000000e000007945 */ /* 0x000fe80003800200 */
[----:B-1----:R-:W-:Y:S05]  /*6ff0*/  @P0 BRA `(.L_x_896) ;  /* 0x0000000000300947 */ /* 0x002fea0003800000 */
[----:B------:R-:W1:Y:S02]  /*7000*/  QSPC.E.S P0, RZ, [R2+0x4] ;  /* 0x0000040002ff73aa */ /* 0x000e640000000500 */
[----:B-1----:R-:W-:Y:S05]  /*7010*/  @!P0 BRA `(.L_x_897) ;  /* 0x00000000001c8947 */ /* 0x002fea0003800000 */
[----:B------:R-:W-:-:S04]  /*7020*/  MOV R4, R2 ;  /* 0x0000000200047202 */ /* 0x000fc80000000f00 */
[----:B------:R-:W-:-:S07]  /*7030*/  MOV R4, R4 ;  /* 0x0000000400047202 */ /* 0x000fce0000000f00 */
.L_x_898:
[----:B------:R-:W1:Y:S02]  /*7040*/  LDS R6, [R4+0x4] ;  /* 0x0000040004067984 */ /* 0x000e640000000800 */
[----:B-1----:R-:W-:-:S05]  /*7050*/  HADD2 R7, R6, R22 ;  /* 0x0000001606077230 */ /* 0x002fca0000000000 */
[----:B------:R-:W1:Y:S02]  /*7060*/  ATOMS.CAST.SPIN P0, [R4+0x4], R6, R7 ;  /* 0x000004060400758d */ /* 0x000e640001800007 */
[----:B-1----:R-:W-:Y:S05]  /*7070*/  @!P0 BRA `(.L_x_898) ;  /* 0xfffffffc00f08947 */ /* 0x002fea000383ffff */
[----:B------:R-:W-:Y:S05]  /*7080*/  BRA `(.L_x_896) ;  /* 0x00000000000c7947 */ /* 0x000fea0003800000 */
.L_x_897:
[----:B------:R-:W0:Y:S02]  /*7090*/  LD.E R0, desc[UR14][R2.64+0x4] ;  /* 0x0000040e02007980 */ /* 0x000e24000c101900 */
[----:B0-----:R-:W-:-:S05]  /*70a0*/  IADD3 R5, PT, PT, R22, R0, RZ ;  /* 0x0000000016057210 */ /* 0x001fca0007ffe0ff */
[----:B------:R1:W-:Y:S02]  /*70b0*/  ST.E desc[UR14][R2.64+0x4], R5 ;  /* 0x0000040502007985 */ /* 0x0003e4000c10190e */
.L_x_896:
[----:B------:R-:W-:Y:S05]  /*70c0*/  BSYNC.RECONVERGENT B0 ;  /* 0x0000000000007941 */ /* 0x000fea0003800200 */
.L_x_895:
        /* <DEDUP_REMOVED lines=12> */
.L_x_902:
[----:B------:R-:W0:Y:S02]  /*7190*/  LDS R6, [R4] ;  /* 0x0000000004067984 */ /* 0x000e240000000800 */
[----:B0-----:R-:W-:-:S05]  /*71a0*/  HFMA2 R7, R6, 1, 1, R23 ;  /* 0x3c003c0006077831 */ /* 0x001fca0000000017 */
[----:B------:R-:W0:Y:S02]  /*71b0*/  ATOMS.CAST.SPIN P0, [R4], R6, R7 ;  /* 0x000000060400758d */ /* 0x000e240001800007 */
[----:B0-----:R-:W-:Y:S05]  /*71c0*/  @!P0 BRA `(.L_x_902) ;  /* 0xfffffffc00f08947 */ /* 0x001fea000383ffff */
[----:B------:R-:W-:Y:S05]  /*71d0*/  BRA `(.L_x_900) ;  /* 0x00000000000c7947 */ /* 0x000fea0003800000 */
.L_x_901:
[----:B------:R-:W2:Y:S02]  /*71e0*/  LD.E R0, desc[UR14][R2.64] ;  /* 0x0000000e02007980 */ /* 0x000ea4000c101900 */
[----:B--2---:R-:W-:-:S05]  /*71f0*/  IADD3 R5, PT, PT, R23, R0, RZ ;  /* 0x0000000017057210 */ /* 0x004fca0007ffe0ff */
[----:B------:R0:W-:Y:S02]  /*7200*/  ST.E desc[UR14][R2.64], R5 ;  /* 0x0000000502007985 */ /* 0x0001e4000c10190e */
.L_x_900:
[----:B------:R-:W-:Y:S05]  /*7210*/  BSYNC.RECONVERGENT B0 ;  /* 0x0000000000007941 */ /* 0x000fea0003800200 */
.L_x_899:
[----:B------:R1:W-:Y:S02]  /*7220*/  ATOM.E.ADD.F16x2.RN.STRONG.GPU P0, RZ, desc[UR14][R2.64+0x4], R24 ;  /* 0x8000041802ff79a2 */ /* 0x0003e4000c10e10e */
[----:B-1----:R-:W-:Y:S05]  /*7230*/  @P0 EXIT ;  /* 0x000000000000094d */ /* 0x002fea0003800000 */
[----:B------:R-:W1:Y:S02]  /*7240*/  QSPC.E.S P0, RZ, [R2+0x4] ;  /* 0x0000040002ff73aa */ /* 0x000e640000000500 */
[----:B-1----:R-:W-:Y:S05]  /*7250*/  @!P0 BRA `(.L_x_903) ;  /* 0x0000000000188947 */ /* 0x002fea0003800000 */
[----:B0-----:R-:W-:-:S07]  /*7260*/  MOV R2, R2 ;  /* 0x0000000200027202 */ /* 0x001fce0000000f00 */
.L_x_904:
[----:B------:R-:W0:Y:S02]  /*7270*/  LDS R4, [R2+0x4] ;  /* 0x0000040002047984 */ /* 0x000e240000000800 */
[----:B0-----:R-:W-:-:S05]  /*7280*/  HADD2 R5, R4, R24 ;  /* 0x0000001804057230 */ /* 0x001fca0000000000 */
[----:B------:R-:W0:Y:S02]  /*7290*/  ATOMS.CAST.SPIN P0, [R2+0x4], R4, R5 ;  /* 0x000004040200758d */ /* 0x000e240001800005 */
[----:B0-----:R-:W-:Y:S05]  /*72a0*/  @!P0 BRA `(.L_x_904) ;  /* 0xfffffffc00f08947 */ /* 0x001fea000383ffff */
[----:B------:R-:W-:Y:S05]  /*72b0*/  EXIT ;  /* 0x000000000000794d */ /* 0x000fea0003800000 */
.L_x_903:
[----:B------:R-:W0:Y:S02]  /*72c0*/  LD.E R0, desc[UR14][R2.64+0x4] ;  /* 0x0000040e02007980 */ /* 0x000e24000c101900 */
[----:B0-----:R-:W-:-:S05]  /*72d0*/  IADD3 R5, PT, PT, R24, R0, RZ ;  /* 0x0000000018057210 */ /* 0x001fca0007ffe0ff */
[----:B------:R-:W-:Y:S01]  /*72e0*/  ST.E desc[UR14][R2.64+0x4], R5 ;  /* 0x0000040502007985 */ /* 0x000fe2000c10190e */
[----:B------:R-:W-:Y:S05]  /*72f0*/  EXIT ;  /* 0x000000000000794d */ /* 0x000fea0003800000 */
.L_x_905:
        /* <DEDUP_REMOVED lines=16> */
.L_x_3578:


//--------------------- .text._Z23gemm_half_q_half_kernelILi4ELi12ELb0ELb0ELi32EEvPK6__halfPKjS4_S2_PS0_iiiiPKtS7_iiiiiibS2_i --------------------------
	.section	.text._Z23gemm_half_q_half_kernelILi4ELi12ELb0ELb0ELi32EEvPK6__halfPKjS4_S2_PS0_iiiiPKtS7_iiiiiibS2_i,"ax",@progbits
	.align	128
        .global         _Z23gemm_half_q_half_kernelILi4ELi12ELb0ELb0ELi32EEvPK6__halfPKjS4_S2_PS0_iiiiPKtS7_iiiiiibS2_i
        .type           _Z23gemm_half_q_half_kernelILi4ELi12ELb0ELb0ELi32EEvPK6__halfPKjS4_S2_PS0_iiiiPKtS7_iiiiiibS2_i,@function
        .size           _Z23gemm_half_q_half_kernelILi4ELi12ELb0ELb0ELi32EEvPK6__halfPKjS4_S2_PS0_iiiiPKtS7_iiiiiibS2_i,(.L_x_3579 - _Z23gemm_half_q_half_kernelILi4ELi12ELb0ELb0ELi32EEvPK6__halfPKjS4_S2_PS0_iiiiPKtS7_iiiiiibS2_i)
        .other          _Z23gemm_half_q_half_kernelILi4ELi12ELb0ELb0ELi32EEvPK6__halfPKjS4_S2_PS0_iiiiPKtS7_iiiiiibS2_i,@"STO_CUDA_ENTRY STV_DEFAULT"
_Z23gemm_half_q_half_kernelILi4ELi12ELb0ELb0ELi32EEvPK6__halfPKjS4_S2_PS0_iiiiPKtS7_iiiiiibS2_i:
.text._Z23gemm_half_q_half_kernelILi4ELi12ELb0ELb0ELi32EEvPK6__halfPKjS4_S2_PS0_iiiiPKtS7_iiiiiibS2_i:
        /* <DEDUP_REMOVED lines=12> */
[----:B------:R-:W-:Y:S02]  /*00c0*/  ISETP.GE.AND P1, PT, R63, 0x1, PT ;  /* 0x000000013f00780c */ /* 0x000fe40003f26270 */
        /* <DEDUP_REMOVED lines=38> */
.L_x_911:
        /* <DEDUP_REMOVED lines=32> */
.L_x_910:
        /* <DEDUP_REMOVED lines=20> */
.L_x_912:
[----:B------:R-:W-:-:S13]  /*0670*/  ISETP.EQ.AND P2, PT, R16, RZ, PT ;  /* 0x000000ff1000720c */ /* 0x000fda0003f42270 */
[----:B------:R-:W-:Y:S05]  /*0680*/  @!P0 BRA P2, `(.L_x_907) ;  /* 0x00000004007c8947 */ /* 0x000fea0001000000 */
.L_x_909:
[----:B------:R-:W-:-:S04]  /*0690*/  IADD3 R7, P0, PT, R5, R8, RZ ;  /* 0x0000000805077210 */ /* 0x000fc80007f1e0ff */
        /* <DEDUP_REMOVED lines=11> */
.L_x_908:
        /* <DEDUP_REMOVED lines=17> */
.L_x_915:
        /* <DEDUP_REMOVED lines=32> */
.L_x_914:
        /* <DEDUP_REMOVED lines=21> */
.L_x_916:
[----:B------:R-:W-:-:S13]  /*0bb0*/  ISETP.NE.OR P0, PT, R16, RZ, P0 ;  /* 0x000000ff1000720c */ /* 0x000fda0000705670 */
[----:B------:R-:W-:Y:S05]  /*0bc0*/  @!P0 BRA `(.L_x_907) ;  /* 0x00000000002c8947 */ /* 0x000fea0003800000 */
.L_x_913:
        /* <DEDUP_REMOVED lines=11> */
.L_x_907:
[----:B------:R-:W-:Y:S05]  /*0c80*/  BSYNC.RECONVERGENT B0 ;  /* 0x0000000000007941 */ /* 0x000fea0003800200 */
.L_x_906:
[----:B------:R-:W1:Y:S02]  /*0c90*/  LDCU UR5, c[0x0][0x3ac] ;  /* 0x00007580ff0577ac */ /* 0x000e640008000800 */
[----:B-1----:R-:W-:-:S04]  /*0ca0*/  MOV R62, UR5 ;  /* 0x00000005003e7c02 */ /* 0x002fc80008000f00 */
[----:B------:R-:W-:-:S13]  /*0cb0*/  ISETP.GE.AND P0, PT, R3, R62, PT ;  /* 0x0000003e0300720c */ /* 0x000fda0003f06270 */
[----:B------:R-:W-:Y:S05]  /*0cc0*/  @P0 EXIT ;  /* 0x000000000000094d */ /* 0x000fea0003800000 */
[----:B-----5:R-:W1:Y:S02]  /*0cd0*/  LDC.U8 R5, c[0x0][0x3e0] ;  /* 0x0000f800ff057b82 */ /* 0x020e640000000000 */
[----:B-1----:R-:W-:-:S04]  /*0ce0*/  PRMT R5, R5, 0x8880, RZ ;  /* 0x0000888005057816 */ /* 0x002fc800000000ff */
[----:B------:R-:W-:-:S04]  /*0cf0*/  ISETP.NE.AND P0, PT, R5, RZ, PT ;  /* 0x000000ff0500720c */ /* 0x000fc80003f05270 */
[----:B------:R-:W-:-:S04]  /*0d00*/  ISETP.NE.OR P0, PT, R4, RZ, !P0 ;  /* 0x000000ff0400720c */ /* 0x000fc80004705670 */
[----:B------:R-:W-:-:S13]  /*0d10*/  ISETP.LT.OR P0, PT, R63, 0x1, P0 ;  /* 0x000000013f00780c */ /* 0x000fda0000701670 */
[----:B------:R-:W-:Y:S05]  /*0d20*/  @P0 BRA `(.L_x_917) ;  /* 0x0000000000c40947 */ /* 0x000fea0003800000 */
[----:B0-----:R-:W-:Y:S01]  /*0d30*/  VIMNMX R8, PT, PT, R21, 0x1, !PT ;  /* 0x0000000115087848 */ /* 0x001fe20007fe0100 */
[----:B------:R-:W-:-:S03]  /*0d40*/  IMAD R5, R62, UR7, RZ ;  /* 0x000000073e057c24 */ /* 0x000fc6000f8e02ff */
[----:B------:R-:W-:Y:S02]  /*0d50*/  IADD3 R8, PT, PT, RZ, -R8, RZ ;  /* 0x80000008ff087210 */ /* 0x000fe40007ffe0ff */
[----:B------:R-:W-:Y:S02]  /*0d60*/  LEA R5, R5, UR4, 0x2 ;  /* 0x0000000405057c11 */ /* 0x000fe4000f8e10ff */
[----:B------:R-:W-:Y:S02]  /*0d70*/  ISETP.GE.AND P0, PT, R8, RZ, PT ;  /* 0x000000ff0800720c */ /* 0x000fe40003f06270 */
[----:B------:R-:W-:-:S11]  /*0d80*/  LEA R5, R2, R5, 0x2 ;  /* 0x0000000502057211 */ /* 0x000fd600078e10ff */
[----:B------:R-:W-:Y:S05]  /*0d90*/  @P0 BRA `(.L_x_918) ;  /* 0x00000000008c0947 */ /* 0x000fea0003800000 */
[----:B------:R-:W-:Y:S02]  /*0da0*/  IADD3 R6, PT, PT, RZ, -R8, RZ ;  /* 0x80000008ff067210 */ /* 0x000fe40007ffe0ff */
[----:B------:R-:W-:Y:S02]  /*0db0*/  PLOP3.LUT P0, PT, PT, PT, PT, 0x80, 0x8 ;  /* 0x000000000008781c */ /* 0x000fe40003f0f070 */
[----:B------:R-:W-:-:S13]  /*0dc0*/  ISETP.GT.AND P2, PT, R6, 0x3, PT ;  /* 0x000000030600780c */ /* 0x000fda0003f44270 */
[----:B------:R-:W-:Y:S05]  /*0dd0*/  @!P2 BRA `(.L_x_919) ;  /* 0x000000000044a947 */ /* 0x000fea0003800000 */
[----:B------:R-:W0:Y:S01]  /*0de0*/  LDC.64 R16, c[0x0][0x3a0] ;  /* 0x0000e800ff107b82 */ /* 0x000e220000000a00 */
[----:B------:R-:W-:-:S13]  /*0df0*/  PLOP3.LUT P0, PT, PT, PT, PT, 0x8, 0x80 ;  /* 0x000000000080781c */ /* 0x000fda0003f0e170 */
.L_x_920:
        /* <DEDUP_REMOVED lines=15> */
.L_x_919:
        /* <DEDUP_REMOVED lines=12> */
.L_x_921:
[----:B------:R-:W-:-:S13]  /*0fb0*/  ISETP.NE.OR P0, PT, R8, RZ, P0 ;  /* 0x000000ff0800720c */ /* 0x000fda0000705670 */
[----:B------:R-:W-:Y:S05]  /*0fc0*/  @!P0 BRA `(.L_x_917) ;  /* 0x00000000001c8947 */ /* 0x000fea0003800000 */
.L_x_918:
[----:B0-----:R-:W0:Y:S02]  /*0fd0*/  LDC.64 R6, c[0x0][0x3a0] ;  /* 0x0000e800ff067b82 */ /* 0x001e240000000a00 */
.L_x_922:
[C---:B0-----:R-:W-:Y:S01]  /*0fe0*/  IMAD.WIDE R10, R5.reuse, 0x2, R6 ;  /* 0x00000002050a7825 */ /* 0x041fe200078e0206 */
[----:B------:R-:W-:Y:S02]  /*0ff0*/  IADD3 R8, PT, PT, R8, 0x1, RZ ;  /* 0x0000000108087810 */ /* 0x000fe40007ffe0ff */
[----:B------:R-:W-:Y:S02]  /*1000*/  IADD3 R5, PT, PT, R5, R62, RZ ;  /* 0x0000003e05057210 */ /* 0x000fe40007ffe0ff */
[----:B------:R1:W-:Y:S01]  /*1010*/  STG.E.64 desc[UR8][R10.64], RZ ;  /* 0x000000ff0a007986 */ /* 0x0003e2000c101b08 */
[----:B------:R-:W-:-:S13]  /*1020*/  ISETP.NE.AND P0, PT, R8, RZ, PT ;  /* 0x000000ff0800720c */ /* 0x000fda0003f05270 */
[----:B-1----:R-:W-:Y:S05]  /*1030*/  @P0 BRA `(.L_x_922) ;  /* 0xfffffffc00e80947 */ /* 0x002fea000383ffff */
.L_x_917:
        /* <DEDUP_REMOVED lines=9> */
[----:B------:R-:W0:Y:S01]  /*10d0*/  LDC.64 R12, c[0x0][0x3b8] ;  /* 0x0000ee00ff0c7b82 */ /* 0x000e220000000a00 */
        /* <DEDUP_REMOVED lines=10> */
.L_x_924:
        /* <DEDUP_REMOVED lines=13> */
[----:B------:R0:W4:Y:S01]  /*1250*/  LDG.E.U16.CONSTANT R6, desc[UR8][R6.64] ;  /* 0x0000000806067981 */ /* 0x000122000c1e9500 */
[----:B------:R-:W-:Y:S01]  /*1260*/  UIADD3 UR4, UPT, UPT, UR4, 0x1, URZ ;  /* 0x0000000104047890 */ /* 0x000fe2000fffe0ff */
[----:B--2---:R-:W-:-:S04]  /*1270*/  SHF.R.U32.HI R16, RZ, R2, R5 ;  /* 0x00000002ff107219 */ /* 0x004fc80000011605 */
[--C-:B------:R-:W-:Y:S02]  /*1280*/  SHF.R.U32.HI R18, RZ, 0x4, R16.reuse ;  /* 0x00000004ff127819 */ /* 0x100fe40000011610 */
[----:B------:R-:W-:Y:S02]  /*1290*/  SHF.R.U32.HI R4, RZ, 0x8, R16 ;  /* 0x00000008ff047819 */ /* 0x000fe40000011610 */
[----:B------:R-:W-:Y:S02]  /*12a0*/  LOP3.LUT R18, R18, 0xf, RZ, 0xc0, !PT ;  /* 0x0000000f12127812 */ /* 0x000fe400078ec0ff */
[----:B------:R-:W-:Y:S02]  /*12b0*/  LOP3.LUT R4, R4, 0xf, RZ, 0xc0, !PT ;  /* 0x0000000f04047812 */ /* 0x000fe400078ec0ff */
[----:B------:R-:W-:Y:S01]  /*12c0*/  LOP3.LUT R17, R16, 0xf, RZ, 0xc0, !PT ;  /* 0x0000000f10117812 */ /* 0x000fe200078ec0ff */
[----:B------:R-:W-:Y:S01]  /*12d0*/  IMAD R5, R18, R18, R18 ;  /* 0x0000001212057224 */ /* 0x000fe200078e0212 */
[----:B------:R-:W-:-:S02]  /*12e0*/  SHF.R.U32.HI R16, RZ, 0xc, R16 ;  /* 0x0000000cff107819 */ /* 0x000fc40000011610 */
[----:B---3--:R-:W-:Y:S01]  /*12f0*/  IADD3 R15, PT, PT, R10, R15, RZ ;  /* 0x0000000f0a0f7210 */ /* 0x008fe20007ffe0ff */
[C---:B------:R-:W-:Y:S01]  /*1300*/  IMAD R20, R17.reuse, R17, R17 ;  /* 0x0000001111147224 */ /* 0x040fe200078e0211 */
[----:B------:R-:W-:Y:S01]  /*1310*/  IADD3 R18, PT, PT, R18, 0x1, R5 ;  /* 0x0000000112127810 */ /* 0x000fe20007ffe005 */
[----:B------:R-:W-:Y:S01]  /*1320*/  IMAD R5, R4, R4, R4 ;  /* 0x0000000404057224 */ /* 0x000fe200078e0204 */
[----:B------:R-:W-:Y:S02]  /*1330*/  LOP3.LUT R16, R16, 0xf, RZ, 0xc0, !PT ;  /* 0x0000000f10107812 */ /* 0x000fe400078ec0ff */
[----:B------:R-:W-:Y:S01]  /*1340*/  IADD3 R20, PT, PT, R17, 0x1, R20 ;  /* 0x0000000111147810 */ /* 0x000fe20007ffe014 */
[----:B0-----:R-:W4:Y:S01]  /*1350*/  I2F.F16 R7, R18 ;  /* 0x0000001200077306 */ /* 0x001f220000200c00 */
[----:B------:R-:W-:Y:S01]  /*1360*/  IADD3 R4, PT, PT, R4, 0x1, R5 ;  /* 0x0000000104047810 */ /* 0x000fe20007ffe005 */
[----:B------:R-:W-:Y:S01]  /*1370*/  IMAD R5, R16, R16, R16 ;  /* 0x0000001010057224 */ /* 0x000fe200078e0210 */
[----:B------:R-:W-:-:S04]  /*1380*/  ISETP.GE.AND P0, PT, R15, R48, PT ;  /* 0x000000300f00720c */ /* 0x000fc80003f06270 */
[----:B------:R-:W-:Y:S01]  /*1390*/  IADD3 R5, PT, PT, R16, 0x1, R5 ;  /* 0x0000000110057810 */ /* 0x000fe20007ffe005 */
        /* <DEDUP_REMOVED lines=8> */
.L_x_923:
[C---:B------:R-:W-:Y:S01]  /*1420*/  ISETP.GT.AND P0, PT, R65.reuse, UR5, PT ;  /* 0x0000000541007c0c */ /* 0x040fe2000bf04270 */
[----:B------:R-:W-:Y:S01]  /*1430*/  HFMA2 R4, -RZ, RZ, 0, 0 ;  /* 0x00000000ff047431 */ /* 0x000fe200000001ff */
[----:B------:R-:W-:Y:S01]  /*1440*/  SHF.R.S32.HI R2, RZ, 0x1f, R19 ;  /* 0x0000001fff027819 */ /* 0x000fe20000011413 */
[----:B0-----:R-:W-:Y:S01]  /*1450*/  HFMA2 R8, -RZ, RZ, 0, 0 ;  /* 0x00000000ff087431 */ /* 0x001fe200000001ff */
[C---:B--2---:R-:W-:Y:S02]  /*1460*/  ISETP.GT.AND P2, PT, R65.reuse, UR6, PT ;  /* 0x0000000641007c0c */ /* 0x044fe4000bf44270 */
[----:B------:R-:W-:Y:S02]  /*1470*/  LEA.HI R2, R2, R19, RZ, 0x5 ;  /* 0x0000001302027211 */ /* 0x000fe400078f28ff */
[C---:B---3--:R-:W-:Y:S02]  /*1480*/  ISETP.GT.AND P3, PT, R65.reuse, UR10, PT ;  /* 0x0000000a41007c0c */ /* 0x048fe4000bf64270 */
[----:B----4-:R-:W-:-:S02]  /*1490*/  ISETP.GT.AND P4, PT, R65, UR12, PT ;  /* 0x0000000c41007c0c */ /* 0x010fc4000bf84270 */
[----:B-1----:R-:W-:Y:S02]  /*14a0*/  ISETP.GT.AND P5, PT, R65, UR13, PT ;  /* 0x0000000d41007c0c */ /* 0x002fe4000bfa4270 */
[----:B------:R-:W-:Y:S01]  /*14b0*/  SHF.R.S32.HI R13, RZ, 0x5, R2 ;  /* 0x00000005ff0d7819 */ /* 0x000fe20000011402 */
[----:B------:R-:W-:Y:S01]  /*14c0*/  HFMA2 R2, -RZ, RZ, 0, 0 ;  /* 0x00000000ff027431 */ /* 0x000fe200000001ff */
[----:B------:R-:W-:Y:S02]  /*14d0*/  MOV R7, RZ ;  /* 0x000000ff00077202 */ /* 0x000fe40000000f00 */
[----:B------:R-:W-:Y:S01]  /*14e0*/  MOV R11, RZ ;  /* 0x000000ff000b7202 */ /* 0x000fe20000000f00 */
[----:B------:R-:W-:Y:S06]  /*14f0*/  @!P0 BRA `(.L_x_925) ;  /* 0x00000000001c8947 */ /* 0x000fec0003800000 */
[----:B------:R-:W0:Y:S02]  /*1500*/  LDC R2, c[0x0][0x3cc] ;  /* 0x0000f300ff027b82 */ /* 0x000e240000000800 */
[----:B0-----:R-:W-:-:S04]  /*1510*/  VIMNMX R2, PT, PT, R65, R2, PT ;  /* 0x0000000241027248 */ /* 0x001fc80003fe0100 */
[----:B------:R-:W-:-:S04]  /*1520*/  IADD3 R2, PT, PT, R2, -UR5, RZ ;  /* 0x8000000502027c10 */ /* 0x000fc8000fffe0ff */
[----:B------:R-:W-:-:S04]  /*1530*/  SHF.R.S32.HI R5, RZ, 0x1f, R2 ;  /* 0x0000001fff057819 */ /* 0x000fc80000011402 */
[----:B------:R-:W-:-:S04]  /*1540*/  LEA.HI R5, R5, R2, RZ, 0x5 ;  /* 0x0000000205057211 */ /* 0x000fc800078f28ff */
[----:B------:R-:W-:-:S05]  /*1550*/  SHF.R.S32.HI R5, RZ, 0x5, R5 ;  /* 0x00000005ff057819 */ /* 0x000fca0000011405 */
[----:B------:R-:W-:-:S07]  /*1560*/  IMAD R2, R5, 0x6, RZ ;  /* 0x0000000605027824 */ /* 0x000fce00078e02ff */
.L_x_925:
        /* <DEDUP_REMOVED lines=8> */
.L_x_926:
        /* <DEDUP_REMOVED lines=8> */
.L_x_927:
        /* <DEDUP_REMOVED lines=8> */
.L_x_928:
        /* <DEDUP_REMOVED lines=8> */
.L_x_929:
[----:B------:R-:W-:Y:S01]  /*1770*/  LEA R2, R13, R2, 0x3 ;  /* 0x000000020d027211 */ /* 0x000fe200078e18ff */
[----:B------:R-:W0:Y:S01]  /*1780*/  S2UR UR5, SR_CgaCtaId ;  /* 0x00000000000579c3 */ /* 0x000e220000008800 */
[----:B------:R-:W1:Y:S01]  /*1790*/  LDCU.64 UR10, c[0x0][0x388] ;  /* 0x00007100ff0a77ac */ /* 0x000e620008000a00 */
[----:B------:R-:W-:Y:S02]  /*17a0*/  SHF.R.S32.HI R5, RZ, 0x1f, R3 ;  /* 0x0000001fff057819 */ /* 0x000fe40000011403 */
[----:B------:R-:W-:Y:S01]  /*17b0*/  IADD3 R2, PT, PT, R7, R2, R4 ;  /* 0x0000000207027210 */ /* 0x000fe20007ffe004 */
[----:B------:R-:W-:Y:S01]  /*17c0*/  UMOV UR4, 0x400 ;  /* 0x0000040000047882 */ /* 0x000fe20000000000 */
        /* <DEDUP_REMOVED lines=19> */
[----:B------:R-:W-:Y:S01]  /*1900*/  ISETP.GT.AND P0, PT, R63, RZ, PT ;  /* 0x000000ff3f00720c */ /* 0x000fe20003f04270 */
[----:B------:R-:W-:Y:S01]  /*1910*/  HFMA2 R8, -RZ, RZ, 0, 0.0625 ;  /* 0x00002c00ff087431 */ /* 0x000fe200000001ff */
[----:B------:R-:W-:-:S11]  /*1920*/  PRMT R57, RZ, 0x7610, R57 ;  /* 0x00007610ff397816 */ /* 0x000fd60000000039 */
[----:B------:R-:W-:Y:S05]  /*1930*/  @!P0 BRA `(.L_x_931) ;  /* 0x00000014000c8947 */ /* 0x000fea0003800000 */
[----:B------:R-:W2:Y:S01]  /*1940*/  LDG.E.128.CONSTANT R12, desc[UR8][R6.64] ;  /* 0x00000008060c7981 */ /* 0x000ea2000c1e9d00 */
[----:B------:R-:W-:Y:S02]  /*1950*/  ISETP.NE.AND P0, PT, R63, 0x1, PT ;  /* 0x000000013f00780c */ /* 0x000fe40003f05270 */
[----:B------:R-:W-:Y:S01]  /*1960*/  PRMT R55, RZ, 0x5410, RZ ;  /* 0x00005410ff377816 */ /* 0x000fe200000000ff */
[----:B------:R-:W0:Y:S01]  /*1970*/  LDS.64 R22, [UR5] ;  /* 0x00000005ff167984 */ /* 0x000e220008000a00 */
[----:B------:R-:W-:Y:S02]  /*1980*/  PRMT R54, RZ, 0x5410, RZ ;  /* 0x00005410ff367816 */ /* 0x000fe400000000ff */
[----:B------:R-:W-:Y:S02]  /*1990*/  PRMT R53, RZ, 0x5410, RZ ;  /* 0x00005410ff357816 */ /* 0x000fe400000000ff */
[----:B------:R-:W-:Y:S02]  /*19a0*/  PRMT R52, RZ, 0x5410, RZ ;  /* 0x00005410ff347816 */ /* 0x000fe400000000ff */
[----:B------:R-:W-:Y:S01]  /*19b0*/  PRMT R51, RZ, 0x5410, RZ ;  /* 0x00005410ff337816 */ /* 0x000fe200000000ff */
[----:B0-----:R-:W-:-:S02]  /*19c0*/  HADD2.F32 R5, -RZ, R22.H0_H0 ;  /* 0x20000016ff057230 */ /* 0x001fc40000004100 */
[----:B------:R-:W-:Y:S02]  /*19d0*/  HADD2.F32 R22, -RZ, R22.H1_H1 ;  /* 0x30000016ff167230 */ /* 0x000fe40000004100 */
[--C-:B------:R-:W-:Y:S02]  /*19e0*/  HADD2.F32 R28, -RZ, R23.reuse.H0_H0 ;  /* 0x20000017ff1c7230 */ /* 0x100fe40000004100 */
[----:B------:R-:W-:Y:S01]  /*19f0*/  HADD2.F32 R23, -RZ, R23.H1_H1 ;  /* 0x30000017ff177230 */ /* 0x000fe20000004100 */
[----:B--2---:R-:W-:Y:S02]  /*1a00*/  LOP3.LUT R0, R12, 0xf000f, RZ, 0xc0, !PT ;  /* 0x000f000f0c007812 */ /* 0x004fe400078ec0ff */
[----:B------:R-:W-:Y:S02]  /*1a10*/  LOP3.LUT R2, R13, 0xf000f, RZ, 0xc0, !PT ;  /* 0x000f000f0d027812 */ /* 0x000fe400078ec0ff */
[----:B------:R-:W-:Y:S02]  /*1a20*/  LOP3.LUT R0, R0, 0x64006400, RZ, 0xfc, !PT ;  /* 0x6400640000007812 */ /* 0x000fe400078efcff */
[----:B------:R-:W-:-:S02]  /*1a30*/  LOP3.LUT R3, R14, 0xf000f, RZ, 0xc0, !PT ;  /* 0x000f000f0e037812 */ /* 0x000fc400078ec0ff */
[----:B------:R-:W-:Y:S01]  /*1a40*/  LOP3.LUT R10, R15, 0xf000f, RZ, 0xc0, !PT ;  /* 0x000f000f0f0a7812 */ /* 0x000fe200078ec0ff */
[----:B------:R-:W-:Y:S01]  /*1a50*/  HADD2 R11, R0, -1032, -1032 ;  /* 0xe408e408000b7430 */ /* 0x000fe20000000000 */
[----:B------:R-:W-:Y:S02]  /*1a60*/  LOP3.LUT R16, R13, 0xf000f0, RZ, 0xc0, !PT ;  /* 0x00f000f00d107812 */ /* 0x000fe400078ec0ff */
[----:B------:R-:W-:Y:S02]  /*1a70*/  SHF.R.U32.HI R27, RZ, 0x8, R13 ;  /* 0x00000008ff1b7819 */ /* 0x000fe4000001160d */
[----:B------:R-:W-:Y:S01]  /*1a80*/  LOP3.LUT R4, R12, 0xf000f0, RZ, 0xc0, !PT ;  /* 0x00f000f00c047812 */ /* 0x000fe200078ec0ff */
[----:B------:R-:W-:Y:S01]  /*1a90*/  HADD2.F32 R0, -RZ, R11.H0_H0 ;  /* 0x2000000bff007230 */ /* 0x000fe20000004100 */
[----:B------:R-:W-:Y:S02]  /*1aa0*/  LOP3.LUT R2, R2, 0x64006400, RZ, 0xfc, !PT ;  /* 0x6400640002027812 */ /* 0x000fe400078efcff */
[----:B------:R-:W-:-:S02]  /*1ab0*/  LOP3.LUT R3, R3, 0x64006400, RZ, 0xfc, !PT ;  /* 0x6400640003037812 */ /* 0x000fc400078efcff */
        /* <DEDUP_REMOVED lines=11> */
[----:B------:R-:W-:Y:S01]  /*1b70*/  HADD2.F32 R12, -RZ, R11.H1_H1 ;  /* 0x3000000bff0c7230 */ /* 0x000fe20000004100 */
[----:B------:R-:W-:Y:S01]  /*1b80*/  LOP3.LUT R21, R18, 0x64006400, RZ, 0xfc, !PT ;  /* 0x6400640012157812 */ /* 0x000fe200078efcff */
[----:B------:R-:W0:Y:S01]  /*1b90*/  LDS.64 R10, [UR5+0x8] ;  /* 0x00000805ff0a7984 */ /* 0x000e220008000a00 */
[----:B------:R-:W-:-:S02]  /*1ba0*/  HFMA2 R18, R17, R8.H0_H0, -72, -72 ;  /* 0xd480d48011127431 */ /* 0x000fc40000040008 */
[----:B------:R-:W-:Y:S02]  /*1bb0*/  HADD2.F32 R13, -RZ, R14.H1_H1 ;  /* 0x3000000eff0d7230 */ /* 0x000fe40000004100 */
[----:B------:R-:W-:Y:S01]  /*1bc0*/  FFMA.FTZ R17, R0, R5, RZ ;  /* 0x0000000500117223 */ /* 0x000fe200000100ff */
[----:B------:R-:W-:Y:S02]  /*1bd0*/  HADD2.F32 R3, -RZ, R15.H0_H0 ;  /* 0x2000000fff037230 */ /* 0x000fe40000004100 */
[C---:B------:R-:W-:Y:S01]  /*1be0*/  FFMA.FTZ R25, R5.reuse, R2, RZ ;  /* 0x0000000205197223 */ /* 0x040fe200000100ff */
[----:B------:R-:W-:Y:S02]  /*1bf0*/  HADD2.F32 R4, -RZ, R19.H0_H0 ;  /* 0x20000013ff047230 */ /* 0x000fe40000004100 */
[----:B------:R-:W-:Y:S01]  /*1c00*/  FFMA.FTZ R24, R12, R22, R17 ;  /* 0x000000160c187223 */ /* 0x000fe20000010011 */
[----:B------:R-:W-:Y:S02]  /*1c10*/  HADD2.F32 R14, -RZ, R15.H1_H1 ;  /* 0x3000000fff0e7230 */ /* 0x000fe40000004100 */
[C---:B------:R-:W-:Y:S01]  /*1c20*/  FFMA.FTZ R33, R5.reuse, R3, RZ ;  /* 0x0000000305217223 */ /* 0x040fe200000100ff */
[----:B------:R-:W-:Y:S01]  /*1c30*/  HADD2.F32 R15, -RZ, R19.H1_H1 ;  /* 0x30000013ff0f7230 */ /* 0x000fe20000004100 */
[----:B------:R-:W-:Y:S01]  /*1c40*/  LOP3.LUT R19, R16, 0x64006400, RZ, 0xfc, !PT ;  /* 0x6400640010137812 */ /* 0x000fe200078efcff */
[----:B------:R-:W-:Y:S01]  /*1c50*/  FFMA.FTZ R16, R5, R4, RZ ;  /* 0x0000000405107223 */ /* 0x000fe200000100ff */
[----:B------:R-:W-:Y:S01]  /*1c60*/  LOP3.LUT R17, R20, 0x64006400, RZ, 0xfc, !PT ;  /* 0x6400640014117812 */ /* 0x000fe200078efcff */
[C---:B------:R-:W-:Y:S01]  /*1c70*/  FFMA.FTZ R29, R22.reuse, R13, R25 ;  /* 0x0000000d161d7223 */ /* 0x040fe20000010019 */
[----:B------:R-:W-:Y:S01]  /*1c80*/  FFMA.FTZ R32, R22, R14, R33 ;  /* 0x0000000e16207223 */ /* 0x000fe20000010021 */
[----:B------:R-:W-:-:S02]  /*1c90*/  HFMA2 R19, R19, R8.H0_H0, -72, -72 ;  /* 0xd480d48013137431 */ /* 0x000fc40000040008 */
[----:B------:R-:W-:Y:S01]  /*1ca0*/  FFMA.FTZ R34, R22, R15, R16 ;  /* 0x0000000f16227223 */ /* 0x000fe20000010010 */
[-C--:B------:R-:W-:Y:S02]  /*1cb0*/  HFMA2 R21, R21, R8.reuse.H0_H0, -72, -72 ;  /* 0xd480d48015157431 */ /* 0x080fe40000040008 */
[--C-:B------:R-:W-:Y:S02]  /*1cc0*/  HADD2.F32 R5, -RZ, R18.reuse.H0_H0 ;  /* 0x20000012ff057230 */ /* 0x100fe40000004100 */
[----:B------:R-:W-:Y:S02]  /*1cd0*/  HFMA2 R22, R17, R8.H0_H0, -72, -72 ;  /* 0xd480d48011167431 */ /* 0x000fe40000040008 */
[----:B------:R-:W-:Y:S02]  /*1ce0*/  HADD2.F32 R16, -RZ, R18.H1_H1 ;  /* 0x30000012ff107230 */ /* 0x000fe40000004100 */
[--C-:B------:R-:W-:Y:S02]  /*1cf0*/  HADD2.F32 R17, -RZ, R19.reuse.H0_H0 ;  /* 0x20000013ff117230 */ /* 0x100fe40000004100 */
[----:B------:R-:W-:Y:S01]  /*1d00*/  FFMA.FTZ R25, R5, R28, R24 ;  /* 0x0000001c05197223 */ /* 0x000fe20000010018 */
[----:B------:R-:W-:-:S02]  /*1d10*/  HADD2.F32 R18, -RZ, R19.H1_H1 ;  /* 0x30000013ff127230 */ /* 0x000fc40000004100 */
[--C-:B------:R-:W-:Y:S02]  /*1d20*/  HADD2.F32 R19, -RZ, R21.reuse.H0_H0 ;  /* 0x20000015ff137230 */ /* 0x100fe40000004100 */
[----:B------:R-:W-:Y:S01]  /*1d30*/  FFMA.FTZ R24, R28, R17, R29 ;  /* 0x000000111c187223 */ /* 0x000fe2000001001d */
[----:B------:R-:W-:Y:S02]  /*1d40*/  HADD2.F32 R20, -RZ, R21.H1_H1 ;  /* 0x30000015ff147230 */ /* 0x000fe40000004100 */
[----:B------:R-:W-:Y:S01]  /*1d50*/  FFMA.FTZ R29, R16, R23, R25 ;  /* 0x00000017101d7223 */ /* 0x000fe20000010019 */
[--C-:B------:R-:W-:Y:S02]  /*1d60*/  HADD2.F32 R21, -RZ, R22.reuse.H0_H0 ;  /* 0x20000016ff157230 */ /* 0x100fe40000004100 */
[C---:B------:R-:W-:Y:S01]  /*1d70*/  FFMA.FTZ R35, R28.reuse, R19, R32 ;  /* 0x000000131c237223 */ /* 0x040fe20000010020 */
[----:B------:R-:W-:Y:S02]  /*1d80*/  HADD2.F32 R22, -RZ, R22.H1_H1 ;  /* 0x30000016ff167230 */ /* 0x000fe40000004100 */
[----:B------:R-:W-:Y:S01]  /*1d90*/  FFMA.FTZ R33, R23, R18, R24 ;  /* 0x0000001217217223 */ /* 0x000fe20000010018 */
[----:B------:R-:W-:Y:S01]  /*1da0*/  LOP3.LUT R24, R27, 0xf000f, RZ, 0xc0, !PT ;  /* 0x000f000f1b187812 */ /* 0x000fe200078ec0ff */
[----:B------:R-:W-:Y:S01]  /*1db0*/  FFMA.FTZ R37, R28, R21, R34 ;  /* 0x000000151c257223 */ /* 0x000fe20000010022 */
[----:B------:R-:W-:Y:S01]  /*1dc0*/  FFMA.FTZ R35, R23, R20, R35 ;  /* 0x0000001417237223 */ /* 0x000fe20000010023 */
[----:B------:R-:W-:-:S02]  /*1dd0*/  LOP3.LUT R25, R30, 0xf000f, RZ, 0xc0, !PT ;  /* 0x000f000f1e197812 */ /* 0x000fc400078ec0ff */
        /* <DEDUP_REMOVED lines=19> */
[--C-:B------:R-:W-:Y:S02]  /*1f10*/  HADD2.F32 R24, -RZ, R45.reuse.H0_H0 ;  /* 0x2000002dff187230 */ /* 0x100fe40000004100 */
[----:B------:R-:W-:Y:S01]  /*1f20*/  FFMA.FTZ R38, R10, R32, R29 ;  /* 0x000000200a267223 */ /* 0x000fe2000001001d */
[----:B------:R-:W-:Y:S02]  /*1f30*/  HADD2.F32 R25, -RZ, R46.H0_H0 ;  /* 0x2000002eff197230 */ /* 0x000fe40000004100 */
[C---:B------:R-:W-:Y:S01]  /*1f40*/  FFMA.FTZ R39, R32.reuse, R23, R33 ;  /* 0x0000001720277223 */ /* 0x040fe20000010021 */
[----:B------:R-:W-:Y:S01]  /*1f50*/  LOP3.LUT R29, R27, 0xf000f0, RZ, 0xc0, !PT ;  /* 0x00f000f01b1d7812 */ /* 0x000fe200078ec0ff */
[----:B------:R-:W-:Y:S01]  /*1f60*/  FFMA.FTZ R40, R32, R24, R35 ;  /* 0x0000001820287223 */ /* 0x000fe20000010023 */
[----:B------:R-:W-:Y:S01]  /*1f70*/  LOP3.LUT R27, R26, 0x64006400, RZ, 0xfc, !PT ;  /* 0x640064001a1b7812 */ /* 0x000fe200078efcff */
[----:B------:R-:W-:Y:S01]  /*1f80*/  FFMA.FTZ R42, R32, R25, R34 ;  /* 0x00000019202a7223 */ /* 0x000fe20000010022 */
[----:B------:R-:W-:Y:S01]  /*1f90*/  LOP3.LUT R32, R31, 0xf000f0, RZ, 0xc0, !PT ;  /* 0x00f000f01f207812 */ /* 0x000fe200078ec0ff */
[----:B------:R-:W-:Y:S01]  /*1fa0*/  HADD2.F32 R28, -RZ, R44.H1_H1 ;  /* 0x3000002cff1c7230 */ /* 0x000fe20000004100 */
        /* <DEDUP_REMOVED lines=8> */
[----:B------:R-:W-:Y:S01]  /*2030*/  FFMA.FTZ R26, R36, R28, R39 ;  /* 0x0000001c241a7223 */ /* 0x000fe20000010027 */
[-C--:B------:R-:W-:Y:S02]  /*2040*/  HFMA2 R41, R27, R8.reuse.H0_H0, -72, -72 ;  /* 0xd480d4801b297431 */ /* 0x080fe40000040008 */
[----:B------:R-:W-:Y:S01]  /*2050*/  FFMA.FTZ R27, R11, R36, R38 ;  /* 0x000000240b1b7223 */ /* 0x000fe20000010026 */
[----:B------:R-:W-:Y:S02]  /*2060*/  HFMA2 R47, R33, R8.H0_H0, -72, -72 ;  /* 0xd480d480212f7431 */ /* 0x000fe40000040008 */
[----:B------:R-:W-:-:S02]  /*2070*/  HADD2.F32 R30, -RZ, R49.H0_H0 ;  /* 0x20000031ff1e7230 */ /* 0x000fc40000004100 */
[C---:B------:R-:W-:Y:S01]  /*2080*/  FFMA.FTZ R39, R36.reuse, R31, R42 ;  /* 0x0000001f24277223 */ /* 0x040fe2000001002a */
[----:B------:R-:W-:Y:S02]  /*2090*/  HADD2.F32 R32, -RZ, R41.H0_H0 ;  /* 0x20000029ff207230 */ /* 0x000fe40000004100 */
[----:B------:R-:W-:Y:S01]  /*20a0*/  FFMA.FTZ R35, R36, R29, R40 ;  /* 0x0000001d24237223 */ /* 0x000fe20000010028 */
[----:B------:R-:W-:Y:S02]  /*20b0*/  HADD2.F32 R33, -RZ, R45.H0_H0 ;  /* 0x2000002dff217230 */ /* 0x000fe40000004100 */
[----:B------:R-:W-:Y:S01]  /*20c0*/  FFMA.FTZ R50, R37, R30, R39 ;  /* 0x0000001e25327223 */ /* 0x000fe20000010027 */
[----:B------:R-:W-:Y:S02]  /*20d0*/  HADD2.F32 R34, -RZ, R47.H0_H0 ;  /* 0x2000002fff227230 */ /* 0x000fe40000004100 */
[----:B------:R-:W-:Y:S01]  /*20e0*/  FFMA.FTZ R27, R32, R37, R27 ;  /* 0x00000025201b7223 */ /* 0x000fe2000001001b */
[----:B------:R-:W-:-:S02]  /*20f0*/  HADD2.F32 R38, -RZ, R41.H1_H1 ;  /* 0x30000029ff267230 */ /* 0x000fc40000004100 */
[C---:B------:R-:W-:Y:S01]  /*2100*/  FFMA.FTZ R44, R37.reuse, R33, R26 ;  /* 0x00000021252c7223 */ /* 0x040fe2000001001a */
        /* <DEDUP_REMOVED lines=8> */
[----:B------:R-:W-:Y:S02]  /*2190*/  HADD2.F32 R37, -RZ, R60.H0_H0 ;  /* 0x2000003cff257230 */ /* 0x000fe40000004100 */
[----:B------:R-:W-:Y:S01]  /*21a0*/  FFMA.FTZ R43, R43, R41, R50 ;  /* 0x000000292b2b7223 */ /* 0x000fe20000010032 */
[----:B------:R-:W-:Y:S02]  /*21b0*/  HADD2.F32 R42, -RZ, R59.H0_H0 ;  /* 0x2000003bff2a7230 */ /* 0x000fe40000004100 */
[----:B------:R-:W-:Y:S01]  /*21c0*/  FMUL.FTZ R26, R35, R26 ;  /* 0x0000001a231a7220 */ /* 0x000fe20000410000 */
[----:B------:R-:W-:Y:S02]  /*21d0*/  HADD2.F32 R36, -RZ, R58.H0_H0 ;  /* 0x2000003aff247230 */ /* 0x000fe40000004100 */
[----:B------:R-:W-:Y:S01]  /*21e0*/  FMUL.FTZ R44, R37, R44 ;  /* 0x0000002c252c7220 */ /* 0x000fe20000410000 */
[----:B------:R-:W-:Y:S01]  /*21f0*/  PRMT R50, RZ, 0x5410, RZ ;  /* 0x00005410ff327816 */ /* 0x000fe200000000ff */
[----:B------:R-:W-:Y:S01]  /*2200*/  FMUL.FTZ R27, R42, R27 ;  /* 0x0000001b2a1b7220 */ /* 0x000fe20000410000 */
[----:B------:R-:W-:Y:S01]  /*2210*/  F2FP.F16.F32.PACK_AB R26, RZ, R26 ;  /* 0x0000001aff1a723e */ /* 0x000fe200000000ff */
[----:B------:R-:W-:Y:S01]  /*2220*/  FMUL.FTZ R43, R36, R43 ;  /* 0x0000002b242b7220 */ /* 0x000fe20000410000 */
[----:B------:R-:W-:-:S02]  /*2230*/  F2FP.F16.F32.PACK_AB R44, RZ, R44 ;  /* 0x0000002cff2c723e */ /* 0x000fc400000000ff */
[----:B------:R-:W-:Y:S02]  /*2240*/  F2FP.F16.F32.PACK_AB R27, RZ, R27 ;  /* 0x0000001bff1b723e */ /* 0x000fe400000000ff */
[----:B------:R-:W-:Y:S02]  /*2250*/  F2FP.F16.F32.PACK_AB R43, RZ, R43 ;  /* 0x0000002bff2b723e */ /* 0x000fe400000000ff */
[----:B------:R-:W-:Y:S02]  /*2260*/  PRMT R26, R26, 0x5410, R44 ;  /* 0x000054101a1a7816 */ /* 0x000fe4000000002c */
[----:B------:R-:W-:-:S03]  /*2270*/  PRMT R27, R27, 0x5410, R43 ;  /* 0x000054101b1b7816 */ /* 0x000fc6000000002b */
[----:B------:R-:W-:Y:S02]  /*2280*/  HFMA2 R57, R26, 1, 1, RZ ;  /* 0x3c003c001a397831 */ /* 0x000fe400000000ff */
[----:B------:R-:W-:Y:S01]  /*2290*/  HADD2 R56, R27, RZ.H0_H0 ;  /* 0x200000ff1b387230 */ /* 0x000fe20000000000 */
[----:B------:R-:W-:Y:S06]  /*22a0*/  @!P0 BRA `(.L_x_931) ;  /* 0x0000000800b08947 */ /* 0x000fec0003800000 */
[----:B------:R-:W0:Y:S01]  /*22b0*/  LDS.64 R44, [UR5+0x40] ;  /* 0x00004005ff2c7984 */ /* 0x000e220008000a00 */
[----:B------:R-:W-:Y:S02]  /*22c0*/  ISETP.NE.AND P0, PT, R63, 0x2, PT ;  /* 0x000000023f00780c */ /* 0x000fe40003f05270 */
[----:B------:R-:W-:Y:S01]  /*22d0*/  PRMT R53, RZ, 0x5410, RZ ;  /* 0x00005410ff357816 */ /* 0x000fe200000000ff */
        /* <DEDUP_REMOVED lines=21> */
[----:B------:R-:W-:Y:S01]  /*2430*/  FFMA.FTZ R52, R22, R47, R51 ;  /* 0x0000002f16347223 */ /* 0x000fe20000010033 */
[----:B------:R-:W-:Y:S02]  /*2440*/  HADD2.F32 R26, -RZ, R26.H1_H1 ;  /* 0x3000001aff1a7230 */ /* 0x000fe40000004100 */
[-C--:B------:R-:W-:Y:S01]  /*2450*/  FFMA.FTZ R46, R10, R44.reuse, R43 ;  /* 0x0000002c0a2e7223 */ /* 0x080fe2000001002b */
[-C--:B------:R-:W-:Y:S01]  /*2460*/  FFMA.FTZ R43, R23, R44.reuse, R50 ;  /* 0x0000002c172b7223 */ /* 0x080fe20000010032 */
[----:B------:R-:W-:Y:S01]  /*2470*/  FFMA.FTZ R50, R24, R44, R49 ;  /* 0x0000002c18327223 */ /* 0x000fe20000010031 */
[----:B------:R-:W-:-:S02]  /*2480*/  HADD2.F32 R45, -RZ, R27.H0_H0 ;  /* 0x2000001bff2d7230 */ /* 0x000fc40000004100 */
        /* <DEDUP_REMOVED lines=17> */
[----:B------:R-:W-:Y:S01]  /*25a0*/  FMUL.FTZ R47, R36, R47 ;  /* 0x0000002f242f7220 */ /* 0x000fe20000410000 */
[----:B------:R-:W-:-:S02]  /*25b0*/  PRMT R52, RZ, 0x5410, RZ ;  /* 0x00005410ff347816 */ /* 0x000fc400000000ff */
[----:B------:R-:W-:Y:S02]  /*25c0*/  F2FP.F16.F32.PACK_AB R26, RZ, R26 ;  /* 0x0000001aff1a723e */ /* 0x000fe400000000ff */
[----:B------:R-:W-:Y:S02]  /*25d0*/  F2FP.F16.F32.PACK_AB R44, RZ, R44 ;  /* 0x0000002cff2c723e */ /* 0x000fe400000000ff */
[----:B------:R-:W-:Y:S02]  /*25e0*/  F2FP.F16.F32.PACK_AB R43, RZ, R43 ;  /* 0x0000002bff2b723e */ /* 0x000fe400000000ff */
[----:B------:R-:W-:Y:S02]  /*25f0*/  F2FP.F16.F32.PACK_AB R47, RZ, R47 ;  /* 0x0000002fff2f723e */ /* 0x000fe400000000ff */
[----:B------:R-:W-:Y:S02]  /*2600*/  PRMT R26, R26, 0x5410, R44 ;  /* 0x000054101a1a7816 */ /* 0x000fe4000000002c */
[----:B------:R-:W-:-:S02]  /*2610*/  PRMT R43, R43, 0x5410, R47 ;  /* 0x000054102b2b7816 */ /* 0x000fc4000000002f */
[----:B------:R-:W-:Y:S01]  /*2620*/  PRMT R51, RZ, 0x5410, RZ ;  /* 0x00005410ff337816 */ /* 0x000fe200000000ff */
[----:B------:R-:W-:Y:S01]  /*2630*/  HFMA2 R55, R26, 1, 1, RZ ;  /* 0x3c003c001a377831 */ /* 0x000fe200000000ff */
[----:B------:R-:W-:Y:S01]  /*2640*/  PRMT R50, RZ, 0x5410, RZ ;  /* 0x00005410ff327816 */ /* 0x000fe200000000ff */
[----:B------:R-:W-:Y:S01]  /*2650*/  HADD2 R54, R43, RZ.H0_H0 ;  /* 0x200000ff2b367230 */ /* 0x000fe20000000000 */
        /* <DEDUP_REMOVED lines=56> */
[----:B------:R-:W-:Y:S02]  /*29e0*/  HFMA2 R53, R26, 1, 1, RZ ;  /* 0x3c003c001a357831 */ /* 0x000fe400000000ff */
[----:B------:R-:W-:Y:S01]  /*29f0*/  HADD2 R52, R43, RZ.H0_H0 ;  /* 0x200000ff2b347230 */ /* 0x000fe20000000000 */
        /* <DEDUP_REMOVED lines=55> */
.L_x_931:
[----:B------:R-:W-:Y:S01]  /*2d70*/  IMAD.WIDE R6, R62, 0x4, R6 ;  /* 0x000000043e067825 */ /* 0x000fe200078e0206 */
[----:B------:R-:W-:Y:S06]  /*2d80*/  @!P1 BRA `(.L_x_932) ;  /* 0x0000001000dc9947 */ /* 0x000fec0003800000 */
[----:B------:R-:W2:Y:S01]  /*2d90*/  LDG.E.128.CONSTANT R12, desc[UR8][R6.64] ;  /* 0x00000008060c7981 */ /* 0x000ea2000c1e9d00 */
[----:B------:R-:W-:-:S03]  /*2da0*/  ISETP.NE.AND P0, PT, R63, 0x1, PT ;  /* 0x000000013f00780c */ /* 0x000fc60003f05270 */
        /* <DEDUP_REMOVED lines=12> */
[----:B------:R-:W-:Y:S02]  /*2e70*/  SHF.R.U32.HI R30, RZ, 0x8, R13 ;  /* 0x00000008ff1e7819 */ /* 0x000fe4000001160d */
[----:B------:R-:W-:Y:S01]  /*2e80*/  LOP3.LUT R4, R12, 0xf000f0, RZ, 0xc0, !PT ;  /* 0x00f000f00c047812 */ /* 0x000fe200078ec0ff */
[----:B------:R-:W-:Y:S01]  /*2e90*/  HADD2.F32 R0, -RZ, R11.H0_H0 ;  /* 0x2000000bff007230 */ /* 0x000fe20000004100 */
[----:B------:R-:W-:-:S02]  /*2ea0*/  LOP3.LUT R2, R2, 0x64006400, RZ, 0xfc, !PT ;  /* 0x6400640002027812 */ /* 0x000fc400078efcff */
[----:B------:R-:W-:Y:S02]  /*2eb0*/  LOP3.LUT R3, R3, 0x64006400, RZ, 0xfc, !PT ;  /* 0x6400640003037812 */ /* 0x000fe400078efcff */
[----:B------:R-:W-:Y:S02]  /*2ec0*/  LOP3.LUT R13, R10, 0x64006400, RZ, 0xfc, !PT ;  /* 0x640064000a0d7812 */ /* 0x000fe400078efcff */
[----:B------:R-:W-:Y:S01]  /*2ed0*/  SHF.R.U32.HI R29, RZ, 0x8, R12 ;  /* 0x00000008ff1d7819 */ /* 0x000fe2000001160c */
[----:B------:R-:W-:Y:S01]  /*2ee0*/  HADD2.F32 R12, -RZ, R11.H1_H1 ;  /* 0x3000000bff0c7230 */ /* 0x000fe20000004100 */
[----:B------:R-:W-:Y:S01]  /*2ef0*/  LOP3.LUT R18, R14, 0xf000f0, RZ, 0xc0, !PT ;  /* 0x00f000f00e127812 */ /* 0x000fe200078ec0ff */
[----:B------:R-:W0:Y:S01]  /*2f00*/  LDS.64 R10, [UR5+0x18] ;  /* 0x00001805ff0a7984 */ /* 0x000e220008000a00 */
        /* <DEDUP_REMOVED lines=8> */
[----:B------:R-:W-:Y:S01]  /*2f90*/  LOP3.LUT R21, R18, 0x64006400, RZ, 0xfc, !PT ;  /* 0x6400640012157812 */ /* 0x000fe200078efcff */
[----:B------:R-:W-:-:S02]  /*2fa0*/  HADD2.F32 R13, -RZ, R14.H1_H1 ;  /* 0x3000000eff0d7230 */ /* 0x000fc40000004100 */
[-C--:B------:R-:W-:Y:S02]  /*2fb0*/  HFMA2 R18, R17, R8.reuse.H0_H0, -72, -72 ;  /* 0xd480d48011127431 */ /* 0x080fe40000040008 */
[----:B------:R-:W-:Y:S02]  /*2fc0*/  HADD2.F32 R3, -RZ, R15.H0_H0 ;  /* 0x2000000fff037230 */ /* 0x000fe40000004100 */
[----:B------:R-:W-:Y:S01]  /*2fd0*/  FFMA.FTZ R17, R0, R5, RZ ;  /* 0x0000000500117223 */ /* 0x000fe200000100ff */
[----:B------:R-:W-:Y:S02]  /*2fe0*/  HADD2.F32 R4, -RZ, R19.H0_H0 ;  /* 0x20000013ff047230 */ /* 0x000fe40000004100 */
[C---:B------:R-:W-:Y:S01]  /*2ff0*/  FFMA.FTZ R25, R5.reuse, R2, RZ ;  /* 0x0000000205197223 */ /* 0x040fe200000100ff */
[----:B------:R-:W-:Y:S02]  /*3000*/  HADD2.F32 R14, -RZ, R15.H1_H1 ;  /* 0x3000000fff0e7230 */ /* 0x000fe40000004100 */
[----:B------:R-:W-:Y:S01]  /*3010*/  FFMA.FTZ R24, R12, R22, R17 ;  /* 0x000000160c187223 */ /* 0x000fe20000010011 */
[----:B------:R-:W-:Y:S01]  /*3020*/  HADD2.F32 R15, -RZ, R19.H1_H1 ;  /* 0x30000013ff0f7230 */ /* 0x000fe20000004100 */
[----:B------:R-:W-:Y:S01]  /*3030*/  LOP3.LUT R19, R16, 0x64006400, RZ, 0xfc, !PT ;  /* 0x6400640010137812 */ /* 0x000fe200078efcff */
[C---:B------:R-:W-:Y:S01]  /*3040*/  FFMA.FTZ R33, R5.reuse, R3, RZ ;  /* 0x0000000305217223 */ /* 0x040fe200000100ff */
[----:B------:R-:W-:Y:S01]  /*3050*/  FFMA.FTZ R16, R5, R4, RZ ;  /* 0x0000000405107223 */ /* 0x000fe200000100ff */
[----:B------:R-:W-:Y:S01]  /*3060*/  LOP3.LUT R17, R20, 0x64006400, RZ, 0xfc, !PT ;  /* 0x6400640014117812 */ /* 0x000fe200078efcff */
[----:B------:R-:W-:Y:S01]  /*3070*/  FFMA.FTZ R27, R22, R13, R25 ;  /* 0x0000000d161b7223 */ /* 0x000fe20000010019 */
[----:B------:R-:W-:-:S02]  /*3080*/  HFMA2 R19, R19, R8.H0_H0, -72, -72 ;  /* 0xd480d48013137431 */ /* 0x000fc40000040008 */
[C---:B------:R-:W-:Y:S01]  /*3090*/  FFMA.FTZ R28, R22.reuse, R14, R33 ;  /* 0x0000000e161c7223 */ /* 0x040fe20000010021 */
[----:B------:R-:W-:Y:S01]  /*30a0*/  FFMA.FTZ R34, R22, R15, R16 ;  /* 0x0000000f16227223 */ /* 0x000fe20000010010 */
[-C--:B------:R-:W-:Y:S02]  /*30b0*/  HFMA2 R21, R21, R8.reuse.H0_H0, -72, -72 ;  /* 0xd480d48015157431 */ /* 0x080fe40000040008 */
[--C-:B------:R-:W-:Y:S02]  /*30c0*/  HADD2.F32 R5, -RZ, R18.reuse.H0_H0 ;  /* 0x20000012ff057230 */ /* 0x100fe40000004100 */
[----:B------:R-:W-:Y:S02]  /*30d0*/  HFMA2 R22, R17, R8.H0_H0, -72, -72 ;  /* 0xd480d48011167431 */ /* 0x000fe40000040008 */
[----:B------:R-:W-:Y:S02]  /*30e0*/  HADD2.F32 R16, -RZ, R18.H1_H1 ;  /* 0x30000012ff107230 */ /* 0x000fe40000004100 */
[----:B------:R-:W-:-:S02]  /*30f0*/  HADD2.F32 R17, -RZ, R19.H0_H0 ;  /* 0x20000013ff117230 */ /* 0x000fc40000004100 */
[----:B------:R-:W-:Y:S01]  /*3100*/  FFMA.FTZ R25, R5, R26, R24 ;  /* 0x0000001a05197223 */ /* 0x000fe20000010018 */
[----:B------:R-:W-:Y:S02]  /*3110*/  HADD2.F32 R18, -RZ, R19.H1_H1 ;  /* 0x30000013ff127230 */ /* 0x000fe40000004100 */
[--C-:B------:R-:W-:Y:S02]  /*3120*/  HADD2.F32 R19, -RZ, R21.reuse.H0_H0 ;  /* 0x20000015ff137230 */ /* 0x100fe40000004100 */
[C---:B------:R-:W-:Y:S01]  /*3130*/  FFMA.FTZ R24, R26.reuse, R17, R27 ;  /* 0x000000111a187223 */ /* 0x040fe2000001001b */
[----:B------:R-:W-:Y:S02]  /*3140*/  HADD2.F32 R20, -RZ, R21.H1_H1 ;  /* 0x30000015ff147230 */ /* 0x000fe40000004100 */
[--C-:B------:R-:W-:Y:S02]  /*3150*/  HADD2.F32 R21, -RZ, R22.reuse.H0_H0 ;  /* 0x20000016ff157230 */ /* 0x100fe40000004100 */
[----:B------:R-:W-:Y:S01]  /*3160*/  FFMA.FTZ R27, R26, R19, R28 ;  /* 0x000000131a1b7223 */ /* 0x000fe2000001001c */
[----:B------:R-:W-:-:S02]  /*3170*/  HADD2.F32 R22, -RZ, R22.H1_H1 ;  /* 0x30000016ff167230 */ /* 0x000fc40000004100 */
[----:B------:R-:W-:Y:S01]  /*3180*/  FFMA.FTZ R28, R16, R23, R25 ;  /* 0x00000017101c7223 */ /* 0x000fe20000010019 */
[----:B------:R-:W-:Y:S01]  /*3190*/  LOP3.LUT R25, R31, 0xf000f, RZ, 0xc0, !PT ;  /* 0x000f000f1f197812 */ /* 0x000fe200078ec0ff */
        /* <DEDUP_REMOVED lines=21> */
[--C-:B------:R-:W-:Y:S01]  /*32f0*/  HADD2.F32 R24, -RZ, R35.reuse.H0_H0 ;  /* 0x20000023ff187230 */ /* 0x100fe20000004100 */
        /* <DEDUP_REMOVED lines=12> */
[----:B------:R-:W-:Y:S01]  /*33c0*/  HADD2.F32 R29, -RZ, R44.H1_H1 ;  /* 0x3000002cff1d7230 */ /* 0x000fe20000004100 */
        /* <DEDUP_REMOVED lines=10> */
[----:B------:R-:W-:Y:S02]  /*3470*/  HADD2.F32 R32, -RZ, R45.H0_H0 ;  /* 0x2000002dff207230 */ /* 0x000fe40000004100 */
[----:B------:R-:W-:Y:S01]  /*3480*/  FFMA.FTZ R40, R36, R28, R39 ;  /* 0x0000001c24287223 */ /* 0x000fe20000010027 */
[----:B------:R-:W-:-:S02]  /*3490*/  HADD2.F32 R33, -RZ, R49.H0_H0 ;  /* 0x20000031ff217230 */ /* 0x000fc40000004100 */
[C---:B------:R-:W-:Y:S01]  /*34a0*/  FFMA.FTZ R42, R36.reuse, R29, R42 ;  /* 0x0000001d242a7223 */ /* 0x040fe2000001002a */
[----:B------:R-:W-:Y:S02]  /*34b0*/  HADD2.F32 R34, -RZ, R35.H0_H0 ;  /* 0x20000023ff227230 */ /* 0x000fe40000004100 */
[----:B------:R-:W-:Y:S01]  /*34c0*/  FFMA.FTZ R41, R36, R30, R41 ;  /* 0x0000001e24297223 */ /* 0x000fe20000010029 */
[----:B------:R-:W-:Y:S01]  /*34d0*/  FFMA.FTZ R10, R31, R37, R38 ;  /* 0x000000251f0a7223 */ /* 0x000fe20000010026 */
[C---:B------:R-:W-:Y:S01]  /*34e0*/  FFMA.FTZ R44, R37.reuse, R32, R40 ;  /* 0x00000020252c7223 */ /* 0x040fe20000010028 */
[C---:B------:R-:W-:Y:S01]  /*34f0*/  FFMA.FTZ R46, R37.reuse, R33, R42 ;  /* 0x00000021252e7223 */ /* 0x040fe2000001002a */
[----:B------:R-:W-:Y:S01]  /*3500*/  FFMA.FTZ R47, R37, R34, R41 ;  /* 0x00000022252f7223 */ /* 0x000fe20000010029 */
[----:B------:R-:W-:Y:S02]  /*3510*/  HADD2.F32 R37, -RZ, R11.H1_H1 ;  /* 0x3000000bff257230 */ /* 0x000fe40000004100 */
[----:B------:R-:W-:-:S02]  /*3520*/  HADD2.F32 R38, -RZ, R45.H1_H1 ;  /* 0x3000002dff267230 */ /* 0x000fc40000004100 */
[----:B------:R-:W-:Y:S02]  /*3530*/  HADD2.F32 R39, -RZ, R49.H1_H1 ;  /* 0x30000031ff277230 */ /* 0x000fe40000004100 */
        /* <DEDUP_REMOVED lines=9> */
[----:B------:R-:W-:Y:S02]  /*35d0*/  HADD2.F32 R35, -RZ, R58.H0_H0 ;  /* 0x2000003aff237230 */ /* 0x000fe40000004100 */
        /* <DEDUP_REMOVED lines=178> */
.L_x_932:
        /* <DEDUP_REMOVED lines=313> */
.L_x_933:
[----:B------:R-:W-:-:S05]  /*5490*/  IMAD.WIDE R6, R62, 0x4, R6 ;  /* 0x000000043e067825 */ /* 0x000fca00078e0206 */
[----:B------:R0:W2:Y:S01]  /*54a0*/  LDG.E.128.CONSTANT R12, desc[UR8][R6.64] ;  /* 0x00000008060c7981 */ /* 0x0000a2000c1e9d00 */
[----:B------:R-:W-:Y:S01]  /*54b0*/  UIADD3 UR4, UPT, UPT, UR5, 0x40, URZ ;  /* 0x0000004005047890 */ /* 0x000fe2000fffe0ff */
[----:B------:R-:W-:Y:S01]  /*54c0*/  MOV R65, R9 ;  /* 0x0000000900417202 */ /* 0x000fe20000000f00 */
[----:B0-----:R-:W-:Y:S01]  /*54d0*/  IMAD.WIDE R6, R62, 0x4, R6 ;  /* 0x000000043e067825 */ /* 0x001fe200078e0206 */
[----:B--2---:R-:W-:Y:S02]  /*54e0*/  LOP3.LUT R0, R12, 0xf000f0, RZ, 0xc0, !PT ;  /* 0x00f000f00c007812 */ /* 0x004fe400078ec0ff */
[----:B------:R-:W-:Y:S02]  /*54f0*/  LOP3.LUT R2, R13, 0xf000f0, RZ, 0xc0, !PT ;  /* 0x00f000f00d027812 */ /* 0x000fe400078ec0ff */
[----:B------:R-:W-:Y:S02]  /*5500*/  LOP3.LUT R4, R14, 0xf000f0, RZ, 0xc0, !PT ;  /* 0x00f000f00e047812 */ /* 0x000fe400078ec0ff */
[----:B------:R-:W-:-:S02]  /*5510*/  SHF.R.U32.HI R22, RZ, 0x8, R12 ;  /* 0x00000008ff167819 */ /* 0x000fc4000001160c */
[----:B------:R-:W-:Y:S02]  /*5520*/  SHF.R.U32.HI R23, RZ, 0x8, R13 ;  /* 0x00000008ff177819 */ /* 0x000fe4000001160d */
[----:B------:R-:W-:Y:S02]  /*5530*/  SHF.R.U32.HI R24, RZ, 0x8, R14 ;  /* 0x00000008ff187819 */ /* 0x000fe4000001160e */
[----:B------:R-:W-:Y:S02]  /*5540*/  SHF.R.U32.HI R25, RZ, 0x8, R15 ;  /* 0x00000008ff197819 */ /* 0x000fe4000001160f */
        /* <DEDUP_REMOVED lines=18> */
[-C--:B------:R-:W-:Y:S02]  /*5670*/  HFMA2 R35, R35, R8.reuse.H0_H0, -72, -72 ;  /* 0xd480d48023237431 */ /* 0x080fe40000040008 */
[-C--:B------:R-:W-:Y:S02]  /*5680*/  HFMA2 R36, R19, R8.reuse.H0_H0, -72, -72 ;  /* 0xd480d48013247431 */ /* 0x080fe40000040008 */
[----:B------:R-:W-:Y:S01]  /*5690*/  HFMA2 R37, R37, R8.H0_H0, -72, -72 ;  /* 0xd480d48025257431 */ /* 0x000fe20000040008 */
[----:B------:R-:W-:Y:S06]  /*56a0*/  @!P1 BRA `(.L_x_930) ;  /* 0x0000001000789947 */ /* 0x000fec0003800000 */
[----:B------:R-:W0:Y:S01]  /*56b0*/  LDS.64 R2, [UR5+0x30] ;  /* 0x00003005ff027984 */ /* 0x000e220008000a00 */
[----:B------:R-:W-:Y:S01]  /*56c0*/  LOP3.LUT R12, R12, 0xf000f, RZ, 0xc0, !PT ;  /* 0x000f000f0c0c7812 */ /* 0x000fe200078ec0ff */
[----:B------:R-:W-:Y:S01]  /*56d0*/  HADD2.F32 R19, -RZ, R32.H1_H1 ;  /* 0x30000020ff137230 */ /* 0x000fe20000004100 */
[----:B------:R-:W-:Y:S01]  /*56e0*/  LOP3.LUT R13, R13, 0xf000f, RZ, 0xc0, !PT ;  /* 0x000f000f0d0d7812 */ /* 0x000fe200078ec0ff */
[----:B------:R-:W1:Y:S01]  /*56f0*/  LDS.64 R10, [UR5+0x38] ;  /* 0x00003805ff0a7984 */ /* 0x000e620008000a00 */
        /* <DEDUP_REMOVED lines=9> */
[----:B------:R-:W-:Y:S02]  /*5790*/  HADD2 R14, R14, -1032, -1032 ;  /* 0xe408e4080e0e7430 */ /* 0x000fe40000000000 */
[--C-:B------:R-:W-:Y:S02]  /*57a0*/  HADD2.F32 R0, -RZ, R12.reuse.H0_H0 ;  /* 0x2000000cff007230 */ /* 0x100fe40000004100 */
[----:B------:R-:W-:Y:S02]  /*57b0*/  HADD2 R15, R15, -1032, -1032 ;  /* 0xe408e4080f0f7430 */ /* 0x000fe40000000000 */
[----:B------:R-:W-:Y:S01]  /*57c0*/  HADD2.F32 R8, -RZ, R12.H1_H1 ;  /* 0x3000000cff087230 */ /* 0x000fe20000004100 */
[----:B------:R-:W-:Y:S01]  /*57d0*/  LOP3.LUT R23, R23, 0xf000f, RZ, 0xc0, !PT ;  /* 0x000f000f17177812 */ /* 0x000fe200078ec0ff */
[----:B------:R-:W-:Y:S01]  /*57e0*/  HADD2.F32 R12, -RZ, R13.H1_H1 ;  /* 0x3000000dff0c7230 */ /* 0x000fe20000004100 */
[----:B------:R-:W-:Y:S01]  /*57f0*/  LOP3.LUT R24, R24, 0xf000f, RZ, 0xc0, !PT ;  /* 0x000f000f18187812 */ /* 0x000fe200078ec0ff */
[----:B------:R-:W-:Y:S01]  /*5800*/  HADD2.F32 R4, -RZ, R15.H0_H0 ;  /* 0x2000000fff047230 */ /* 0x000fe20000004100 */
[----:B------:R-:W-:-:S02]  /*5810*/  LOP3.LUT R25, R25, 0xf000f, RZ, 0xc0, !PT ;  /* 0x000f000f19197812 */ /* 0x000fc400078ec0ff */
[----:B------:R-:W-:Y:S02]  /*5820*/  LOP3.LUT R22, R22, 0x64006400, RZ, 0xfc, !PT ;  /* 0x6400640016167812 */ /* 0x000fe400078efcff */
[----:B------:R-:W-:Y:S02]  /*5830*/  LOP3.LUT R23, R23, 0x64006400, RZ, 0xfc, !PT ;  /* 0x6400640017177812 */ /* 0x000fe400078efcff */
[----:B------:R-:W-:Y:S02]  /*5840*/  LOP3.LUT R24, R24, 0x64006400, RZ, 0xfc, !PT ;  /* 0x6400640018187812 */ /* 0x000fe400078efcff */
[----:B------:R-:W-:Y:S02]  /*5850*/  LOP3.LUT R25, R25, 0x64006400, RZ, 0xfc, !PT ;  /* 0x6400640019197812 */ /* 0x000fe400078efcff */
[----:B------:R-:W-:Y:S02]  /*5860*/  ISETP.NE.AND P0, PT, R63, 0x1, PT ;  /* 0x000000013f00780c */ /* 0x000fe40003f05270 */
[----:B------:R-:W-:Y:S01]  /*5870*/  MOV R65, R9 ;  /* 0x0000000900417202 */ /* 0x000fe20000000f00 */
[----:B------:R-:W-:-:S02]  /*5880*/  HADD2 R42, R25, -1032, -1032 ;  /* 0xe408e408192a7430 */ /* 0x000fc40000000000 */
[--C-:B0-----:R-:W-:Y:S02]  /*5890*/  HADD2.F32 R5, -RZ, R2.reuse.H0_H0 ;  /* 0x20000002ff057230 */ /* 0x101fe40000004100 */
[----:B------:R-:W-:Y:S02]  /*58a0*/  HADD2.F32 R17, -RZ, R2.H1_H1 ;  /* 0x30000002ff117230 */ /* 0x000fe40000004100 */
[--C-:B------:R-:W-:Y:S02]  /*58b0*/  HADD2.F32 R27, -RZ, R3.reuse.H0_H0 ;  /* 0x20000003ff1b7230 */ /* 0x100fe40000004100 */
[----:B------:R-:W-:Y:S02]  /*58c0*/  HADD2.F32 R28, -RZ, R3.H1_H1 ;  /* 0x30000003ff1c7230 */ /* 0x000fe40000004100 */
[----:B------:R-:W-:Y:S02]  /*58d0*/  HADD2.F32 R2, -RZ, R13.H0_H0 ;  /* 0x2000000dff027230 */ /* 0x000fe40000004100 */
[----:B------:R-:W-:-:S02]  /*58e0*/  HADD2.F32 R3, -RZ, R14.H0_H0 ;  /* 0x2000000eff037230 */ /* 0x000fc40000004100 */
[----:B------:R-:W-:Y:S02]  /*58f0*/  HADD2.F32 R13, -RZ, R14.H1_H1 ;  /* 0x3000000eff0d7230 */ /* 0x000fe40000004100 */
[C---:B------:R-:W-:Y:S01]  /*5900*/  FFMA.FTZ R16, R5.reuse, R2, RZ ;  /* 0x0000000205107223 */ /* 0x040fe200000100ff */
[----:B------:R-:W-:Y:S02]  /*5910*/  HADD2.F32 R14, -RZ, R15.H1_H1 ;  /* 0x3000000fff0e7230 */ /* 0x000fe40000004100 */
[----:B------:R-:W-:Y:S01]  /*5920*/  FFMA.FTZ R15, R0, R5, RZ ;  /* 0x00000005000f7223 */ /* 0x000fe200000100ff */
[C---:B------:R-:W-:Y:S01]  /*5930*/  FFMA.FTZ R18, R5.reuse, R3, RZ ;  /* 0x0000000305127223 */ /* 0x040fe200000100ff */
[----:B------:R-:W-:Y:S01]  /*5940*/  FFMA.FTZ R5, R5, R4, RZ ;  /* 0x0000000405057223 */ /* 0x000fe200000100ff */
[C---:B------:R-:W-:Y:S01]  /*5950*/  FFMA.FTZ R30, R17.reuse, R12, R16 ;  /* 0x0000000c111e7223 */ /* 0x040fe20000010010 */
[----:B------:R-:W-:Y:S01]  /*5960*/  FFMA.FTZ R26, R8, R17, R15 ;  /* 0x00000011081a7223 */ /* 0x000fe2000001000f */
[C---:B------:R-:W-:Y:S01]  /*5970*/  FFMA.FTZ R31, R17.reuse, R13, R18 ;  /* 0x0000000d111f7223 */ /* 0x040fe20000010012 */
[----:B------:R-:W-:Y:S01]  /*5980*/  FFMA.FTZ R33, R17, R14, R5 ;  /* 0x0000000e11217223 */ /* 0x000fe20000010005 */
[----:B------:R-:W-:-:S02]  /*5990*/  HADD2.F32 R5, -RZ, R20.H0_H0 ;  /* 0x20000014ff057230 */ /* 0x000fc40000004100 */
[----:B------:R-:W-:Y:S02]  /*59a0*/  HADD2.F32 R15, -RZ, R20.H1_H1 ;  /* 0x30000014ff0f7230 */ /* 0x000fe40000004100 */
[----:B------:R-:W-:Y:S02]  /*59b0*/  HADD2.F32 R16, -RZ, R29.H0_H0 ;  /* 0x2000001dff107230 */ /* 0x000fe40000004100 */
[----:B------:R-:W-:Y:S01]  /*59c0*/  FFMA.FTZ R26, R5, R27, R26 ;  /* 0x0000001b051a7223 */ /* 0x000fe2000001001a */
[----:B------:R-:W-:Y:S02]  /*59d0*/  HADD2.F32 R18, -RZ, R32.H0_H0 ;  /* 0x20000020ff127230 */ /* 0x000fe40000004100 */
[----:B------:R-:W-:Y:S02]  /*59e0*/  HADD2.F32 R20, -RZ, R21.H0_H0 ;  /* 0x20000015ff147230 */ /* 0x000fe40000004100 */
[----:B------:R-:W-:Y:S02]  /*59f0*/  HADD2.F32 R17, -RZ, R29.H1_H1 ;  /* 0x3000001dff117230 */ /* 0x000fe40000004100 */
[----:B------:R-:W-:Y:S01]  /*5a00*/  FFMA.FTZ R29, R27, R16, R30 ;  /* 0x000000101b1d7223 */ /* 0x000fe2000001001e */
[----:B------:R-:W-:-:S02]  /*5a10*/  HADD2.F32 R21, -RZ, R21.H1_H1 ;  /* 0x30000015ff157230 */ /* 0x000fc40000004100 */
[C---:B------:R-:W-:Y:S01]  /*5a20*/  FFMA.FTZ R30, R27.reuse, R18, R31 ;  /* 0x000000121b1e7223 */ /* 0x040fe2000001001f */
[----:B------:R-:W-:Y:S01]  /*5a30*/  FFMA.FTZ R32, R27, R20, R33 ;  /* 0x000000141b207223 */ /* 0x000fe20000010021 */
[----:B------:R-:W-:Y:S01]  /*5a40*/  FFMA.FTZ R27, R15, R28, R26 ;  /* 0x0000001c0f1b7223 */ /* 0x000fe2000001001a */
[C---:B------:R-:W-:Y:S01]  /*5a50*/  FFMA.FTZ R29, R28.reuse, R17, R29 ;  /* 0x000000111c1d7223 */ /* 0x040fe2000001001d */
[C---:B------:R-:W-:Y:S01]  /*5a60*/  FFMA.FTZ R31, R28.reuse, R19, R30 ;  /* 0x000000131c1f7223 */ /* 0x040fe2000001001e */
[----:B------:R-:W-:Y:S01]  /*5a70*/  FFMA.FTZ R32, R28, R21, R32 ;  /* 0x000000151c207223 */ /* 0x000fe20000010020 */
[----:B------:R-:W-:Y:S02]  /*5a80*/  HADD2 R28, R22, -1032, -1032 ;  /* 0xe408e408161c7430 */ /* 0x000fe40000000000 */
[----:B-1----:R-:W-:Y:S02]  /*5a90*/  HADD2.F32 R26, -RZ, R10.H0_H0 ;  /* 0x2000000aff1a7230 */ /* 0x002fe40000004100 */
[----:B------:R-:W-:-:S02]  /*5aa0*/  HADD2 R30, R23, -1032, -1032 ;  /* 0xe408e408171e7430 */ /* 0x000fc40000000000 */
[----:B------:R-:W-:Y:S02]  /*5ab0*/  HADD2.F32 R25, -RZ, R42.H0_H0 ;  /* 0x2000002aff197230 */ /* 0x000fe40000004100 */
[----:B------:R-:W-:Y:S02]  /*5ac0*/  HADD2 R33, R24, -1032, -1032 ;  /* 0xe408e40818217430 */ /* 0x000fe40000000000 */
[----:B------:R-:W-:Y:S02]  /*5ad0*/  HADD2.F32 R22, -RZ, R28.H0_H0 ;  /* 0x2000001cff167230 */ /* 0x000fe40000004100 */
[----:B------:R-:W-:Y:S02]  /*5ae0*/  HADD2.F32 R23, -RZ, R30.H0_H0 ;  /* 0x2000001eff177230 */ /* 0x000fe40000004100 */
[----:B------:R-:W-:Y:S01]  /*5af0*/  FFMA.FTZ R40, R26, R25, R32 ;  /* 0x000000191a287223 */ /* 0x000fe20000010020 */
[----:B------:R-:W-:Y:S02]  /*5b00*/  HADD2.F32 R24, -RZ, R33.H0_H0 ;  /* 0x20000021ff187230 */ /* 0x000fe40000004100 */
[----:B------:R-:W-:-:S02]  /*5b10*/  HADD2.F32 R38, -RZ, R11.H0_H0 ;  /* 0x2000000bff267230 */ /* 0x000fc40000004100 */
[----:B------:R-:W-:Y:S01]  /*5b20*/  FFMA.FTZ R39, R26, R23, R29 ;  /* 0x000000171a277223 */ /* 0x000fe2000001001d */
[----:B------:R-:W-:Y:S02]  /*5b30*/  HADD2.F32 R43, -RZ, R11.H1_H1 ;  /* 0x3000000bff2b7230 */ /* 0x000fe40000004100 */
[----:B------:R-:W-:Y:S01]  /*5b40*/  FFMA.FTZ R11, R22, R26, R27 ;  /* 0x0000001a160b7223 */ /* 0x000fe2000001001b */
[----:B------:R-:W-:Y:S01]  /*5b50*/  FFMA.FTZ R41, R26, R24, R31 ;  /* 0x000000181a297223 */ /* 0x000fe2000001001f */
[----:B------:R-:W-:Y:S02]  /*5b60*/  HADD2.F32 R10, -RZ, R10.H1_H1 ;  /* 0x3000000aff0a7230 */ /* 0x000fe40000004100 */
[----:B------:R-:W-:Y:S02]  /*5b70*/  HADD2.F32 R26, -RZ, R28.H1_H1 ;  /* 0x3000001cff1a7230 */ /* 0x000fe40000004100 */
[----:B------:R-:W-:Y:S02]  /*5b80*/  HADD2.F32 R27, -RZ, R30.H1_H1 ;  /* 0x3000001eff1b7230 */ /* 0x000fe40000004100 */
        /* <DEDUP_REMOVED lines=9> */
[----:B------:R-:W-:Y:S01]  /*5c20*/  FFMA.FTZ R11, R30, R38, R11 ;  /* 0x000000261e0b7223 */ /* 0x000fe2000001000b */
        /* <DEDUP_REMOVED lines=76> */
[----:B------:R-:W-:-:S02]  /*60f0*/  MOV R65, R9 ;  /* 0x0000000900417202 */ /* 0x000fc40000000f00 */
        /* <DEDUP_REMOVED lines=121> */
.L_x_930:
[----:B------:R-:W-:-:S04]  /*6890*/  VIMNMX R0, PT, PT, R48, UR13, PT ;  /* 0x0000000d30007c48 */ /* 0x000fc8000bfe0100 */
[----:B------:R-:W-:-:S13]  /*68a0*/  ISETP.GT.AND P0, PT, R0, R65, PT ;  /* 0x000000410000720c */ /* 0x000fda0003f04270 */
[----:B------:R-:W-:Y:S05]  /*68b0*/  @!P0 BRA `(.L_x_934) ;  /* 0x0000002000b08947 */ /* 0x000fea0003800000 */
[----:B------:R-:W-:Y:S01]  /*68c0*/  VIMNMX.U32 R48, PT, PT, R48, UR13, PT ;  /* 0x0000000d30307c48 */ /* 0x000fe2000bfe0000 */
[----:B------:R-:W0:Y:S01]  /*68d0*/  LDCU.64 UR10, c[0x0][0x3a8] ;  /* 0x00007500ff0a77ac */ /* 0x000e220008000a00 */
[----:B------:R-:W-:-:S12]  /*68e0*/  UIADD3 UR4, UPT, UPT, UR4, 0x80, URZ ;  /* 0x0000008004047890 */ /* 0x000fd8000fffe0ff */
.L_x_936:
[----:B0-----:R-:W-:Y:S01]  /*68f0*/  MOV R62, UR11 ;  /* 0x0000000b003e7c02 */ /* 0x001fe20008000f00 */
[----:B-----5:R0:W5:Y:S04]  /*6900*/  LDG.E.128.CONSTANT R12, desc[UR8][R6.64] ;  /* 0x00000008060c7981 */ /* 0x020168000c1e9d00 */
[----:B------:R-:W-:-:S05]  /*6910*/  IMAD.WIDE R2, R62, 0x4, R6 ;  /* 0x000000043e027825 */ /* 0x000fca00078e0206 */
[----:B------:R0:W5:Y:S01]  /*6920*/  LDG.E.128.CONSTANT R8, desc[UR8][R2.64] ;  /* 0x0000000802087981 */ /* 0x000162000c1e9d00 */
[----:B------:R-:W-:-:S06]  /*6930*/  UIMAD UR5, UR7, -0x4, UR10 ;  /* 0xfffffffc070578a4 */ /* 0x000fcc000f8e020a */
[----:B------:R-:W-:-:S04]  /*6940*/  MOV R63, UR5 ;  /* 0x00000005003f7c02 */ /* 0x000fc80008000f00 */
[----:B------:R-:W-:Y:S01]  /*6950*/  ISETP.GE.AND P0, PT, R63, 0x1, PT ;  /* 0x000000013f00780c */ /* 0x000fe20003f06270 */
[----:B------:R-:W-:-:S12]  /*6960*/  IMAD.WIDE R98, R62, 0x4, R2 ;  /* 0x000000043e627825 */ /* 0x000fd800078e0202 */
[----:B0-----:R-:W-:Y:S05]  /*6970*/  @!P0 BRA `(.L_x_935) ;  /* 0x00000020006c8947 */ /* 0x001fea0003800000 */
[----:B------:R-:W2:Y:S01]  /*6980*/  LDG.E.128.CONSTANT R4, desc[UR8][R98.64] ;  /* 0x0000000862047981 */ /* 0x000ea2000c1e9d00 */
[----:B-----5:R-:W-:Y:S01]  /*6990*/  SHF.R.U32.HI R2, RZ, 0xf, R12 ;  /* 0x0000000fff027819 */ /* 0x020fe2000001160c */
[----:B------:R-:W-:Y:S01]  /*69a0*/  HFMA2 R3, -RZ, RZ, 0, 0.015625 ;  /* 0x00002400ff037431 */ /* 0x000fe200000001ff */
[----:B------:R-:W-:Y:S01]  /*69b0*/  SHF.R.U32.HI R22, RZ, 0xf, R15 ;  /* 0x0000000fff167819 */ /* 0x000fe2000001160f */
[----:B------:R-:W0:Y:S01]  /*69c0*/  LDS.128 R40, [UR4+-0x80] ;  /* 0xffff8004ff287984 */ /* 0x000e220008000c00 */
[----:B------:R-:W-:Y:S02]  /*69d0*/  SHF.R.U32.HI R20, RZ, 0xf, R14 ;  /* 0x0000000fff147819 */ /* 0x000fe4000001160e */
[--C-:B------:R-:W-:Y:S02]  /*69e0*/  SHF.R.U32.HI R17, RZ, 0xf, R13.reuse ;  /* 0x0000000fff117819 */ /* 0x100fe4000001160d */
[----:B------:R-:W-:Y:S02]  /*69f0*/  LOP3.LUT R16, R13, 0x380038, RZ, 0xc0, !PT ;  /* 0x003800380d107812 */ /* 0x000fe400078ec0ff */
[----:B------:R-:W-:-:S02]  /*6a00*/  SHF.R.U32.HI R37, RZ, 0x6, R13 ;  /* 0x00000006ff257819 */ /* 0x000fc4000001160d */
[----:B------:R-:W-:Y:S02]  /*6a10*/  LOP3.LUT R67, R13, 0x70007, RZ, 0xc0, !PT ;  /* 0x000700070d437812 */ /* 0x000fe400078ec0ff */
[C---:B------:R-:W-:Y:S02]  /*6a20*/  LOP3.LUT R19, R14.reuse, 0x380038, RZ, 0xc0, !PT ;  /* 0x003800380e137812 */ /* 0x040fe400078ec0ff */
[----:B------:R-:W-:Y:S02]  /*6a30*/  SHF.R.U32.HI R38, RZ, 0x6, R14 ;  /* 0x00000006ff267819 */ /* 0x000fe4000001160e */
[----:B------:R-:W-:Y:S02]  /*6a40*/  LOP3.LUT R71, R14, 0x70007, RZ, 0xc0, !PT ;  /* 0x000700070e477812 */ /* 0x000fe400078ec0ff */
[----:B------:R-:W-:Y:S02]  /*6a50*/  SHF.R.U32.HI R13, RZ, 0xe, R8 ;  /* 0x0000000eff0d7819 */ /* 0x000fe40000011608 */
[----:B------:R-:W-:-:S02]  /*6a60*/  SHF.R.U32.HI R25, RZ, 0xe, R11 ;  /* 0x0000000eff197819 */ /* 0x000fc4000001160b */
[----:B------:R-:W-:Y:S02]  /*6a70*/  LOP3.LUT R2, R2, 0x10001, RZ, 0xc0, !PT ;  /* 0x0001000102027812 */ /* 0x000fe400078ec0ff */
[----:B------:R-:W-:Y:S02]  /*6a80*/  LOP3.LUT R22, R22, 0x10001, RZ, 0xc0, !PT ;  /* 0x0001000116167812 */ /* 0x000fe400078ec0ff */
[----:B------:R-:W-:Y:S02]  /*6a90*/  LOP3.LUT R0, R12, 0x380038, RZ, 0xc0, !PT ;  /* 0x003800380c007812 */ /* 0x000fe400078ec0ff */
        /* <DEDUP_REMOVED lines=8> */
[----:B------:R-:W-:-:S02]  /*6b20*/  LOP3.LUT R20, R20, 0x10001, RZ, 0xc0, !PT ;  /* 0x0001000114147812 */ /* 0x000fc400078ec0ff */
[----:B------:R-:W-:Y:S02]  /*6b30*/  SHF.R.U32.HI R36, RZ, 0x6, R12 ;  /* 0x00000006ff247819 */ /* 0x000fe4000001160c */
[----:B------:R-:W-:Y:S02]  /*6b40*/  LOP3.LUT R69, R12, 0x70007, RZ, 0xc0, !PT ;  /* 0x000700070c457812 */ /* 0x000fe400078ec0ff */
[C---:B------:R-:W-:Y:S02]  /*6b50*/  LOP3.LUT R15, R10.reuse, 0x380038, RZ, 0xc0, !PT ;  /* 0x003800380a0f7812 */ /* 0x040fe400078ec0ff */
[----:B------:R-:W-:Y:S02]  /*6b60*/  SHF.R.U32.HI R84, RZ, 0x6, R10 ;  /* 0x00000006ff547819 */ /* 0x000fe4000001160a */
[----:B------:R-:W-:Y:S02]  /*6b70*/  LOP3.LUT R76, R10, 0x70007, RZ, 0xc0, !PT ;  /* 0x000700070a4c7812 */ /* 0x000fe400078ec0ff */
[----:B------:R-:W-:-:S02]  /*6b80*/  LOP3.LUT R12, R8, 0x380038, RZ, 0xc0, !PT ;  /* 0x00380038080c7812 */ /* 0x000fc400078ec0ff */
[----:B------:R-:W-:Y:S02]  /*6b90*/  SHF.R.U32.HI R80, RZ, 0x6, R8 ;  /* 0x00000006ff507819 */ /* 0x000fe40000011608 */
[----:B------:R-:W-:Y:S02]  /*6ba0*/  LOP3.LUT R72, R8, 0x70007, RZ, 0xc0, !PT ;  /* 0x0007000708487812 */ /* 0x000fe400078ec0ff */
[----:B------:R-:W-:Y:S02]  /*6bb0*/  LOP3.LUT R2, R2, 0x20002, R13, 0xf8, !PT ;  /* 0x0002000202027812 */ /* 0x000fe400078ef80d */
[----:B------:R-:W-:Y:S02]  /*6bc0*/  LOP3.LUT R25, R22, 0x20002, R25, 0xf8, !PT ;  /* 0x0002000216197812 */ /* 0x000fe400078ef819 */
[----:B------:R-:W-:Y:S02]  /*6bd0*/  MOV R8, 0x3000 ;  /* 0x0000300000087802 */ /* 0x000fe40000000f00 */
[----:B------:R-:W-:-:S02]  /*6be0*/  LOP3.LUT R17, R17, 0x10001, RZ, 0xc0, !PT ;  /* 0x0001000111117812 */ /* 0x000fc400078ec0ff */
[----:B------:R-:W-:Y:S02]  /*6bf0*/  LOP3.LUT R20, R20, 0x20002, R9, 0xf8, !PT ;  /* 0x0002000214147812 */ /* 0x000fe400078ef809 */
[C---:B------:R-:W-:Y:S02]  /*6c00*/  LOP3.LUT R23, R11.reuse, 0x380038, RZ, 0xc0, !PT ;  /* 0x003800380b177812 */ /* 0x040fe400078ec0ff */
[----:B------:R-:W-:Y:S02]  /*6c10*/  SHF.R.U32.HI R86, RZ, 0x6, R11 ;  /* 0x00000006ff567819 */ /* 0x000fe4000001160b */
[----:B------:R-:W-:Y:S02]  /*6c20*/  LOP3.LUT R78, R11, 0x70007, RZ, 0xc0, !PT ;  /* 0x000700070b4e7812 */ /* 0x000fe400078ec0ff */
[----:B------:R-:W-:Y:S02]  /*6c30*/  LOP3.LUT R17, R17, 0x20002, R18, 0xf8, !PT ;  /* 0x0002000211117812 */ /* 0x000fe400078ef812 */
        /* <DEDUP_REMOVED lines=28> */
[----:B------:R-:W-:Y:S01]  /*6e00*/  ISETP.NE.AND P0, PT, R63, 0x1, PT ;  /* 0x000000013f00780c */ /* 0x000fe20003f05270 */
[----:B------:R-:W-:Y:S01]  /*6e10*/  HFMA2 R81, R73, R40, RZ.H0_H0 ;  /* 0x0000002849517231 */ /* 0x000fe200000400ff */
[----:B------:R-:W-:Y:S02]  /*6e20*/  PRMT R61, R61, 0x5410, R60 ;  /* 0x000054103d3d7816 */ /* 0x000fe4000000003c */
[----:B------:R-:W-:Y:S02]  /*6e30*/  PRMT R59, R59, 0x5410, R58 ;  /* 0x000054103b3b7816 */ /* 0x000fe4000000003a */
[----:B--2---:R-:W-:-:S02]  /*6e40*/  SHF.R.U32.HI R45, RZ, 0xd, R4 ;  /* 0x0000000dff2d7819 */ /* 0x004fc40000011604 */
[--C-:B------:R-:W-:Y:S02]  /*6e50*/  SHF.R.U32.HI R46, RZ, 0xd, R5.reuse ;  /* 0x0000000dff2e7819 */ /* 0x100fe40000011605 */
[C---:B------:R-:W-:Y:S02]  /*6e60*/  LOP3.LUT R10, R5.reuse, 0x380038, RZ, 0xc0, !PT ;  /* 0x00380038050a7812 */ /* 0x040fe400078ec0ff */
        /* <DEDUP_REMOVED lines=14> */
[-C--:B------:R-:W-:Y:S01]  /*6f50*/  HFMA2 R40, R70, R41.reuse, R67 ;  /* 0x0000002946287231 */ /* 0x080fe20000000043 */
[----:B------:R-:W-:Y:S01]  /*6f60*/  LOP3.LUT R45, R2, 0x40004, R45, 0xf8, !PT ;  /* 0x00040004022d7812 */ /* 0x000fe200078ef82d */
[----:B------:R-:W-:Y:S01]  /*6f70*/  HFMA2 R93, R68, R41, R69 ;  /* 0x00000029445d7231 */ /* 0x000fe20000000045 */
        /* <DEDUP_REMOVED lines=124> */
[-C--:B------:R-:W-:Y:S01]  /*7740*/  HFMA2 R42, R78, R33.reuse, R42 ;  /* 0x000000214e2a7231 */ /* 0x080fe2000000002a */
[----:B------:R-:W-:Y:S01]  /*7750*/  LOP3.LUT R85, R85, 0x64006400, RZ, 0xfc, !PT ;  /* 0x6400640055557812 */ /* 0x000fe200078efcff */
[----:B------:R-:W-:-:S02]  /*7760*/  HFMA2 R40, R74, R33, R94 ;  /* 0x000000214a287231 */ /* 0x000fc4000000005e */
[-C--:B------:R-:W-:Y:S01]  /*7770*/  HFMA2 R94, R31, R34.reuse, R32 ;  /* 0x000000221f5e7231 */ /* 0x080fe20000000020 */
[----:B------:R-:W-:Y:S01]  /*7780*/  LOP3.LUT R32, R84, 0x64006400, RZ, 0xfc, !PT ;  /* 0x6400640054207812 */ /* 0x000fe200078efcff */
[----:B------:R-:W-:Y:S01]  /*7790*/  HADD2 R84, R82, -1028, -1028 ;  /* 0xe404e40452547430 */ /* 0x000fe20000000000 */
[----:B------:R-:W-:Y:S01]  /*77a0*/  LOP3.LUT R33, R86, 0x64006400, RZ, 0xfc, !PT ;  /* 0x6400640056217812 */ /* 0x000fe200078efcff */
[----:B------:R-:W-:Y:S02]  /*77b0*/  HADD2 R86, R80, -1028, -1028 ;  /* 0xe404e40450567430 */ /* 0x000fe40000000000 */
[-C--:B------:R-:W-:Y:S02]  /*77c0*/  HFMA2 R93, R49, R34.reuse, R42 ;  /* 0x00000022315d7231 */ /* 0x080fe4000000002a */
[----:B------:R-:W-:Y:S02]  /*77d0*/  HADD2 R82, R32, -1028, -1028 ;  /* 0xe404e40420527430 */ /* 0x000fe40000000000 */
[----:B------:R-:W-:-:S02]  /*77e0*/  HFMA2 R95, R29, R34, R40 ;  /* 0x000000221d5f7231 */ /* 0x000fc40000000028 */
[----:B------:R-:W-:Y:S01]  /*77f0*/  HFMA2 R34, R27, R34, R43 ;  /* 0x000000221b227231 */ /* 0x000fe2000000002b */
[----:B------:R-:W-:Y:S01]  /*7800*/  LOP3.LUT R87, R87, 0x64006400, RZ, 0xfc, !PT ;  /* 0x6400640057577812 */ /* 0x000fe200078efcff */
[----:B------:R-:W0:Y:S01]  /*7810*/  LDS.128 R40, [UR4+-0x50] ;  /* 0xffffb004ff287984 */ /* 0x000e220008000c00 */
[----:B------:R-:W-:Y:S01]  /*7820*/  LOP3.LUT R32, R89, 0x64006400, RZ, 0xfc, !PT ;  /* 0x6400640059207812 */ /* 0x000fe200078efcff */
[----:B------:R-:W-:Y:S02]  /*7830*/  HADD2 R89, R83, -1028, -1028 ;  /* 0xe404e40453597430 */ /* 0x000fe40000000000 */
        /* <DEDUP_REMOVED lines=8> */
[-C--:B-1----:R-:W-:Y:S01]  /*78c0*/  HFMA2 R93, R25, R36.reuse, R93 ;  /* 0x00000024195d7231 */ /* 0x082fe2000000005d */
[----:B------:R-:W-:Y:S01]  /*78d0*/  LOP3.LUT R44, R44, 0x64006400, RZ, 0xfc, !PT ;  /* 0x640064002c2c7812 */ /* 0x000fe200078efcff */
[-C--:B------:R-:W-:Y:S02]  /*78e0*/  HFMA2 R95, R21, R36.reuse, R95 ;  /* 0x00000024155f7231 */ /* 0x080fe4000000005f */
[----:B------:R-:W-:Y:S01]  /*78f0*/  HFMA2 R34, R80, R35, R34 ;  /* 0x0000002350227231 */ /* 0x000fe20000000022 */
[----:B------:R-:W-:Y:S01]  /*7900*/  LOP3.LUT R91, R91, 0x64006400, RZ, 0xfc, !PT ;  /* 0x640064005b5b7812 */ /* 0x000fe200078efcff */
[----:B------:R-:W-:Y:S01]  /*7910*/  HADD2 R87, R32, -1028, -1028 ;  /* 0xe404e40420577430 */ /* 0x000fe20000000000 */
[----:B------:R-:W-:Y:S01]  /*7920*/  LOP3.LUT R90, R90, 0x70007, RZ, 0xc0, !PT ;  /* 0x000700075a5a7812 */ /* 0x000fe200078ec0ff */
[----:B------:R-:W-:-:S02]  /*7930*/  HFMA2 R94, R23, R36, R94 ;  /* 0x00000024175e7231 */ /* 0x000fc4000000005e */
[----:B------:R-:W-:Y:S02]  /*7940*/  HFMA2 R93, R6, R37, R93 ;  /* 0x00000025065d7231 */ /* 0x000fe4000000005d */
[----:B------:R-:W-:Y:S02]  /*7950*/  HFMA2 R0, R100, R3.H0_H0, -20, -20 ;  /* 0xcd00cd0064007431 */ /* 0x000fe40000040003 */
[-C--:B------:R-:W-:Y:S02]  /*7960*/  HFMA2 R95, R2, R37.reuse, R95 ;  /* 0x00000025025f7231 */ /* 0x080fe4000000005f */
[----:B------:R-:W-:Y:S01]  /*7970*/  HFMA2 R34, R19, R36, R34 ;  /* 0x0000002413227231 */ /* 0x000fe20000000022 */
[----:B------:R-:W-:Y:S01]  /*7980*/  LOP3.LUT R92, R92, 0x70007, RZ, 0xc0, !PT ;  /* 0x000700075c5c7812 */ /* 0x000fe200078ec0ff */
[----:B------:R-:W-:Y:S01]  /*7990*/  HADD2 R97, R44, -1028, -1028 ;  /* 0xe404e4042c617430 */ /* 0x000fe20000000000 */
[----:B------:R-:W-:Y:S01]  /*79a0*/  LOP3.LUT R90, R90, 0x64006400, RZ, 0xfc, !PT ;  /* 0x640064005a5a7812 */ /* 0x000fe200078efcff */
[----:B------:R-:W-:-:S02]  /*79b0*/  HFMA2 R94, R4, R37, R94 ;  /* 0x00000025045e7231 */ /* 0x000fc4000000005e */
[-C--:B------:R-:W-:Y:S02]  /*79c0*/  HFMA2 R93, R89, R38.reuse, R93 ;  /* 0x00000026595d7231 */ /* 0x080fe4000000005d */
        /* <DEDUP_REMOVED lines=10> */
[----:B------:R-:W-:Y:S01]  /*7a70*/  HADD2 R95, R90, -1028, -1028 ;  /* 0xe404e4045a5f7430 */ /* 0x000fe20000000000 */
[----:B------:R-:W-:Y:S01]  /*7a80*/  LOP3.LUT R47, R47, 0x64006400, RZ, 0xfc, !PT ;  /* 0x640064002f2f7812 */ /* 0x000fe200078efcff */
[----:B------:R-:W-:Y:S01]  /*7a90*/  HFMA2 R34, R16, R39, R34 ;  /* 0x0000002710227231 */ /* 0x000fe20000000022 */
[----:B------:R-:W-:Y:S01]  /*7aa0*/  LOP3.LUT R46, R46, 0x64006400, RZ, 0xfc, !PT ;  /* 0x640064002e2e7812 */ /* 0x000fe200078efcff */
[----:B------:R-:W-:-:S02]  /*7ab0*/  HADD2 R91, R92, -1028, -1028 ;  /* 0xe404e4045c5b7430 */ /* 0x000fc40000000000 */
[-C--:B0-----:R-:W-:Y:S02]  /*7ac0*/  HFMA2 R32, R97, R40.reuse, R32 ;  /* 0x0000002861207231 */ /* 0x081fe40000000020 */
[-C--:B------:R-:W-:Y:S02]  /*7ad0*/  HFMA2 R94, R95, R40.reuse, R94 ;  /* 0x000000285f5e7231 */ /* 0x080fe4000000005e */
[-C--:B------:R-:W-:Y:S02]  /*7ae0*/  HFMA2 R33, R93, R40.reuse, R33 ;  /* 0x000000285d217231 */ /* 0x080fe40000000021 */
[----:B------:R-:W-:Y:S01]  /*7af0*/  HFMA2 R40, R91, R40, R34 ;  /* 0x000000285b287231 */ /* 0x000fe20000000022 */
[----:B------:R-:W-:Y:S01]  /*7b00*/  LOP3.LUT R88, R88, 0x64006400, RZ, 0xfc, !PT ;  /* 0x6400640058587812 */ /* 0x000fe200078efcff */
[----:B------:R-:W-:Y:S02]  /*7b10*/  HFMA2 R94, R12, R41, R94 ;  /* 0x000000290c5e7231 */ /* 0x000fe4000000005e */
[----:B------:R-:W-:-:S02]  /*7b20*/  HADD2 R90, R47, -1028, -1028 ;  /* 0xe404e4042f5a7430 */ /* 0x000fc40000000000 */
[----:B------:R-:W-:Y:S02]  /*7b30*/  HFMA2 R32, R14, R41, R32 ;  /* 0x000000290e207231 */ /* 0x000fe40000000020 */
[----:B------:R-:W-:Y:S02]  /*7b40*/  HFMA2 R3, R96, R3.H0_H0, -20, -20 ;  /* 0xcd00cd0060037431 */ /* 0x000fe40000040003 */
[-C--:B------:R-:W-:Y:S02]  /*7b50*/  HFMA2 R34, R10, R41.reuse, R33 ;  /* 0x000000290a227231 */ /* 0x080fe40000000021 */
        /* <DEDUP_REMOVED lines=20> */
[----:B------:R-:W-:Y:S06]  /*7ca0*/  @!P0 BRA `(.L_x_935) ;  /* 0x0000000c00a08947 */ /* 0x000fec0003800000 */
[----:B------:R-:W0:Y:S01]  /*7cb0*/  LDS.128 R32, [UR4+-0x40] ;  /* 0xffffc004ff207984 */ /* 0x000e220008000c00 */
[----:B------:R-:W-:-:S03]  /*7cc0*/  ISETP.NE.AND P0, PT, R63, 0x2, PT ;  /* 0x000000023f00780c */ /* 0x000fc60003f05270 */
        /* <DEDUP_REMOVED lines=21> */
[----:B------:R-:W-:-:S04]  /*7e20*/  HFMA2 R96, R31, R38, R96 ;  /* 0x000000261f607231 */ /* 0x000fc80000000060 */
[----:B------:R-:W-:Y:S02]  /*7e30*/  HFMA2 R96, R84, R39, R96 ;  /* 0x0000002754607231 */ /* 0x000fe40000000060 */
[-C--:B------:R-:W-:Y:S02]  /*7e40*/  HFMA2 R32, R17, R36.reuse, R32 ;  /* 0x0000002411207231 */ /* 0x080fe40000000020 */
[-C--:B------:R-:W-:Y:S02]  /*7e50*/  HFMA2 R100, R13, R36.reuse, R100 ;  /* 0x000000240d647231 */ /* 0x080fe40000000064 */
[----:B------:R-:W-:Y:S02]  /*7e60*/  HFMA2 R36, R11, R36, R33 ;  /* 0x000000240b247231 */ /* 0x000fe40000000021 */
[----:B--2---:R-:W-:Y:S02]  /*7e70*/  HFMA2 R96, R23, R40, R96 ;  /* 0x0000002817607231 */ /* 0x004fe40000000060 */
        /* <DEDUP_REMOVED lines=11> */
[----:B0-----:R-:W-:Y:S02]  /*7f30*/  HFMA2 R96, R95, R44, R96 ;  /* 0x0000002c5f607231 */ /* 0x001fe40000000060 */
        /* <DEDUP_REMOVED lines=38> */
[----:B------:R-:W-:-:S03]  /*81a0*/  ISETP.NE.AND P0, PT, R63, 0x3, PT ;  /* 0x000000033f00780c */ /* 0x000fc60003f05270 */
        /* <DEDUP_REMOVED lines=99> */
[----:B------:R-:W-:Y:S02]  /*87e0*/  HFMA2 R77, R84, R39, R77 ;  /* 0x00000027544d7231 */ /* 0x000fe4000000004d */
[----:B------:R-:W-:Y:S02]  /*87f0*/  HFMA2 R79, R17, R36, R79 ;  /* 0x00000024114f7231 */ /* 0x000fe4000000004f */
[----:B--2---:R-:W-:Y:S02]  /*8800*/  HFMA2 R77, R23, R40, R77 ;  /* 0x00000028174d7231 */ /* 0x004fe4000000004d */
[-C--:B------:R-:W-:Y:S02]  /*8810*/  HFMA2 R75, R13, R36.reuse, R75 ;  /* 0x000000240d4b7231 */ /* 0x080fe4000000004b */
        /* <DEDUP_REMOVED lines=19> */
[----:B---3--:R-:W-:-:S04]  /*8950*/  HFMA2 R4, R91, R44, R36 ;  /* 0x0000002c5b047231 */ /* 0x008fc80000000024 */
[----:B------:R-:W-:Y:S02]  /*8960*/  HFMA2 R4, R8, R45, R4 ;  /* 0x0000002d08047231 */ /* 0x000fe40000000004 */
[-C--:B------:R-:W-:Y:S02]  /*8970*/  HFMA2 R21, R6, R41.reuse, R79 ;  /* 0x0000002906157231 */ /* 0x080fe4000000004f */
[----:B------:R-:W-:Y:S02]  /*8980*/  HFMA2 R6, R95, R44, R77 ;  /* 0x0000002c5f067231 */ /* 0x000fe4000000004d */
[----:B------:R-:W-:Y:S02]  /*8990*/  HFMA2 R75, R2, R41, R75 ;  /* 0x00000029024b7231 */ /* 0x000fe4000000004b */
[----:B------:R-:W-:Y:S02]  /*89a0*/  HFMA2 R6, R12, R45, R6 ;  /* 0x0000002d0c067231 */ /* 0x000fe40000000006 */
[----:B------:R-:W-:-:S02]  /*89b0*/  HFMA2 R11, R89, R42, R21 ;  /* 0x0000002a590b7231 */ /* 0x000fc40000000015 */
[----:B------:R-:W-:Y:S02]  /*89c0*/  HFMA2 R6, R7, R46, R6 ;  /* 0x0000002e07067231 */ /* 0x000fe40000000006 */
[----:B------:R-:W-:Y:S02]  /*89d0*/  HFMA2 R75, R85, R42, R75 ;  /* 0x0000002a554b7231 */ /* 0x000fe4000000004b */
[----:B------:R-:W-:Y:S02]  /*89e0*/  HFMA2 R6, R92, R47, R6 ;  /* 0x0000002f5c067231 */ /* 0x000fe40000000006 */
[-C--:B------:R-:W-:Y:S02]  /*89f0*/  HFMA2 R22, R22, R43.reuse, R11 ;  /* 0x0000002b16167231 */ /* 0x080fe4000000000b */
[----:B------:R-:W-:Y:S02]  /*8a00*/  HADD2 R6, R6.H0_H0, R6.H1_H1 ;  /* 0x3000000606067230 */ /* 0x000fe40000000800 */
        /* <DEDUP_REMOVED lines=18> */
.L_x_935:
[----:B------:R-:W-:Y:S01]  /*8b30*/  IADD3 R65, PT, PT, R65, 0x20, RZ ;  /* 0x0000002041417810 */ /* 0x000fe20007ffe0ff */
[----:B------:R-:W-:Y:S01]  /*8b40*/  UIADD3 UR4, UPT, UPT, UR4, 0x40, URZ ;  /* 0x0000004004047890 */ /* 0x000fe2000fffe0ff */
[----:B------:R-:W-:Y:S02]  /*8b50*/  IMAD.WIDE R6, R62, 0x4, R98 ;  /* 0x000000043e067825 */ /* 0x000fe400078e0262 */
[----:B------:R-:W-:-:S13]  /*8b60*/  ISETP.GE.AND P0, PT, R65, R48, PT ;  /* 0x000000304100720c */ /* 0x000fda0003f06270 */
[----:B------:R-:W-:Y:S05]  /*8b70*/  @!P0 BRA `(.L_x_936) ;  /* 0xffffffdc005c8947 */ /* 0x000fea000383ffff */
.L_x_934:
        /* <DEDUP_REMOVED lines=17> */
.L_x_940:
[----:B------:R-:W0:Y:S02]  /*8c90*/  LDS R2, [R0] ;  /* 0x0000000000027984 */ /* 0x000e240000000800 */
[----:B0-----:R-:W-:-:S05]  /*8ca0*/  HADD2 R3, R2, R57 ;  /* 0x0000003902037230 */ /* 0x001fca0000000000 */
[----:B------:R-:W0:Y:S02]  /*8cb0*/  ATOMS.CAST.SPIN P0, [R0], R2, R3 ;  /* 0x000000020000758d */ /* 0x000e240001800003 */
[----:B0-----:R-:W-:Y:S05]  /*8cc0*/  @!P0 BRA `(.L_x_940) ;  /* 0xfffffffc00f08947 */ /* 0x001fea000383ffff */
[----:B------:R-:W-:Y:S05]  /*8cd0*/  BRA `(.L_x_938) ;  /* 0x00000000000c7947 */ /* 0x000fea0003800000 */
.L_x_939:
[----:B------:R-:W2:Y:S02]  /*8ce0*/  LD.E R0, desc[UR8][R4.64] ;  /* 0x0000000804007980 */ /* 0x000ea4000c101900 */
[----:B--2---:R-:W-:-:S05]  /*8cf0*/  IADD3 R3, PT, PT, R57, R0, RZ ;  /* 0x0000000039037210 */ /* 0x004fca0007ffe0ff */
[----:B------:R0:W-:Y:S02]  /*8d00*/  ST.E desc[UR8][R4.64], R3 ;  /* 0x0000000304007985 */ /* 0x0001e4000c101908 */
.L_x_938:
[----:B------:R-:W-:Y:S05]  /*8d10*/  BSYNC.RECONVERGENT B0 ;  /* 0x0000000000007941 */ /* 0x000fea0003800200 */
.L_x_937:
[----:B------:R1:W-:Y:S01]  /*8d20*/  ATOM.E.ADD.F16x2.RN.STRONG.GPU P0, RZ, desc[UR8][R4.64+0x4], R56 ;  /* 0x8000043804ff79a2 */ /* 0x0003e2000c10e108 */
[----:B------:R-:W-:Y:S04]  /*8d30*/  BSSY.RECONVERGENT B0, `(.L_x_941) ;  /* 0x000000e000007945 */ /* 0x000fe80003800200 */
[----:B-1----:R-:W-:Y:S05]  /*8d40*/  @P0 BRA `(.L_x_942) ;  /* 0x0000000000300947 */ /* 0x002fea0003800000 */
[----:B------:R-:W1:Y:S02]  /*8d50*/  QSPC.E.S P0, RZ, [R4+0x4] ;  /* 0x0000040004ff73aa */ /* 0x000e640000000500 */
[----:B-1----:R-:W-:Y:S05]  /*8d60*/  @!P0 BRA `(.L_x_943) ;  /* 0x00000000001c8947 */ /* 0x002fea0003800000 */
[----:B------:R-:W-:-:S04]  /*8d70*/  MOV R2, R4 ;  /* 0x0000000400027202 */ /* 0x000fc80000000f00 */
[----:B------:R-:W-:-:S07]  /*8d80*/  MOV R0, R2 ;  /* 0x0000000200007202 */ /* 0x000fce0000000f00 */
.L_x_944:
[----:B------:R-:W0:Y:S02]  /*8d90*/  LDS R2, [R0+0x4] ;  /* 0x0000040000027984 */ /* 0x000e240000000800 */
[----:B0-----:R-:W-:-:S05]  /*8da0*/  HFMA2 R3, R2, 1, 1, R56 ;  /* 0x3c003c0002037831 */ /* 0x001fca0000000038 */
[----:B------:R-:W0:Y:S02]  /*8db0*/  ATOMS.CAST.SPIN P0, [R0+0x4], R2, R3 ;  /* 0x000004020000758d */ /* 0x000e240001800003 */
[----:B0-----:R-:W-:Y:S05]  /*8dc0*/  @!P0 BRA `(.L_x_944) ;  /* 0xfffffffc00f08947 */ /* 0x001fea000383ffff */
[----:B------:R-:W-:Y:S05]  /*8dd0*/  BRA `(.L_x_942) ;  /* 0x00000000000c7947 */ /* 0x000fea0003800000 */
.L_x_943:
[----:B------:R-:W0:Y:S02]  /*8de0*/  LD.E R0, desc[UR8][R4.64+0x4] ;  /* 0x0000040804007980 */ /* 0x000e24000c101900 */
[----:B0-----:R-:W-:-:S05]  /*8df0*/  IADD3 R3, PT, PT, R56, R0, RZ ;  /* 0x0000000038037210 */ /* 0x001fca0007ffe0ff */
[----:B------:R1:W-:Y:S02]  /*8e00*/  ST.E desc[UR8][R4.64+0x4], R3 ;  /* 0x0000040304007985 */ /* 0x0003e4000c101908 */
.L_x_942:
[----:B------:R-:W-:Y:S05]  /*8e10*/  BSYNC.RECONVERGENT B0 ;  /* 0x0000000000007941 */ /* 0x000fea0003800200 */
.L_x_941:
        /* <DEDUP_REMOVED lines=10> */
.L_x_948:
[----:B------:R-:W0:Y:S02]  /*8ec0*/  LDS R2, [R0] ;  /* 0x0000000000027984 */ /* 0x000e240000000800 */
[----:B0-----:R-:W-:-:S05]  /*8ed0*/  HADD2 R3, R2, R55 ;  /* 0x0000003702037230 */ /* 0x001fca0000000000 */
[----:B------:R-:W0:Y:S02]  /*8ee0*/  ATOMS.CAST.SPIN P0, [R0], R2, R3 ;  /* 0x000000020000758d */ /* 0x000e240001800003 */
[----:B0-----:R-:W-:Y:S05]  /*8ef0*/  @!P0 BRA `(.L_x_948) ;  /* 0xfffffffc00f08947 */ /* 0x001fea000383ffff */
[----:B------:R-:W-:Y:S05]  /*8f00*/  BRA `(.L_x_946) ;  /* 0x00000000000c7947 */ /* 0x000fea0003800000 */
.L_x_947:
[----:B------:R-:W2:Y:S02]  /*8f10*/  LD.E R0, desc[UR8][R4.64] ;  /* 0x0000000804007980 */ /* 0x000ea4000c101900 */
[----:B--2---:R-:W-:-:S05]  /*8f20*/  IADD3 R3, PT, PT, R55, R0, RZ ;  /* 0x0000000037037210 */ /* 0x004fca0007ffe0ff */
[----:B------:R0:W-:Y:S02]  /*8f30*/  ST.E desc[UR8][R4.64], R3 ;  /* 0x0000000304007985 */ /* 0x0001e4000c101908 */
.L_x_946:
[----:B------:R-:W-:Y:S05]  /*8f40*/  BSYNC.RECONVERGENT B0 ;  /* 0x0000000000007941 */ /* 0x000fea0003800200 */
.L_x_945:
[----:B------:R1:W-:Y:S01]  /*8f50*/  ATOM.E.ADD.F16x2.RN.STRONG.GPU P0, RZ, desc[UR8][R4.64+0x4], R54 ;  /* 0x8000043604ff79a2 */ /* 0x0003e2000c10e108 */
[----:B------:R-:W-:Y:S04]  /*8f60*/  BSSY.RECONVERGENT B0, `(.L_x_949) ;  /* 0x000000e000007945 */ /* 0x000fe80003800200 */
[----:B-1----:R-:W-:Y:S05]  /*8f70*/  @P0 BRA `(.L_x_950) ;  /* 0x0000000000300947 */ /* 0x002fea0003800000 */
[----:B------:R-:W1:Y:S02]  /*8f80*/  QSPC.E.S P0, RZ, [R4+0x4] ;  /* 0x0000040004ff73aa */ /* 0x000e640000000500 */
[----:B-1----:R-:W-:Y:S05]  /*8f90*/  @!P0 BRA `(.L_x_951) ;  /* 0x00000000001c8947 */ /* 0x002fea0003800000 */
[----:B------:R-:W-:-:S04]  /*8fa0*/  MOV R2, R4 ;  /* 0x0000000400027202 */ /* 0x000fc80000000f00 */
[----:B------:R-:W-:-:S07]  /*8fb0*/  MOV R0, R2 ;  /* 0x0000000200007202 */ /* 0x000fce0000000f00 */
.L_x_952:
[----:B------:R-:W0:Y:S02]  /*8fc0*/  LDS R2, [R0+0x4] ;  /* 0x0000040000027984 */ /* 0x000e240000000800 */
[----:B0-----:R-:W-:-:S05]  /*8fd0*/  HFMA2 R3, R2, 1, 1, R54 ;  /* 0x3c003c0002037831 */ /* 0x001fca0000000036 */
[----:B------:R-:W0:Y:S02]  /*8fe0*/  ATOMS.CAST.SPIN P0, [R0+0x4], R2, R3 ;  /* 0x000004020000758d */ /* 0x000e240001800003 */
[----:B0-----:R-:W-:Y:S05]  /*8ff0*/  @!P0 BRA `(.L_x_952) ;  /* 0xfffffffc00f08947 */ /* 0x001fea000383ffff */
[----:B------:R-:W-:Y:S05]  /*9000*/  BRA `(.L_x_950) ;  /* 0x00000000000c7947 */ /* 0x000fea0003800000 */
.L_x_951:
[----:B------:R-:W0:Y:S02]  /*9010*/  LD.E R0, desc[UR8][R4.64+0x4] ;  /* 0x0000040804007980 */ /* 0x000e24000c101900 */
[----:B0-----:R-:W-:-:S05]  /*9020*/  IADD3 R3, PT, PT, R54, R0, RZ ;  /* 0x0000000036037210 */ /* 0x001fca0007ffe0ff */
[----:B------:R1:W-:Y:S02]  /*9030*/  ST.E desc[UR8][R4.64+0x4], R3 ;  /* 0x0000040304007985 */ /* 0x0003e4000c101908 */
.L_x_950:
[----:B------:R-:W-:Y:S05]  /*9040*/  BSYNC.RECONVERGENT B0 ;  /* 0x0000000000007941 */ /* 0x000fea0003800200 */
.L_x_949:
        /* <DEDUP_REMOVED lines=10> */
.L_x_956:
[----:B------:R-:W0:Y:S02]  /*90f0*/  LDS R2, [R0] ;  /* 0x0000000000027984 */ /* 0x000e240000000800 */
[----:B0-----:R-:W-:-:S05]  /*9100*/  HADD2 R3, R2, R53 ;  /* 0x0000003502037230 */ /* 0x001fca0000000000 */
[----:B------:R-:W0:Y:S02]  /*9110*/  ATOMS.CAST.SPIN P0, [R0], R2, R3 ;  /* 0x000000020000758d */ /* 0x000e240001800003 */
[----:B0-----:R-:W-:Y:S05]  /*9120*/  @!P0 BRA `(.L_x_956) ;  /* 0xfffffffc00f08947 */ /* 0x001fea000383ffff */
[----:B------:R-:W-:Y:S05]  /*9130*/  BRA `(.L_x_954) ;  /* 0x00000000000c7947 */ /* 0x000fea0003800000 */
.L_x_955:
[----:B------:R-:W2:Y:S02]  /*9140*/  LD.E R0, desc[UR8][R4.64] ;  /* 0x0000000804007980 */ /* 0x000ea4000c101900 */
[----:B--2---:R-:W-:-:S05]  /*9150*/  IADD3 R3, PT, PT, R53, R0, RZ ;  /* 0x0000000035037210 */ /* 0x004fca0007ffe0ff */
[----:B------:R0:W-:Y:S02]  /*9160*/  ST.E desc[UR8][R4.64], R3 ;  /* 0x0000000304007985 */ /* 0x0001e4000c101908 */
.L_x_954:
[----:B------:R-:W-:Y:S05]  /*9170*/  BSYNC.RECONVERGENT B0 ;  /* 0x0000000000007941 */ /* 0x000fea0003800200 */
.L_x_953:
[----:B------:R1:W-:Y:S01]  /*9180*/  ATOM.E.ADD.F16x2.RN.STRONG.GPU P0, RZ, desc[UR8][R4.64+0x4], R52 ;  /* 0x8000043404ff79a2 */ /* 0x0003e2000c10e108 */
[----:B------:R-:W-:Y:S04]  /*9190*/  BSSY.RECONVERGENT B0, `(.L_x_957) ;  /* 0x000000e000007945 */ /* 0x000fe80003800200 */
[----:B-1----:R-:W-:Y:S05]  /*91a0*/  @P0 BRA `(.L_x_958) ;  /* 0x0000000000300947 */ /* 0x002fea0003800000 */
[----:B------:R-:W1:Y:S02]  /*91b0*/  QSPC.E.S P0, RZ, [R4+0x4] ;  /* 0x0000040004ff73aa */ /* 0x000e640000000500 */
[----:B-1----:R-:W-:Y:S05]  /*91c0*/  @!P0 BRA `(.L_x_959) ;  /* 0x00000000001c8947 */ /* 0x002fea0003800000 */
[----:B------:R-:W-:-:S04]  /*91d0*/  MOV R2, R4 ;  /* 0x0000000400027202 */ /* 0x000fc80000000f00 */
[----:B------:R-:W-:-:S07]  /*91e0*/  MOV R0, R2 ;  /* 0x0000000200007202 */ /* 0x000fce0000000f00 */
.L_x_960:
[----:B------:R-:W0:Y:S02]  /*91f0*/  LDS R2, [R0+0x4] ;  /* 0x0000040000027984 */ /* 0x000e240000000800 */
[----:B0-----:R-:W-:-:S05]  /*9200*/  HFMA2 R3, R2, 1, 1, R52 ;  /* 0x3c003c0002037831 */ /* 0x001fca0000000034 */
[----:B------:R-:W0:Y:S02]  /*9210*/  ATOMS.CAST.SPIN P0, [R0+0x4], R2, R3 ;  /* 0x000004020000758d */ /* 0x000e240001800003 */
[----:B0-----:R-:W-:Y:S05]  /*9220*/  @!P0 BRA `(.L_x_960) ;  /* 0xfffffffc00f08947 */ /* 0x001fea000383ffff */
[----:B------:R-:W-:Y:S05]  /*9230*/  BRA `(.L_x_958) ;  /* 0x00000000000c7947 */ /* 0x000fea0003800000 */
.L_x_959:
[----:B------:R-:W0:Y:S02]  /*9240*/  LD.E R0, desc[UR8][R4.64+0x4] ;  /* 0x0000040804007980 */ /* 0x000e24000c101900 */
[----:B0-----:R-:W-:-:S05]  /*9250*/  IADD3 R3, PT, PT, R52, R0, RZ ;  /* 0x0000000034037210 */ /* 0x001fca0007ffe0ff */
[----:B------:R1:W-:Y:S02]  /*9260*/  ST.E desc[UR8][R4.64+0x4], R3 ;  /* 0x0000040304007985 */ /* 0x0003e4000c101908 */
.L_x_958:
[----:B------:R-:W-:Y:S05]  /*9270*/  BSYNC.RECONVERGENT B0 ;  /* 0x0000000000007941 */ /* 0x000fea0003800200 */
.L_x_957:
        /* <DEDUP_REMOVED lines=10> */
.L_x_964:
[----:B------:R-:W0:Y:S02]  /*9320*/  LDS R2, [R0] ;  /* 0x0000000000027984 */ /* 0x000e240000000800 */
[----:B0-----:R-:W-:-:S05]  /*9330*/  HADD2 R3, R2, R51 ;  /* 0x0000003302037230 */ /* 0x001fca0000000000 */
[----:B------:R-:W0:Y:S02]  /*9340*/  ATOMS.CAST.SPIN P0, [R0], R2, R3 ;  /* 0x000000020000758d */ /* 0x000e240001800003 */
[----:B0-----:R-:W-:Y:S05]  /*9350*/  @!P0 BRA `(.L_x_964) ;  /* 0xfffffffc00f08947 */ /* 0x001fea000383ffff */
[----:B------:R-:W-:Y:S05]  /*9360*/  BRA `(.L_x_962) ;  /* 0x00000000000c7947 */ /* 0x000fea0003800000 */
.L_x_963:
[----:B------:R-:W2:Y:S02]  /*9370*/  LD.E R0, desc[UR8][R4.64] ;  /* 0x0000000804007980 */ /* 0x000ea4000c101900 */
[----:B--2---:R-:W-:-:S05]  /*9380*/  IADD3 R3, PT, PT, R51, R0, RZ ;  /* 0x0000000033037210 */ /* 0x004fca0007ffe0ff */
[----:B------:R0:W-:Y:S02]  /*9390*/  ST.E desc[UR8][R4.64], R3 ;  /* 0x0000000304007985 */ /* 0x0001e4000c101908 */
.L_x_962:
[----:B------:R-:W-:Y:S05]  /*93a0*/  BSYNC.RECONVERGENT B0 ;  /* 0x0000000000007941 */ /* 0x000fea0003800200 */
.L_x_961:
[----:B------:R1:W-:Y:S02]  /*93b0*/  ATOM.E.ADD.F16x2.RN.STRONG.GPU P0, RZ, desc[UR8][R4.64+0x4], R50 ;  /* 0x8000043204ff79a2 */ /* 0x0003e4000c10e108 */
[----:B-1----:R-:W-:Y:S05]  /*93c0*/  @P0 EXIT ;  /* 0x000000000000094d */ /* 0x002fea0003800000 */
[----:B------:R-:W1:Y:S02]  /*93d0*/  QSPC.E.S P0, RZ, [R4+0x4] ;  /* 0x0000040004ff73aa */ /* 0x000e640000000500 */
[----:B-1----:R-:W-:Y:S05]  /*93e0*/  @!P0 BRA `(.L_x_965) ;  /* 0x00000000001c8947 */ /* 0x002fea0003800000 */
[----:B------:R-:W-:-:S04]  /*93f0*/  MOV R2, R4 ;  /* 0x0000000400027202 */ /* 0x000fc80000000f00 */
[----:B------:R-:W-:-:S07]  /*9400*/  MOV R0, R2 ;  /* 0x0000000200007202 */ /* 0x000fce0000000f00 */
.L_x_966:
[----:B------:R-:W0:Y:S02]  /*9410*/  LDS R2, [R0+0x4] ;  /* 0x0000040000027984 */ /* 0x000e240000000800 */
[----:B0-----:R-:W-:-:S05]  /*9420*/  HFMA2 R3, R2, 1, 1, R50 ;  /* 0x3c003c0002037831 */ /* 0x001fca0000000032 */
[----:B------:R-:W0:Y:S02]  /*9430*/  ATOMS.CAST.SPIN P0, [R0+0x4], R2, R3 ;  /* 0x000004020000758d */ /* 0x000e240001800003 */
[----:B0-----:R-:W-:Y:S05]  /*9440*/  @!P0 BRA `(.L_x_966) ;  /* 0xfffffffc00f08947 */ /* 0x001fea000383ffff */
[----:B------:R-:W-:Y:S05]  /*9450*/  EXIT ;  /* 0x000000000000794d */ /* 0x000fea0003800000 */
.L_x_965:
[----:B------:R-:W0:Y:S02]  /*9460*/  LD.E R0, desc[UR8][R4.64+0x4] ;  /* 0x0000040804007980 */ /* 0x000e24000c101900 */
[----:B0-----:R-:W-:-:S05]  /*9470*/  IADD3 R3, PT, PT, R50, R0, RZ ;  /* 0x0000000032037210 */ /* 0x001fca0007ffe0ff */
[----:B------:R-:W-:Y:S01]  /*9480*/  ST.E desc[UR8][R4.64+0x4], R3 ;  /* 0x0000040304007985 */ /* 0x000fe2000c101908 */
[----:B------:R-:W-:Y:S05]  /*9490*/  EXIT ;  /* 0x000000000000794d */ /* 0x000fea0003800000 */
.L_x_967:
        /* <DEDUP_REMOVED lines=14> */
.L_x_3579:


//--------------------- .text._Z23gemm_half_q_half_kernelILi4ELi14ELb0ELb0ELi32EEvPK6__halfPKjS4_S2_PS0_iiiiPKtS7_iiiiiibS2_i --------------------------
	.section	.text._Z23gemm_half_q_half_kernelILi4ELi14ELb0ELb0ELi32EEvPK6__halfPKjS4_S2_PS0_iiiiPKtS7_iiiiiibS2_i,"ax",@progbits
	.align	128
        .global         _Z23gemm_half_q_half_kernelILi4ELi14ELb0ELb0ELi32EEvPK6__halfPKjS4_S2_PS0_iiiiPKtS7_iiiiiibS2_i
        .type           _Z23gemm_half_q_half_kernelILi4ELi14ELb0ELb0ELi32EEvPK6__halfPKjS4_S2_PS0_iiiiPKtS7_iiiiiibS2_i,@function
        .size           _Z23gemm_half_q_half_kernelILi4ELi14ELb0ELb0ELi32EEvPK6__halfPKjS4_S2_PS0_iiiiPKtS7_iiiiiibS2_i,(.L_x_3580 - _Z23gemm_half_q_half_kernelILi4ELi14ELb0ELb0ELi32EEvPK6__halfPKjS4_S2_PS0_iiiiPKtS7_iiiiiibS2_i)
        .other          _Z23gemm_half_q_half_kernelILi4ELi14ELb0ELb0ELi32EEvPK6__halfPKjS4_S2_PS0_iiiiPKtS7_iiiiiibS2_i,@"STO_CUDA_ENTRY STV_DEFAULT"
_Z23gemm_half_q_half_kernelILi4ELi14ELb0ELb0ELi32EEvPK6__halfPKjS4_S2_PS0_iiiiPKtS7_iiiiiibS2_i:
.text._Z23gemm_half_q_half_kernelILi4ELi14ELb0ELb0ELi32EEvPK6__halfPKjS4_S2_PS0_iiiiPKtS7_iiiiiibS2_i:
[----:B------:R-:W-:Y:S08]  /*0000*/  LDC R1, c[0x0][0x37c] ;  /* 0x0000df00ff017b82 */ /* 0x000ff00000000800 */
[----:B------:R-:W0:Y:S01]  /*0010*/  S2UR UR8, SR_CTAID.Z ;  /* 0x00000000000879c3 */ /* 0x000e220000002700 */
[----:B------:R-:W1:Y:S01]  /*0020*/  S2R R3, SR_TID.X ;  /* 0x0000000000037919 */ /* 0x000e620000002100 */
[----:B------:R-:W2:Y:S01]  /*0030*/  LDCU UR6, c[0x0][0x3a8] ;  /* 0x00007500ff0677ac */ /* 0x000ea20008000800 */
[----:B------:R-:W-:Y:S01]  /*0040*/  BSSY.RECONVERGENT B0, `(.L_x_968) ;  /* 0x00000c7000007945 */ /* 0x000fe20003800200 */
[----:B------:R-:W3:Y:S04]  /*0050*/  LDCU.64 UR14, c[0x0][0x358] ;  /* 0x00006b00ff0e77ac */ /* 0x000ee80008000a00 */
[----:B------:R-:W4:Y:S08]  /*0060*/  LDC R2, c[0x0][0x3b0] ;  /* 0x0000ec00ff027b82 */ /* 0x000f300000000800 */
[----:B------:R-:W2:Y:S01]  /*0070*/  S2UR UR18, SR_CTAID.Y ;  /* 0x00000000001279c3 */ /* 0x000ea20000002600 */
[----:B0-----:R-:W-:-:S07]  /*0080*/  USHF.L.U32 UR5, UR8, 0x5, URZ ;  /* 0x0000000508057899 */ /* 0x001fce00080006ff */
[----:B------:R-:W0:Y:S01]  /*0090*/  S2UR UR4, SR_CTAID.X ;  /* 0x00000000000479c3 */ /* 0x000e220000002500 */
[----:B------:R-:W-:Y:S02]  /*00a0*/  MOV R5, UR5 ;  /* 0x0000000500057c02 */ /* 0x000fe40008000f00 */
[----:B-1----:R-:W-:Y:S02]  /*00b0*/  IADD3 R12, PT, PT, R3, UR5, RZ ;  /* 0x00000005030c7c10 */ /* 0x002fe4000fffe0ff */
[----:B----4-:R-:W-:-:S04]  /*00c0*/  VIADDMNMX R5, R5, 0x20, R2, PT ;  /* 0x0000002005057846 */ /* 0x010fc80003800102 */
[----:B------:R-:W-:Y:S01]  /*00d0*/  R2UR UR7, R5 ;  /* 0x00000000050772ca */ /* 0x000fe200000e0000 */
[----:B--2---:R-:W-:-:S04]  /*00e0*/  UIMAD UR6, UR18, -0x4, UR6 ;  /* 0xfffffffc120678a4 */ /* 0x004fc8000f8e0206 */
[----:B------:R-:W-:Y:S02]  /*00f0*/  UISETP.GE.AND UP1, UPT, UR6, 0x1, UPT ;  /* 0x000000010600788c */ /* 0x000fe4000bf26270 */
[----:B------:R-:W-:Y:S02]  /*0100*/  UISETP.LT.AND UP0, UPT, UR6, 0x4, UPT ;  /* 0x000000040600788c */ /* 0x000fe4000bf01270 */
[----:B0-----:R-:W-:Y:S02]  /*0110*/  USHF.L.U32 UR4, UR4, 0x7, URZ ;  /* 0x0000000704047899 */ /* 0x001fe400080006ff */
[----:B------:R-:W-:Y:S01]  /*0120*/  PLOP3.LUT P0, PT, PT, PT, UP1, 0x80, 0x8 ;  /* 0x000000000008781c */ /* 0x000fe20003f0f018 */
[----:B------:R-:W-:-:S03]  /*0130*/  USEL UR11, UR6, 0x4, UP0 ;  /* 0x00000004060b7887 */ /* 0x000fc60008000000 */
[----:B------:R-:W-:Y:S02]  /*0140*/  ISETP.GE.OR P0, PT, R12, UR7, !P0 ;  /* 0x000000070c007c0c */ /* 0x000fe4000c706670 */
[----:B------:R-:W-:-:S11]  /*0150*/  LEA R0, R3, UR4, 0x2 ;  /* 0x0000000403007c11 */ /* 0x000fd6000f8e10ff */
        /* <DEDUP_REMOVED lines=32> */
.L_x_973:
        /* <DEDUP_REMOVED lines=32> */
.L_x_972:
        /* <DEDUP_REMOVED lines=20> */
.L_x_974:
[----:B------:R-:W-:-:S13]  /*06a0*/  ISETP.EQ.AND P1, PT, RZ, UR9, PT ;  /* 0x00000009ff007c0c */ /* 0x000fda000bf22270 */
[----:B------:R-:W-:Y:S05]  /*06b0*/  @!P0 BRA P1, `(.L_x_969) ;  /* 0x00000004007c8947 */ /* 0x000fea0000800000 */
.L_x_971:
        /* <DEDUP_REMOVED lines=12> */
.L_x_970:
        /* <DEDUP_REMOVED lines=17> */
.L_x_977:
        /* <DEDUP_REMOVED lines=32> */
.L_x_976:
        /* <DEDUP_REMOVED lines=21> */
.L_x_978:
[----:B------:R-:W-:-:S09]  /*0be0*/  UISETP.NE.OR UP0, UPT, UR9, URZ, UP0 ;  /* 0x000000ff0900728c */ /* 0x000fd20008705670 */
[----:B------:R-:W-:Y:S05]  /*0bf0*/  BRA.U !UP0, `(.L_x_969) ;  /* 0x00000001082c7547 */ /* 0x000fea000b800000 */
.L_x_975:
        /* <DEDUP_REMOVED lines=11> */
.L_x_969:
[----:B------:R-:W-:Y:S05]  /*0cb0*/  BSYNC.RECONVERGENT B0 ;  /* 0x0000000000007941 */ /* 0x000fea0003800200 */
.L_x_968:
        /* <DEDUP_REMOVED lines=23> */
.L_x_982:
        /* <DEDUP_REMOVED lines=15> */
.L_x_981:
        /* <DEDUP_REMOVED lines=12> */
.L_x_983:
[----:B------:R-:W-:-:S09]  /*0fe0*/  UISETP.NE.OR UP0, UPT, UR10, URZ, UP0 ;  /* 0x000000ff0a00728c */ /* 0x000fd20008705670 */
[----:B------:R-:W-:Y:S05]  /*0ff0*/  BRA.U !UP0, `(.L_x_979) ;  /* 0x00000001081c7547 */ /* 0x000fea000b800000 */
.L_x_980:
[----:B012---:R-:W0:Y:S02]  /*1000*/  LDC.64 R4, c[0x0][0x3a0] ;  /* 0x0000e800ff047b82 */ /* 0x007e240000000a00 */
.L_x_984:
[C---:B0-----:R-:W-:Y:S01]  /*1010*/  IMAD.WIDE R6, R15.reuse, 0x2, R4 ;  /* 0x000000020f067825 */ /* 0x041fe200078e0204 */
[----:B------:R-:W-:Y:S01]  /*1020*/  UIADD3 UR10, UPT, UPT, UR10, 0x1, URZ ;  /* 0x000000010a0a7890 */ /* 0x000fe2000fffe0ff */
[----:B------:R-:W-:-:S03]  /*1030*/  IADD3 R15, PT, PT, R15, UR13, RZ ;  /* 0x0000000d0f0f7c10 */ /* 0x000fc6000fffe0ff */
[----:B------:R3:W-:Y:S01]  /*1040*/  STG.E.64 desc[UR14][R6.64], RZ ;  /* 0x000000ff06007986 */ /* 0x0007e2000c101b0e */
[----:B------:R-:W-:-:S09]  /*1050*/  UISETP.NE.AND UP0, UPT, UR10, URZ, UPT ;  /* 0x000000ff0a00728c */ /* 0x000fd2000bf05270 */
[----:B---3--:R-:W-:Y:S05]  /*1060*/  BRA.U UP0, `(.L_x_984) ;  /* 0xfffffffd00e87547 */ /* 0x008fea000b83ffff */
.L_x_979:
        /* <DEDUP_REMOVED lines=31> */
.L_x_986:
[----:B-----5:R-:W-:-:S05]  /*1260*/  IADD3 R7, PT, PT, R14, UR4, RZ ;  /* 0x000000040e077c10 */ /* 0x020fca000fffe0ff */
[----:B0-----:R-:W-:-:S05]  /*1270*/  IMAD R4, R7, UR13, RZ ;  /* 0x0000000d07047c24 */ /* 0x001fca000f8e02ff */
[----:B------:R-:W-:-:S04]  /*1280*/  SHF.R.S32.HI R5, RZ, 0x1f, R4 ;  /* 0x0000001fff057819 */ /* 0x000fc80000011404 */
[----:B------:R-:W-:-:S04]  /*1290*/  LEA.HI R4, R5, R4, RZ, 0x3 ;  /* 0x0000000405047211 */ /* 0x000fc800078f18ff */
[----:B------:R-:W-:-:S05]  /*12a0*/  LEA.HI.SX32 R5, R4, R15, 0x1d ;  /* 0x0000000f04057211 */ /* 0x000fca00078feaff */
[----:B-1----:R-:W-:Y:S01]  /*12b0*/  IMAD.WIDE R4, R5, 0x4, R8 ;  /* 0x0000000405047825 */ /* 0x002fe200078e0208 */
[----:B------:R-:W-:-:S05]  /*12c0*/  USHF.L.U32 UR10, UR9, 0x1, URZ ;  /* 0x00000001090a7899 */ /* 0x000fca00080006ff */
[----:B------:R-:W3:Y:S01]  /*12d0*/  LDG.E.CONSTANT R4, desc[UR14][R4.64] ;  /* 0x0000000e04047981 */ /* 0x000ee2000c1e9900 */
[----:B------:R-:W-:-:S06]  /*12e0*/  UIMAD.WIDE.U32 UR10, UR10, 0x2, UR20 ;  /* 0x000000020a0a78a5 */ /* 0x000fcc000f8e0014 */
        /* <DEDUP_REMOVED lines=8> */
[----:B------:R-:W-:Y:S02]  /*1370*/  SHF.R.U32.HI R4, RZ, 0x8, R16 ;  /* 0x00000008ff047819 */ /* 0x000fe40000011610 */
[----:B------:R-:W-:Y:S02]  /*1380*/  LOP3.LUT R18, R18, 0xf, RZ, 0xc0, !PT ;  /* 0x0000000f12127812 */ /* 0x000fe400078ec0ff */
[----:B------:R-:W-:Y:S02]  /*1390*/  LOP3.LUT R4, R4, 0xf, RZ, 0xc0, !PT ;  /* 0x0000000f04047812 */ /* 0x000fe400078ec0ff */
[----:B------:R-:W-:Y:S01]  /*13a0*/  LOP3.LUT R17, R16, 0xf, RZ, 0xc0, !PT ;  /* 0x0000000f10117812 */ /* 0x000fe200078ec0ff */
[----:B------:R-:W-:Y:S01]  /*13b0*/  IMAD R5, R18, R18, R18 ;  /* 0x0000001212057224 */ /* 0x000fe200078e0212 */
[----:B------:R-:W-:-:S02]  /*13c0*/  SHF.R.U32.HI R16, RZ, 0xc, R16 ;  /* 0x0000000cff107819 */ /* 0x000fc40000011610 */
[----:B----4-:R-:W-:Y:S01]  /*13d0*/  R2UR UR10, R12 ;  /* 0x000000000c0a72ca */ /* 0x010fe200000e0000 */
[C---:B------:R-:W-:Y:S01]  /*13e0*/  IMAD R20, R17.reuse, R17, R17 ;  /* 0x0000001111147224 */ /* 0x040fe200078e0211 */
[----:B------:R-:W-:Y:S01]  /*13f0*/  IADD3 R18, PT, PT, R18, 0x1, R5 ;  /* 0x0000000112127810 */ /* 0x000fe20007ffe005 */
[----:B------:R-:W-:Y:S01]  /*1400*/  IMAD R5, R4, R4, R4 ;  /* 0x0000000404057224 */ /* 0x000fe200078e0204 */
[----:B------:R-:W-:Y:S02]  /*1410*/  LOP3.LUT R16, R16, 0xf, RZ, 0xc0, !PT ;  /* 0x0000000f10107812 */ /* 0x000fe400078ec0ff */
[----:B------:R-:W-:Y:S01]  /*1420*/  IADD3 R20, PT, PT, R17, 0x1, R20 ;  /* 0x0000000111147810 */ /* 0x000fe20007ffe014 */
[----:B------:R-:W2:Y:S01]  /*1430*/  I2F.F16 R59, R18 ;  /* 0x00000012003b7306 */ /* 0x000ea20000200c00 */
[----:B------:R-:W-:Y:S01]  /*1440*/  IADD3 R4, PT, PT, R4, 0x1, R5 ;  /* 0x0000000104047810 */ /* 0x000fe20007ffe005 */
[----:B------:R-:W-:-:S04]  /*1450*/  IMAD R5, R16, R16, R16 ;  /* 0x0000001010057224 */ /* 0x000fc800078e0210 */
[----:B------:R-:W-:Y:S01]  /*1460*/  UIADD3 UR9, UPT, UPT, UR10, UR9, URZ ;  /* 0x000000090a097290 */ /* 0x000fe2000fffe0ff */
[----:B------:R-:W-:Y:S01]  /*1470*/  IADD3 R5, PT, PT, R16, 0x1, R5 ;  /* 0x0000000110057810 */ /* 0x000fe20007ffe005 */
[----:B------:R-:W0:Y:S02]  /*1480*/  I2F.F16 R13, R20 ;  /* 0x00000014000d7306 */ /* 0x000e240000200c00 */
[----:B------:R-:W-:Y:S01]  /*1490*/  UISETP.GE.AND UP5, UPT, UR9, UR7, UPT ;  /* 0x000000070900728c */ /* 0x000fe2000bfa6270 */
[----:B--2---:R-:W-:-:S05]  /*14a0*/  HMUL2 R59, R59.H0_H0, R6.H0_H0 ;  /* 0x200000063b3b7232 */ /* 0x004fca0000000800 */
[----:B------:R-:W1:Y:S01]  /*14b0*/  I2F.F16 R7, R4 ;  /* 0x0000000400077306 */ /* 0x000e620000200c00 */
[----:B0-----:R-:W-:-:S07]  /*14c0*/  HMUL2 R60, R13.H0_H0, R6.H0_H0 ;  /* 0x200000060d3c7232 */ /* 0x001fce0000000800 */
[----:B------:R-:W0:Y:S01]  /*14d0*/  I2F.F16 R57, R5 ;  /* 0x0000000500397306 */ /* 0x000e220000200c00 */
[-C--:B-1----:R-:W-:Y:S02]  /*14e0*/  HMUL2 R58, R7.H0_H0, R6.reuse.H0_H0 ;  /* 0x20000006073a7232 */ /* 0x082fe40000000800 */
[----:B0-----:R-:W-:Y:S01]  /*14f0*/  HMUL2 R57, R57.H0_H0, R6.H0_H0 ;  /* 0x2000000639397232 */ /* 0x001fe20000000800 */
[----:B------:R-:W-:Y:S06]  /*1500*/  BRA.U !UP5, `(.L_x_986) ;  /* 0xfffffffd0d547547 */ /* 0x000fec000b83ffff */
.L_x_985:
        /* <DEDUP_REMOVED lines=15> */
.L_x_987:
        /* <DEDUP_REMOVED lines=8> */
.L_x_988:
        /* <DEDUP_REMOVED lines=8> */
.L_x_989:
        /* <DEDUP_REMOVED lines=8> */
.L_x_990:
        /* <DEDUP_REMOVED lines=8> */
.L_x_991:
[----:B------:R-:W-:Y:S01]  /*1800*/  ULEA UR4, UR12, UR4, 0x3 ;  /* 0x000000040c047291 */ /* 0x000fe2000f8e18ff */
[----:B------:R-:W0:Y:S01]  /*1810*/  S2UR UR9, SR_CgaCtaId ;  /* 0x00000000000979c3 */ /* 0x000e220000008800 */
[----:B------:R-:W1:Y:S01]  /*1820*/  LDCU.64 UR10, c[0x0][0x388] ;  /* 0x00007100ff0a77ac */ /* 0x000e620008000a00 */
[----:B------:R-:W-:Y:S02]  /*1830*/  SHF.R.S32.HI R4, RZ, 0x1f, R0 ;  /* 0x0000001fff047819 */ /* 0x000fe40000011400 */
[----:B------:R-:W-:Y:S02]  /*1840*/  VIMNMX R2, PT, PT, R2, UR23, PT ;  /* 0x0000001702027c48 */ /* 0x000fe4000bfe0100 */
[----:B------:R-:W-:Y:S01]  /*1850*/  IADD3 R3, PT, PT, R6, UR4, R3 ;  /* 0x0000000406037c10 */ /* 0x000fe2000fffe003 */
[----:B------:R-:W-:Y:S01]  /*1860*/  UMOV UR4, 0x400 ;  /* 0x0000040000047882 */ /* 0x000fe20000000000 */
        /* <DEDUP_REMOVED lines=12> */
[C---:B-1----:R-:W-:Y:S02]  /*1930*/  LEA R96, P1, R0.reuse, UR10, 0x2 ;  /* 0x0000000a00607c11 */ /* 0x042fe4000f8210ff */
[----:B------:R-:W-:Y:S02]  /*1940*/  PRMT R50, RZ, 0x5410, RZ ;  /* 0x00005410ff327816 */ /* 0x000fe400000000ff */
[----:B------:R-:W-:Y:S01]  /*1950*/  LEA.HI.X R97, R0, UR11, R3, 0x2, P1 ;  /* 0x0000000b00617c11 */ /* 0x000fe200088f1403 */
[----:B------:R-:W-:Y:S01]  /*1960*/  UMOV UR4, UR9 ;  /* 0x0000000900047c82 */ /* 0x000fe20008000000 */
[----:B------:R-:W-:-:S05]  /*1970*/  PRMT R48, RZ, 0x5410, RZ ;  /* 0x00005410ff307816 */ /* 0x000fca00000000ff */
[----:B------:R-:W-:Y:S05]  /*1980*/  @!P0 BRA `(.L_x_992) ;  /* 0x0000004c00e48947 */ /* 0x000fea0003800000 */
[----:B------:R-:W-:Y:S01]  /*1990*/  UISETP.GT.AND UP0, UPT, UR6, URZ, UPT ;  /* 0x000000ff0600728c */ /* 0x000fe2000bf04270 */
[----:B------:R-:W-:Y:S01]  /*19a0*/  HFMA2 R6, -RZ, RZ, 0, 0.0625 ;  /* 0x00002c00ff067431 */ /* 0x000fe200000001ff */
[----:B------:R-:W-:-:S07]  /*19b0*/  PRMT R56, RZ, 0x7610, R56 ;  /* 0x00007610ff387816 */ /* 0x000fce0000000038 */
[----:B------:R-:W-:Y:S05]  /*19c0*/  BRA.U !UP0, `(.L_x_993) ;  /* 0x00000015080c7547 */ /* 0x000fea000b800000 */
[----:B------:R-:W2:Y:S01]  /*19d0*/  LDG.E.128.CONSTANT R8, desc[UR14][R96.64] ;  /* 0x0000000e60087981 */ /* 0x000ea2000c1e9d00 */
[----:B------:R-:W-:Y:S01]  /*19e0*/  UISETP.NE.AND UP0, UPT, UR6, 0x1, UPT ;  /* 0x000000010600788c */ /* 0x000fe2000bf05270 */
[----:B------:R-:W-:Y:S02]  /*19f0*/  PRMT R54, RZ, 0x5410, RZ ;  /* 0x00005410ff367816 */ /* 0x000fe400000000ff */
[----:B-----5:R-:W0:Y:S01]  /*1a00*/  LDS.64 R12, [UR9] ;  /* 0x00000009ff0c7984 */ /* 0x020e220008000a00 */
[----:B------:R-:W-:Y:S02]  /*1a10*/  PRMT R53, RZ, 0x5410, RZ ;  /* 0x00005410ff357816 */ /* 0x000fe400000000ff */
[----:B------:R-:W-:Y:S02]  /*1a20*/  PRMT R52, RZ, 0x5410, RZ ;  /* 0x00005410ff347816 */ /* 0x000fe400000000ff */
[----:B------:R-:W-:Y:S02]  /*1a30*/  PRMT R51, RZ, 0x5410, RZ ;  /* 0x00005410ff337816 */ /* 0x000fe400000000ff */
[----:B------:R-:W-:-:S02]  /*1a40*/  PRMT R50, RZ, 0x5410, RZ ;  /* 0x00005410ff327816 */ /* 0x000fc400000000ff */
[----:B------:R-:W-:Y:S01]  /*1a50*/  PRMT R48, RZ, 0x5410, RZ ;  /* 0x00005410ff307816 */ /* 0x000fe200000000ff */
        /* <DEDUP_REMOVED lines=51> */
[----:B------:R-:W-:Y:S02]  /*1d90*/  HADD2.F32 R14, -RZ, R15.H0_H0 ;  /* 0x2000000fff0e7230 */ /* 0x000fe40000004100 */
[----:B------:R-:W-:Y:S01]  /*1da0*/  FFMA.FTZ R20, R5, R21, R20 ;  /* 0x0000001505147223 */ /* 0x000fe20000010014 */
[----:B------:R-:W-:Y:S02]  /*1db0*/  HADD2.F32 R16, -RZ, R17.H0_H0 ;  /* 0x20000011ff107230 */ /* 0x000fe40000004100 */
        /* <DEDUP_REMOVED lines=16> */
[----:B------:R-:W-:Y:S01]  /*1ec0*/  LOP3.LUT R20, R20, 0x64006400, RZ, 0xfc, !PT ;  /* 0x6400640014147812 */ /* 0x000fe200078efcff */
[----:B------:R-:W-:Y:S01]  /*1ed0*/  HADD2 R41, R22, -1032, -1032 ;  /* 0xe408e40816297430 */ /* 0x000fe20000000000 */
[----:B------:R-:W-:Y:S01]  /*1ee0*/  LOP3.LUT R23, R29, 0xf000f, RZ, 0xc0, !PT ;  /* 0x000f000f1d177812 */ /* 0x000fe200078ec0ff */
[----:B------:R-:W-:Y:S02]  /*1ef0*/  HADD2 R38, R21, -1032, -1032 ;  /* 0xe408e40815267430 */ /* 0x000fe40000000000 */
[----:B0-----:R-:W-:-:S02]  /*1f00*/  HADD2.F32 R33, -RZ, R8.H0_H0 ;  /* 0x20000008ff217230 */ /* 0x001fc40000004100 */
[----:B------:R-:W-:Y:S02]  /*1f10*/  HADD2 R30, R20, -1032, -1032 ;  /* 0xe408e408141e7430 */ /* 0x000fe40000000000 */
[----:B------:R-:W-:Y:S01]  /*1f20*/  HADD2.F32 R21, -RZ, R41.H0_H0 ;  /* 0x20000029ff157230 */ /* 0x000fe20000004100 */
[----:B------:R-:W-:Y:S01]  /*1f30*/  LOP3.LUT R23, R23, 0x64006400, RZ, 0xfc, !PT ;  /* 0x6400640017177812 */ /* 0x000fe200078efcff */
[----:B------:R-:W-:Y:S01]  /*1f40*/  HADD2.F32 R20, -RZ, R38.H0_H0 ;  /* 0x20000026ff147230 */ /* 0x000fe20000004100 */
[----:B------:R-:W-:Y:S01]  /*1f50*/  LOP3.LUT R24, R24, 0xf000f0, RZ, 0xc0, !PT ;  /* 0x00f000f018187812 */ /* 0x000fe200078ec0ff */
[----:B------:R-:W-:Y:S02]  /*1f60*/  HADD2.F32 R32, -RZ, R8.H1_H1 ;  /* 0x30000008ff207230 */ /* 0x000fe40000004100 */
[----:B------:R-:W-:Y:S01]  /*1f70*/  FFMA.FTZ R37, R33, R21, R28 ;  /* 0x0000001521257223 */ /* 0x000fe2000001001c */
[----:B------:R-:W-:Y:S01]  /*1f80*/  HADD2 R42, R23, -1032, -1032 ;  /* 0xe408e408172a7430 */ /* 0x000fe20000000000 */
[----:B------:R-:W-:Y:S01]  /*1f90*/  LOP3.LUT R28, R27, 0xf000f0, RZ, 0xc0, !PT ;  /* 0x00f000f01b1c7812 */ /* 0x000fe200078ec0ff */
[----:B------:R-:W-:-:S02]  /*1fa0*/  HADD2.F32 R36, -RZ, R9.H0_H0 ;  /* 0x20000009ff247230 */ /* 0x000fc40000004100 */
[----:B------:R-:W-:Y:S01]  /*1fb0*/  FFMA.FTZ R35, R33, R20, R26 ;  /* 0x0000001421237223 */ /* 0x000fe2000001001a */
[----:B------:R-:W-:Y:S01]  /*1fc0*/  HADD2.F32 R40, -RZ, R9.H1_H1 ;  /* 0x30000009ff287230 */ /* 0x000fe20000004100 */
[----:B------:R-:W-:Y:S01]  /*1fd0*/  LOP3.LUT R26, R25, 0xf000f0, RZ, 0xc0, !PT ;  /* 0x00f000f0191a7812 */ /* 0x000fe200078ec0ff */
[--C-:B------:R-:W-:Y:S01]  /*1fe0*/  HADD2.F32 R8, -RZ, R30.reuse.H0_H0 ;  /* 0x2000001eff087230 */ /* 0x100fe20000004100 */
[----:B------:R-:W-:Y:S01]  /*1ff0*/  LOP3.LUT R25, R24, 0x64006400, RZ, 0xfc, !PT ;  /* 0x6400640018197812 */ /* 0x000fe200078efcff */
[----:B------:R-:W-:Y:S01]  /*2000*/  HADD2.F32 R9, -RZ, R30.H1_H1 ;  /* 0x3000001eff097230 */ /* 0x000fe20000004100 */
[----:B------:R-:W-:Y:S01]  /*2010*/  LOP3.LUT R30, R29, 0xf000f0, RZ, 0xc0, !PT ;  /* 0x00f000f01d1e7812 */ /* 0x000fe200078ec0ff */
[----:B------:R-:W-:Y:S01]  /*2020*/  HADD2.F32 R22, -RZ, R42.H0_H0 ;  /* 0x2000002aff167230 */ /* 0x000fe20000004100 */
[----:B------:R-:W-:Y:S01]  /*2030*/  LOP3.LUT R29, R28, 0x64006400, RZ, 0xfc, !PT ;  /* 0x640064001c1d7812 */ /* 0x000fe200078efcff */
[----:B------:R-:W-:Y:S01]  /*2040*/  FFMA.FTZ R34, R8, R33, R31 ;  /* 0x0000002108227223 */ /* 0x000fe2000001001f */
[----:B------:R-:W-:Y:S01]  /*2050*/  LOP3.LUT R27, R26, 0x64006400, RZ, 0xfc, !PT ;  /* 0x640064001a1b7812 */ /* 0x000fe200078efcff */
[----:B------:R-:W-:Y:S01]  /*2060*/  HADD2.F32 R26, -RZ, R41.H1_H1 ;  /* 0x30000029ff1a7230 */ /* 0x000fe20000004100 */
[----:B------:R-:W-:Y:S01]  /*2070*/  LOP3.LUT R31, R30, 0x64006400, RZ, 0xfc, !PT ;  /* 0x640064001e1f7812 */ /* 0x000fe200078efcff */
[----:B------:R-:W-:-:S02]  /*2080*/  HFMA2 R44, R29, R6.H0_H0, -72, -72 ;  /* 0xd480d4801d2c7431 */ /* 0x000fc40000040006 */
[----:B------:R-:W-:Y:S01]  /*2090*/  FFMA.FTZ R39, R33, R22, R39 ;  /* 0x0000001621277223 */ /* 0x000fe20000010027 */
[-C--:B------:R-:W-:Y:S02]  /*20a0*/  HFMA2 R25, R25, R6.reuse.H0_H0, -72, -72 ;  /* 0xd480d48019197431 */ /* 0x080fe40000040006 */
[----:B------:R-:W-:Y:S02]  /*20b0*/  HADD2.F32 R23, -RZ, R38.H1_H1 ;  /* 0x30000026ff177230 */ /* 0x000fe40000004100 */
[-C--:B------:R-:W-:Y:S02]  /*20c0*/  HFMA2 R33, R27, R6.reuse.H0_H0, -72, -72 ;  /* 0xd480d4801b217431 */ /* 0x080fe40000040006 */
[----:B------:R-:W-:Y:S02]  /*20d0*/  HADD2.F32 R28, -RZ, R42.H1_H1 ;  /* 0x3000002aff1c7230 */ /* 0x000fe40000004100 */
[----:B------:R-:W-:Y:S02]  /*20e0*/  HFMA2 R45, R31, R6.H0_H0, -72, -72 ;  /* 0xd480d4801f2d7431 */ /* 0x000fe40000040006 */
[----:B------:R-:W-:-:S02]  /*20f0*/  HADD2.F32 R31, -RZ, R44.H0_H0 ;  /* 0x2000002cff1f7230 */ /* 0x000fc40000004100 */
[C---:B------:R-:W-:Y:S01]  /*2100*/  FFMA.FTZ R38, R32.reuse, R26, R37 ;  /* 0x0000001a20267223 */ /* 0x040fe20000010025 */
[----:B------:R-:W-:Y:S02]  /*2110*/  HADD2.F32 R29, -RZ, R25.H0_H0 ;  /* 0x20000019ff1d7230 */ /* 0x000fe40000004100 */
[----:B------:R-:W-:Y:S01]  /*2120*/  FFMA.FTZ R34, R9, R32, R34 ;  /* 0x0000002009227223 */ /* 0x000fe20000010022 */
[----:B------:R-:W-:Y:S02]  /*2130*/  HADD2.F32 R30, -RZ, R33.H0_H0 ;  /* 0x20000021ff1e7230 */ /* 0x000fe40000004100 */
[C---:B------:R-:W-:Y:S01]  /*2140*/  FFMA.FTZ R35, R32.reuse, R23, R35 ;  /* 0x0000001720237223 */ /* 0x040fe20000010023 */
[----:B------:R-:W-:Y:S02]  /*2150*/  HADD2.F32 R27, -RZ, R45.H0_H0 ;  /* 0x2000002dff1b7230 */ /* 0x000fe40000004100 */
[----:B------:R-:W-:Y:S01]  /*2160*/  FFMA.FTZ R32, R32, R28, R39 ;  /* 0x0000001c20207223 */ /* 0x000fe20000010027 */
[----:B------:R-:W-:Y:S01]  /*2170*/  FFMA.FTZ R43, R36, R31, R38 ;  /* 0x0000001f242b7223 */ /* 0x000fe20000010026 */
[----:B------:R-:W-:-:S02]  /*2180*/  HADD2.F32 R37, -RZ, R25.H1_H1 ;  /* 0x30000019ff257230 */ /* 0x000fc40000004100 */
[----:B------:R-:W-:Y:S01]  /*2190*/  FFMA.FTZ R24, R29, R36, R34 ;  /* 0x000000241d187223 */ /* 0x000fe20000010022 */
[----:B------:R-:W-:Y:S02]  /*21a0*/  HADD2.F32 R38, -RZ, R33.H1_H1 ;  /* 0x30000021ff267230 */ /* 0x000fe40000004100 */
[C---:B------:R-:W-:Y:S01]  /*21b0*/  FFMA.FTZ R41, R36.reuse, R30, R35 ;  /* 0x0000001e24297223 */ /* 0x040fe20000010023 */
        /* <DEDUP_REMOVED lines=25> */
[----:B------:R-:W-:Y:S01]  /*2350*/  UISETP.NE.AND UP0, UPT, UR6, 0x2, UPT ;  /* 0x000000020600788c */ /* 0x000fe2000bf05270 */
[----:B------:R-:W-:Y:S02]  /*2360*/  PRMT R52, RZ, 0x5410, RZ ;  /* 0x00005410ff347816 */ /* 0x000fe400000000ff */
[----:B------:R-:W1:Y:S01]  /*2370*/  LDS.64 R24, [UR9+0x48] ;  /* 0x00004809ff187984 */ /* 0x000e620008000a00 */
[----:B------:R-:W-:Y:S01]  /*2380*/  PRMT R51, RZ, 0x5410, RZ ;  /* 0x00005410ff337816 */ /* 0x000fe200000000ff */
[--C-:B0-----:R-:W-:Y:S02]  /*2390*/  HADD2.F32 R43, -RZ, R40.reuse.H0_H0 ;  /* 0x20000028ff2b7230 */ /* 0x101fe40000004100 */
[----:B------:R-:W-:Y:S02]  /*23a0*/  HADD2.F32 R40, -RZ, R40.H1_H1 ;  /* 0x30000028ff287230 */ /* 0x000fe40000004100 */
[----:B------:R-:W-:-:S02]  /*23b0*/  HADD2.F32 R45, -RZ, R41.H0_H0 ;  /* 0x20000029ff2d7230 */ /* 0x000fc40000004100 */
        /* <DEDUP_REMOVED lines=164> */
.L_x_993:
[----:B------:R-:W-:-:S05]  /*2e00*/  MOV R3, UR13 ;  /* 0x0000000d00037c02 */ /* 0x000fca0008000f00 */
[----:B------:R-:W-:Y:S01]  /*2e10*/  IMAD.WIDE R96, R3, 0x4, R96 ;  /* 0x0000000403607825 */ /* 0x000fe200078e0260 */
[----:B------:R-:W-:Y:S06]  /*2e20*/  BRA.U !UP1, `(.L_x_994) ;  /* 0x0000001109dc7547 */ /* 0x000fec000b800000 */
[----:B------:R-:W2:Y:S01]  /*2e30*/  LDG.E.128.CONSTANT R8, desc[UR14][R96.64] ;  /* 0x0000000e60087981 */ /* 0x000ea2000c1e9d00 */
[----:B------:R-:W-:-:S03]  /*2e40*/  UISETP.NE.AND UP0, UPT, UR6, 0x1, UPT ;  /* 0x000000010600788c */ /* 0x000fc6000bf05270 */
[----:B-----5:R-:W0:Y:S02]  /*2e50*/  LDS.64 R12, [UR9+0x10] ;  /* 0x00001009ff0c7984 */ /* 0x020e240008000a00 */
        /* <DEDUP_REMOVED lines=27> */
[----:B------:R-:W0:Y:S01]  /*3010*/  LDS.64 R8, [UR9+0x18] ;  /* 0x00001809ff087984 */ /* 0x000e220008000a00 */
        /* <DEDUP_REMOVED lines=280> */
.L_x_994:
        /* <DEDUP_REMOVED lines=314> */
.L_x_995:
[----:B------:R-:W-:-:S05]  /*5540*/  MOV R3, UR13 ;  /* 0x0000000d00037c02 */ /* 0x000fca0008000f00 */
[----:B------:R-:W-:-:S05]  /*5550*/  IMAD.WIDE R2, R3, 0x4, R96 ;  /* 0x0000000403027825 */ /* 0x000fca00078e0260 */
[----:B------:R-:W2:Y:S01]  /*5560*/  LDG.E.128.CONSTANT R8, desc[UR14][R2.64] ;  /* 0x0000000e02087981 */ /* 0x000ea2000c1e9d00 */
[----:B------:R-:W-:Y:S01]  /*5570*/  MOV R97, UR13 ;  /* 0x0000000d00617c02 */ /* 0x000fe20008000f00 */
[----:B------:R-:W-:Y:S02]  /*5580*/  ULEA UR5, UR8, 0x20, 0x5 ;  /* 0x0000002008057891 */ /* 0x000fe4000f8e28ff */
[----:B------:R-:W-:Y:S02]  /*5590*/  UIADD3 UR4, UPT, UPT, UR9, 0x40, URZ ;  /* 0x0000004009047890 */ /* 0x000fe4000fffe0ff */
[----:B------:R-:W-:Y:S01]  /*55a0*/  IMAD.WIDE R96, R97, 0x4, R2 ;  /* 0x0000000461607825 */ /* 0x000fe200078e0202 */
[----:B--2---:R-:W-:Y:S02]  /*55b0*/  LOP3.LUT R0, R8, 0xf000f0, RZ, 0xc0, !PT ;  /* 0x00f000f008007812 */ /* 0x004fe400078ec0ff */
[----:B------:R-:W-:Y:S02]  /*55c0*/  LOP3.LUT R4, R9, 0xf000f0, RZ, 0xc0, !PT ;  /* 0x00f000f009047812 */ /* 0x000fe400078ec0ff */
[----:B------:R-:W-:-:S02]  /*55d0*/  LOP3.LUT R2, R11, 0xf000f0, RZ, 0xc0, !PT ;  /* 0x00f000f00b027812 */ /* 0x000fc400078ec0ff */
[----:B------:R-:W-:Y:S02]  /*55e0*/  SHF.R.U32.HI R19, RZ, 0x8, R8 ;  /* 0x00000008ff137819 */ /* 0x000fe40000011608 */
[----:B------:R-:W-:Y:S02]  /*55f0*/  SHF.R.U32.HI R20, RZ, 0x8, R9 ;  /* 0x00000008ff147819 */ /* 0x000fe40000011609 */
[----:B------:R-:W-:Y:S02]  /*5600*/  SHF.R.U32.HI R21, RZ, 0x8, R10 ;  /* 0x00000008ff157819 */ /* 0x000fe4000001160a */
[----:B------:R-:W-:Y:S02]  /*5610*/  SHF.R.U32.HI R22, RZ, 0x8, R11 ;  /* 0x00000008ff167819 */ /* 0x000fe4000001160b */
        /* <DEDUP_REMOVED lines=8> */
[----:B------:R-:W-:Y:S01]  /*56a0*/  HFMA2 R28, R15, R6.H0_H0, -72, -72 ;  /* 0xd480d4800f1c7431 */ /* 0x000fe20000040006 */
[----:B------:R-:W-:Y:S02]  /*56b0*/  LOP3.LUT R4, R21, 0xf000f0, RZ, 0xc0, !PT ;  /* 0x00f000f015047812 */ /* 0x000fe400078ec0ff */
[----:B-----5:R-:W-:-:S02]  /*56c0*/  LOP3.LUT R12, R22, 0xf000f0, RZ, 0xc0, !PT ;  /* 0x00f000f0160c7812 */ /* 0x020fc400078ec0ff */
[----:B------:R-:W-:Y:S02]  /*56d0*/  LOP3.LUT R13, R7, 0x64006400, RZ, 0xfc, !PT ;  /* 0x64006400070d7812 */ /* 0x000fe400078efcff */
[----:B------:R-:W-:Y:S02]  /*56e0*/  LOP3.LUT R31, R0, 0x64006400, RZ, 0xfc, !PT ;  /* 0x64006400001f7812 */ /* 0x000fe400078efcff */
[----:B------:R-:W-:Y:S01]  /*56f0*/  LOP3.LUT R7, R2, 0x64006400, RZ, 0xfc, !PT ;  /* 0x6400640002077812 */ /* 0x000fe200078efcff */
[-C--:B------:R-:W-:Y:S01]  /*5700*/  HFMA2 R25, R13, R6.reuse.H0_H0, -72, -72 ;  /* 0xd480d4800d197431 */ /* 0x080fe20000040006 */
[----:B------:R-:W-:Y:S01]  /*5710*/  LOP3.LUT R33, R4, 0x64006400, RZ, 0xfc, !PT ;  /* 0x6400640004217812 */ /* 0x000fe200078efcff */
[-C--:B------:R-:W-:Y:S01]  /*5720*/  HFMA2 R31, R31, R6.reuse.H0_H0, -72, -72 ;  /* 0xd480d4801f1f7431 */ /* 0x080fe20000040006 */
[----:B------:R-:W-:Y:S01]  /*5730*/  LOP3.LUT R17, R12, 0x64006400, RZ, 0xfc, !PT ;  /* 0x640064000c117812 */ /* 0x000fe200078efcff */
[-C--:B------:R-:W-:Y:S02]  /*5740*/  HFMA2 R32, R7, R6.reuse.H0_H0, -72, -72 ;  /* 0xd480d48007207431 */ /* 0x080fe40000040006 */
[----:B------:R-:W-:-:S02]  /*5750*/  HFMA2 R33, R33, R6.H0_H0, -72, -72 ;  /* 0xd480d48021217431 */ /* 0x000fc40000040006 */
[----:B------:R-:W-:Y:S01]  /*5760*/  HFMA2 R41, R17, R6.H0_H0, -72, -72 ;  /* 0xd480d48011297431 */ /* 0x000fe20000040006 */
[----:B------:R-:W-:Y:S06]  /*5770*/  BRA.U !UP1, `(.L_x_992) ;  /* 0x0000001109687547 */ /* 0x000fec000b800000 */
[----:B------:R-:W0:Y:S01]  /*5780*/  LDS.64 R2, [UR9+0x30] ;  /* 0x00003009ff027984 */ /* 0x000e220008000a00 */
[----:B------:R-:W-:Y:S01]  /*5790*/  LOP3.LUT R8, R8, 0xf000f, RZ, 0xc0, !PT ;  /* 0x000f000f08087812 */ /* 0x000fe200078ec0ff */
[----:B------:R-:W-:Y:S01]  /*57a0*/  UISETP.NE.AND UP0, UPT, UR6, 0x1, UPT ;  /* 0x000000010600788c */ /* 0x000fe2000bf05270 */
        /* <DEDUP_REMOVED lines=15> */
[----:B------:R-:W-:-:S02]  /*58a0*/  LOP3.LUT R20, R20, 0xf000f, RZ, 0xc0, !PT ;  /* 0x000f000f14147812 */ /* 0x000fc400078ec0ff */
[----:B------:R-:W-:Y:S01]  /*58b0*/  LOP3.LUT R21, R21, 0xf000f, RZ, 0xc0, !PT ;  /* 0x000f000f15157812 */ /* 0x000fe200078ec0ff */
[--C-:B------:R-:W-:Y:S01]  /*58c0*/  HADD2.F32 R4, -RZ, R11.reuse.H0_H0 ;  /* 0x2000000bff047230 */ /* 0x100fe20000004100 */
[----:B------:R-:W-:Y:S01]  /*58d0*/  LOP3.LUT R22, R22, 0xf000f, RZ, 0xc0, !PT ;  /* 0x000f000f16167812 */ /* 0x000fe200078ec0ff */
[----:B------:R-:W-:Y:S01]  /*58e0*/  HADD2.F32 R11, -RZ, R11.H1_H1 ;  /* 0x3000000bff0b7230 */ /* 0x000fe20000004100 */
[----:B------:R-:W-:Y:S02]  /*58f0*/  LOP3.LUT R19, R19, 0x64006400, RZ, 0xfc, !PT ;  /* 0x6400640013137812 */ /* 0x000fe400078efcff */
[----:B------:R-:W-:Y:S02]  /*5900*/  LOP3.LUT R20, R20, 0x64006400, RZ, 0xfc, !PT ;  /* 0x6400640014147812 */ /* 0x000fe400078efcff */
[----:B------:R-:W-:Y:S02]  /*5910*/  LOP3.LUT R21, R21, 0x64006400, RZ, 0xfc, !PT ;  /* 0x6400640015157812 */ /* 0x000fe400078efcff */
[----:B------:R-:W-:-:S05]  /*5920*/  LOP3.LUT R22, R22, 0x64006400, RZ, 0xfc, !PT ;  /* 0x6400640016167812 */ /* 0x000fca00078efcff */
[----:B------:R-:W-:Y:S02]  /*5930*/  HADD2 R36, R22, -1032, -1032 ;  /* 0xe408e40816247430 */ /* 0x000fe40000000000 */
[--C-:B0-----:R-:W-:Y:S02]  /*5940*/  HADD2.F32 R5, -RZ, R2.reuse.H0_H0 ;  /* 0x20000002ff057230 */ /* 0x101fe40000004100 */
[----:B------:R-:W-:Y:S02]  /*5950*/  HADD2.F32 R12, -RZ, R2.H1_H1 ;  /* 0x30000002ff0c7230 */ /* 0x000fe40000004100 */
[----:B------:R-:W-:Y:S02]  /*5960*/  HADD2.F32 R2, -RZ, R9.H0_H0 ;  /* 0x20000009ff027230 */ /* 0x000fe40000004100 */
[----:B------:R-:W-:Y:S01]  /*5970*/  FFMA.FTZ R13, R0, R5, RZ ;  /* 0x00000005000d7223 */ /* 0x000fe200000100ff */
[--C-:B------:R-:W-:Y:S02]  /*5980*/  HADD2.F32 R26, -RZ, R3.reuse.H0_H0 ;  /* 0x20000003ff1a7230 */ /* 0x100fe40000004100 */
[----:B------:R-:W-:Y:S01]  /*5990*/  FFMA.FTZ R14, R5, R4, RZ ;  /* 0x00000004050e7223 */ /* 0x000fe200000100ff */
[----:B------:R-:W-:-:S02]  /*59a0*/  HADD2.F32 R23, -RZ, R3.H1_H1 ;  /* 0x30000003ff177230 */ /* 0x000fc40000004100 */
[C---:B------:R-:W-:Y:S01]  /*59b0*/  FFMA.FTZ R15, R5.reuse, R2, RZ ;  /* 0x00000002050f7223 */ /* 0x040fe200000100ff */
[--C-:B------:R-:W-:Y:S02]  /*59c0*/  HADD2.F32 R3, -RZ, R10.reuse.H0_H0 ;  /* 0x2000000aff037230 */ /* 0x100fe40000004100 */
[----:B------:R-:W-:Y:S01]  /*59d0*/  FFMA.FTZ R24, R8, R12, R13 ;  /* 0x0000000c08187223 */ /* 0x000fe2000001000d */
[----:B------:R-:W-:Y:S02]  /*59e0*/  HADD2.F32 R9, -RZ, R9.H1_H1 ;  /* 0x30000009ff097230 */ /* 0x000fe40000004100 */
[----:B------:R-:W-:Y:S01]  /*59f0*/  FFMA.FTZ R34, R12, R11, R14 ;  /* 0x0000000b0c227223 */ /* 0x000fe2000001000e */
[----:B------:R-:W-:Y:S02]  /*5a00*/  HADD2.F32 R10, -RZ, R10.H1_H1 ;  /* 0x3000000aff0a7230 */ /* 0x000fe40000004100 */
[----:B------:R-:W-:Y:S01]  /*5a10*/  FFMA.FTZ R17, R5, R3, RZ ;  /* 0x0000000305117223 */ /* 0x000fe200000100ff */
[----:B------:R-:W-:-:S02]  /*5a20*/  HADD2.F32 R13, -RZ, R18.H0_H0 ;  /* 0x20000012ff0d7230 */ /* 0x000fc40000004100 */
[C---:B------:R-:W-:Y:S01]  /*5a30*/  FFMA.FTZ R27, R12.reuse, R9, R15 ;  /* 0x000000090c1b7223 */ /* 0x040fe2000001000f */
[----:B------:R-:W-:Y:S02]  /*5a40*/  HADD2.F32 R5, -RZ, R16.H0_H0 ;  /* 0x20000010ff057230 */ /* 0x000fe40000004100 */
[----:B------:R-:W-:Y:S01]  /*5a50*/  FFMA.FTZ R30, R12, R10, R17 ;  /* 0x0000000a0c1e7223 */ /* 0x000fe20000010011 */
[----:B------:R-:W-:Y:S02]  /*5a60*/  HADD2.F32 R15, -RZ, R25.H0_H0 ;  /* 0x20000019ff0f7230 */ /* 0x000fe40000004100 */
[----:B------:R-:W-:Y:S02]  /*5a70*/  HADD2.F32 R14, -RZ, R18.H1_H1 ;  /* 0x30000012ff0e7230 */ /* 0x000fe40000004100 */
[----:B------:R-:W-:Y:S02]  /*5a80*/  HADD2.F32 R12, -RZ, R16.H1_H1 ;  /* 0x30000010ff0c7230 */ /* 0x000fe40000004100 */
[----:B------:R-:W-:-:S02]  /*5a90*/  HADD2.F32 R17, -RZ, R28.H0_H0 ;  /* 0x2000001cff117230 */ /* 0x000fc40000004100 */
[----:B------:R-:W-:Y:S02]  /*5aa0*/  HADD2.F32 R18, -RZ, R28.H1_H1 ;  /* 0x3000001cff127230 */ /* 0x000fe40000004100 */
[C---:B------:R-:W-:Y:S01]  /*5ab0*/  FFMA.FTZ R28, R26.reuse, R13, R27 ;  /* 0x0000000d1a1c7223 */ /* 0x040fe2000001001b */
[----:B------:R-:W-:Y:S02]  /*5ac0*/  HADD2.F32 R16, -RZ, R25.H1_H1 ;  /* 0x30000019ff107230 */ /* 0x000fe40000004100 */
[----:B------:R-:W-:Y:S01]  /*5ad0*/  FFMA.FTZ R25, R5, R26, R24 ;  /* 0x0000001a05197223 */ /* 0x000fe20000010018 */
[C---:B------:R-:W-:Y:S01]  /*5ae0*/  FFMA.FTZ R27, R26.reuse, R15, R30 ;  /* 0x0000000f1a1b7223 */ /* 0x040fe2000001001e */
[----:B------:R-:W-:Y:S01]  /*5af0*/  FFMA.FTZ R29, R26, R17, R34 ;  /* 0x000000111a1d7223 */ /* 0x000fe20000010022 */
[----:B------:R-:W-:Y:S02]  /*5b00*/  HADD2 R30, R21, -1032, -1032 ;  /* 0xe408e408151e7430 */ /* 0x000fe40000000000 */
[----:B------:R-:W-:Y:S01]  /*5b10*/  FFMA.FTZ R24, R12, R23, R25 ;  /* 0x000000170c187223 */ /* 0x000fe20000010019 */
[----:B------:R-:W-:Y:S01]  /*5b20*/  FFMA.FTZ R26, R23, R16, R27 ;  /* 0x00000010171a7223 */ /* 0x000fe2000001001b */
[----:B------:R-:W-:-:S02]  /*5b30*/  HADD2 R25, R19, -1032, -1032 ;  /* 0xe408e40813197430 */ /* 0x000fc40000000000 */
[C---:B------:R-:W-:Y:S01]  /*5b40*/  FFMA.FTZ R28, R23.reuse, R14, R28 ;  /* 0x0000000e171c7223 */ /* 0x040fe2000001001c */
[----:B------:R-:W-:Y:S02]  /*5b50*/  HADD2 R27, R20, -1032, -1032 ;  /* 0xe408e408141b7430 */ /* 0x000fe40000000000 */
[----:B------:R-:W-:Y:S01]  /*5b60*/  FFMA.FTZ R29, R23, R18, R29 ;  /* 0x00000012171d7223 */ /* 0x000fe2000001001d */
[----:B-1----:R-:W-:Y:S02]  /*5b70*/  HADD2.F32 R23, -RZ, R6.H0_H0 ;  /* 0x20000006ff177230 */ /* 0x002fe40000004100 */
[----:B------:R-:W-:Y:S02]  /*5b80*/  HADD2.F32 R19, -RZ, R25.H0_H0 ;  /* 0x20000019ff137230 */ /* 0x000fe40000004100 */
[----:B------:R-:W-:Y:S02]  /*5b90*/  HADD2.F32 R20, -RZ, R27.H0_H0 ;  /* 0x2000001bff147230 */ /* 0x000fe40000004100 */
        /* <DEDUP_REMOVED lines=9> */
[----:B------:R-:W-:Y:S02]  /*5c30*/  HADD2.F32 R25, -RZ, R30.H1_H1 ;  /* 0x3000001eff197230 */ /* 0x000fe40000004100 */
[----:B------:R-:W-:Y:S02]  /*5c40*/  HADD2.F32 R26, -RZ, R36.H1_H1 ;  /* 0x30000024ff1a7230 */ /* 0x000fe40000004100 */
[----:B------:R-:W-:Y:S01]  /*5c50*/  FFMA.FTZ R34, R23, R6, R34 ;  /* 0x0000000617227223 */ /* 0x000fe20000010022 */
[----:B------:R-:W-:Y:S02]  /*5c60*/  HADD2.F32 R35, -RZ, R7.H0_H0 ;  /* 0x20000007ff237230 */ /* 0x000fe40000004100 */
[C---:B------:R-:W-:Y:S01]  /*5c70*/  FFMA.FTZ R36, R6.reuse, R24, R37 ;  /* 0x0000001806247223 */ /* 0x040fe20000010025 */
[----:B------:R-:W-:Y:S02]  /*5c80*/  HADD2.F32 R27, -RZ, R31.H0_H0 ;  /* 0x2000001fff1b7230 */ /* 0x000fe40000004100 */
[----:B------:R-:W-:Y:S01]  /*5c90*/  FFMA.FTZ R38, R6, R25, R38 ;  /* 0x0000001906267223 */ /* 0x000fe20000010026 */
[----:B------:R-:W-:-:S02]  /*5ca0*/  HADD2.F32 R28, -RZ, R32.H0_H0 ;  /* 0x20000020ff1c7230 */ /* 0x000fc40000004100 */
[----:B------:R-:W-:Y:S01]  /*5cb0*/  FFMA.FTZ R39, R6, R26, R39 ;  /* 0x0000001a06277223 */ /* 0x000fe20000010027 */
[----:B------:R-:W-:Y:S02]  /*5cc0*/  HADD2.F32 R29, -RZ, R33.H0_H0 ;  /* 0x20000021ff1d7230 */ /* 0x000fe40000004100 */
[----:B------:R-:W-:Y:S01]  /*5cd0*/  FFMA.FTZ R6, R27, R35, R34 ;  /* 0x000000231b067223 */ /* 0x000fe20000010022 */
[----:B------:R-:W-:Y:S02]  /*5ce0*/  HADD2.F32 R30, -RZ, R41.H0_H0 ;  /* 0x20000029ff1e7230 */ /* 0x000fe40000004100 */
[C---:B------:R-:W-:Y:S01]  /*5cf0*/  FFMA.FTZ R40, R35.reuse, R28, R36 ;  /* 0x0000001c23287223 */ /* 0x040fe20000010024 */
[----:B------:R-:W-:Y:S02]  /*5d00*/  HADD2.F32 R7, -RZ, R7.H1_H1 ;  /* 0x30000007ff077230 */ /* 0x000fe40000004100 */
        /* <DEDUP_REMOVED lines=14> */
[----:B------:R-:W-:Y:S02]  /*5df0*/  HADD2.F32 R33, -RZ, R57.H0_H0 ;  /* 0x20000039ff217230 */ /* 0x000fe40000004100 */
        /* <DEDUP_REMOVED lines=178> */
.L_x_992:
[----:B------:R-:W-:-:S04]  /*6920*/  UISETP.LT.AND UP0, UPT, UR7, UR17, UPT ;  /* 0x000000110700728c */ /* 0x000fc8000bf01270 */
[----:B------:R-:W-:-:S04]  /*6930*/  USEL UR8, UR7, UR17, UP0 ;  /* 0x0000001107087287 */ /* 0x000fc80008000000 */
[----:B------:R-:W-:-:S09]  /*6940*/  UISETP.GT.AND UP0, UPT, UR8, UR5, UPT ;  /* 0x000000050800728c */ /* 0x000fd2000bf04270 */
[----:B------:R-:W-:Y:S05]  /*6950*/  BRA.U !UP0, `(.L_x_996) ;  /* 0x0000002108cc7547 */ /* 0x000fea000b800000 */
[----:B------:R-:W-:Y:S01]  /*6960*/  UISETP.LT.U32.AND UP0, UPT, UR7, UR17, UPT ;  /* 0x000000110700728c */ /* 0x000fe2000bf01070 */
[----:B------:R-:W-:Y:S01]  /*6970*/  MOV R2, R96 ;  /* 0x0000006000027202 */ /* 0x000fe20000000f00 */
[----:B------:R-:W0:Y:S01]  /*6980*/  LDCU.64 UR12, c[0x0][0x3a8] ;  /* 0x00007500ff0c77ac */ /* 0x000e220008000a00 */
[----:B------:R-:W-:Y:S01]  /*6990*/  MOV R3, R97 ;  /* 0x0000006100037202 */ /* 0x000fe20000000f00 */
[----:B------:R-:W-:-:S12]  /*69a0*/  USEL UR8, UR7, UR17, UP0 ;  /* 0x0000001107087287 */ /* 0x000fd80008000000 */
.L_x_998:
[----:B0-----:R-:W-:Y:S01]  /*69b0*/  MOV R5, UR13 ;  /* 0x0000000d00057c02 */ /* 0x001fe20008000f00 */
[----:B-----5:R0:W5:Y:S04]  /*69c0*/  LDG.E.128.CONSTANT R64, desc[UR14][R2.64] ;  /* 0x0000000e02407981 */ /* 0x020168000c1e9d00 */
[----:B------:R-:W-:-:S05]  /*69d0*/  IMAD.WIDE R4, R5, 0x4, R2 ;  /* 0x0000000405047825 */ /* 0x000fca00078e0202 */
[----:B------:R0:W5:Y:S01]  /*69e0*/  LDG.E.128.CONSTANT R8, desc[UR14][R4.64] ;  /* 0x0000000e04087981 */ /* 0x000162000c1e9d00 */
[----:B------:R-:W-:-:S04]  /*69f0*/  UIMAD UR6, UR18, -0x4, UR12 ;  /* 0xfffffffc120678a4 */ /* 0x000fc8000f8e020c */
[----:B------:R-:W-:Y:S01]  /*6a00*/  UISETP.GE.AND UP0, UPT, UR6, 0x1, UPT ;  /* 0x000000010600788c */ /* 0x000fe2000bf06270 */
[----:B------:R-:W-:Y:S02]  /*6a10*/  MOV R95, UR13 ;  /* 0x0000000d005f7c02 */ /* 0x000fe40008000f00 */
[----:B------:R-:W-:Y:S02]  /*6a20*/  MOV R96, R2 ;  /* 0x0000000200607202 */ /* 0x000fe40000000f00 */
[----:B------:R-:W-:Y:S01]  /*6a30*/  MOV R97, R3 ;  /* 0x0000000300617202 */ /* 0x000fe20000000f00 */
[----:B------:R-:W-:-:S03]  /*6a40*/  IMAD.WIDE R94, R95, 0x4, R4 ;  /* 0x000000045f5e7825 */ /* 0x000fc600078e0204 */
[----:B0-----:R-:W-:Y:S05]  /*6a50*/  BRA.U !UP0, `(.L_x_997) ;  /* 0x00000021086c7547 */ /* 0x001fea000b800000 */
[----:B------:R-:W2:Y:S01]  /*6a60*/  LDG.E.128.CONSTANT R4, desc[UR14][R94.64] ;  /* 0x0000000e5e047981 */ /* 0x000ea2000c1e9d00 */
[----:B-----5:R-:W-:Y:S01]  /*6a70*/  SHF.R.U32.HI R23, RZ, 0xf, R67 ;  /* 0x0000000fff177819 */ /* 0x020fe20000011643 */
[----:B------:R-:W-:Y:S01]  /*6a80*/  UISETP.NE.AND UP0, UPT, UR6, 0x1, UPT ;  /* 0x000000010600788c */ /* 0x000fe2000bf05270 */
[--C-:B------:R-:W-:Y:S01]  /*6a90*/  SHF.R.U32.HI R22, RZ, 0xe, R10.reuse ;  /* 0x0000000eff167819 */ /* 0x100fe2000001160a */
[----:B------:R-:W0:Y:S01]  /*6aa0*/  LDS.128 R40, [UR4] ;  /* 0x00000004ff287984 */ /* 0x000e220008000c00 */
[C---:B------:R-:W-:Y:S02]  /*6ab0*/  LOP3.LUT R20, R10.reuse, 0x380038, RZ, 0xc0, !PT ;  /* 0x003800380a147812 */ /* 0x040fe400078ec0ff */
[----:B------:R-:W-:Y:S02]  /*6ac0*/  SHF.R.U32.HI R82, RZ, 0x6, R10 ;  /* 0x00000006ff527819 */ /* 0x000fe4000001160a */
[----:B------:R-:W-:Y:S02]  /*6ad0*/  LOP3.LUT R74, R10, 0x70007, RZ, 0xc0, !PT ;  /* 0x000700070a4a7812 */ /* 0x000fe400078ec0ff */
[----:B------:R-:W-:-:S02]  /*6ae0*/  SHF.R.U32.HI R13, RZ, 0xe, R8 ;  /* 0x0000000eff0d7819 */ /* 0x000fc40000011608 */
[C---:B------:R-:W-:Y:S02]  /*6af0*/  LOP3.LUT R12, R8.reuse, 0x380038, RZ, 0xc0, !PT ;  /* 0x00380038080c7812 */ /* 0x040fe400078ec0ff */
[----:B------:R-:W-:Y:S02]  /*6b00*/  SHF.R.U32.HI R78, RZ, 0x6, R8 ;  /* 0x00000006ff4e7819 */ /* 0x000fe40000011608 */
[----:B------:R-:W-:Y:S01]  /*6b10*/  LOP3.LUT R70, R8, 0x70007, RZ, 0xc0, !PT ;  /* 0x0007000708467812 */ /* 0x000fe200078ec0ff */
[----:B------:R-:W-:Y:S01]  /*6b20*/  HFMA2 R8, -RZ, RZ, 0, 0.125 ;  /* 0x00003000ff087431 */ /* 0x000fe200000001ff */
[----:B------:R-:W-:Y:S02]  /*6b30*/  SHF.R.U32.HI R10, RZ, 0xe, R11 ;  /* 0x0000000eff0a7819 */ /* 0x000fe4000001160b */
[----:B------:R-:W-:Y:S02]  /*6b40*/  LOP3.LUT R23, R23, 0x10001, RZ, 0xc0, !PT ;  /* 0x0001000117177812 */ /* 0x000fe400078ec0ff */
[----:B------:R-:W-:-:S02]  /*6b50*/  SHF.R.U32.HI R2, RZ, 0xf, R64 ;  /* 0x0000000fff027819 */ /* 0x000fc40000011640 */
[----:B------:R-:W-:Y:S02]  /*6b60*/  LOP3.LUT R0, R64, 0x380038, RZ, 0xc0, !PT ;  /* 0x0038003840007812 */ /* 0x000fe400078ec0ff */
[----:B------:R-:W-:Y:S02]  /*6b70*/  LOP3.LUT R14, R65, 0x380038, RZ, 0xc0, !PT ;  /* 0x00380038410e7812 */ /* 0x000fe400078ec0ff */
[----:B------:R-:W-:Y:S02]  /*6b80*/  SHF.R.U32.HI R37, RZ, 0x6, R64 ;  /* 0x00000006ff257819 */ /* 0x000fe40000011640 */
[--C-:B------:R-:W-:Y:S02]  /*6b90*/  SHF.R.U32.HI R15, RZ, 0xf, R65.reuse ;  /* 0x0000000fff0f7819 */ /* 0x100fe40000011641 */
[----:B------:R-:W-:Y:S02]  /*6ba0*/  LOP3.LUT R23, R23, 0x20002, R10, 0xf8, !PT ;  /* 0x0002000217177812 */ /* 0x000fe400078ef80a */
[----:B------:R-:W-:-:S02]  /*6bb0*/  SHF.R.U32.HI R36, RZ, 0x6, R65 ;  /* 0x00000006ff247819 */ /* 0x000fc40000011641 */
[----:B------:R-:W-:Y:S02]  /*6bc0*/  LOP3.LUT R2, R2, 0x10001, RZ, 0xc0, !PT ;  /* 0x0001000102027812 */ /* 0x000fe400078ec0ff */
[--C-:B------:R-:W-:Y:S02]  /*6bd0*/  SHF.R.U32.HI R18, RZ, 0xe, R9.reuse ;  /* 0x0000000eff127819 */ /* 0x100fe40000011609 */
[C---:B------:R-:W-:Y:S02]  /*6be0*/  LOP3.LUT R16, R9.reuse, 0x380038, RZ, 0xc0, !PT ;  /* 0x0038003809107812 */ /* 0x040fe400078ec0ff */
[----:B------:R-:W-:Y:S02]  /*6bf0*/  SHF.R.U32.HI R80, RZ, 0x6, R9 ;  /* 0x00000006ff507819 */ /* 0x000fe40000011609 */
[----:B------:R-:W-:Y:S02]  /*6c00*/  LOP3.LUT R72, R9, 0x70007, RZ, 0xc0, !PT ;  /* 0x0007000709487812 */ /* 0x000fe400078ec0ff */
[----:B------:R-:W-:-:S02]  /*6c10*/  SHF.R.U32.HI R19, RZ, 0xf, R66 ;  /* 0x0000000fff137819 */ /* 0x000fc40000011642 */
[----:B------:R-:W-:Y:S02]  /*6c20*/  SHF.R.U32.HI R38, RZ, 0x6, R66 ;  /* 0x00000006ff267819 */ /* 0x000fe40000011642 */
[----:B------:R-:W-:Y:S02]  /*6c30*/  LOP3.LUT R15, R15, 0x10001, RZ, 0xc0, !PT ;  /* 0x000100010f0f7812 */ /* 0x000fe400078ec0ff */
[----:B------:R-:W-:Y:S02]  /*6c40*/  LOP3.LUT R13, R2, 0x20002, R13, 0xf8, !PT ;  /* 0x00020002020d7812 */ /* 0x000fe400078ef80d */
[----:B------:R-:W-:Y:S02]  /*6c50*/  LOP3.LUT R61, R65, 0x70007, RZ, 0xc0, !PT ;  /* 0x00070007413d7812 */ /* 0x000fe400078ec0ff */
[----:B------:R-:W-:Y:S02]  /*6c60*/  LOP3.LUT R2, R78, 0x380038, RZ, 0xc0, !PT ;  /* 0x003800384e027812 */ /* 0x000fe400078ec0ff */
[----:B------:R-:W-:-:S02]  /*6c70*/  LOP3.LUT R17, R66, 0x380038, RZ, 0xc0, !PT ;  /* 0x0038003842117812 */ /* 0x000fc400078ec0ff */
[----:B------:R-:W-:Y:S02]  /*6c80*/  LOP3.LUT R65, R66, 0x70007, RZ, 0xc0, !PT ;  /* 0x0007000742417812 */ /* 0x000fe400078ec0ff */
[C---:B------:R-:W-:Y:S02]  /*6c90*/  LOP3.LUT R24, R11.reuse, 0x380038, RZ, 0xc0, !PT ;  /* 0x003800380b187812 */ /* 0x040fe400078ec0ff */
[----:B------:R-:W-:Y:S02]  /*6ca0*/  SHF.R.U32.HI R84, RZ, 0x6, R11 ;  /* 0x00000006ff547819 */ /* 0x000fe4000001160b */
[----:B------:R-:W-:Y:S02]  /*6cb0*/  LOP3.LUT R76, R11, 0x70007, RZ, 0xc0, !PT ;  /* 0x000700070b4c7812 */ /* 0x000fe400078ec0ff */
[----:B------:R-:W-:Y:S02]  /*6cc0*/  LOP3.LUT R19, R19, 0x10001, RZ, 0xc0, !PT ;  /* 0x0001000113137812 */ /* 0x000fe400078ec0ff */
[----:B------:R-:W-:-:S02]  /*6cd0*/  LOP3.LUT R15, R15, 0x20002, R18, 0xf8, !PT ;  /* 0x000200020f0f7812 */ /* 0x000fc400078ef812 */
        /* <DEDUP_REMOVED lines=28> */
[----:B------:R-:W-:-:S02]  /*6ea0*/  LOP3.LUT R67, R67, 0x64006400, RZ, 0xfc, !PT ;  /* 0x6400640043437812 */ /* 0x000fc400078efcff */
[----:B------:R-:W-:Y:S01]  /*6eb0*/  LOP3.LUT R70, R70, 0x64006400, RZ, 0xfc, !PT ;  /* 0x6400640046467812 */ /* 0x000fe200078efcff */
[----:B------:R-:W-:Y:S02]  /*6ec0*/  HADD2 R71, R61, -1028, -1028 ;  /* 0xe404e4043d477430 */ /* 0x000fe40000000000 */
[-C--:B0-----:R-:W-:Y:S02]  /*6ed0*/  HFMA2 R61, R73, R40.reuse, RZ ;  /* 0x00000028493d7231 */ /* 0x081fe400000000ff */
[----:B------:R-:W-:Y:S02]  /*6ee0*/  HADD2 R67, R67, -1028, -1028 ;  /* 0xe404e40443437430 */ /* 0x000fe40000000000 */
[-C--:B------:R-:W-:Y:S02]  /*6ef0*/  HFMA2 R65, R69, R40.reuse, RZ ;  /* 0x0000002845417231 */ /* 0x080fe400000000ff */
[-C--:B------:R-:W-:Y:S01]  /*6f00*/  HFMA2 R63, R71, R40.reuse, RZ.H0_H0 ;  /* 0x00000028473f7231 */ /* 0x080fe200000400ff */
[----:B------:R-:W-:Y:S01]  /*6f10*/  LOP3.LUT R72, R72, 0x64006400, RZ, 0xfc, !PT ;  /* 0x6400640048487812 */ /* 0x000fe200078efcff */
[----:B------:R-:W-:Y:S01]  /*6f20*/  HFMA2 R75, R67, R40, RZ.H0_H0 ;  /* 0x00000028434b7231 */ /* 0x000fe200000400ff */
[----:B------:R-:W-:-:S02]  /*6f30*/  PRMT R60, R60, 0x5410, R59 ;  /* 0x000054103c3c7816 */ /* 0x000fc4000000003b */
[----:B------:R-:W-:Y:S02]  /*6f40*/  PRMT R58, R58, 0x5410, R57 ;  /* 0x000054103a3a7816 */ /* 0x000fe40000000039 */
[--C-:B--2---:R-:W-:Y:S02]  /*6f50*/  SHF.R.U32.HI R44, RZ, 0xd, R5.reuse ;  /* 0x0000000dff2c7819 */ /* 0x104fe40000011605 */
[C---:B------:R-:W-:Y:S02]  /*6f60*/  LOP3.LUT R10, R5.reuse, 0x380038, RZ, 0xc0, !PT ;  /* 0x00380038050a7812 */ /* 0x040fe400078ec0ff */
[----:B------:R-:W-:Y:S02]  /*6f70*/  SHF.R.U32.HI R85, RZ, 0x6, R5 ;  /* 0x00000006ff557819 */ /* 0x000fe40000011605 */
[----:B------:R-:W-:Y:S02]  /*6f80*/  LOP3.LUT R79, R5, 0x70007, RZ, 0xc0, !PT ;  /* 0x00070007054f7812 */ /* 0x000fe400078ec0ff */
[----:B------:R-:W-:-:S02]  /*6f90*/  SHF.R.U32.HI R46, RZ, 0xd, R7 ;  /* 0x0000000dff2e7819 */ /* 0x000fc40000011607 */
[C---:B------:R-:W-:Y:S02]  /*6fa0*/  LOP3.LUT R26, R7.reuse, 0x380038, RZ, 0xc0, !PT ;  /* 0x00380038071a7812 */ /* 0x040fe400078ec0ff */
[----:B------:R-:W-:Y:S02]  /*6fb0*/  SHF.R.U32.HI R88, RZ, 0x6, R7 ;  /* 0x00000006ff587819 */ /* 0x000fe40000011607 */
[----:B------:R-:W-:Y:S02]  /*6fc0*/  LOP3.LUT R83, R7, 0x70007, RZ, 0xc0, !PT ;  /* 0x0007000707537812 */ /* 0x000fe400078ec0ff */
[----:B------:R-:W-:Y:S02]  /*6fd0*/  LOP3.LUT R5, R0, 0x64006400, RZ, 0xfc, !PT ;  /* 0x6400640000057812 */ /* 0x000fe400078efcff */
[----:B------:R-:W-:Y:S02]  /*6fe0*/  LOP3.LUT R7, R14, 0x64006400, RZ, 0xfc, !PT ;  /* 0x640064000e077812 */ /* 0x000fe400078efcff */
[--C-:B------:R-:W-:Y:S01]  /*6ff0*/  SHF.R.U32.HI R86, RZ, 0xd, R4.reuse ;  /* 0x0000000dff567819 */ /* 0x100fe20000011604 */
[-C--:B------:R-:W-:Y:S01]  /*7000*/  HFMA2 R68, R5, R8.reuse.H0_H0, -132, -132 ;  /* 0xd820d82005447431 */ /* 0x080fe20000040008 */
[----:B------:R-:W-:Y:S01]  /*7010*/  LOP3.LUT R9, R4, 0x380038, RZ, 0xc0, !PT ;  /* 0x0038003804097812 */ /* 0x000fe200078ec0ff */
[----:B------:R-:W-:Y:S01]  /*7020*/  HFMA2 R66, R7, R8.H0_H0, -132, -132 ;  /* 0xd820d82007427431 */ /* 0x000fe20000040008 */
[----:B------:R-:W-:-:S02]  /*7030*/  SHF.R.U32.HI R47, RZ, 0x6, R4 ;  /* 0x00000006ff2f7819 */ /* 0x000fc40000011604 */
[----:B------:R-:W-:Y:S01]  /*7040*/  LOP3.LUT R77, R4, 0x70007, RZ, 0xc0, !PT ;  /* 0x00070007044d7812 */ /* 0x000fe200078ec0ff */
[-C--:B------:R-:W-:Y:S01]  /*7050*/  HFMA2 R40, R68, R41.reuse, R61 ;  /* 0x0000002944287231 */ /* 0x080fe2000000003d */
[----:B------:R-:W-:Y:S01]  /*7060*/  LOP3.LUT R0, R37, 0x380038, RZ, 0xc0, !PT ;  /* 0x0038003825007812 */ /* 0x000fe200078ec0ff */
[----:B------:R-:W-:Y:S01]  /*7070*/  HFMA2 R89, R66, R41, R63 ;  /* 0x0000002942597231 */ /* 0x000fe2000000003f */
[----:B------:R-:W-:Y:S02]  /*7080*/  LOP3.LUT R4, R36, 0x380038, RZ, 0xc0, !PT ;  /* 0x0038003824047812 */ /* 0x000fe400078ec0ff */
[----:B------:R-:W-:Y:S02]  /*7090*/  LOP3.LUT R5, R0, 0x64006400, RZ, 0xfc, !PT ;  /* 0x6400640000057812 */ /* 0x000fe400078efcff */
[--C-:B------:R-:W-:Y:S02]  /*70a0*/  SHF.R.U32.HI R45, RZ, 0xd, R6.reuse ;  /* 0x0000000dff2d7819 */ /* 0x100fe40000011606 */
[----:B------:R-:W-:Y:S01]  /*70b0*/  LOP3.LUT R18, R6, 0x380038, RZ, 0xc0, !PT ;  /* 0x0038003806127812 */ /* 0x000fe200078ec0ff */
[----:B------:R-:W-:Y:S01]  /*70c0*/  HFMA2 R30, R5, R8.H0_H0, -132, -132 ;  /* 0xd820d820051e7431 */ /* 0x000fe20000040008 */
[----:B------:R-:W-:-:S02]  /*70d0*/  SHF.R.U32.HI R87, RZ, 0x6, R6 ;  /* 0x00000006ff577819 */ /* 0x000fc40000011606 */
[----:B------:R-:W-:Y:S02]  /*70e0*/  LOP3.LUT R81, R6, 0x70007, RZ, 0xc0, !PT ;  /* 0x0007000706517812 */ /* 0x000fe400078ec0ff */
[----:B------:R-:W-:Y:S02]  /*70f0*/  LOP3.LUT R7, R4, 0x64006400, RZ, 0xfc, !PT ;  /* 0x6400640004077812 */ /* 0x000fe400078efcff */
[----:B------:R-:W-:Y:S02]  /*7100*/  LOP3.LUT R6, R80, 0x380038, RZ, 0xc0, !PT ;  /* 0x0038003850067812 */ /* 0x000fe400078ec0ff */
[----:B------:R-:W-:Y:S01]  /*7110*/  LOP3.LUT R0, R47, 0x380038, RZ, 0xc0, !PT ;  /* 0x003800382f007812 */ /* 0x000fe200078ec0ff */
[----:B------:R-:W-:Y:S01]  /*7120*/  HFMA2 R28, R7, R8.H0_H0, -132, -132 ;  /* 0xd820d820071c7431 */ /* 0x000fe20000040008 */
[----:B------:R-:W-:Y:S02]  /*7130*/  LOP3.LUT R86, R13, 0x40004, R86, 0xf8, !PT ;  /* 0x000400040d567812 */ /* 0x000fe400078ef856 */
[----:B------:R-:W-:-:S02]  /*7140*/  LOP3.LUT R2, R85, 0x380038, RZ, 0xc0, !PT ;  /* 0x0038003855027812 */ /* 0x000fc400078ec0ff */
[----:B------:R-:W-:Y:S02]  /*7150*/  LOP3.LUT R13, R11, 0x64006400, RZ, 0xfc, !PT ;  /* 0x640064000b0d7812 */ /* 0x000fe400078efcff */
[----:B------:R-:W-:Y:S02]  /*7160*/  LOP3.LUT R9, R9, 0x64006400, RZ, 0xfc, !PT ;  /* 0x6400640009097812 */ /* 0x000fe400078efcff */
[----:B------:R-:W-:Y:S02]  /*7170*/  LOP3.LUT R46, R23, 0x40004, R46, 0xf8, !PT ;  /* 0x00040004172e7812 */ /* 0x000fe400078ef82e */
[----:B------:R-:W-:Y:S02]  /*7180*/  LOP3.LUT R11, R10, 0x64006400, RZ, 0xfc, !PT ;  /* 0x640064000a0b7812 */ /* 0x000fe400078efcff */
[----:B------:R-:W-:Y:S02]  /*7190*/  LOP3.LUT R14, R39, 0x380038, RZ, 0xc0, !PT ;  /* 0x00380038270e7812 */ /* 0x000fe400078ec0ff */
[----:B------:R-:W-:Y:S01]  /*71a0*/  LOP3.LUT R23, R6, 0x64006400, RZ, 0xfc, !PT ;  /* 0x6400640006177812 */ /* 0x000fe200078efcff */
[----:B------:R-:W-:Y:S01]  /*71b0*/  HFMA2 R20, R11, R8.H0_H0, -132, -132 ;  /* 0xd820d8200b147431 */ /* 0x000fe20000040008 */
[----:B------:R-:W-:-:S02]  /*71c0*/  LOP3.LUT R4, R87, 0x380038, RZ, 0xc0, !PT ;  /* 0x0038003857047812 */ /* 0x000fc400078ec0ff */
[----:B------:R-:W-:Y:S01]  /*71d0*/  LOP3.LUT R5, R0, 0x64006400, RZ, 0xfc, !PT ;  /* 0x6400640000057812 */ /* 0x000fe200078efcff */
[-C--:B------:R-:W-:Y:S01]  /*71e0*/  HFMA2 R23, R23, R8.reuse.H0_H0, -132, -132 ;  /* 0xd820d82017177431 */ /* 0x080fe20000040008 */
[----:B------:R-:W-:Y:S02]  /*71f0*/  LOP3.LUT R44, R15, 0x40004, R44, 0xf8, !PT ;  /* 0x000400040f2c7812 */ /* 0x000fe400078ef82c */
[----:B------:R-:W-:Y:S02]  /*7200*/  LOP3.LUT R6, R88, 0x380038, RZ, 0xc0, !PT ;  /* 0x0038003858067812 */ /* 0x000fe400078ec0ff */
[----:B------:R-:W-:Y:S02]  /*7210*/  LOP3.LUT R7, R2, 0x64006400, RZ, 0xfc, !PT ;  /* 0x6400640002077812 */ /* 0x000fe400078efcff */
[----:B------:R-:W-:Y:S01]  /*7220*/  LOP3.LUT R45, R22, 0x40004, R45, 0xf8, !PT ;  /* 0x00040004162d7812 */ /* 0x000fe200078ef82d */
        /* <DEDUP_REMOVED lines=69> */
[----:B------:R-:W-:Y:S01]  /*7680*/  LOP3.LUT R80, R80, 0x70007, RZ, 0xc0, !PT ;  /* 0x0007000750507812 */ /* 0x000fe200078ec0ff */
[-C--:B------:R-:W-:Y:S01]  /*7690*/  HFMA2 R89, R65, R42.reuse, R89 ;  /* 0x0000002a41597231 */ /* 0x080fe20000000059 */
[----:B------:R-:W1:Y:S01]  /*76a0*/  LDS.128 R36, [UR4+0x20] ;  /* 0x00002004ff247984 */ /* 0x000e620008000c00 */
        /* <DEDUP_REMOVED lines=23> */
[-C--:B------:R-:W-:Y:S01]  /*7820*/  HFMA2 R42, R76, R33.reuse, R42 ;  /* 0x000000214c2a7231 */ /* 0x080fe2000000002a */
[----:B------:R-:W-:Y:S01]  /*7830*/  LOP3.LUT R47, R47, 0x70007, RZ, 0xc0, !PT ;  /* 0x000700072f2f7812 */ /* 0x000fe200078ec0ff */
[----:B------:R-:W-:-:S02]  /*7840*/  HFMA2 R40, R72, R33, R90 ;  /* 0x0000002148287231 */ /* 0x000fc4000000005a */
[-C--:B------:R-:W-:Y:S01]  /*7850*/  HFMA2 R90, R31, R34.reuse, R32 ;  /* 0x000000221f5a7231 */ /* 0x080fe20000000020 */
[----:B------:R-:W-:Y:S01]  /*7860*/  LOP3.LUT R32, R82, 0x64006400, RZ, 0xfc, !PT ;  /* 0x6400640052207812 */ /* 0x000fe200078efcff */
[----:B------:R-:W-:Y:S01]  /*7870*/  HFMA2 R43, R70, R33, R43 ;  /* 0x00000021462b7231 */ /* 0x000fe2000000002b */
[----:B------:R-:W-:Y:S01]  /*7880*/  LOP3.LUT R33, R84, 0x64006400, RZ, 0xfc, !PT ;  /* 0x6400640054217812 */ /* 0x000fe200078efcff */
[----:B------:R-:W-:Y:S02]  /*7890*/  HADD2 R84, R78, -1028, -1028 ;  /* 0xe404e4044e547430 */ /* 0x000fe40000000000 */
[-C--:B------:R-:W-:Y:S02]  /*78a0*/  HFMA2 R89, R49, R34.reuse, R42 ;  /* 0x0000002231597231 */ /* 0x080fe4000000002a */
[----:B------:R-:W-:Y:S02]  /*78b0*/  HADD2 R82, R80, -1028, -1028 ;  /* 0xe404e40450527430 */ /* 0x000fe40000000000 */
[----:B------:R-:W-:-:S02]  /*78c0*/  HFMA2 R91, R29, R34, R40 ;  /* 0x000000221d5b7231 */ /* 0x000fc40000000028 */
[----:B------:R-:W-:Y:S01]  /*78d0*/  HADD2 R80, R32, -1028, -1028 ;  /* 0xe404e40420507430 */ /* 0x000fe20000000000 */
[----:B------:R-:W-:Y:S01]  /*78e0*/  LOP3.LUT R32, R81, 0x64006400, RZ, 0xfc, !PT ;  /* 0x6400640051207812 */ /* 0x000fe200078efcff */
[----:B------:R-:W-:Y:S01]  /*78f0*/  HFMA2 R34, R27, R34, R43 ;  /* 0x000000221b227231 */ /* 0x000fe2000000002b */
[----:B------:R-:W-:Y:S01]  /*7900*/  LOP3.LUT R87, R87, 0x70007, RZ, 0xc0, !PT ;  /* 0x0007000757577812 */ /* 0x000fe200078ec0ff */
[----:B------:R-:W0:Y:S01]  /*7910*/  LDS.128 R40, [UR4+0x30] ;  /* 0x00003004ff287984 */ /* 0x000e220008000c00 */
[-C--:B------:R-:W-:Y:S02]  /*7920*/  HFMA2 R89, R84, R35.reuse, R89 ;  /* 0x0000002354597231 */ /* 0x080fe40000000059 */
[----:B------:R-:W-:Y:S02]  /*7930*/  HADD2 R78, R33, -1028, -1028 ;  /* 0xe404e404214e7430 */ /* 0x000fe40000000000 */
[----:B------:R-:W-:Y:S01]  /*7940*/  HFMA2 R91, R80, R35, R91 ;  /* 0x00000023505b7231 */ /* 0x000fe2000000005b */
[----:B------:R-:W-:Y:S01]  /*7950*/  LOP3.LUT R33, R83, 0x64006400, RZ, 0xfc, !PT ;  /* 0x6400640053217812 */ /* 0x000fe200078efcff */
[----:B------:R-:W-:Y:S01]  /*7960*/  HADD2 R83, R77, -1028, -1028 ;  /* 0xe404e4044d537430 */ /* 0x000fe20000000000 */
[----:B------:R-:W-:Y:S01]  /*7970*/  LOP3.LUT R47, R47, 0x64006400, RZ, 0xfc, !PT ;  /* 0x640064002f2f7812 */ /* 0x000fe200078efcff */
[----:B------:R-:W-:Y:S01]  /*7980*/  HADD2 R81, R79, -1028, -1028 ;  /* 0xe404e4044f517430 */ /* 0x000fe20000000000 */
[----:B------:R-:W-:Y:S01]  /*7990*/  LOP3.LUT R87, R87, 0x64006400, RZ, 0xfc, !PT ;  /* 0x6400640057577812 */ /* 0x000fe200078efcff */
[----:B-1----:R-:W-:-:S02]  /*79a0*/  HFMA2 R89, R25, R36, R89 ;  /* 0x0000002419597231 */ /* 0x002fc40000000059 */
[----:B------:R-:W-:Y:S02]  /*79b0*/  HADD2 R79, R32, -1028, -1028 ;  /* 0xe404e404204f7430 */ /* 0x000fe40000000000 */
[----:B------:R-:W-:Y:S02]  /*79c0*/  HFMA2 R91, R21, R36, R91 ;  /* 0x00000024155b7231 */ /* 0x000fe4000000005b */
[-C--:B------:R-:W-:Y:S01]  /*79d0*/  HFMA2 R90, R82, R35.reuse, R90 ;  /* 0x00000023525a7231 */ /* 0x080fe2000000005a */
[----:B------:R-:W-:Y:S01]  /*79e0*/  LOP3.LUT R85, R85, 0x70007, RZ, 0xc0, !PT ;  /* 0x0007000755557812 */ /* 0x000fe200078ec0ff */
[----:B------:R-:W-:Y:S01]  /*79f0*/  HFMA2 R34, R78, R35, R34 ;  /* 0x000000234e227231 */ /* 0x000fe20000000022 */
[----:B------:R-:W-:Y:S01]  /*7a00*/  LOP3.LUT R88, R88, 0x70007, RZ, 0xc0, !PT ;  /* 0x0007000758587812 */ /* 0x000fe200078ec0ff */
[----:B------:R-:W-:Y:S02]  /*7a10*/  HADD2 R77, R33, -1028, -1028 ;  /* 0xe404e404214d7430 */ /* 0x000fe40000000000 */
[----:B------:R-:W-:-:S02]  /*7a20*/  HFMA2 R89, R6, R37, R89 ;  /* 0x0000002506597231 */ /* 0x000fc40000000059 */
[-C--:B------:R-:W-:Y:S02]  /*7a30*/  HFMA2 R90, R23, R36.reuse, R90 ;  /* 0x00000024175a7231 */ /* 0x080fe4000000005a */
[----:B------:R-:W-:Y:S02]  /*7a40*/  HFMA2 R91, R2, R37, R91 ;  /* 0x00000025025b7231 */ /* 0x000fe4000000005b */
[----:B------:R-:W-:Y:S01]  /*7a50*/  HFMA2 R0, R98, R3.H0_H0, -20, -20 ;  /* 0xcd00cd0062007431 */ /* 0x000fe20000040003 */
[----:B------:R-:W-:Y:S01]  /*7a60*/  LOP3.LUT R85, R85, 0x64006400, RZ, 0xfc, !PT ;  /* 0x6400640055557812 */ /* 0x000fe200078efcff */
[----:B------:R-:W-:Y:S01]  /*7a70*/  HFMA2 R34, R19, R36, R34 ;  /* 0x0000002413227231 */ /* 0x000fe20000000022 */
[----:B------:R-:W-:Y:S01]  /*7a80*/  LOP3.LUT R88, R88, 0x64006400, RZ, 0xfc, !PT ;  /* 0x6400640058587812 */ /* 0x000fe200078efcff */
[----:B------:R-:W-:Y:S02]  /*7a90*/  HFMA2 R90, R4, R37, R90 ;  /* 0x00000025045a7231 */ /* 0x000fe4000000005a */
[----:B------:R-:W-:-:S02]  /*7aa0*/  HFMA2 R89, R83, R38, R89 ;  /* 0x0000002653597231 */ /* 0x000fc40000000059 */
[----:B------:R-:W-:Y:S02]  /*7ab0*/  HADD2 R87, R87, -1028, -1028 ;  /* 0xe404e40457577430 */ /* 0x000fe40000000000 */
[-C--:B------:R-:W-:Y:S02]  /*7ac0*/  HFMA2 R91, R79, R38.reuse, R91 ;  /* 0x000000264f5b7231 */ /* 0x080fe4000000005b */
[----:B------:R-:W-:Y:S01]  /*7ad0*/  HFMA2 R34, R0, R37, R34 ;  /* 0x0000002500227231 */ /* 0x000fe20000000022 */
[----:B------:R-:W-:Y:S01]  /*7ae0*/  LOP3.LUT R86, R86, 0x64006400, RZ, 0xfc, !PT ;  /* 0x6400640056567812 */ /* 0x000fe200078efcff */
[-C--:B------:R-:W-:Y:S01]  /*7af0*/  HFMA2 R90, R81, R38.reuse, R90 ;  /* 0x00000026515a7231 */ /* 0x080fe2000000005a */
[----:B------:R-:W-:Y:S01]  /*7b00*/  LOP3.LUT R45, R45, 0x64006400, RZ, 0xfc, !PT ;  /* 0x640064002d2d7812 */ /* 0x000fe200078efcff */
[----:B------:R-:W-:Y:S02]  /*7b10*/  HFMA2 R34, R77, R38, R34 ;  /* 0x000000264d227231 */ /* 0x000fe40000000022 */
[----:B------:R-:W-:-:S02]  /*7b20*/  HFMA2 R32, R22, R39, R89 ;  /* 0x0000002716207231 */ /* 0x000fc40000000059 */
[-C--:B------:R-:W-:Y:S02]  /*7b30*/  HFMA2 R90, R20, R39.reuse, R90 ;  /* 0x00000027145a7231 */ /* 0x080fe4000000005a */
[-C--:B------:R-:W-:Y:S02]  /*7b40*/  HFMA2 R33, R18, R39.reuse, R91 ;  /* 0x0000002712217231 */ /* 0x080fe4000000005b */
[----:B------:R-:W-:Y:S01]  /*7b50*/  HADD2 R91, R47, -1028, -1028 ;  /* 0xe404e4042f5b7430 */ /* 0x000fe20000000000 */
[----:B------:R-:W-:Y:S01]  /*7b60*/  LOP3.LUT R44, R44, 0x64006400, RZ, 0xfc, !PT ;  /* 0x640064002c2c7812 */ /* 0x000fe200078efcff */
[----:B------:R-:W-:Y:S01]  /*7b70*/  HADD2 R89, R85, -1028, -1028 ;  /* 0xe404e40455597430 */ /* 0x000fe20000000000 */
[----:B------:R-:W-:Y:S01]  /*7b80*/  LOP3.LUT R46, R46, 0x64006400, RZ, 0xfc, !PT ;  /* 0x640064002e2e7812 */ /* 0x000fe200078efcff */
[----:B------:R-:W-:Y:S02]  /*7b90*/  HFMA2 R34, R16, R39, R34 ;  /* 0x0000002710227231 */ /* 0x000fe40000000022 */
[----:B0-----:R-:W-:-:S02]  /*7ba0*/  HFMA2 R32, R91, R40, R32 ;  /* 0x000000285b207231 */ /* 0x001fc40000000020 */
[----:B------:R-:W-:Y:S02]  /*7bb0*/  HADD2 R85, R88, -1028, -1028 ;  /* 0xe404e40458557430 */ /* 0x000fe40000000000 */
[-C--:B------:R-:W-:Y:S02]  /*7bc0*/  HFMA2 R33, R87, R40.reuse, R33 ;  /* 0x0000002857217231 */ /* 0x080fe40000000021 */
[-C--:B------:R-:W-:Y:S02]  /*7bd0*/  HFMA2 R90, R89, R40.reuse, R90 ;  /* 0x00000028595a7231 */ /* 0x080fe4000000005a */
[----:B------:R-:W-:Y:S02]  /*7be0*/  HFMA2 R40, R85, R40, R34 ;  /* 0x0000002855287231 */ /* 0x000fe40000000022 */
[----:B------:R-:W-:Y:S02]  /*7bf0*/  HFMA2 R3, R92, R3.H0_H0, -20, -20 ;  /* 0xcd00cd005c037431 */ /* 0x000fe40000040003 */
[----:B------:R-:W-:-:S02]  /*7c00*/  HFMA2 R32, R14, R41, R32 ;  /* 0x000000290e207231 */ /* 0x000fc40000000020 */
[----:B------:R-:W-:Y:S02]  /*7c10*/  HADD2 R92, R86, -1028, -1028 ;  /* 0xe404e404565c7430 */ /* 0x000fe40000000000 */
[-C--:B------:R-:W-:Y:S02]  /*7c20*/  HFMA2 R34, R10, R41.reuse, R33 ;  /* 0x000000290a227231 */ /* 0x080fe40000000021 */
[-C--:B------:R-:W-:Y:S02]  /*7c30*/  HFMA2 R90, R12, R41.reuse, R90 ;  /* 0x000000290c5a7231 */ /* 0x080fe4000000005a */
[----:B------:R-:W-:Y:S02]  /*7c40*/  HADD2 R88, R45, -1028, -1028 ;  /* 0xe404e4042d587430 */ /* 0x000fe40000000000 */
[----:B------:R-:W-:Y:S02]  /*7c50*/  HFMA2 R40, R8, R41, R40 ;  /* 0x0000002908287231 */ /* 0x000fe40000000028 */
[----:B------:R-:W-:-:S02]  /*7c60*/  HFMA2 R32, R9, R42, R32 ;  /* 0x0000002a09207231 */ /* 0x000fc40000000020 */
[-C--:B------:R-:W-:Y:S02]  /*7c70*/  HFMA2 R33, R7, R42.reuse, R90 ;  /* 0x0000002a07217231 */ /* 0x080fe4000000005a */
[-C--:B------:R-:W-:Y:S02]  /*7c80*/  HFMA2 R34, R5, R42.reuse, R34 ;  /* 0x0000002a05227231 */ /* 0x080fe40000000022 */
[----:B------:R-:W-:Y:S02]  /*7c90*/  HADD2 R90, R44, -1028, -1028 ;  /* 0xe404e4042c5a7430 */ /* 0x000fe40000000000 */
        /* <DEDUP_REMOVED lines=57> */
[----:B0-----:R-:W-:Y:S02]  /*8030*/  HFMA2 R93, R89, R44, R93 ;  /* 0x0000002c595d7231 */ /* 0x001fe4000000005d */
[----:B------:R-:W-:Y:S02]  /*8040*/  HFMA2 R35, R16, R43, R35 ;  /* 0x0000002b10237231 */ /* 0x000fe40000000023 */
[----:B------:R-:W-:-:S02]  /*8050*/  HFMA2 R32, R84, R39, R32 ;  /* 0x0000002754207231 */ /* 0x000fc40000000020 */
[----:B------:R-:W-:Y:S02]  /*8060*/  HFMA2 R93, R12, R45, R93 ;  /* 0x0000002d0c5d7231 */ /* 0x000fe4000000005d */
        /* <DEDUP_REMOVED lines=18> */
[----:B------:R-:W-:-:S04]  /*8190*/  HFMA2 R45, R7, R46, R93 ;  /* 0x0000002e072d7231 */ /* 0x000fc8000000005d */
[-C--:B------:R-:W-:Y:S02]  /*81a0*/  HFMA2 R45, R90, R47.reuse, R45 ;  /* 0x0000002f5a2d7231 */ /* 0x080fe4000000002d */
[-C--:B------:R-:W-:Y:S02]  /*81b0*/  HFMA2 R32, R9, R46.reuse, R32 ;  /* 0x0000002e09207231 */ /* 0x080fe40000000020 */
        /* <DEDUP_REMOVED lines=150> */
[----:B------:R-:W-:Y:S02]  /*8b20*/  HADD2 R22, R43.H0_H0, R43.H1_H1 ;  /* 0x3000002b2b167230 */ /* 0x000fe40000000800 */
        /* <DEDUP_REMOVED lines=14> */
.L_x_997:
[----:B------:R-:W-:Y:S01]  /*8c10*/  UIADD3 UR5, UPT, UPT, UR5, 0x20, URZ ;  /* 0x0000002005057890 */ /* 0x000fe2000fffe0ff */
[----:B------:R-:W-:Y:S01]  /*8c20*/  MOV R3, UR13 ;  /* 0x0000000d00037c02 */ /* 0x000fe20008000f00 */
[----:B------:R-:W-:Y:S02]  /*8c30*/  UIADD3 UR4, UPT, UPT, UR4, 0x40, URZ ;  /* 0x0000004004047890 */ /* 0x000fe4000fffe0ff */
[----:B------:R-:W-:Y:S02]  /*8c40*/  UISETP.GE.AND UP0, UPT, UR5, UR8, UPT ;  /* 0x000000080500728c */ /* 0x000fe4000bf06270 */
[----:B------:R-:W-:-:S07]  /*8c50*/  IMAD.WIDE R2, R3, 0x4, R94 ;  /* 0x0000000403027825 */ /* 0x000fce00078e025e */
[----:B------:R-:W-:Y:S05]  /*8c60*/  BRA.U !UP0, `(.L_x_998) ;  /* 0xffffffdd08507547 */ /* 0x000fea000b83ffff */
[----:B------:R-:W-:-:S05]  /*8c70*/  MOV R3, UR13 ;  /* 0x0000000d00037c02 */ /* 0x000fca0008000f00 */
[----:B------:R-:W-:-:S07]  /*8c80*/  IMAD.WIDE R96, R3, 0xc, R96 ;  /* 0x0000000c03607825 */ /* 0x000fce00078e0260 */
.L_x_996:
[----:B------:R-:W0:Y:S02]  /*8c90*/  LDCU UR8, c[0x0][0x3dc] ;  /* 0x00007b80ff0877ac */ /* 0x000e240008000800 */
[----:B0-----:R-:W-:-:S04]  /*8ca0*/  UISETP.LT.AND UP0, UPT, UR7, UR8, UPT ;  /* 0x000000080700728c */ /* 0x001fc8000bf01270 */
[----:B------:R-:W-:-:S04]  /*8cb0*/  USEL UR7, UR7, UR8, UP0 ;  /* 0x0000000807077287 */ /* 0x000fc80008000000 */
[----:B------:R-:W-:-:S09]  /*8cc0*/  UISETP.GT.AND UP0, UPT, UR7, UR5, UPT ;  /* 0x000000050700728c */ /* 0x000fd2000bf04270 */
[----:B------:R-:W-:Y:S05]  /*8cd0*/  BRA.U !UP0, `(.L_x_999) ;  /* 0x00000011089c7547 */ /* 0x000fea000b800000 */
[----:B------:R-:W0:Y:S01]  /*8ce0*/  S2UR UR6, SR_CTAID.Y ;  /* 0x00000000000679c3 */ /* 0x000e220000002600 */
[----:B------:R-:W0:Y:S01]  /*8cf0*/  LDCU UR8, c[0x0][0x3a8] ;  /* 0x00007500ff0877ac */ /* 0x000e220008000800 */
[----:B------:R-:W1:Y:S01]  /*8d00*/  LDCU UR13, c[0x0][0x3ac] ;  /* 0x00007580ff0d77ac */ /* 0x000e620008000800 */
[----:B------:R-:W-:Y:S02]  /*8d10*/  UIADD3 UR4, UPT, UPT, UR4, 0x80, URZ ;  /* 0x0000008004047890 */ /* 0x000fe4000fffe0ff */
[----:B01----:R-:W-:-:S12]  /*8d20*/  UIMAD UR6, UR6, -0x4, UR8 ;  /* 0xfffffffc060678a4 */ /* 0x003fd8000f8e0208 */
.L_x_1001:
[----:B------:R-:W-:-:S09]  /*8d30*/  UISETP.GE.AND UP0, UPT, UR6, 0x1, UPT ;  /* 0x000000010600788c */ /* 0x000fd2000bf06270 */
[----:B------:R-:W-:Y:S05]  /*8d40*/  BRA.U !UP0, `(.L_x_1000) ;  /* 0x0000001108687547 */ /* 0x000fea000b800000 */
[----:B------:R-:W2:Y:S01]  /*8d50*/  LDG.E.128.CONSTANT R4, desc[UR14][R96.64] ;  /* 0x0000000e60047981 */ /* 0x000ea2000c1e9d00 */
[----:B------:R-:W-:Y:S01]  /*8d60*/  MOV R22, 0x3400 ;  /* 0x0000340000167802 */ /* 0x000fe20000000f00 */
[----:B------:R-:W-:Y:S01]  /*8d70*/  HFMA2 R25, -RZ, RZ, 0, 0.0625 ;  /* 0x00002c00ff197431 */ /* 0x000fe200000001ff */
[----:B------:R-:W-:Y:S01]  /*8d80*/  MOV R43, 0x2400 ;  /* 0x00002400002b7802 */ /* 0x000fe20000000f00 */
[----:B------:R-:W-:Y:S01]  /*8d90*/  UISETP.NE.AND UP0, UPT, UR6, 0x1, UPT ;  /* 0x000000010600788c */ /* 0x000fe2000bf05270 */
[----:B------:R-:W-:Y:S02]  /*8da0*/  PRMT R22, R22, 0x5410, R22 ;  /* 0x0000541016167816 */ /* 0x000fe40000000016 */
[----:B------:R-:W-:Y:S02]  /*8db0*/  PRMT R43, R43, 0x5410, R43 ;  /* 0x000054102b2b7816 */ /* 0x000fe4000000002b */
[----:B------:R-:W-:Y:S02]  /*8dc0*/  PRMT R60, R60, 0x5410, R59 ;  /* 0x000054103c3c7816 */ /* 0x000fe4000000003b */
[----:B------:R-:W-:-:S02]  /*8dd0*/  PRMT R58, R58, 0x5410, R57 ;  /* 0x000054103a3a7816 */ /* 0x000fc40000000039 */
[C---:B--2---:R-:W-:Y:S02]  /*8de0*/  LOP3.LUT R2, R5.reuse, 0xc000c, RZ, 0xc0, !PT ;  /* 0x000c000c05027812 */ /* 0x044fe400078ec0ff */
[----:B------:R-:W-:Y:S02]  /*8df0*/  SHF.R.U32.HI R31, RZ, 0x8, R5 ;  /* 0x00000008ff1f7819 */ /* 0x000fe40000011605 */
[C---:B-----5:R-:W-:Y:S02]  /*8e00*/  LOP3.LUT R8, R5.reuse, 0x300030, RZ, 0xc0, !PT ;  /* 0x0030003005087812 */ /* 0x060fe400078ec0ff */
        /* <DEDUP_REMOVED lines=9> */
[----:B------:R-:W-:Y:S02]  /*8ea0*/  SHF.R.U32.HI R29, RZ, 0x8, R7 ;  /* 0x00000008ff1d7819 */ /* 0x000fe40000011607 */
[C---:B------:R-:W-:Y:S02]  /*8eb0*/  LOP3.LUT R0, R4.reuse, 0xc000c, RZ, 0xc0, !PT ;  /* 0x000c000c04007812 */ /* 0x040fe400078ec0ff */
[C---:B------:R-:W-:Y:S02]  /*8ec0*/  LOP3.LUT R3, R4.reuse, 0x300030, RZ, 0xc0, !PT ;  /* 0x0030003004037812 */ /* 0x040fe400078ec0ff */
[C---:B------:R-:W-:Y:S02]  /*8ed0*/  LOP3.LUT R26, R4.reuse, 0xc000c0, RZ, 0xc0, !PT ;  /* 0x00c000c0041a7812 */ /* 0x040fe400078ec0ff */
[----:B------:R-:W-:Y:S02]  /*8ee0*/  LOP3.LUT R24, R4, 0x30003, RZ, 0xc0, !PT ;  /* 0x0003000304187812 */ /* 0x000fe400078ec0ff */
[----:B------:R-:W-:-:S02]  /*8ef0*/  LOP3.LUT R4, R2, 0x64006400, RZ, 0xfc, !PT ;  /* 0x6400640002047812 */ /* 0x000fc400078efcff */
[----:B------:R-:W-:Y:S02]  /*8f00*/  LOP3.LUT R12, R5, 0x64006400, RZ, 0xfc, !PT ;  /* 0x64006400050c7812 */ /* 0x000fe400078efcff */
[----:B------:R-:W-:Y:S02]  /*8f10*/  LOP3.LUT R14, R6, 0x64006400, RZ, 0xfc, !PT ;  /* 0x64006400060e7812 */ /* 0x000fe400078efcff */
[C---:B------:R-:W-:Y:S01]  /*8f20*/  LOP3.LUT R10, R7.reuse, 0x300030, RZ, 0xc0, !PT ;  /* 0x00300030070a7812 */ /* 0x040fe200078ec0ff */
[-C--:B------:R-:W-:Y:S01]  /*8f30*/  HFMA2 R12, R12, R22.reuse.H1_H1, -258, -258 ;  /* 0xdc08dc080c0c7431 */ /* 0x080fe20000060016 */
[C---:B------:R-:W-:Y:S01]  /*8f40*/  LOP3.LUT R40, R7.reuse, 0xc000c0, RZ, 0xc0, !PT ;  /* 0x00c000c007287812 */ /* 0x040fe200078ec0ff */
[----:B------:R-:W-:Y:S01]  /*8f50*/  HFMA2 R14, R14, R22.H1_H1, -258, -258 ;  /* 0xdc08dc080e0e7431 */ /* 0x000fe20000060016 */
        /* <DEDUP_REMOVED lines=41> */
[----:B------:R-:W-:Y:S01]  /*91f0*/  LOP3.LUT R28, R33, 0xc000c0, RZ, 0xc0, !PT ;  /* 0x00c000c0211c7812 */ /* 0x000fe200078ec0ff */
[----:B------:R-:W-:Y:S01]  /*9200*/  HADD2 R35, R35, -1026, -1026 ;  /* 0xe402e40223237430 */ /* 0x000fe20000000000 */
[----:B------:R-:W-:Y:S01]  /*9210*/  LOP3.LUT R41, R38, 0x64006400, RZ, 0xfc, !PT ;  /* 0x6400640026297812 */ /* 0x000fe200078efcff */
[----:B------:R-:W-:Y:S01]  /*9220*/  HADD2 R37, R37, -1026, -1026 ;  /* 0xe402e40225257430 */ /* 0x000fe20000000000 */
[----:B------:R-:W-:-:S02]  /*9230*/  LOP3.LUT R39, R32, 0x64006400, RZ, 0xfc, !PT ;  /* 0x6400640020277812 */ /* 0x000fc400078efcff */
[----:B------:R-:W-:Y:S01]  /*9240*/  LOP3.LUT R38, R27, 0xc000c0, RZ, 0xc0, !PT ;  /* 0x00c000c01b267812 */ /* 0x000fe200078ec0ff */
[----:B------:R-:W-:Y:S01]  /*9250*/  HADD2 R41, R41, -1026, -1026 ;  /* 0xe402e40229297430 */ /* 0x000fe20000000000 */
[----:B------:R-:W-:Y:S01]  /*9260*/  LOP3.LUT R26, R26, 0x64006400, RZ, 0xfc, !PT ;  /* 0x640064001a1a7812 */ /* 0x000fe200078efcff */
[----:B------:R-:W-:Y:S01]  /*9270*/  HADD2 R39, R39, -1026, -1026 ;  /* 0xe402e40227277430 */ /* 0x000fe20000000000 */
[----:B------:R-:W-:Y:S02]  /*9280*/  LOP3.LUT R34, R31, 0xc000c0, RZ, 0xc0, !PT ;  /* 0x00c000c01f227812 */ /* 0x000fe400078ec0ff */
[----:B------:R-:W-:Y:S01]  /*9290*/  LOP3.LUT R42, R29, 0xc000c0, RZ, 0xc0, !PT ;  /* 0x00c000c01d2a7812 */ /* 0x000fe200078ec0ff */
[-C--:B------:R-:W-:Y:S01]  /*92a0*/  HFMA2 R24, R26, R43.reuse.H1_H1, -18, -18 ;  /* 0xcc80cc801a187431 */ /* 0x080fe2000006002b */
        /* <DEDUP_REMOVED lines=10> */
[----:B0-----:R-:W-:-:S02]  /*9350*/  HFMA2 R40, R35, R4, RZ ;  /* 0x0000000423287231 */ /* 0x001fc400000000ff */
[-C--:B------:R-:W-:Y:S01]  /*9360*/  HFMA2 R36, R36, R43.reuse.H1_H1, -18, -18 ;  /* 0xcc80cc8024247431 */ /* 0x080fe2000006002b */
[----:B------:R-:W-:Y:S01]  /*9370*/  LOP3.LUT R33, R33, 0x30003, RZ, 0xc0, !PT ;  /* 0x0003000321217812 */ /* 0x000fe200078ec0ff */
[-C--:B------:R-:W-:Y:S01]  /*9380*/  HFMA2 R34, R34, R43.reuse.H1_H1, -18, -18 ;  /* 0xcc80cc8022227431 */ /* 0x080fe2000006002b */
[----:B------:R-:W-:Y:S01]  /*9390*/  LOP3.LUT R31, R31, 0x30003, RZ, 0xc0, !PT ;  /* 0x000300031f1f7812 */ /* 0x000fe200078ec0ff */
[----:B------:R-:W-:Y:S02]  /*93a0*/  HFMA2 R38, R38, R43.H1_H1, -18, -18 ;  /* 0xcc80cc8026267431 */ /* 0x000fe4000006002b */
[-C--:B------:R-:W-:Y:S02]  /*93b0*/  HFMA2 R43, R39, R4.reuse, RZ ;  /* 0x00000004272b7231 */ /* 0x080fe400000000ff */
[----:B------:R-:W-:Y:S02]  /*93c0*/  HFMA2 R42, R37, R4, RZ.H0_H0 ;  /* 0x00000004252a7231 */ /* 0x000fe400000400ff */
[----:B------:R-:W-:-:S02]  /*93d0*/  HFMA2 R40, R0, R5, R40 ;  /* 0x0000000500287231 */ /* 0x000fc40000000028 */
[----:B------:R-:W-:Y:S02]  /*93e0*/  HFMA2 R4, R41, R4, RZ.H0_H0 ;  /* 0x0000000429047231 */ /* 0x000fe400000400ff */
[-C--:B------:R-:W-:Y:S02]  /*93f0*/  HFMA2 R42, R2, R5.reuse, R42 ;  /* 0x00000005022a7231 */ /* 0x080fe4000000002a */
[-C--:B------:R-:W-:Y:S02]  /*9400*/  HFMA2 R4, R14, R5.reuse, R4 ;  /* 0x000000050e047231 */ /* 0x080fe40000000004 */
[----:B------:R-:W-:Y:S02]  /*9410*/  HFMA2 R43, R12, R5, R43 ;  /* 0x000000050c2b7231 */ /* 0x000fe4000000002b */
[-C--:B------:R-:W-:Y:S02]  /*9420*/  HFMA2 R42, R13, R6.reuse, R42 ;  /* 0x000000060d2a7231 */ /* 0x080fe4000000002a */
[----:B------:R-:W-:Y:S01]  /*9430*/  HFMA2 R40, R3, R6, R40 ;  /* 0x0000000603287231 */ /* 0x000fe20000000028 */
[----:B------:R-:W-:-:S02]  /*9440*/  LOP3.LUT R5, R29, 0x30003, RZ, 0xc0, !PT ;  /* 0x000300031d057812 */ /* 0x000fc400078ec0ff */
[----:B------:R-:W-:Y:S01]  /*9450*/  LOP3.LUT R29, R31, 0x64006400, RZ, 0xfc, !PT ;  /* 0x640064001f1d7812 */ /* 0x000fe200078efcff */
[-C--:B------:R-:W-:Y:S01]  /*9460*/  HFMA2 R42, R26, R7.reuse, R42 ;  /* 0x000000071a2a7231 */ /* 0x080fe2000000002a */
[----:B------:R-:W-:Y:S01]  /*9470*/  LOP3.LUT R5, R5, 0x64006400, RZ, 0xfc, !PT ;  /* 0x6400640005057812 */ /* 0x000fe200078efcff */
[-C--:B------:R-:W-:Y:S02]  /*9480*/  HFMA2 R43, R15, R6.reuse, R43 ;  /* 0x000000060f2b7231 */ /* 0x080fe4000000002b */
[----:B------:R-:W-:Y:S01]  /*9490*/  HFMA2 R6, R17, R6, R4 ;  /* 0x0000000611067231 */ /* 0x000fe20000000004 */
[----:B------:R-:W-:Y:S01]  /*94a0*/  LOP3.LUT R4, R27, 0x30003, RZ, 0xc0, !PT ;  /* 0x000300031b047812 */ /* 0x000fe200078ec0ff */
[----:B------:R-:W-:Y:S01]  /*94b0*/  HFMA2 R40, R24, R7, R40 ;  /* 0x0000000718287231 */ /* 0x000fe20000000028 */
[----:B------:R-:W-:Y:S01]  /*94c0*/  LOP3.LUT R27, R33, 0x64006400, RZ, 0xfc, !PT ;  /* 0x64006400211b7812 */ /* 0x000fe200078efcff */
[----:B------:R-:W-:Y:S01]  /*94d0*/  HADD2 R33, R5, -1026, -1026 ;  /* 0xe402e40205217430 */ /* 0x000fe20000000000 */
[----:B------:R-:W-:Y:S01]  /*94e0*/  LOP3.LUT R4, R4, 0x64006400, RZ, 0xfc, !PT ;  /* 0x6400640004047812 */ /* 0x000fe200078efcff */
[----:B------:R-:W-:-:S02]  /*94f0*/  HADD2 R29, R29, -1026, -1026 ;  /* 0xe402e4021d1d7430 */ /* 0x000fc40000000000 */
[-C--:B------:R-:W-:Y:S02]  /*9500*/  HFMA2 R43, R28, R7.reuse, R43 ;  /* 0x000000071c2b7231 */ /* 0x080fe4000000002b */
[----:B------:R-:W-:Y:S02]  /*9510*/  HADD2 R27, R27, -1026, -1026 ;  /* 0xe402e4021b1b7430 */ /* 0x000fe40000000000 */
[----:B------:R-:W-:Y:S02]  /*9520*/  HADD2 R31, R4, -1026, -1026 ;  /* 0xe402e402041f7430 */ /* 0x000fe40000000000 */
[----:B------:R-:W-:Y:S02]  /*9530*/  HFMA2 R6, R30, R7, R6 ;  /* 0x000000071e067231 */ /* 0x000fe40000000006 */
[-C--:B-1----:R-:W-:Y:S02]  /*9540*/  HFMA2 R40, R27, R8.reuse, R40 ;  /* 0x000000081b287231 */ /* 0x082fe40000000028 */
        /* <DEDUP_REMOVED lines=11> */
[----:B------:R-:W-:Y:S02]  /*9600*/  HFMA2 R5, R19, R10, R5 ;  /* 0x0000000a13057231 */ /* 0x000fe40000000005 */
[----:B------:R-:W-:-:S02]  /*9610*/  HADD2 R42, R42.H0_H0, R42.H1_H1 ;  /* 0x3000002a2a2a7230 */ /* 0x000fc40000000800 */
[----:B------:R-:W-:Y:S02]  /*9620*/  HFMA2 R43, R23, R10, R43 ;  /* 0x0000000a172b7231 */ /* 0x000fe4000000002b */
[----:B------:R-:W-:Y:S02]  /*9630*/  HADD2 R6, R6.H0_H0, R6.H1_H1 ;  /* 0x3000000606067230 */ /* 0x000fe40000000800 */
        /* <DEDUP_REMOVED lines=123> */
[----:B------:R-:W-:Y:S02]  /*9df0*/  HADD2 R8, R17.H0_H0, R17.H1_H1 ;  /* 0x3000001111087230 */ /* 0x000fe40000000800 */
[-C--:B------:R-:W-:Y:S02]  /*9e00*/  HFMA2 R5, R16, R9.reuse, R4 ;  /* 0x0000000910057231 */ /* 0x080fe40000000004 */
[----:B------:R-:W-:Y:S02]  /*9e10*/  HFMA2 R14, R20, R9, R14 ;  /* 0x00000009140e7231 */ /* 0x000fe4000000000e */
[----:B------:R-:W-:-:S02]  /*9e20*/  HFMA2 R16, R19, R10, R5 ;  /* 0x0000000a13107231 */ /* 0x000fc40000000005 */
[-C--:B------:R-:W-:Y:S02]  /*9e30*/  HFMA2 R19, R25, R10.reuse, R15 ;  /* 0x0000000a19137231 */ /* 0x080fe4000000000f */
[----:B------:R-:W-:Y:S02]  /*9e40*/  HFMA2 R18, R23, R10, R14 ;  /* 0x0000000a17127231 */ /* 0x000fe4000000000e */
[-C--:B------:R-:W-:Y:S02]  /*9e50*/  HFMA2 R19, R38, R11.reuse, R19 ;  /* 0x0000000b26137231 */ /* 0x080fe40000000013 */
[-C--:B------:R-:W-:Y:S02]  /*9e60*/  HFMA2 R16, R32, R11.reuse, R16 ;  /* 0x0000000b20107231 */ /* 0x080fe40000000010 */
[----:B------:R-:W-:Y:S02]  /*9e70*/  HADD2 R9, R19.H0_H0, R19.H1_H1 ;  /* 0x3000001313097230 */ /* 0x000fe40000000800 */
[----:B------:R-:W-:-:S02]  /*9e80*/  HFMA2 R18, R36, R11, R18 ;  /* 0x0000000b24127231 */ /* 0x000fc40000000012 */
[----:B------:R-:W-:Y:S02]  /*9e90*/  HADD2 R16, R16.H0_H0, R16.H1_H1 ;  /* 0x3000001010107230 */ /* 0x000fe40000000800 */
[----:B------:R-:W-:-:S03]  /*9ea0*/  HADD2 R18, R18.H0_H0, R18.H1_H1 ;  /* 0x3000001212127230 */ /* 0x000fc60000000800 */
[----:B------:R-:W-:Y:S02]  /*9eb0*/  PRMT R16, R16, 0x5410, R8 ;  /* 0x0000541010107816 */ /* 0x000fe40000000008 */
[----:B------:R-:W-:-:S03]  /*9ec0*/  PRMT R18, R18, 0x5410, R9 ;  /* 0x0000541012127816 */ /* 0x000fc60000000009 */
[----:B------:R-:W-:Y:S02]  /*9ed0*/  HFMA2 R50, R16, R60, R50 ;  /* 0x0000003c10327231 */ /* 0x000fe40000000032 */
[----:B------:R-:W-:-:S07]  /*9ee0*/  HFMA2 R48, R18, R58, R48 ;  /* 0x0000003a12307231 */ /* 0x000fce0000000030 */
.L_x_1000:
[----:B------:R-:W-:Y:S01]  /*9ef0*/  UIADD3 UR5, UPT, UPT, UR5, 0x10, URZ ;  /* 0x0000001005057890 */ /* 0x000fe2000fffe0ff */
[----:B------:R-:W-:Y:S01]  /*9f00*/  MOV R3, UR13 ;  /* 0x0000000d00037c02 */ /* 0x000fe20008000f00 */
[----:B------:R-:W-:Y:S02]  /*9f10*/  UIADD3 UR4, UPT, UPT, UR4, 0x20, URZ ;  /* 0x0000002004047890 */ /* 0x000fe4000fffe0ff */
[----:B------:R-:W-:Y:S02]  /*9f20*/  UISETP.GE.AND UP0, UPT, UR5, UR7, UPT ;  /* 0x000000070500728c */ /* 0x000fe4000bf06270 */
[----:B------:R-:W-:-:S07]  /*9f30*/  IMAD.WIDE R96, R3, 0x4, R96 ;  /* 0x0000000403607825 */ /* 0x000fce00078e0260 */
[----:B------:R-:W-:Y:S05]  /*9f40*/  BRA.U !UP0, `(.L_x_1001) ;  /* 0xffffffed08787547 */ /* 0x000fea000b83ffff */
.L_x_999:
        /* <DEDUP_REMOVED lines=17> */
.L_x_1005:
[----:B------:R-:W0:Y:S02]  /*a060*/  LDS R2, [R0] ;  /* 0x0000000000027984 */ /* 0x000e240000000800 */
[----:B0-----:R-:W-:-:S05]  /*a070*/  HADD2 R3, R2, R56 ;  /* 0x0000003802037230 */ /* 0x001fca0000000000 */
[----:B------:R-:W0:Y:S02]  /*a080*/  ATOMS.CAST.SPIN P0, [R0], R2, R3 ;  /* 0x000000020000758d */ /* 0x000e240001800003 */
[----:B0-----:R-:W-:Y:S05]  /*a090*/  @!P0 BRA `(.L_x_1005) ;  /* 0xfffffffc00f08947 */ /* 0x001fea000383ffff */
[----:B------:R-:W-:Y:S05]  /*a0a0*/  BRA `(.L_x_1003) ;  /* 0x00000000000c7947 */ /* 0x000fea0003800000 */
.L_x_1004:
[----:B------:R-:W2:Y:S02]  /*a0b0*/  LD.E R0, desc[UR14][R4.64] ;  /* 0x0000000e04007980 */ /* 0x000ea4000c101900 */
[----:B--2---:R-:W-:-:S05]  /*a0c0*/  IADD3 R3, PT, PT, R56, R0, RZ ;  /* 0x0000000038037210 */ /* 0x004fca0007ffe0ff */
[----:B------:R0:W-:Y:S02]  /*a0d0*/  ST.E desc[UR14][R4.64], R3 ;  /* 0x0000000304007985 */ /* 0x0001e4000c10190e */
.L_x_1003:
[----:B------:R-:W-:Y:S05]  /*a0e0*/  BSYNC.RECONVERGENT B0 ;  /* 0x0000000000007941 */ /* 0x000fea0003800200 */
.L_x_1002:
[----:B------:R1:W-:Y:S01]  /*a0f0*/  ATOM.E.ADD.F16x2.RN.STRONG.GPU P0, RZ, desc[UR14][R4.64+0x4], R55 ;  /* 0x8000043704ff79a2 */ /* 0x0003e2000c10e10e */
[----:B------:R-:W-:Y:S04]  /*a100*/  BSSY.RECONVERGENT B0, `(.L_x_1006) ;  /* 0x000000e000007945 */ /* 0x000fe80003800200 */
[----:B-1----:R-:W-:Y:S05]  /*a110*/  @P0 BRA `(.L_x_1007) ;  /* 0x0000000000300947 */ /* 0x002fea0003800000 */
[----:B------:R-:W1:Y:S02]  /*a120*/  QSPC.E.S P0, RZ, [R4+0x4] ;  /* 0x0000040004ff73aa */ /* 0x000e640000000500 */
[----:B-1----:R-:W-:Y:S05]  /*a130*/  @!P0 BRA `(.L_x_1008) ;  /* 0x00000000001c8947 */ /* 0x002fea0003800000 */
[----:B------:R-:W-:-:S04]  /*a140*/  MOV R2, R4 ;  /* 0x0000000400027202 */ /* 0x000fc80000000f00 */
[----:B------:R-:W-:-:S07]  /*a150*/  MOV R0, R2 ;  /* 0x0000000200007202 */ /* 0x000fce0000000f00 */
.L_x_1009:
[----:B------:R-:W0:Y:S02]  /*a160*/  LDS R2, [R0+0x4] ;  /* 0x0000040000027984 */ /* 0x000e240000000800 */
[----:B0-----:R-:W-:-:S05]  /*a170*/  HFMA2 R3, R2, 1, 1, R55 ;  /* 0x3c003c0002037831 */ /* 0x001fca0000000037 */
[----:B------:R-:W0:Y:S02]  /*a180*/  ATOMS.CAST.SPIN P0, [R0+0x4], R2, R3 ;  /* 0x000004020000758d */ /* 0x000e240001800003 */
[----:B0-----:R-:W-:Y:S05]  /*a190*/  @!P0 BRA `(.L_x_1009) ;  /* 0xfffffffc00f08947 */ /* 0x001fea000383ffff */
[----:B------:R-:W-:Y:S05]  /*a1a0*/  BRA `(.L_x_1007) ;  /* 0x00000000000c7947 */ /* 0x000fea0003800000 */
.L_x_1008:
[----:B------:R-:W0:Y:S02]  /*a1b0*/  LD.E R0, desc[UR14][R4.64+0x4] ;  /* 0x0000040e04007980 */ /* 0x000e24000c101900 */
[----:B0-----:R-:W-:-:S05]  /*a1c0*/  IADD3 R3, PT, PT, R55, R0, RZ ;  /* 0x0000000037037210 */ /* 0x001fca0007ffe0ff */
[----:B------:R1:W-:Y:S02]  /*a1d0*/  ST.E desc[UR14][R4.64+0x4], R3 ;  /* 0x0000040304007985 */ /* 0x0003e4000c10190e */
.L_x_1007:
[----:B------:R-:W-:Y:S05]  /*a1e0*/  BSYNC.RECONVERGENT B0 ;  /* 0x0000000000007941 */ /* 0x000fea0003800200 */
.L_x_1006:
        /* <DEDUP_REMOVED lines=12> */
.L_x_1013:
[----:B------:R-:W0:Y:S02]  /*a2b0*/  LDS R2, [R0] ;  /* 0x0000000000027984 */ /* 0x000e240000000800 */
[----:B0-----:R-:W-:-:S05]  /*a2c0*/  HADD2 R3, R2, R54 ;  /* 0x0000003602037230 */ /* 0x001fca0000000000 */
[----:B------:R-:W0:Y:S02]  /*a2d0*/  ATOMS.CAST.SPIN P0, [R0], R2, R3 ;  /* 0x000000020000758d */ /* 0x000e240001800003 */
[----:B0-----:R-:W-:Y:S05]  /*a2e0*/  @!P0 BRA `(.L_x_1013) ;  /* 0xfffffffc00f08947 */ /* 0x001fea000383ffff */
[----:B------:R-:W-:Y:S05]  /*a2f0*/  BRA `(.L_x_1011) ;  /* 0x00000000000c7947 */ /* 0x000fea0003800000 */
.L_x_1012:
[----:B------:R-:W2:Y:S02]  /*a300*/  LD.E R0, desc[UR14][R4.64] ;  /* 0x0000000e04007980 */ /* 0x000ea4000c101900 */
[----:B--2---:R-:W-:-:S05]  /*a310*/  IADD3 R3, PT, PT, R54, R0, RZ ;  /* 0x0000000036037210 */ /* 0x004fca0007ffe0ff */
[----:B------:R0:W-:Y:S02]  /*a320*/  ST.E desc[UR14][R4.64], R3 ;  /* 0x0000000304007985 */ /* 0x0001e4000c10190e */
.L_x_1011:
[----:B------:R-:W-:Y:S05]  /*a330*/  BSYNC.RECONVERGENT B0 ;  /* 0x0000000000007941 */ /* 0x000fea0003800200 */
.L_x_1010:
[----:B------:R1:W-:Y:S01]  /*a340*/  ATOM.E.ADD.F16x2.RN.STRONG.GPU P0, RZ, desc[UR14][R4.64+0x4], R53 ;  /* 0x8000043504ff79a2 */ /* 0x0003e2000c10e10e */
[----:B------:R-:W-:Y:S04]  /*a350*/  BSSY.RECONVERGENT B0, `(.L_x_1014) ;  /* 0x000000e000007945 */ /* 0x000fe80003800200 */
[----:B-1----:R-:W-:Y:S05]  /*a360*/  @P0 BRA `(.L_x_1015) ;  /* 0x0000000000300947 */ /* 0x002fea0003800000 */
[----:B------:R-:W1:Y:S02]  /*a370*/  QSPC.E.S P0, RZ, [R4+0x4] ;  /* 0x0000040004ff73aa */ /* 0x000e640000000500 */
[----:B-1----:R-:W-:Y:S05]  /*a380*/  @!P0 BRA `(.L_x_1016) ;  /* 0x00000000001c8947 */ /* 0x002fea0003800000 */
[----:B------:R-:W-:-:S04]  /*a390*/  MOV R2, R4 ;  /* 0x0000000400027202 */ /* 0x000fc80000000f00 */
[----:B------:R-:W-:-:S07]  /*a3a0*/  MOV R0, R2 ;  /* 0x0000000200007202 */ /* 0x000fce0000000f00 */
.L_x_1017:
[----:B------:R-:W0:Y:S02]  /*a3b0*/  LDS R2, [R0+0x4] ;  /* 0x0000040000027984 */ /* 0x000e240000000800 */
[----:B0-----:R-:W-:-:S05]  /*a3c0*/  HFMA2 R3, R2, 1, 1, R53 ;  /* 0x3c003c0002037831 */ /* 0x001fca0000000035 */
[----:B------:R-:W0:Y:S02]  /*a3d0*/  ATOMS.CAST.SPIN P0, [R0+0x4], R2, R3 ;  /* 0x000004020000758d */ /* 0x000e240001800003 */
[----:B0-----:R-:W-:Y:S05]  /*a3e0*/  @!P0 BRA `(.L_x_1017) ;  /* 0xfffffffc00f08947 */ /* 0x001fea000383ffff */
[----:B------:R-:W-:Y:S05]  /*a3f0*/  BRA `(.L_x_1015) ;  /* 0x00000000000c7947 */ /* 0x000fea0003800000 */
.L_x_1016:
[----:B------:R-:W0:Y:S02]  /*a400*/  LD.E R0, desc[UR14][R4.64+0x4] ;  /* 0x0000040e04007980 */ /* 0x000e24000c101900 */
[----:B0-----:R-:W-:-:S05]  /*a410*/  IADD3 R3, PT, PT, R53, R0, RZ ;  /* 0x0000000035037210 */ /* 0x001fca0007ffe0ff */
[----:B------:R1:W-:Y:S02]  /*a420*/  ST.E desc[UR14][R4.64+0x4], R3 ;  /* 0x0000040304007985 */ /* 0x0003e4000c10190e */
.L_x_1015:
[----:B------:R-:W-:Y:S05]  /*a430*/  BSYNC.RECONVERGENT B0 ;  /* 0x0000000000007941 */ /* 0x000fea0003800200 */
.L_x_1014:
        /* <DEDUP_REMOVED lines=12> */
.L_x_1021:
[----:B------:R-:W0:Y:S02]  /*a500*/  LDS R2, [R0] ;  /* 0x0000000000027984 */ /* 0x000e240000000800 */
[----:B0-----:R-:W-:-:S05]  /*a510*/  HADD2 R3, R2, R52 ;  /* 0x0000003402037230 */ /* 0x001fca0000000000 */
[----:B------:R-:W0:Y:S02]  /*a520*/  ATOMS.CAST.SPIN P0, [R0], R2, R3 ;  /* 0x000000020000758d */ /* 0x000e240001800003 */
[----:B0-----:R-:W-:Y:S05]  /*a530*/  @!P0 BRA `(.L_x_1021) ;  /* 0xfffffffc00f08947 */ /* 0x001fea000383ffff */
[----:B------:R-:W-:Y:S05]  /*a540*/  BRA `(.L_x_1019) ;  /* 0x00000000000c7947 */ /* 0x000fea0003800000 */
.L_x_1020:
[----:B------:R-:W2:Y:S02]  /*a550*/  LD.E R0, desc[UR14][R4.64] ;  /* 0x0000000e04007980 */ /* 0x000ea4000c101900 */
[----:B--2---:R-:W-:-:S05]  /*a560*/  IADD3 R3, PT, PT, R52, R0, RZ ;  /* 0x0000000034037210 */ /* 0x004fca0007ffe0ff */
[----:B------:R0:W-:Y:S02]  /*a570*/  ST.E desc[UR14][R4.64], R3 ;  /* 0x0000000304007985 */ /* 0x0001e4000c10190e */
.L_x_1019:
[----:B------:R-:W-:Y:S05]  /*a580*/  BSYNC.RECONVERGENT B0 ;  /* 0x0000000000007941 */ /* 0x000fea0003800200 */
.L_x_1018:
[----:B------:R1:W-:Y:S01]  /*a590*/  ATOM.E.ADD.F16x2.RN.STRONG.GPU P0, RZ, desc[UR14][R4.64+0x4], R51 ;  /* 0x8000043304ff79a2 */ /* 0x0003e2000c10e10e */
[----:B------:R-:W-:Y:S04]  /*a5a0*/  BSSY.RECONVERGENT B0, `(.L_x_1022) ;  /* 0x000000e000007945 */ /* 0x000fe80003800200 */
[----:B-1----:R-:W-:Y:S05]  /*a5b0*/  @P0 BRA `(.L_x_1023) ;  /* 0x0000000000300947 */ /* 0x002fea0003800000 */
[----:B------:R-:W1:Y:S02]  /*a5c0*/  QSPC.E.S P0, RZ, [R4+0x4] ;  /* 0x0000040004ff73aa */ /* 0x000e640000000500 */
[----:B-1----:R-:W-:Y:S05]  /*a5d0*/  @!P0 BRA `(.L_x_1024) ;  /* 0x00000000001c8947 */ /* 0x002fea0003800000 */
[----:B------:R-:W-:-:S04]  /*a5e0*/  MOV R2, R4 ;  /* 0x0000000400027202 */ /* 0x000fc80000000f00 */
[----:B------:R-:W-:-:S07]  /*a5f0*/  MOV R0, R2 ;  /* 0x0000000200007202 */ /* 0x000fce0000000f00 */
.L_x_1025:
[----:B------:R-:W0:Y:S02]  /*a600*/  LDS R2, [R0+0x4] ;  /* 0x0000040000027984 */ /* 0x000e240000000800 */
[----:B0-----:R-:W-:-:S05]  /*a610*/  HFMA2 R3, R2, 1, 1, R51 ;  /* 0x3c003c0002037831 */ /* 0x001fca0000000033 */
[----:B------:R-:W0:Y:S02]  /*a620*/  ATOMS.CAST.SPIN P0, [R0+0x4], R2, R3 ;  /* 0x000004020000758d */ /* 0x000e240001800003 */
[----:B0-----:R-:W-:Y:S05]  /*a630*/  @!P0 BRA `(.L_x_1025) ;  /* 0xfffffffc00f08947 */ /* 0x001fea000383ffff */
[----:B------:R-:W-:Y:S05]  /*a640*/  BRA `(.L_x_1023) ;  /* 0x00000000000c7947 */ /* 0x000fea0003800000 */
.L_x_1024:
[----:B------:R-:W0:Y:S02]  /*a650*/  LD.E R0, desc[UR14][R4.64+0x4] ;  /* 0x0000040e04007980 */ /* 0x000e24000c101900 */
[----:B0-----:R-:W-:-:S05]  /*a660*/  IADD3 R3, PT, PT, R51, R0, RZ ;  /* 0x0000000033037210 */ /* 0x001fca0007ffe0ff */
[----:B------:R1:W-:Y:S02]  /*a670*/  ST.E desc[UR14][R4.64+0x4], R3 ;  /* 0x0000040304007985 */ /* 0x0003e4000c10190e */
.L_x_1023:
[----:B------:R-:W-:Y:S05]  /*a680*/  BSYNC.RECONVERGENT B0 ;  /* 0x0000000000007941 */ /* 0x000fea0003800200 */
.L_x_1022:
        /* <DEDUP_REMOVED lines=12> */
.L_x_1029:
[----:B------:R-:W0:Y:S02]  /*a750*/  LDS R2, [R0] ;  /* 0x0000000000027984 */ /* 0x000e240000000800 */
[----:B0-----:R-:W-:-:S05]  /*a760*/  HADD2 R3, R2, R50 ;  /* 0x0000003202037230 */ /* 0x001fca0000000000 */
[----:B------:R-:W0:Y:S02]  /*a770*/  ATOMS.CAST.SPIN P0, [R0], R2, R3 ;  /* 0x000000020000758d */ /* 0x000e240001800003 */
[----:B0-----:R-:W-:Y:S05]  /*a780*/  @!P0 BRA `(.L_x_1029) ;  /* 0xfffffffc00f08947 */ /* 0x001fea000383ffff */
[----:B------:R-:W-:Y:S05]  /*a790*/  BRA `(.L_x_1027) ;  /* 0x00000000000c7947 */ /* 0x000fea0003800000 */
.L_x_1028:
[----:B------:R-:W2:Y:S02]  /*a7a0*/  LD.E R0, desc[UR14][R4.64] ;  /* 0x0000000e04007980 */ /* 0x000ea4000c101900 */
[----:B--2---:R-:W-:-:S05]  /*a7b0*/  IADD3 R3, PT, PT, R50, R0, RZ ;  /* 0x0000000032037210 */ /* 0x004fca0007ffe0ff */
[----:B------:R0:W-:Y:S02]  /*a7c0*/  ST.E desc[UR14][R4.64], R3 ;  /* 0x0000000304007985 */ /* 0x0001e4000c10190e */
.L_x_1027:
[----:B------:R-:W-:Y:S05]  /*a7d0*/  BSYNC.RECONVERGENT B0 ;  /* 0x0000000000007941 */ /* 0x000fea0003800200 */
.L_x_1026:
[----:B------:R1:W-:Y:S02]  /*a7e0*/  ATOM.E.ADD.F16x2.RN.STRONG.GPU P0, RZ, desc[UR14][R4.64+0x4], R48 ;  /* 0x8000043004ff79a2 */ /* 0x0003e4000c10e10e */
[----:B-1----:R-:W-:Y:S05]  /*a7f0*/  @P0 EXIT ;  /* 0x000000000000094d */ /* 0x002fea0003800000 */
[----:B------:R-:W1:Y:S02]  /*a800*/  QSPC.E.S P0, RZ, [R4+0x4] ;  /* 0x0000040004ff73aa */ /* 0x000e640000000500 */
[----:B-1----:R-:W-:Y:S05]  /*a810*/  @!P0 BRA `(.L_x_1030) ;  /* 0x00000000001c8947 */ /* 0x002fea0003800000 */
[----:B------:R-:W-:-:S04]  /*a820*/  MOV R2, R4 ;  /* 0x0000000400027202 */ /* 0x000fc80000000f00 */
[----:B------:R-:W-:-:S07]  /*a830*/  MOV R0, R2 ;  /* 0x0000000200007202 */ /* 0x000fce0000000f00 */
.L_x_1031:
[----:B------:R-:W0:Y:S02]  /*a840*/  LDS R2, [R0+0x4] ;  /* 0x0000040000027984 */ /* 0x000e240000000800 */
[----:B0-----:R-:W-:-:S05]  /*a850*/  HFMA2 R3, R2, 1, 1, R48 ;  /* 0x3c003c0002037831 */ /* 0x001fca0000000030 */
[----:B------:R-:W0:Y:S02]  /*a860*/  ATOMS.CAST.SPIN P0, [R0+0x4], R2, R3 ;  /* 0x000004020000758d */ /* 0x000e240001800003 */
[----:B0-----:R-:W-:Y:S05]  /*a870*/  @!P0 BRA `(.L_x_1031) ;  /* 0xfffffffc00f08947 */ /* 0x001fea000383ffff */
[----:B------:R-:W-:Y:S05]  /*a880*/  EXIT ;  /* 0x000000000000794d */ /* 0x000fea0003800000 */
.L_x_1030:
[----:B------:R-:W0:Y:S02]  /*a890*/  LD.E R0, desc[UR14][R4.64+0x4] ;  /* 0x0000040e04007980 */ /* 0x000e24000c101900 */
[----:B0-----:R-:W-:-:S05]  /*a8a0*/  IADD3 R3, PT, PT, R48, R0, RZ ;  /* 0x0000000030037210 */ /* 0x001fca0007ffe0ff */
[----:B------:R-:W-:Y:S01]  /*a8b0*/  ST.E desc[UR14][R4.64+0x4], R3 ;  /* 0x0000040304007985 */ /* 0x000fe2000c10190e */
[----:B------:R-:W-:Y:S05]  /*a8c0*/  EXIT ;  /* 0x000000000000794d */ /* 0x000fea0003800000 */
.L_x_1032:
        /* <DEDUP_REMOVED lines=11> */
.L_x_3580:


//--------------------- .text._Z23gemm_half_q_half_kernelILi4ELi4ELb0ELb0ELi32EEvPK6__halfPKjS4_S2_PS0_iiiiPKtS7_iiiiiibS2_i --------------------------
	.section	.text._Z23gemm_half_q_half_kernelILi4ELi4ELb0ELb0ELi32EEvPK6__halfPKjS4_S2_PS0_iiiiPKtS7_iiiiiibS2_i,"ax",@progbits
	.align	128
        .global         _Z23gemm_half_q_half_kernelILi4ELi4ELb0ELb0ELi32EEvPK6__halfPKjS4_S2_PS0_iiiiPKtS7_iiiiiibS2_i
        .type           _Z23gemm_half_q_half_kernelILi4ELi4ELb0ELb0ELi32EEvPK6__halfPKjS4_S2_PS0_iiiiPKtS7_iiiiiibS2_i,@function
        .size           _Z23gemm_half_q_half_kernelILi4ELi4ELb0ELb0ELi32EEvPK6__halfPKjS4_S2_PS0_iiiiPKtS7_iiiiiibS2_i,(.L_x_3581 - _Z23gemm_half_q_half_kernelILi4ELi4ELb0ELb0ELi32EEvPK6__halfPKjS4_S2_PS0_iiiiPKtS7_iiiiiibS2_i)
        .other          _Z23gemm_half_q_half_kernelILi4ELi4ELb0ELb0ELi32EEvPK6__halfPKjS4_S2_PS0_iiiiPKtS7_iiiiiibS2_i,@"STO_CUDA_ENTRY STV_DEFAULT"
_Z23gemm_half_q_half_kernelILi4ELi4ELb0ELb0ELi32EEvPK6__halfPKjS4_S2_PS0_iiiiPKtS7_iiiiiibS2_i:
.text._Z23gemm_half_q_half_kernelILi4ELi4ELb0ELb0ELi32EEvPK6__halfPKjS4_S2_PS0_iiiiPKtS7_iiiiiibS2_i:
        /* <DEDUP_REMOVED lines=9> */
[----:B0-----:R-:W-:Y:S01]  /*0090*/  SHF.L.U32 R0, R2, 0x5, RZ ;  /* 0x0000000502007819 */ /* 0x001fe200000006ff */
        /* <DEDUP_REMOVED lines=30> */
[----:B------:R-:W-:Y:S01]  /*0280*/  ISETP.GE.AND P0, PT, R13, RZ, PT ;  /* 0x000000ff0d00720c */ /* 0x000fe20003f06270 */
[----:B------:R-:W-:Y:S01]  /*0290*/  VIADD R23, R7, 0x40 ;  /* 0x0000004007177836 */ /* 0x000fe20000000000 */
[----:B0-----:R-:W-:-:S11]  /*02a0*/  IADD3 R7, PT, PT, R16, R11, RZ ;  /* 0x0000000b10077210 */ /* 0x001fd60007ffe0ff */
[----:B------:R-:W-:Y:S05]  /*02b0*/  @P0 BRA `(.L_x_1036) ;  /* 0x0000000000ec0947 */ /* 0x000fea0003800000 */
[----:B------:R-:W-:Y:S01]  /*02c0*/  IMAD.MOV R14, RZ, RZ, -R13 ;  /* 0x000000ffff0e7224 */ /* 0x000fe200078e0a0d */
[----:B------:R-:W-:-:S04]  /*02d0*/  PLOP3.LUT P0, PT, PT, PT, PT, 0x80, 0x8 ;  /* 0x000000000008781c */ /* 0x000fc80003f0f070 */
[----:B------:R-:W-:-:S13]  /*02e0*/  ISETP.GT.AND P1, PT, R14, 0x3, PT ;  /* 0x000000030e00780c */ /* 0x000fda0003f24270 */
[----:B------:R-:W-:Y:S05]  /*02f0*/  @!P1 BRA `(.L_x_1037) ;  /* 0x0000000000849947 */ /* 0x000fea0003800000 */
[----:B------:R-:W-:-:S13]  /*0300*/  PLOP3.LUT P0, PT, PT, PT, PT, 0x8, 0x80 ;  /* 0x000000000080781c */ /* 0x000fda0003f0e170 */
.L_x_1038:
[----:B------:R-:W-:Y:S02]  /*0310*/  IADD3 R15, P1, PT, R22, R7, RZ ;  /* 0x00000007160f7210 */ /* 0x000fe40007f3e0ff */
[C---:B------:R-:W-:Y:S02]  /*0320*/  IADD3 R16, PT, PT, R7.reuse, R11, RZ ;  /* 0x0000000b07107210 */ /* 0x040fe40007ffe0ff */
[----:B------:R-:W-:Y:S02]  /*0330*/  LEA.HI.X.SX32 R18, R7, RZ, 0x1, P1 ;  /* 0x000000ff07127211 */ /* 0x000fe400008f0eff */
[C---:B------:R-:W-:Y:S01]  /*0340*/  LEA R14, P1, R15.reuse, UR4, 0x1 ;  /* 0x000000040f0e7c11 */ /* 0x040fe2000f8208ff */
[----:B------:R-:W-:Y:S01]  /*0350*/  IMAD.IADD R7, R16, 0x1, R11 ;  /* 0x0000000110077824 */ /* 0x000fe200078e020b */
[----:B------:R-:W-:Y:S02]  /*0360*/  IADD3 R17, P2, PT, R22, R16, RZ ;  /* 0x0000001016117210 */ /* 0x000fe40007f5e0ff */
[----:B------:R-:W-:-:S02]  /*0370*/  LEA.HI.X R15, R15, UR5, R18, 0x1, P1 ;  /* 0x000000050f0f7c11 */ /* 0x000fc400088f0c12 */
[----:B------:R-:W-:Y:S02]  /*0380*/  IADD3 R24, PT, PT, R7, R11, RZ ;  /* 0x0000000b07187210 */ /* 0x000fe40007ffe0ff */
[----:B------:R-:W-:Y:S01]  /*0390*/  LEA.HI.X.SX32 R20, R16, RZ, 0x1, P2 ;  /* 0x000000ff10147211 */ /* 0x000fe200010f0eff */
[----:B------:R-:W2:Y:S01]  /*03a0*/  LDG.E.U16.CONSTANT R14, desc[UR6][R14.64] ;  /* 0x000000060e0e7981 */ /* 0x000ea2000c1e9500 */
[C---:B------:R-:W-:Y:S02]  /*03b0*/  LEA R16, P1, R17.reuse, UR4, 0x1 ;  /* 0x0000000411107c11 */ /* 0x040fe4000f8208ff */
[C---:B------:R-:W-:Y:S02]  /*03c0*/  IADD3 R19, P3, PT, R22.reuse, R7, RZ ;  /* 0x0000000716137210 */ /* 0x040fe40007f7e0ff */
[----:B------:R-:W-:Y:S02]  /*03d0*/  IADD3 R21, P4, PT, R22, R24, RZ ;  /* 0x0000001816157210 */ /* 0x000fe40007f9e0ff */
[----:B------:R-:W-:-:S02]  /*03e0*/  LEA.HI.X R17, R17, UR5, R20, 0x1, P1 ;  /* 0x0000000511117c11 */ /* 0x000fc400088f0c14 */
[----:B------:R-:W-:Y:S02]  /*03f0*/  LEA.HI.X.SX32 R28, R7, RZ, 0x1, P3 ;  /* 0x000000ff071c7211 */ /* 0x000fe400018f0eff */
[----:B------:R-:W-:Y:S01]  /*0400*/  LEA R18, P2, R19, UR4, 0x1 ;  /* 0x0000000413127c11 */ /* 0x000fe2000f8408ff */
[----:B------:R-:W3:Y:S01]  /*0410*/  LDG.E.U16.CONSTANT R16, desc[UR6][R16.64] ;  /* 0x0000000610107981 */ /* 0x000ee2000c1e9500 */
[----:B------:R-:W-:Y:S02]  /*0420*/  LEA.HI.X.SX32 R26, R24, RZ, 0x1, P4 ;  /* 0x000000ff181a7211 */ /* 0x000fe400020f0eff */
[----:B------:R-:W-:Y:S02]  /*0430*/  LEA R20, P1, R21, UR4, 0x1 ;  /* 0x0000000415147c11 */ /* 0x000fe4000f8208ff */
[----:B------:R-:W-:Y:S02]  /*0440*/  LEA.HI.X R19, R19, UR5, R28, 0x1, P2 ;  /* 0x0000000513137c11 */ /* 0x000fe400090f0c1c */
[----:B------:R-:W-:-:S03]  /*0450*/  LEA.HI.X R21, R21, UR5, R26, 0x1, P1 ;  /* 0x0000000515157c11 */ /* 0x000fc600088f0c1a */
[----:B------:R-:W4:Y:S04]  /*0460*/  LDG.E.U16.CONSTANT R18, desc[UR6][R18.64] ;  /* 0x0000000612127981 */ /* 0x000f28000c1e9500 */
[----:B------:R-:W5:Y:S01]  /*0470*/  LDG.E.U16.CONSTANT R20, desc[UR6][R20.64] ;  /* 0x0000000614147981 */ /* 0x000f62000c1e9500 */
[----:B------:R-:W-:-:S05]  /*0480*/  VIADD R13, R13, 0x4 ;  /* 0x000000040d0d7836 */ /* 0x000fca0000000000 */
[----:B------:R-:W-:Y:S02]  /*0490*/  ISETP.GE.AND P1, PT, R13, -0x3, PT ;  /* 0xfffffffd0d00780c */ /* 0x000fe40003f26270 */
[----:B------:R-:W-:Y:S01]  /*04a0*/  IADD3 R7, PT, PT, R24, R11, RZ ;  /* 0x0000000b18077210 */ /* 0x000fe20007ffe0ff */
[----:B--2---:R-:W-:Y:S04]  /*04b0*/  STS.U16 [R23], R14 ;  /* 0x0000000e17007388 */ /* 0x004fe80000000400 */
[----:B---3--:R-:W-:Y:S04]  /*04c0*/  STS.U16 [R23+0x40], R16 ;  /* 0x0000401017007388 */ /* 0x008fe80000000400 */
[----:B----4-:R-:W-:Y:S04]  /*04d0*/  STS.U16 [R23+0x80], R18 ;  /* 0x0000801217007388 */ /* 0x010fe80000000400 */
[----:B-----5:R0:W-:Y:S02]  /*04e0*/  STS.U16 [R23+0xc0], R20 ;  /* 0x0000c01417007388 */ /* 0x0201e40000000400 */
[----:B0-----:R-:W-:Y:S01]  /*04f0*/  VIADD R23, R23, 0x100 ;  /* 0x0000010017177836 */ /* 0x001fe20000000000 */
[----:B------:R-:W-:Y:S06]  /*0500*/  @!P1 BRA `(.L_x_1038) ;  /* 0xfffffffc00809947 */ /* 0x000fec000383ffff */
.L_x_1037:
        /* <DEDUP_REMOVED lines=20> */
.L_x_1039:
[----:B------:R-:W-:-:S13]  /*0650*/  ISETP.EQ.AND P1, PT, R13, RZ, PT ;  /* 0x000000ff0d00720c */ /* 0x000fda0003f22270 */
[----:B------:R-:W-:Y:S05]  /*0660*/  @!P0 BRA P1, `(.L_x_1034) ;  /* 0x00000004007c8947 */ /* 0x000fea0000800000 */
.L_x_1036:
        /* <DEDUP_REMOVED lines=12> */
.L_x_1035:
        /* <DEDUP_REMOVED lines=17> */
.L_x_1042:
        /* <DEDUP_REMOVED lines=32> */
.L_x_1041:
[----:B------:R-:W-:-:S05]  /*0a40*/  IMAD.MOV R14, RZ, RZ, -R22 ;  /* 0x000000ffff0e7224 */ /* 0x000fca00078e0a16 */
        /* <DEDUP_REMOVED lines=20> */
.L_x_1043:
[----:B------:R-:W-:-:S13]  /*0b90*/  ISETP.NE.OR P0, PT, R22, RZ, P0 ;  /* 0x000000ff1600720c */ /* 0x000fda0000705670 */
[----:B------:R-:W-:Y:S05]  /*0ba0*/  @!P0 BRA `(.L_x_1034) ;  /* 0x00000000002c8947 */ /* 0x000fea0003800000 */
.L_x_1040:
        /* <DEDUP_REMOVED lines=11> */
.L_x_1034:
[----:B------:R-:W-:Y:S05]  /*0c60*/  BSYNC.RECONVERGENT B0 ;  /* 0x0000000000007941 */ /* 0x000fea0003800200 */
.L_x_1033:
        /* <DEDUP_REMOVED lines=9> */
[----:B------:R-:W-:Y:S01]  /*0d00*/  VIMNMX R6, PT, PT, R6, 0x1, !PT ;  /* 0x0000000106067848 */ /* 0x000fe20007fe0100 */
[----:B------:R-:W-:-:S04]  /*0d10*/  IMAD R13, R10, R7, RZ ;  /* 0x000000070a0d7224 */ /* 0x000fc800078e02ff */
[----:B------:R-:W-:Y:S01]  /*0d20*/  IMAD.MOV R6, RZ, RZ, -R6 ;  /* 0x000000ffff067224 */ /* 0x000fe200078e0a06 */
[----:B------:R-:W-:-:S04]  /*0d30*/  LEA R4, R13, R4, 0x2 ;  /* 0x000000040d047211 */ /* 0x000fc800078e10ff */
[----:B------:R-:W-:Y:S01]  /*0d40*/  ISETP.GE.AND P0, PT, R6, RZ, PT ;  /* 0x000000ff0600720c */ /* 0x000fe20003f06270 */
[----:B------:R-:W-:-:S12]  /*0d50*/  IMAD R4, R5, 0x4, R4 ;  /* 0x0000000405047824 */ /* 0x000fd800078e0204 */
[----:B------:R-:W-:Y:S05]  /*0d60*/  @P0 BRA `(.L_x_1045) ;  /* 0x00000000008c0947 */ /* 0x000fea0003800000 */
[----:B------:R-:W-:Y:S02]  /*0d70*/  IADD3 R13, PT, PT, RZ, -R6, RZ ;  /* 0x80000006ff0d7210 */ /* 0x000fe40007ffe0ff */
[----:B------:R-:W-:Y:S02]  /*0d80*/  PLOP3.LUT P0, PT, PT, PT, PT, 0x80, 0x8 ;  /* 0x000000000008781c */ /* 0x000fe40003f0f070 */
[----:B------:R-:W-:-:S13]  /*0d90*/  ISETP.GT.AND P1, PT, R13, 0x3, PT ;  /* 0x000000030d00780c */ /* 0x000fda0003f24270 */
[----:B------:R-:W-:Y:S05]  /*0da0*/  @!P1 BRA `(.L_x_1046) ;  /* 0x0000000000449947 */ /* 0x000fea0003800000 */
[----:B------:R-:W0:Y:S01]  /*0db0*/  LDC.64 R22, c[0x0][0x3a0] ;  /* 0x0000e800ff167b82 */ /* 0x000e220000000a00 */
[----:B------:R-:W-:-:S13]  /*0dc0*/  PLOP3.LUT P0, PT, PT, PT, PT, 0x8, 0x80 ;  /* 0x000000000080781c */ /* 0x000fda0003f0e170 */
.L_x_1047:
        /* <DEDUP_REMOVED lines=15> */
.L_x_1046:
        /* <DEDUP_REMOVED lines=12> */
.L_x_1048:
[----:B------:R-:W-:-:S13]  /*0f80*/  ISETP.NE.OR P0, PT, R6, RZ, P0 ;  /* 0x000000ff0600720c */ /* 0x000fda0000705670 */
[----:B------:R-:W-:Y:S05]  /*0f90*/  @!P0 BRA `(.L_x_1044) ;  /* 0x00000000001c8947 */ /* 0x000fea0003800000 */
.L_x_1045:
[----:B01----:R-:W0:Y:S02]  /*0fa0*/  LDC.64 R14, c[0x0][0x3a0] ;  /* 0x0000e800ff0e7b82 */ /* 0x003e240000000a00 */
.L_x_1049:
[----:B0-----:R-:W-:Y:S01]  /*0fb0*/  IMAD.WIDE R16, R4, 0x2, R14 ;  /* 0x0000000204107825 */ /* 0x001fe200078e020e */
[----:B------:R-:W-:-:S03]  /*0fc0*/  IADD3 R6, PT, PT, R6, 0x1, RZ ;  /* 0x0000000106067810 */ /* 0x000fc60007ffe0ff */
[----:B------:R-:W-:Y:S01]  /*0fd0*/  IMAD.IADD R4, R4, 0x1, R7 ;  /* 0x0000000104047824 */ /* 0x000fe200078e0207 */
[----:B------:R2:W-:Y:S01]  /*0fe0*/  STG.E.64 desc[UR6][R16.64], RZ ;  /* 0x000000ff10007986 */ /* 0x0005e2000c101b06 */
[----:B------:R-:W-:-:S13]  /*0ff0*/  ISETP.NE.AND P0, PT, R6, RZ, PT ;  /* 0x000000ff0600720c */ /* 0x000fda0003f05270 */
[----:B--2---:R-:W-:Y:S05]  /*1000*/  @P0 BRA `(.L_x_1049) ;  /* 0xfffffffc00e80947 */ /* 0x004fea000383ffff */
.L_x_1044:
        /* <DEDUP_REMOVED lines=20> */
.L_x_1051:
[----:B------:R-:W1:Y:S01]  /*1150*/  LDC.64 R4, c[0x0][0x390] ;  /* 0x0000e400ff047b82 */ /* 0x000e620000000a00 */
[----:B-----5:R-:W-:-:S04]  /*1160*/  VIADD R2, R13, UR4 ;  /* 0x000000040d027c36 */ /* 0x020fc80008000000 */
[----:B------:R-:W-:-:S05]  /*1170*/  IMAD R6, R2, R7, RZ ;  /* 0x0000000702067224 */ /* 0x000fca00078e02ff */
[----:B0-----:R-:W-:-:S04]  /*1180*/  SHF.R.S32.HI R17, RZ, 0x1f, R6 ;  /* 0x0000001fff117819 */ /* 0x001fc80000011406 */
[----:B------:R-:W-:-:S04]  /*1190*/  LEA.HI R6, R17, R6, RZ, 0x3 ;  /* 0x0000000611067211 */ /* 0x000fc800078f18ff */
[----:B------:R-:W-:-:S05]  /*11a0*/  LEA.HI.SX32 R17, R6, R21, 0x1d ;  /* 0x0000001506117211 */ /* 0x000fca00078feaff */
[----:B-1----:R-:W-:Y:S01]  /*11b0*/  IMAD.WIDE R4, R17, 0x4, R4 ;  /* 0x0000000411047825 */ /* 0x002fe200078e0204 */
[----:B------:R-:W-:Y:S01]  /*11c0*/  SHF.L.U32 R19, R22, 0x1, RZ ;  /* 0x0000000116137819 */ /* 0x000fe200000006ff */
[----:B------:R-:W0:Y:S04]  /*11d0*/  LDC.64 R16, c[0x0][0x398] ;  /* 0x0000e600ff107b82 */ /* 0x000e280000000a00 */
[----:B------:R-:W2:Y:S01]  /*11e0*/  LDG.E.CONSTANT R5, desc[UR6][R4.64] ;  /* 0x0000000604057981 */ /* 0x000ea2000c1e9900 */
[----:B------:R-:W-:-:S05]  /*11f0*/  IMAD.WIDE.U32 R18, R19, 0x2, R14 ;  /* 0x0000000213127825 */ /* 0x000fca00078e000e */
[----:B------:R-:W3:Y:S01]  /*1200*/  LDG.E.U16.CONSTANT R27, desc[UR6][R18.64+0x2] ;  /* 0x00000206121b7981 */ /* 0x000ee2000c1e9500 */
[----:B0-----:R-:W-:-:S06]  /*1210*/  IMAD.WIDE.U32 R16, R2, 0x2, R16 ;  /* 0x0000000202107825 */ /* 0x001fcc00078e0010 */
[----:B------:R0:W4:Y:S01]  /*1220*/  LDG.E.U16.CONSTANT R16, desc[UR6][R16.64] ;  /* 0x0000000610107981 */ /* 0x000122000c1e9500 */
[----:B------:R-:W-:Y:S01]  /*1230*/  UIADD3 UR4, UPT, UPT, UR4, 0x1, URZ ;  /* 0x0000000104047890 */ /* 0x000fe2000fffe0ff */
[----:B--2---:R-:W-:-:S04]  /*1240*/  SHF.R.U32.HI R2, RZ, R20, R5 ;  /* 0x00000014ff027219 */ /* 0x004fc80000011605 */
[----:B------:R-:W-:Y:S02]  /*1250*/  SHF.R.U32.HI R4, RZ, 0x8, R2 ;  /* 0x00000008ff047819 */ /* 0x000fe40000011602 */
[----:B------:R-:W-:Y:S01]  /*1260*/  LOP3.LUT R6, R2, 0xf, RZ, 0xc0, !PT ;  /* 0x0000000f02067812 */ /* 0x000fe200078ec0ff */
[----:B---3--:R-:W-:Y:S01]  /*1270*/  IMAD.IADD R22, R27, 0x1, R22 ;  /* 0x000000011b167824 */ /* 0x008fe200078e0216 */
[----:B------:R-:W-:Y:S02]  /*1280*/  SHF.R.U32.HI R23, RZ, 0x4, R2 ;  /* 0x00000004ff177819 */ /* 0x000fe40000011602 */
[----:B------:R-:W-:Y:S01]  /*1290*/  LOP3.LUT R4, R4, 0xf, RZ, 0xc0, !PT ;  /* 0x0000000f04047812 */ /* 0x000fe200078ec0ff */
[----:B------:R-:W-:Y:S01]  /*12a0*/  IMAD R25, R6, R6, R6 ;  /* 0x0000000606197224 */ /* 0x000fe200078e0206 */
[----:B------:R-:W-:Y:S02]  /*12b0*/  SHF.R.U32.HI R2, RZ, 0xc, R2 ;  /* 0x0000000cff027819 */ /* 0x000fe40000011602 */
[----:B------:R-:W-:Y:S01]  /*12c0*/  LOP3.LUT R23, R23, 0xf, RZ, 0xc0, !PT ;  /* 0x0000000f17177812 */ /* 0x000fe200078ec0ff */
[----:B------:R-:W-:Y:S01]  /*12d0*/  IMAD R5, R4, R4, R4 ;  /* 0x0000000404057224 */ /* 0x000fe200078e0204 */
[----:B------:R-:W-:-:S02]  /*12e0*/  LOP3.LUT R2, R2, 0xf, RZ, 0xc0, !PT ;  /* 0x0000000f02027812 */ /* 0x000fc400078ec0ff */
[----:B------:R-:W-:Y:S01]  /*12f0*/  IADD3 R25, PT, PT, R6, 0x1, R25 ;  /* 0x0000000106197810 */ /* 0x000fe20007ffe019 */
[C---:B------:R-:W-:Y:S01]  /*1300*/  IMAD R6, R23.reuse, R23, R23 ;  /* 0x0000001717067224 */ /* 0x040fe200078e0217 */
[----:B0-----:R-:W-:Y:S01]  /*1310*/  IADD3 R17, PT, PT, R4, 0x1, R5 ;  /* 0x0000000104117810 */ /* 0x001fe20007ffe005 */
[----:B------:R-:W-:Y:S01]  /*1320*/  IMAD R5, R2, R2, R2 ;  /* 0x0000000202057224 */ /* 0x000fe200078e0202 */
[----:B------:R-:W-:Y:S02]  /*1330*/  ISETP.GE.AND P0, PT, R22, R3, PT ;  /* 0x000000031600720c */ /* 0x000fe40003f06270 */
[----:B------:R-:W-:Y:S01]  /*1340*/  IADD3 R23, PT, PT, R23, 0x1, R6 ;  /* 0x0000000117177810 */ /* 0x000fe20007ffe006 */
[----:B------:R-:W4:Y:S01]  /*1350*/  I2F.F16 R25, R25 ;  /* 0x0000001900197306 */ /* 0x000f220000200c00 */
[----:B------:R-:W-:-:S07]  /*1360*/  IADD3 R18, PT, PT, R2, 0x1, R5 ;  /* 0x0000000102127810 */ /* 0x000fce0007ffe005 */
[----:B------:R-:W0:Y:S01]  /*1370*/  I2F.F16 R23, R23 ;  /* 0x0000001700177306 */ /* 0x000e220000200c00 */
[----:B----4-:R-:W-:-:S07]  /*1380*/  HMUL2 R6, R25.H0_H0, R16.H0_H0 ;  /* 0x2000001019067232 */ /* 0x010fce0000000800 */
[----:B------:R-:W1:Y:S01]  /*1390*/  I2F.F16 R17, R17 ;  /* 0x0000001100117306 */ /* 0x000e620000200c00 */
[----:B0-----:R-:W-:-:S07]  /*13a0*/  HMUL2 R5, R23.H0_H0, R16.H0_H0 ;  /* 0x2000001017057232 */ /* 0x001fce0000000800 */
[----:B------:R-:W0:Y:S01]  /*13b0*/  I2F.F16 R19, R18 ;  /* 0x0000001200137306 */ /* 0x000e220000200c00 */
[-C--:B-1----:R-:W-:Y:S02]  /*13c0*/  HMUL2 R4, R17.H0_H0, R16.reuse.H0_H0 ;  /* 0x2000001011047232 */ /* 0x082fe40000000800 */
[----:B0-----:R-:W-:Y:S01]  /*13d0*/  HMUL2 R2, R19.H0_H0, R16.H0_H0 ;  /* 0x2000001013027232 */ /* 0x001fe20000000800 */
[----:B------:R-:W-:Y:S06]  /*13e0*/  @!P0 BRA `(.L_x_1051) ;  /* 0xfffffffc00588947 */ /* 0x000fec000383ffff */
.L_x_1050:
[C---:B------:R-:W-:Y:S01]  /*13f0*/  ISETP.GT.AND P0, PT, R0.reuse, UR5, PT ;  /* 0x0000000500007c0c */ /* 0x040fe2000bf04270 */
[----:B------:R-:W-:Y:S01]  /*1400*/  HFMA2 R13, -RZ, RZ, 0, 0 ;  /* 0x00000000ff0d7431 */ /* 0x000fe200000001ff */
[----:B------:R-:W-:Y:S02]  /*1410*/  SHF.R.S32.HI R3, RZ, 0x1f, R24 ;  /* 0x0000001fff037819 */ /* 0x000fe40000011418 */
[----:B01----:R-:W-:Y:S02]  /*1420*/  CS2R R16, SRZ ;  /* 0x0000000000107805 */ /* 0x003fe4000001ff00 */
[C---:B---3--:R-:W-:Y:S02]  /*1430*/  ISETP.GT.AND P1, PT, R0.reuse, UR8, PT ;  /* 0x0000000800007c0c */ /* 0x048fe4000bf24270 */
[----:B------:R-:W-:Y:S02]  /*1440*/  LEA.HI R3, R3, R24, RZ, 0x5 ;  /* 0x0000001803037211 */ /* 0x000fe400078f28ff */
[----:B----4-:R-:W-:-:S02]  /*1450*/  ISETP.GT.AND P2, PT, R0, UR9, PT ;  /* 0x0000000900007c0c */ /* 0x010fc4000bf44270 */
[C---:B------:R-:W-:Y:S02]  /*1460*/  ISETP.GT.AND P3, PT, R0.reuse, UR10, PT ;  /* 0x0000000a00007c0c */ /* 0x040fe4000bf64270 */
[----:B--2---:R-:W-:Y:S02]  /*1470*/  ISETP.GT.AND P4, PT, R0, UR11, PT ;  /* 0x0000000b00007c0c */ /* 0x004fe4000bf84270 */
[----:B------:R-:W-:Y:S01]  /*1480*/  SHF.R.S32.HI R20, RZ, 0x5, R3 ;  /* 0x00000005ff147819 */ /* 0x000fe20000011403 */
[----:B------:R-:W-:Y:S01]  /*1490*/  IMAD.MOV.U32 R3, RZ, RZ, RZ ;  /* 0x000000ffff037224 */ /* 0x000fe200078e00ff */
        /* <DEDUP_REMOVED lines=9> */
.L_x_1052:
        /* <DEDUP_REMOVED lines=8> */
.L_x_1053:
        /* <DEDUP_REMOVED lines=8> */
.L_x_1054:
        /* <DEDUP_REMOVED lines=8> */
.L_x_1055:
        /* <DEDUP_REMOVED lines=8> */
.L_x_1056:
        /* <DEDUP_REMOVED lines=23> */
[----:B------:R-:W2:Y:S01]  /*18a0*/  LDG.E.128.CONSTANT R16, desc[UR6][R14.64] ;  /* 0x000000060e107981 */ /* 0x000ea2000c1e9d00 */
[----:B------:R-:W-:-:S05]  /*18b0*/  IMAD.WIDE R12, R7, 0x4, R14 ;  /* 0x00000004070c7825 */ /* 0x000fca00078e020e */
[----:B------:R0:W3:Y:S01]  /*18c0*/  LDG.E.128.CONSTANT R20, desc[UR6][R12.64] ;  /* 0x000000060c147981 */ /* 0x0000e2000c1e9d00 */
[----:B------:R-:W-:-:S06]  /*18d0*/  IMAD.WIDE R24, R7, 0x4, R12 ;  /* 0x0000000407187825 */ /* 0x000fcc00078e020c */
[----:B------:R-:W4:Y:S01]  /*18e0*/  LDG.E.128.CONSTANT R24, desc[UR6][R24.64] ;  /* 0x0000000618187981 */ /* 0x000f22000c1e9d00 */
[----:B------:R-:W1:Y:S01]  /*18f0*/  S2UR UR5, SR_CgaCtaId ;  /* 0x00000000000579c3 */ /* 0x000e620000008800 */
[----:B------:R-:W-:Y:S01]  /*1900*/  UMOV UR4, 0x400 ;  /* 0x0000040000047882 */ /* 0x000fe20000000000 */
[----:B------:R-:W-:Y:S02]  /*1910*/  IMAD.MOV.U32 R57, RZ, RZ, 0x3000 ;  /* 0x00003000ff397424 */ /* 0x000fe400078e00ff */
[----:B------:R-:W-:Y:S01]  /*1920*/  HFMA2 R51, -RZ, RZ, 0, 0.015625 ;  /* 0x00002400ff337431 */ /* 0x000fe200000001ff */
[----:B------:R-:W-:Y:S02]  /*1930*/  ISETP.NE.AND P0, PT, R8, 0x1, PT ;  /* 0x000000010800780c */ /* 0x000fe40003f05270 */
[----:B------:R-:W-:Y:S02]  /*1940*/  PRMT R6, R6, 0x5410, R5 ;  /* 0x0000541006067816 */ /* 0x000fe40000000005 */
[----:B------:R-:W-:Y:S01]  /*1950*/  PRMT R4, R4, 0x5410, R2 ;  /* 0x0000541004047816 */ /* 0x000fe20000000002 */
[----:B-1----:R-:W-:-:S09]  /*1960*/  ULEA UR4, UR5, UR4, 0x18 ;  /* 0x0000000405047291 */ /* 0x002fd2000f8ec0ff */
[----:B------:R-:W1:Y:S01]  /*1970*/  LDS.128 R28, [UR4] ;  /* 0x00000004ff1c7984 */ /* 0x000e620008000c00 */
[C---:B--2---:R-:W-:Y:S02]  /*1980*/  LOP3.LUT R11, R17.reuse, 0x70007, RZ, 0xc0, !PT ;  /* 0x00070007110b7812 */ /* 0x044fe400078ec0ff */
[----:B0-----:R-:W-:Y:S02]  /*1990*/  LOP3.LUT R12, R17, 0x380038, RZ, 0xc0, !PT ;  /* 0x00380038110c7812 */ /* 0x001fe400078ec0ff */
[----:B------:R-:W-:Y:S02]  /*19a0*/  LOP3.LUT R11, R11, 0x64006400, RZ, 0xfc, !PT ;  /* 0x640064000b0b7812 */ /* 0x000fe400078efcff */
[C---:B------:R-:W-:Y:S02]  /*19b0*/  LOP3.LUT R3, R16.reuse, 0x380038, RZ, 0xc0, !PT ;  /* 0x0038003810037812 */ /* 0x040fe400078ec0ff */
[----:B------:R-:W-:Y:S02]  /*19c0*/  LOP3.LUT R0, R16, 0x70007, RZ, 0xc0, !PT ;  /* 0x0007000710007812 */ /* 0x000fe400078ec0ff */
[----:B------:R-:W-:-:S02]  /*19d0*/  SHF.R.U32.HI R38, RZ, 0x6, R16 ;  /* 0x00000006ff267819 */ /* 0x000fc40000011610 */
[----:B------:R-:W-:Y:S01]  /*19e0*/  SHF.R.U32.HI R42, RZ, 0xf, R16 ;  /* 0x0000000fff2a7819 */ /* 0x000fe20000011610 */
[----:B------:R-:W-:Y:S01]  /*19f0*/  HADD2 R16, R11, -1028, -1028 ;  /* 0xe404e4040b107430 */ /* 0x000fe20000000000 */
[----:B------:R-:W-:Y:S02]  /*1a00*/  LOP3.LUT R12, R12, 0x64006400, RZ, 0xfc, !PT ;  /* 0x640064000c0c7812 */ /* 0x000fe400078efcff */
[C---:B------:R-:W-:Y:S02]  /*1a10*/  LOP3.LUT R13, R18.reuse, 0x70007, RZ, 0xc0, !PT ;  /* 0x00070007120d7812 */ /* 0x040fe400078ec0ff */
[----:B------:R-:W-:Y:S01]  /*1a20*/  LOP3.LUT R11, R19, 0x70007, RZ, 0xc0, !PT ;  /* 0x00070007130b7812 */ /* 0x000fe200078ec0ff */
[----:B------:R-:W-:Y:S02]  /*1a30*/  HFMA2 R15, R12, R57.H0_H0, -132, -132 ;  /* 0xd820d8200c0f7431 */ /* 0x000fe40000040039 */
[----:B-1----:R-:W-:Y:S01]  /*1a40*/  HFMA2 R12, R16, R28, RZ ;  /* 0x0000001c100c7231 */ /* 0x002fe200000000ff */
[----:B------:R-:W-:-:S02]  /*1a50*/  LOP3.LUT R14, R18, 0x380038, RZ, 0xc0, !PT ;  /* 0x00380038120e7812 */ /* 0x000fc400078ec0ff */
[----:B------:R-:W-:Y:S02]  /*1a60*/  LOP3.LUT R13, R13, 0x64006400, RZ, 0xfc, !PT ;  /* 0x640064000d0d7812 */ /* 0x000fe400078efcff */
[----:B------:R-:W-:Y:S02]  /*1a70*/  LOP3.LUT R11, R11, 0x64006400, RZ, 0xfc, !PT ;  /* 0x640064000b0b7812 */ /* 0x000fe400078efcff */
[--C-:B------:R-:W-:Y:S02]  /*1a80*/  SHF.R.U32.HI R40, RZ, 0x6, R18.reuse ;  /* 0x00000006ff287819 */ /* 0x100fe40000011612 */
[----:B------:R-:W-:Y:S01]  /*1a90*/  SHF.R.U32.HI R44, RZ, 0xf, R18 ;  /* 0x0000000fff2c7819 */ /* 0x000fe20000011612 */
[----:B------:R-:W-:Y:S01]  /*1aa0*/  HFMA2 R48, R15, R29, R12 ;  /* 0x0000001d0f307231 */ /* 0x000fe2000000000c */
[----:B------:R-:W-:Y:S02]  /*1ab0*/  LOP3.LUT R12, R3, 0x64006400, RZ, 0xfc, !PT ;  /* 0x64006400030c7812 */ /* 0x000fe400078efcff */
[----:B------:R-:W-:-:S02]  /*1ac0*/  LOP3.LUT R3, R0, 0x64006400, RZ, 0xfc, !PT ;  /* 0x6400640000037812 */ /* 0x000fc400078efcff */
[----:B------:R-:W-:Y:S01]  /*1ad0*/  LOP3.LUT R18, R14, 0x64006400, RZ, 0xfc, !PT ;  /* 0x640064000e127812 */ /* 0x000fe200078efcff */
[----:B------:R-:W-:Y:S01]  /*1ae0*/  HADD2 R14, R13, -1028, -1028 ;  /* 0xe404e4040d0e7430 */ /* 0x000fe20000000000 */
[--C-:B------:R-:W-:Y:S01]  /*1af0*/  SHF.R.U32.HI R39, RZ, 0x6, R17.reuse ;  /* 0x00000006ff277819 */ /* 0x100fe20000011611 */
[-C--:B------:R-:W-:Y:S01]  /*1b00*/  HFMA2 R0, R12, R57.reuse.H0_H0, -132, -132 ;  /* 0xd820d8200c007431 */ /* 0x080fe20000040039 */
[----:B------:R-:W-:Y:S01]  /*1b10*/  SHF.R.U32.HI R43, RZ, 0xf, R17 ;  /* 0x0000000fff2b7819 */ /* 0x000fe20000011611 */
[----:B------:R-:W-:Y:S01]  /*1b20*/  HADD2 R3, R3, -1028, -1028 ;  /* 0xe404e40403037430 */ /* 0x000fe20000000000 */
[----:B------:R-:W-:Y:S01]  /*1b30*/  LOP3.LUT R17, R19, 0x380038, RZ, 0xc0, !PT ;  /* 0x0038003813117812 */ /* 0x000fe200078ec0ff */
[----:B------:R-:W-:Y:S01]  /*1b40*/  HADD2 R12, R11, -1028, -1028 ;  /* 0xe404e4040b0c7430 */ /* 0x000fe20000000000 */
[--C-:B------:R-:W-:Y:S01]  /*1b50*/  SHF.R.U32.HI R41, RZ, 0x6, R19.reuse ;  /* 0x00000006ff297819 */ /* 0x100fe20000011613 */
[-C--:B------:R-:W-:Y:S01]  /*1b60*/  HFMA2 R13, R18, R57.reuse.H0_H0, -132, -132 ;  /* 0xd820d820120d7431 */ /* 0x080fe20000040039 */
[----:B------:R-:W-:Y:S01]  /*1b70*/  SHF.R.U32.HI R45, RZ, 0xf, R19 ;  /* 0x0000000fff2d7819 */ /* 0x000fe20000011613 */
[-C--:B------:R-:W-:Y:S01]  /*1b80*/  HFMA2 R19, R12, R28.reuse, RZ.H0_H0 ;  /* 0x0000001c0c137231 */ /* 0x080fe200000400ff */
[----:B------:R-:W-:Y:S01]  /*1b90*/  LOP3.LUT R32, R17, 0x64006400, RZ, 0xfc, !PT ;  /* 0x6400640011207812 */ /* 0x000fe200078efcff */
[-C--:B------:R-:W-:Y:S01]  /*1ba0*/  HFMA2 R17, R14, R28.reuse, RZ ;  /* 0x0000001c0e117231 */ /* 0x080fe200000000ff */
[----:B------:R-:W-:Y:S01]  /*1bb0*/  LOP3.LUT R36, R41, 0x70007, RZ, 0xc0, !PT ;  /* 0x0007000729247812 */ /* 0x000fe200078ec0ff */
[----:B------:R-:W-:Y:S01]  /*1bc0*/  HFMA2 R28, R3, R28, RZ ;  /* 0x0000001c031c7231 */ /* 0x000fe200000000ff */
[C---:B------:R-:W-:Y:S01]  /*1bd0*/  LOP3.LUT R18, R39.reuse, 0x70007, RZ, 0xc0, !PT ;  /* 0x0007000727127812 */ /* 0x040fe200078ec0ff */
[----:B------:R-:W-:Y:S01]  /*1be0*/  HFMA2 R11, R32, R57.H0_H0, -132, -132 ;  /* 0xd820d820200b7431 */ /* 0x000fe20000040039 */
[----:B------:R-:W-:Y:S01]  /*1bf0*/  LOP3.LUT R46, R36, 0x64006400, RZ, 0xfc, !PT ;  /* 0x64006400242e7812 */ /* 0x000fe200078efcff */
[----:B------:R-:W0:Y:S01]  /*1c00*/  LDS.128 R32, [UR4+0x10] ;  /* 0x00001004ff207984 */ /* 0x000e220008000c00 */
        /* <DEDUP_REMOVED lines=9> */
[C---:B------:R-:W-:Y:S02]  /*1ca0*/  LOP3.LUT R29, R40.reuse, 0x380038, RZ, 0xc0, !PT ;  /* 0x00380038281d7812 */ /* 0x040fe400078ec0ff */
        /* <DEDUP_REMOVED lines=8> */
[----:B------:R-:W-:Y:S01]  /*1d30*/  HFMA2 R17, R28, R57.H0_H0, -132, -132 ;  /* 0xd820d8201c117431 */ /* 0x000fe20000040039 */
[----:B------:R-:W-:Y:S01]  /*1d40*/  LOP3.LUT R28, R38, 0x380038, RZ, 0xc0, !PT ;  /* 0x00380038261c7812 */ /* 0x000fe200078ec0ff */
[----:B------:R-:W-:-:S02]  /*1d50*/  HADD2 R19, R46, -1028, -1028 ;  /* 0xe404e4042e137430 */ /* 0x000fc40000000000 */
[-C--:B------:R-:W-:Y:S02]  /*1d60*/  HFMA2 R47, R79, R30.reuse, R47 ;  /* 0x0000001e4f2f7231 */ /* 0x080fe4000000002f */
[----:B------:R-:W-:Y:S01]  /*1d70*/  HFMA2 R18, R18, R57.H0_H0, -132, -132 ;  /* 0xd820d82012127431 */ /* 0x000fe20000040039 */
[----:B------:R-:W-:Y:S01]  /*1d80*/  LOP3.LUT R28, R28, 0x64006400, RZ, 0xfc, !PT ;  /* 0x640064001c1c7812 */ /* 0x000fe200078efcff */
[----:B------:R-:W-:Y:S01]  /*1d90*/  HFMA2 R53, R19, R30, R50 ;  /* 0x0000001e13357231 */ /* 0x000fe20000000032 */
[----:B------:R-:W-:Y:S01]  /*1da0*/  LOP3.LUT R39, R39, 0x1c001c0, RZ, 0xc0, !PT ;  /* 0x01c001c027277812 */ /* 0x000fe200078ec0ff */
[----:B------:R-:W-:Y:S01]  /*1db0*/  HFMA2 R52, R17, R31, R29 ;  /* 0x0000001f11347231 */ /* 0x000fe2000000001d */
[C---:B------:R-:W-:Y:S01]  /*1dc0*/  LOP3.LUT R29, R41.reuse, 0x380038, RZ, 0xc0, !PT ;  /* 0x00380038291d7812 */ /* 0x040fe200078ec0ff */
[----:B------:R-:W-:Y:S01]  /*1dd0*/  HFMA2 R78, R28, R57.H0_H0, -132, -132 ;  /* 0xd820d8201c4e7431 */ /* 0x000fe20000040039 */
[----:B------:R-:W-:Y:S01]  /*1de0*/  LOP3.LUT R41, R41, 0x1c001c0, RZ, 0xc0, !PT ;  /* 0x01c001c029297812 */ /* 0x000fe200078ec0ff */
[----:B------:R-:W-:Y:S01]  /*1df0*/  HFMA2 R49, R18, R31, R48 ;  /* 0x0000001f12317231 */ /* 0x000fe20000000030 */
[----:B------:R-:W-:-:S02]  /*1e00*/  LOP3.LUT R30, R29, 0x64006400, RZ, 0xfc, !PT ;  /* 0x640064001d1e7812 */ /* 0x000fc400078efcff */
[----:B------:R-:W-:Y:S01]  /*1e10*/  LOP3.LUT R38, R38, 0x1c001c0, RZ, 0xc0, !PT ;  /* 0x01c001c026267812 */ /* 0x000fe200078ec0ff */
[----:B------:R-:W-:Y:S01]  /*1e20*/  HFMA2 R47, R78, R31, R47 ;  /* 0x0000001f4e2f7231 */ /* 0x000fe2000000002f */
[----:B------:R-:W-:Y:S01]  /*1e30*/  LOP3.LUT R48, R40, 0x64006400, RZ, 0xfc, !PT ;  /* 0x6400640028307812 */ /* 0x000fe200078efcff */
[----:B------:R-:W-:Y:S01]  /*1e40*/  HFMA2 R40, R30, R57.H0_H0, -132, -132 ;  /* 0xd820d8201e287431 */ /* 0x000fe20000040039 */
[----:B------:R-:W-:Y:S02]  /*1e50*/  LOP3.LUT R46, R39, 0x64006400, RZ, 0xfc, !PT ;  /* 0x64006400272e7812 */ /* 0x000fe400078efcff */
[----:B------:R-:W-:Y:S01]  /*1e60*/  LOP3.LUT R50, R41, 0x64006400, RZ, 0xfc, !PT ;  /* 0x6400640029327812 */ /* 0x000fe200078efcff */
[----:B------:R-:W-:Y:S01]  /*1e70*/  HFMA2 R53, R40, R31, R53 ;  /* 0x0000001f28357231 */ /* 0x000fe20000000035 */
[----:B------:R-:W-:Y:S01]  /*1e80*/  LOP3.LUT R30, R38, 0x64006400, RZ, 0xfc, !PT ;  /* 0x64006400261e7812 */ /* 0x000fe200078efcff */
[-C--:B------:R-:W-:Y:S01]  /*1e90*/  HFMA2 R38, R48, R51.reuse.H0_H0, -20, -20 ;  /* 0xcd00cd0030267431 */ /* 0x080fe20000040033 */
[----:B---3--:R-:W-:Y:S01]  /*1ea0*/  LOP3.LUT R28, R20, 0x380038, RZ, 0xc0, !PT ;  /* 0x00380038141c7812 */ /* 0x008fe200078ec0ff */
[-C--:B------:R-:W-:Y:S01]  /*1eb0*/  HFMA2 R39, R46, R51.reuse.H0_H0, -20, -20 ;  /* 0xcd00cd002e277431 */ /* 0x080fe20000040033 */
[----:B------:R-:W-:Y:S01]  /*1ec0*/  LOP3.LUT R48, R21, 0x380038, RZ, 0xc0, !PT ;  /* 0x0038003815307812 */ /* 0x000fe200078ec0ff */
[-C--:B------:R-:W-:Y:S01]  /*1ed0*/  HFMA2 R41, R50, R51.reuse.H0_H0, -20, -20 ;  /* 0xcd00cd0032297431 */ /* 0x080fe20000040033 */
[----:B------:R-:W-:Y:S01]  /*1ee0*/  SHF.R.U32.HI R46, RZ, 0xe, R22 ;  /* 0x0000000eff2e7819 */ /* 0x000fe20000011616 */
[----:B------:R-:W-:-:S02]  /*1ef0*/  HFMA2 R81, R30, R51.H0_H0, -20, -20 ;  /* 0xcd00cd001e517431 */ /* 0x000fc40000040033 */
[-C--:B0-----:R-:W-:Y:S01]  /*1f00*/  HFMA2 R60, R38, R32.reuse, R52 ;  /* 0x00000020263c7231 */ /* 0x081fe20000000034 */
[--C-:B------:R-:W-:Y:S01]  /*1f10*/  SHF.R.U32.HI R30, RZ, 0xe, R20.reuse ;  /* 0x0000000eff1e7819 */ /* 0x100fe20000011614 */
[-C--:B------:R-:W-:Y:S02]  /*1f20*/  HFMA2 R58, R39, R32.reuse, R49 ;  /* 0x00000020273a7231 */ /* 0x080fe40000000031 */
[-C--:B------:R-:W-:Y:S02]  /*1f30*/  HFMA2 R56, R81, R32.reuse, R47 ;  /* 0x0000002051387231 */ /* 0x080fe4000000002f */
[----:B------:R-:W-:Y:S01]  /*1f40*/  HFMA2 R61, R41, R32, R53 ;  /* 0x00000020293d7231 */ /* 0x000fe20000000035 */
[----:B------:R-:W-:Y:S02]  /*1f50*/  LOP3.LUT R47, R20, 0x70007, RZ, 0xc0, !PT ;  /* 0x00070007142f7812 */ /* 0x000fe400078ec0ff */
[----:B------:R-:W-:Y:S02]  /*1f60*/  SHF.R.U32.HI R52, RZ, 0x6, R20 ;  /* 0x00000006ff347819 */ /* 0x000fe40000011614 */
[----:B------:R-:W-:-:S02]  /*1f70*/  LOP3.LUT R20, R21, 0x70007, RZ, 0xc0, !PT ;  /* 0x0007000715147812 */ /* 0x000fc400078ec0ff */
[--C-:B------:R-:W-:Y:S02]  /*1f80*/  SHF.R.U32.HI R32, RZ, 0xe, R21.reuse ;  /* 0x0000000eff207819 */ /* 0x100fe40000011615 */
[----:B------:R-:W-:Y:S02]  /*1f90*/  SHF.R.U32.HI R53, RZ, 0x6, R21 ;  /* 0x00000006ff357819 */ /* 0x000fe40000011615 */
[C---:B------:R-:W-:Y:S02]  /*1fa0*/  LOP3.LUT R21, R22.reuse, 0x70007, RZ, 0xc0, !PT ;  /* 0x0007000716157812 */ /* 0x040fe400078ec0ff */
[----:B------:R-:W-:Y:S02]  /*1fb0*/  LOP3.LUT R49, R22, 0x380038, RZ, 0xc0, !PT ;  /* 0x0038003816317812 */ /* 0x000fe400078ec0ff */
[----:B------:R-:W-:Y:S02]  /*1fc0*/  SHF.R.U32.HI R54, RZ, 0x6, R22 ;  /* 0x00000006ff367819 */ /* 0x000fe40000011616 */
[----:B------:R-:W-:-:S02]  /*1fd0*/  LOP3.LUT R22, R23, 0x70007, RZ, 0xc0, !PT ;  /* 0x0007000717167812 */ /* 0x000fc400078ec0ff */
[----:B------:R-:W-:Y:S02]  /*1fe0*/  LOP3.LUT R29, R42, 0x10001, RZ, 0xc0, !PT ;  /* 0x000100012a1d7812 */ /* 0x000fe400078ec0ff */
[----:B------:R-:W-:Y:S02]  /*1ff0*/  LOP3.LUT R47, R47, 0x64006400, RZ, 0xfc, !PT ;  /* 0x640064002f2f7812 */ /* 0x000fe400078efcff */
[----:B------:R-:W-:Y:S02]  /*2000*/  LOP3.LUT R43, R43, 0x10001, RZ, 0xc0, !PT ;  /* 0x000100012b2b7812 */ /* 0x000fe400078ec0ff */
[----:B------:R-:W-:Y:S01]  /*2010*/  LOP3.LUT R31, R44, 0x10001, RZ, 0xc0, !PT ;  /* 0x000100012c1f7812 */ /* 0x000fe200078ec0ff */
[----:B------:R-:W-:Y:S01]  /*2020*/  HADD2 R80, R47, -1028, -1028 ;  /* 0xe404e4042f507430 */ /* 0x000fe20000000000 */
[----:B------:R-:W-:Y:S02]  /*2030*/  LOP3.LUT R20, R20, 0x64006400, RZ, 0xfc, !PT ;  /* 0x6400640014147812 */ /* 0x000fe400078efcff */
[----:B------:R-:W-:-:S02]  /*2040*/  LOP3.LUT R21, R21, 0x64006400, RZ, 0xfc, !PT ;  /* 0x6400640015157812 */ /* 0x000fc400078efcff */
[----:B------:R-:W-:Y:S01]  /*2050*/  LOP3.LUT R22, R22, 0x64006400, RZ, 0xfc, !PT ;  /* 0x6400640016167812 */ /* 0x000fe200078efcff */
[-C--:B------:R-:W-:Y:S01]  /*2060*/  HFMA2 R56, R80, R33.reuse, R56 ;  /* 0x0000002150387231 */ /* 0x080fe20000000038 */
[--C-:B------:R-:W-:Y:S02]  /*2070*/  SHF.R.U32.HI R55, RZ, 0x6, R23.reuse ;  /* 0x00000006ff377819 */ /* 0x100fe40000011617 */
[----:B------:R-:W-:Y:S01]  /*2080*/  LOP3.LUT R29, R29, 0x20002, R30, 0xf8, !PT ;  /* 0x000200021d1d7812 */ /* 0x000fe200078ef81e */
[----:B------:R-:W-:Y:S01]  /*2090*/  HADD2 R44, R22, -1028, -1028 ;  /* 0xe404e404162c7430 */ /* 0x000fe20000000000 */
[----:B------:R-:W-:Y:S02]  /*20a0*/  LOP3.LUT R30, R43, 0x20002, R32, 0xf8, !PT ;  /* 0x000200022b1e7812 */ /* 0x000fe400078ef820 */
[----:B------:R-:W-:Y:S01]  /*20b0*/  LOP3.LUT R32, R45, 0x10001, RZ, 0xc0, !PT ;  /* 0x000100012d207812 */ /* 0x000fe200078ec0ff */
[----:B------:R-:W-:Y:S01]  /*20c0*/  HADD2 R45, R21, -1028, -1028 ;  /* 0xe404e404152d7430 */ /* 0x000fe20000000000 */
[----:B------:R-:W-:Y:S01]  /*20d0*/  LOP3.LUT R31, R31, 0x20002, R46, 0xf8, !PT ;  /* 0x000200021f1f7812 */ /* 0x000fe200078ef82e */
[----:B------:R-:W-:Y:S01]  /*20e0*/  HADD2 R46, R20, -1028, -1028 ;  /* 0xe404e404142e7430 */ /* 0x000fe20000000000 */
[----:B------:R-:W-:Y:S01]  /*20f0*/  LOP3.LUT R50, R23, 0x380038, RZ, 0xc0, !PT ;  /* 0x0038003817327812 */ /* 0x000fe200078ec0ff */
[-C--:B------:R-:W-:Y:S01]  /*2100*/  HFMA2 R61, R44, R33.reuse, R61 ;  /* 0x000000212c3d7231 */ /* 0x080fe2000000003d */
[----:B------:R-:W-:Y:S01]  /*2110*/  SHF.R.U32.HI R59, RZ, 0xe, R23 ;  /* 0x0000000eff3b7819 */ /* 0x000fe20000011617 */
[-C--:B------:R-:W-:Y:S01]  /*2120*/  HFMA2 R58, R46, R33.reuse, R58 ;  /* 0x000000212e3a7231 */ /* 0x080fe2000000003a */
[----:B------:R-:W-:Y:S01]  /*2130*/  LOP3.LUT R28, R28, 0x64006400, RZ, 0xfc, !PT ;  /* 0x640064001c1c7812 */ /* 0x000fe200078efcff */
[----:B------:R-:W-:Y:S01]  /*2140*/  HFMA2 R60, R45, R33, R60 ;  /* 0x000000212d3c7231 */ /* 0x000fe2000000003c */
[----:B------:R-:W-:-:S02]  /*2150*/  LOP3.LUT R21, R53, 0x70007, RZ, 0xc0, !PT ;  /* 0x0007000735157812 */ /* 0x000fc400078ec0ff */
[----:B------:R-:W-:Y:S01]  /*2160*/  LOP3.LUT R22, R54, 0x70007, RZ, 0xc0, !PT ;  /* 0x0007000736167812 */ /* 0x000fe200078ec0ff */
[-C--:B------:R-:W-:Y:S01]  /*2170*/  HFMA2 R83, R28, R57.reuse.H0_H0, -132, -132 ;  /* 0xd820d8201c537431 */ /* 0x080fe20000040039 */
[----:B------:R-:W-:Y:S02]  /*2180*/  LOP3.LUT R20, R52, 0x70007, RZ, 0xc0, !PT ;  /* 0x0007000734147812 */ /* 0x000fe400078ec0ff */
[----:B------:R-:W-:Y:S02]  /*2190*/  LOP3.LUT R23, R55, 0x70007, RZ, 0xc0, !PT ;  /* 0x0007000737177812 */ /* 0x000fe400078ec0ff */
[----:B------:R-:W-:Y:S01]  /*21a0*/  LOP3.LUT R48, R48, 0x64006400, RZ, 0xfc, !PT ;  /* 0x6400640030307812 */ /* 0x000fe200078efcff */
[----:B------:R-:W-:Y:S01]  /*21b0*/  HFMA2 R56, R83, R34, R56 ;  /* 0x0000002253387231 */ /* 0x000fe20000000038 */
[----:B------:R-:W-:Y:S02]  /*21c0*/  LOP3.LUT R50, R50, 0x64006400, RZ, 0xfc, !PT ;  /* 0x6400640032327812 */ /* 0x000fe400078efcff */
[----:B------:R-:W-:Y:S01]  /*21d0*/  LOP3.LUT R21, R21, 0x64006400, RZ, 0xfc, !PT ;  /* 0x6400640015157812 */ /* 0x000fe200078efcff */
[----:B------:R-:W-:Y:S01]  /*21e0*/  HFMA2 R43, R48, R57.H0_H0, -132, -132 ;  /* 0xd820d820302b7431 */ /* 0x000fe20000040039 */
[----:B------:R-:W-:-:S02]  /*21f0*/  LOP3.LUT R22, R22, 0x64006400, RZ, 0xfc, !PT ;  /* 0x6400640016167812 */ /* 0x000fc400078efcff */
[----:B------:R-:W-:Y:S01]  /*2200*/  LOP3.LUT R20, R20, 0x64006400, RZ, 0xfc, !PT ;  /* 0x6400640014147812 */ /* 0x000fe200078efcff */
[----:B------:R-:W-:Y:S01]  /*2210*/  HADD2 R48, R21, -1028, -1028 ;  /* 0xe404e40415307430 */ /* 0x000fe20000000000 */
[----:B------:R-:W-:Y:S01]  /*2220*/  LOP3.LUT R23, R23, 0x64006400, RZ, 0xfc, !PT ;  /* 0x6400640017177812 */ /* 0x000fe200078efcff */
[----:B------:R-:W-:Y:S01]  /*2230*/  HADD2 R47, R22, -1028, -1028 ;  /* 0xe404e404162f7430 */ /* 0x000fe20000000000 */
[----:B------:R-:W-:Y:S01]  /*2240*/  LOP3.LUT R42, R49, 0x64006400, RZ, 0xfc, !PT ;  /* 0x64006400312a7812 */ /* 0x000fe200078efcff */
[-C--:B------:R-:W-:Y:S01]  /*2250*/  HFMA2 R49, R50, R57.reuse.H0_H0, -132, -132 ;  /* 0xd820d82032317431 */ /* 0x080fe20000040039 */
[----:B----4-:R-:W-:Y:S01]  /*2260*/  SHF.R.U32.HI R21, RZ, 0xd, R25 ;  /* 0x0000000dff157819 */ /* 0x010fe20000011619 */
[----:B------:R-:W-:Y:S01]  /*2270*/  HADD2 R50, R23, -1028, -1028 ;  /* 0xe404e40417327430 */ /* 0x000fe20000000000 */
[----:B------:R-:W-:Y:S01]  /*2280*/  SHF.R.U32.HI R22, RZ, 0xd, R26 ;  /* 0x0000000dff167819 */ /* 0x000fe2000001161a */
[----:B------:R-:W-:Y:S01]  /*2290*/  HADD2 R82, R20, -1028, -1028 ;  /* 0xe404e40414527430 */ /* 0x000fe20000000000 */
[----:B------:R-:W-:Y:S01]  /*22a0*/  SHF.R.U32.HI R20, RZ, 0xd, R24 ;  /* 0x0000000dff147819 */ /* 0x000fe20000011618 */
[----:B------:R-:W-:Y:S01]  /*22b0*/  HFMA2 R42, R42, R57.H0_H0, -132, -132 ;  /* 0xd820d8202a2a7431 */ /* 0x000fe20000040039 */
[----:B------:R-:W-:Y:S01]  /*22c0*/  SHF.R.U32.HI R23, RZ, 0xd, R27 ;  /* 0x0000000dff177819 */ /* 0x000fe2000001161b */
[-C--:B------:R-:W-:Y:S01]  /*22d0*/  HFMA2 R58, R43, R34.reuse, R58 ;  /* 0x000000222b3a7231 */ /* 0x080fe2000000003a */
[----:B------:R-:W-:Y:S01]  /*22e0*/  LOP3.LUT R32, R32, 0x20002, R59, 0xf8, !PT ;  /* 0x0002000220207812 */ /* 0x000fe200078ef83b */
[-C--:B------:R-:W-:Y:S01]  /*22f0*/  HFMA2 R60, R42, R34.reuse, R60 ;  /* 0x000000222a3c7231 */ /* 0x080fe2000000003c */
[----:B------:R-:W-:Y:S01]  /*2300*/  LOP3.LUT R29, R29, 0x40004, R20, 0xf8, !PT ;  /* 0x000400041d1d7812 */ /* 0x000fe200078ef814 */
[----:B------:R-:W-:Y:S01]  /*2310*/  HFMA2 R61, R49, R34, R61 ;  /* 0x00000022313d7231 */ /* 0x000fe2000000003d */
[----:B------:R-:W-:Y:S01]  /*2320*/  LOP3.LUT R30, R30, 0x40004, R21, 0xf8, !PT ;  /* 0x000400041e1e7812 */ /* 0x000fe200078ef815 */
[-C--:B------:R-:W-:Y:S01]  /*2330*/  HFMA2 R70, R82, R35.reuse, R56 ;  /* 0x0000002352467231 */ /* 0x080fe20000000038 */
[----:B------:R-:W-:Y:S01]  /*2340*/  LOP3.LUT R31, R31, 0x40004, R22, 0xf8, !PT ;  /* 0x000400041f1f7812 */ /* 0x000fe200078ef816 */
[-C--:B------:R-:W-:Y:S01]  /*2350*/  HFMA2 R68, R48, R35.reuse, R58 ;  /* 0x0000002330447231 */ /* 0x080fe2000000003a */
[----:B------:R-:W-:Y:S01]  /*2360*/  LOP3.LUT R32, R32, 0x40004, R23, 0xf8, !PT ;  /* 0x0004000420207812 */ /* 0x000fe200078ef817 */
[-C--:B------:R-:W-:Y:S01]  /*2370*/  HFMA2 R69, R47, R35.reuse, R60 ;  /* 0x000000232f457231 */ /* 0x080fe2000000003c */
[----:B------:R-:W0:Y:S01]  /*2380*/  LDS.128 R20, [UR4+0x20] ;  /* 0x00002004ff147984 */ /* 0x000e220008000c00 */
[----:B------:R-:W-:Y:S01]  /*2390*/  LOP3.LUT R56, R25, 0x380038, RZ, 0xc0, !PT ;  /* 0x0038003819387812 */ /* 0x000fe200078ec0ff */
[----:B------:R-:W-:Y:S01]  /*23a0*/  HFMA2 R72, R50, R35, R61 ;  /* 0x0000002332487231 */ /* 0x000fe2000000003d */
[----:B------:R-:W-:-:S02]  /*23b0*/  SHF.R.U32.HI R28, RZ, 0x6, R25 ;  /* 0x00000006ff1c7819 */ /* 0x000fc40000011619 */
[----:B------:R-:W-:Y:S02]  /*23c0*/  LOP3.LUT R66, R25, 0x70007, RZ, 0xc0, !PT ;  /* 0x0007000719427812 */ /* 0x000fe400078ec0ff */
[C---:B------:R-:W-:Y:S02]  /*23d0*/  LOP3.LUT R25, R24.reuse, 0x380038, RZ, 0xc0, !PT ;  /* 0x0038003818197812 */ /* 0x040fe400078ec0ff */
[----:B------:R-:W-:Y:S02]  /*23e0*/  SHF.R.U32.HI R34, RZ, 0x6, R24 ;  /* 0x00000006ff227819 */ /* 0x000fe40000011618 */
        /* <DEDUP_REMOVED lines=9> */
[----:B------:R-:W-:Y:S01]  /*2480*/  HFMA2 R87, R24, R57.H0_H0, -132, -132 ;  /* 0xd820d82018577431 */ /* 0x000fe20000040039 */
[----:B------:R-:W-:-:S02]  /*2490*/  SHF.R.U32.HI R33, RZ, 0x6, R26 ;  /* 0x00000006ff217819 */ /* 0x000fc4000001161a */
[----:B------:R-:W-:Y:S01]  /*24a0*/  LOP3.LUT R27, R28, 0x380038, RZ, 0xc0, !PT ;  /* 0x003800381c1b7812 */ /* 0x000fe200078ec0ff */
[-C--:B------:R-:W-:Y:S01]  /*24b0*/  HFMA2 R64, R64, R57.reuse.H0_H0, -132, -132 ;  /* 0xd820d82040407431 */ /* 0x080fe20000040039 */
[C---:B------:R-:W-:Y:S02]  /*24c0*/  LOP3.LUT R58, R26.reuse, 0x380038, RZ, 0xc0, !PT ;  /* 0x003800381a3a7812 */ /* 0x040fe400078ec0ff */
[----:B------:R-:W-:Y:S02]  /*24d0*/  LOP3.LUT R67, R26, 0x70007, RZ, 0xc0, !PT ;  /* 0x000700071a437812 */ /* 0x000fe400078ec0ff */
[----:B------:R-:W-:Y:S02]  /*24e0*/  LOP3.LUT R60, R59, 0x64006400, RZ, 0xfc, !PT ;  /* 0x640064003b3c7812 */ /* 0x000fe400078efcff */
[----:B------:R-:W-:Y:S01]  /*24f0*/  LOP3.LUT R26, R53, 0x380038, RZ, 0xc0, !PT ;  /* 0x00380038351a7812 */ /* 0x000fe200078ec0ff */
[-C--:B0-----:R-:W-:Y:S01]  /*2500*/  HFMA2 R70, R87, R20.reuse, R70 ;  /* 0x0000001457467231 */ /* 0x081fe20000000046 */
[----:B------:R-:W-:Y:S01]  /*2510*/  LOP3.LUT R86, R25, 0x64006400, RZ, 0xfc, !PT ;  /* 0x6400640019567812 */ /* 0x000fe200078efcff */
[-C--:B------:R-:W-:Y:S01]  /*2520*/  HFMA2 R63, R60, R57.reuse.H0_H0, -132, -132 ;  /* 0xd820d8203c3f7431 */ /* 0x080fe20000040039 */
[----:B------:R-:W-:Y:S01]  /*2530*/  LOP3.LUT R59, R33, 0x380038, RZ, 0xc0, !PT ;  /* 0x00380038213b7812 */ /* 0x000fe200078ec0ff */
[-C--:B------:R-:W-:Y:S01]  /*2540*/  HFMA2 R69, R64, R20.reuse, R69 ;  /* 0x0000001440457231 */ /* 0x080fe20000000045 */
[----:B------:R-:W-:Y:S01]  /*2550*/  LOP3.LUT R24, R27, 0x64006400, RZ, 0xfc, !PT ;  /* 0x640064001b187812 */ /* 0x000fe200078efcff */
[----:B------:R-:W-:Y:S01]  /*2560*/  HFMA2 R86, R86, R57.H0_H0, -132, -132 ;  /* 0xd820d82056567431 */ /* 0x000fe20000040039 */
[----:B------:R-:W-:Y:S01]  /*2570*/  LOP3.LUT R25, R34, 0x380038, RZ, 0xc0, !PT ;  /* 0x0038003822197812 */ /* 0x000fe200078ec0ff */
[----:B------:R-:W-:Y:S01]  /*2580*/  HFMA2 R72, R63, R20, R72 ;  /* 0x000000143f487231 */ /* 0x000fe20000000048 */
        /* <DEDUP_REMOVED lines=14> */
[----:B------:R-:W-:Y:S01]  /*2670*/  HFMA2 R68, R65, R20, R68 ;  /* 0x0000001441447231 */ /* 0x000fe20000000044 */
[----:B------:R-:W-:Y:S02]  /*2680*/  LOP3.LUT R25, R28, 0x1c001c0, RZ, 0xc0, !PT ;  /* 0x01c001c01c197812 */ /* 0x000fe400078ec0ff */
        /* <DEDUP_REMOVED lines=10> */
[----:B------:R-:W-:Y:S01]  /*2730*/  HFMA2 R88, R52, R51.H0_H0, -20, -20 ;  /* 0xcd00cd0034587431 */ /* 0x000fe20000040033 */
[----:B------:R-:W-:-:S02]  /*2740*/  LOP3.LUT R26, R25, 0x64006400, RZ, 0xfc, !PT ;  /* 0x64006400191a7812 */ /* 0x000fc400078efcff */
[----:B------:R-:W-:Y:S01]  /*2750*/  LOP3.LUT R24, R24, 0x64006400, RZ, 0xfc, !PT ;  /* 0x6400640018187812 */ /* 0x000fe200078efcff */
[----:B------:R-:W-:Y:S01]  /*2760*/  HFMA2 R20, R56, R21, R68 ;  /* 0x0000001538147231 */ /* 0x000fe20000000044 */
[----:B------:R-:W-:Y:S01]  /*2770*/  LOP3.LUT R76, R53, 0x64006400, RZ, 0xfc, !PT ;  /* 0x64006400354c7812 */ /* 0x000fe200078efcff */
[-C--:B------:R-:W-:Y:S01]  /*2780*/  HFMA2 R53, R26, R51.reuse.H0_H0, -20, -20 ;  /* 0xcd00cd001a357431 */ /* 0x080fe20000040033 */
[----:B------:R-:W-:Y:S01]  /*2790*/  LOP3.LUT R52, R27, 0x64006400, RZ, 0xfc, !PT ;  /* 0x640064001b347812 */ /* 0x000fe200078efcff */
[----:B------:R-:W-:Y:S01]  /*27a0*/  HFMA2 R85, R24, R51.H0_H0, -20, -20 ;  /* 0xcd00cd0018557431 */ /* 0x000fe20000040033 */
[----:B------:R-:W-:Y:S01]  /*27b0*/  LOP3.LUT R54, R54, 0x1c001c0, RZ, 0xc0, !PT ;  /* 0x01c001c036367812 */ /* 0x000fe200078ec0ff */
[----:B------:R-:W0:Y:S01]  /*27c0*/  LDS.128 R24, [UR4+0x30] ;  /* 0x00003004ff187984 */ /* 0x000e220008000c00 */
[----:B------:R-:W-:Y:S01]  /*27d0*/  LOP3.LUT R55, R55, 0x1c001c0, RZ, 0xc0, !PT ;  /* 0x01c001c037377812 */ /* 0x000fe200078ec0ff */
[----:B------:R-:W-:Y:S01]  /*27e0*/  HFMA2 R70, R88, R21, R70 ;  /* 0x0000001558467231 */ /* 0x000fe20000000046 */
[----:B------:R-:W-:Y:S01]  /*27f0*/  LOP3.LUT R54, R54, 0x64006400, RZ, 0xfc, !PT ;  /* 0x6400640036367812 */ /* 0x000fe200078efcff */
[----:B------:R-:W-:Y:S01]  /*2800*/  HFMA2 R52, R52, R51.H0_H0, -20, -20 ;  /* 0xcd00cd0034347431 */ /* 0x000fe20000040033 */
[----:B------:R-:W-:-:S02]  /*2810*/  LOP3.LUT R66, R66, 0x64006400, RZ, 0xfc, !PT ;  /* 0x6400640042427812 */ /* 0x000fc400078efcff */
[----:B------:R-:W-:Y:S01]  /*2820*/  LOP3.LUT R74, R55, 0x64006400, RZ, 0xfc, !PT ;  /* 0x64006400374a7812 */ /* 0x000fe200078efcff */
[-C--:B------:R-:W-:Y:S01]  /*2830*/  HFMA2 R55, R54, R51.reuse.H0_H0, -20, -20 ;  /* 0xcd00cd0036377431 */ /* 0x080fe20000040033 */
[----:B------:R-:W-:Y:S02]  /*2840*/  LOP3.LUT R71, R71, 0x64006400, RZ, 0xfc, !PT ;  /* 0x6400640047477812 */ /* 0x000fe400078efcff */
[----:B------:R-:W-:Y:S01]  /*2850*/  LOP3.LUT R68, R67, 0x64006400, RZ, 0xfc, !PT ;  /* 0x6400640043447812 */ /* 0x000fe200078efcff */
[----:B------:R-:W-:Y:S01]  /*2860*/  HADD2 R67, R66, -1028, -1028 ;  /* 0xe404e40442437430 */ /* 0x000fe20000000000 */
[----:B------:R-:W-:Y:S01]  /*2870*/  LOP3.LUT R28, R28, 0x70007, RZ, 0xc0, !PT ;  /* 0x000700071c1c7812 */ /* 0x000fe200078ec0ff */
[----:B------:R-:W-:Y:S01]  /*2880*/  HFMA2 R54, R74, R51.H0_H0, -20, -20 ;  /* 0xcd00cd004a367431 */ /* 0x000fe20000040033 */
[----:B------:R-:W-:Y:S01]  /*2890*/  LOP3.LUT R34, R34, 0x70007, RZ, 0xc0, !PT ;  /* 0x0007000722227812 */ /* 0x000fe200078ec0ff */
[----:B------:R-:W-:Y:S01]  /*28a0*/  HADD2 R89, R71, -1028, -1028 ;  /* 0xe404e40447597430 */ /* 0x000fe20000000000 */
[----:B------:R-:W-:Y:S01]  /*28b0*/  LOP3.LUT R73, R73, 0x64006400, RZ, 0xfc, !PT ;  /* 0x6400640049497812 */ /* 0x000fe200078efcff */
[-C--:B------:R-:W-:Y:S01]  /*28c0*/  HFMA2 R69, R55, R21.reuse, R69 ;  /* 0x0000001537457231 */ /* 0x080fe20000000045 */
[----:B------:R-:W-:Y:S01]  /*28d0*/  LOP3.LUT R34, R34, 0x64006400, RZ, 0xfc, !PT ;  /* 0x6400640022227812 */ /* 0x000fe200078efcff */
[----:B------:R-:W-:-:S02]  /*28e0*/  HFMA2 R72, R54, R21, R72 ;  /* 0x0000001536487231 */ /* 0x000fc40000000048 */
        /* <DEDUP_REMOVED lines=11> */
[-C--:B------:R-:W-:Y:S01]  /*29a0*/  HFMA2 R69, R66, R22.reuse, R69 ;  /* 0x0000001642457231 */ /* 0x080fe20000000045 */
[----:B------:R-:W-:Y:S01]  /*29b0*/  LOP3.LUT R33, R33, 0x64006400, RZ, 0xfc, !PT ;  /* 0x6400640021217812 */ /* 0x000fe200078efcff */
[----:B------:R-:W-:Y:S01]  /*29c0*/  HFMA2 R22, R68, R22, R72 ;  /* 0x0000001644167231 */ /* 0x000fe20000000048 */
[----:B------:R-:W-:Y:S01]  /*29d0*/  LOP3.LUT R35, R35, 0x64006400, RZ, 0xfc, !PT ;  /* 0x6400640023237812 */ /* 0x000fe200078efcff */
[----:B------:R-:W-:Y:S01]  /*29e0*/  HFMA2 R28, R61, R23, R69 ;  /* 0x000000173d1c7231 */ /* 0x000fe20000000045 */
[----:B------:R-:W-:Y:S01]  /*29f0*/  LOP3.LUT R29, R29, 0x64006400, RZ, 0xfc, !PT ;  /* 0x640064001d1d7812 */ /* 0x000fe200078efcff */
[----:B------:R-:W-:Y:S01]  /*2a00*/  HADD2 R69, R33, -1028, -1028 ;  /* 0xe404e40421457430 */ /* 0x000fe20000000000 */
[----:B------:R-:W-:Y:S01]  /*2a10*/  LOP3.LUT R31, R31, 0x64006400, RZ, 0xfc, !PT ;  /* 0x640064001f1f7812 */ /* 0x000fe200078efcff */
[----:B0-----:R-:W-:-:S02]  /*2a20*/  HFMA2 R21, R70, R24, R21 ;  /* 0x0000001846157231 */ /* 0x001fc40000000015 */
[----:B------:R-:W-:Y:S02]  /*2a30*/  HFMA2 R22, R60, R23, R22 ;  /* 0x000000173c167231 */ /* 0x000fe40000000016 */
[-C--:B------:R-:W-:Y:S02]  /*2a40*/  HFMA2 R20, R91, R24.reuse, R20 ;  /* 0x000000185b147231 */ /* 0x080fe40000000014 */
[----:B------:R-:W-:Y:S01]  /*2a50*/  HADD2 R71, R35, -1028, -1028 ;  /* 0xe404e40423477430 */ /* 0x000fe20000000000 */
[----:B------:R-:W-:Y:S01]  /*2a60*/  LOP3.LUT R30, R30, 0x64006400, RZ, 0xfc, !PT ;  /* 0x640064001e1e7812 */ /* 0x000fe200078efcff */
[-C--:B------:R-:W-:Y:S01]  /*2a70*/  HFMA2 R28, R69, R24.reuse, R28 ;  /* 0x00000018451c7231 */ /* 0x080fe2000000001c */
[----:B------:R-:W-:Y:S01]  /*2a80*/  LOP3.LUT R32, R32, 0x64006400, RZ, 0xfc, !PT ;  /* 0x6400640020207812 */ /* 0x000fe200078efcff */
[----:B------:R-:W-:Y:S02]  /*2a90*/  HFMA2 R24, R71, R24, R22 ;  /* 0x0000001847187231 */ /* 0x000fe40000000016 */
[----:B------:R-:W-:-:S02]  /*2aa0*/  HFMA2 R22, R59, R25, R21 ;  /* 0x000000193b167231 */ /* 0x000fc40000000015 */
[-C--:B------:R-:W-:Y:S02]  /*2ab0*/  HFMA2 R28, R58, R25.reuse, R28 ;  /* 0x000000193a1c7231 */ /* 0x080fe4000000001c */
[----:B------:R-:W-:Y:S02]  /*2ac0*/  HFMA2 R21, R84, R25, R20 ;  /* 0x0000001954157231 */ /* 0x000fe40000000014 */
[----:B------:R-:W-:Y:S01]  /*2ad0*/  HADD2 R72, R29, -1028, -1028 ;  /* 0xe404e4041d487430 */ /* 0x000fe20000000000 */
[----:B------:R-:W-:Y:S01]  /*2ae0*/  PRMT R29, RZ, 0x5410, RZ ;  /* 0x00005410ff1d7816 */ /* 0x000fe200000000ff */
[-C--:B------:R-:W-:Y:S02]  /*2af0*/  HFMA2 R28, R52, R26.reuse, R28 ;  /* 0x0000001a341c7231 */ /* 0x080fe4000000001c */
[----:B------:R-:W-:Y:S02]  /*2b00*/  HADD2 R74, R31, -1028, -1028 ;  /* 0xe404e4041f4a7430 */ /* 0x000fe40000000000 */
[----:B------:R-:W-:-:S02]  /*2b10*/  HFMA2 R20, R53, R26, R22 ;  /* 0x0000001a35147231 */ /* 0x000fc40000000016 */
[----:B------:R-:W-:Y:S02]  /*2b20*/  HFMA2 R51, R76, R51.H0_H0, -20, -20 ;  /* 0xcd00cd004c337431 */ /* 0x000fe40000040033 */
[-C--:B------:R-:W-:Y:S02]  /*2b30*/  HFMA2 R21, R85, R26.reuse, R21 ;  /* 0x0000001a55157231 */ /* 0x080fe40000000015 */
[----:B------:R-:W-:Y:S01]  /*2b40*/  HFMA2 R24, R57, R25, R24 ;  /* 0x0000001939187231 */ /* 0x000fe20000000018 */
[----:B------:R-:W-:Y:S01]  /*2b50*/  PRMT R31, RZ, 0x5410, RZ ;  /* 0x00005410ff1f7816 */ /* 0x000fe200000000ff */
[----:B------:R-:W-:Y:S02]  /*2b60*/  HFMA2 R28, R74, R27, R28 ;  /* 0x0000001b4a1c7231 */ /* 0x000fe4000000001c */
[----:B------:R-:W-:Y:S01]  /*2b70*/  HADD2 R73, R30, -1028, -1028 ;  /* 0xe404e4041e497430 */ /* 0x000fe20000000000 */
[----:B------:R-:W-:Y:S01]  /*2b80*/  PRMT R30, RZ, 0x5410, RZ ;  /* 0x00005410ff1e7816 */ /* 0x000fe200000000ff */
[----:B------:R-:W-:-:S02]  /*2b90*/  HFMA2 R24, R51, R26, R24 ;  /* 0x0000001a33187231 */ /* 0x000fc40000000018 */
[-C--:B------:R-:W-:Y:S02]  /*2ba0*/  HFMA2 R21, R72, R27.reuse, R21 ;  /* 0x0000001b48157231 */ /* 0x080fe40000000015 */
[----:B------:R-:W-:Y:S02]  /*2bb0*/  HADD2 R75, R32, -1028, -1028 ;  /* 0xe404e404204b7430 */ /* 0x000fe40000000000 */
[-C--:B------:R-:W-:Y:S02]  /*2bc0*/  HFMA2 R20, R73, R27.reuse, R20 ;  /* 0x0000001b49147231 */ /* 0x080fe40000000014 */
[----:B------:R-:W-:Y:S02]  /*2bd0*/  HFMA2 R24, R75, R27, R24 ;  /* 0x0000001b4b187231 */ /* 0x000fe40000000018 */
[----:B------:R-:W-:Y:S02]  /*2be0*/  HADD2 R20, R20.H0_H0, R20.H1_H1 ;  /* 0x3000001414147230 */ /* 0x000fe40000000800 */
[----:B------:R-:W-:-:S02]  /*2bf0*/  HADD2 R28, R28.H0_H0, R28.H1_H1 ;  /* 0x3000001c1c1c7230 */ /* 0x000fc40000000800 */
[----:B------:R-:W-:Y:S02]  /*2c00*/  HADD2 R21, R21.H0_H0, R21.H1_H1 ;  /* 0x3000001515157230 */ /* 0x000fe40000000800 */
[----:B------:R-:W-:-:S03]  /*2c10*/  HADD2 R24, R24.H0_H0, R24.H1_H1 ;  /* 0x3000001818187230 */ /* 0x000fc60000000800 */
[----:B------:R-:W-:Y:S02]  /*2c20*/  PRMT R21, R21, 0x5410, R20 ;  /* 0x0000541015157816 */ /* 0x000fe40000000014 */
[----:B------:R-:W-:Y:S02]  /*2c30*/  PRMT R28, R28, 0x5410, R24 ;  /* 0x000054101c1c7816 */ /* 0x000fe40000000018 */
[----:B------:R-:W-:Y:S01]  /*2c40*/  PRMT R20, RZ, 0x5410, RZ ;  /* 0x00005410ff147816 */ /* 0x000fe200000000ff */
[----:B------:R-:W-:Y:S02]  /*2c50*/  HFMA2 R77, R21, R6, RZ ;  /* 0x00000006154d7231 */ /* 0x000fe400000000ff */
[----:B------:R-:W-:Y:S01]  /*2c60*/  HFMA2 R76, R28, R4, RZ.H0_H0 ;  /* 0x000000041c4c7231 */ /* 0x000fe200000400ff */
[----:B------:R-:W-:Y:S02]  /*2c70*/  PRMT R28, RZ, 0x5410, RZ ;  /* 0x00005410ff1c7816 */ /* 0x000fe400000000ff */
        /* <DEDUP_REMOVED lines=74> */
[----:B------:R-:W-:Y:S01]  /*3120*/  HFMA2 R90, R67, R30, R90 ;  /* 0x0000001e435a7231 */ /* 0x000fe2000000005a */
[----:B------:R-:W-:-:S03]  /*3130*/  PRMT R30, RZ, 0x5410, RZ ;  /* 0x00005410ff1e7816 */ /* 0x000fc600000000ff */
[----:B------:R-:W-:Y:S01]  /*3140*/  HFMA2 R90, R62, R31, R90 ;  /* 0x0000001f3e5a7231 */ /* 0x000fe2000000005a */
[----:B------:R-:W-:-:S03]  /*3150*/  PRMT R31, RZ, 0x5410, RZ ;  /* 0x00005410ff1f7816 */ /* 0x000fc600000000ff */
        /* <DEDUP_REMOVED lines=17> */
[----:B------:R-:W-:Y:S02]  /*3270*/  MOV R35, R19 ;  /* 0x0000001300237202 */ /* 0x000fe40000000f00 */
[----:B------:R-:W-:-:S02]  /*3280*/  ISETP.NE.AND P0, PT, R8, 0x3, PT ;  /* 0x000000030800780c */ /* 0x000fc40003f05270 */
[----:B------:R-:W-:Y:S02]  /*3290*/  PRMT R6, R6, 0x5410, R5 ;  /* 0x0000541006067816 */ /* 0x000fe40000000005 */
[----:B------:R-:W-:Y:S01]  /*32a0*/  PRMT R4, R4, 0x5410, R2 ;  /* 0x0000541004047816 */ /* 0x000fe20000000002 */
[-C--:B0-----:R-:W-:Y:S02]  /*32b0*/  HFMA2 R12, R3, R20.reuse, RZ ;  /* 0x00000014030c7231 */ /* 0x081fe400000000ff */
[-C--:B------:R-:W-:Y:S02]  /*32c0*/  HFMA2 R16, R33, R20.reuse, RZ.H0_H0 ;  /* 0x0000001421107231 */ /* 0x080fe400000400ff */
[-C--:B------:R-:W-:Y:S02]  /*32d0*/  HFMA2 R13, R93, R20.reuse, RZ ;  /* 0x000000145d0d7231 */ /* 0x080fe400000000ff */
[----:B------:R-:W-:Y:S02]  /*32e0*/  HFMA2 R20, R90, R20, RZ.H0_H0 ;  /* 0x000000145a147231 */ /* 0x000fe400000400ff */
[----:B------:R-:W-:-:S02]  /*32f0*/  HFMA2 R16, R32, R21, R16 ;  /* 0x0000001520107231 */ /* 0x000fc40000000010 */
        /* <DEDUP_REMOVED lines=8> */
[----:B-1----:R-:W-:-:S04]  /*3380*/  HFMA2 R17, R39, R24, R17 ;  /* 0x0000001827117231 */ /* 0x002fc80000000011 */
[----:B------:R-:W-:Y:S02]  /*3390*/  HFMA2 R17, R46, R25, R17 ;  /* 0x000000192e117231 */ /* 0x000fe40000000011 */
[-C--:B------:R-:W-:Y:S02]  /*33a0*/  HFMA2 R16, R78, R23.reuse, R12 ;  /* 0x000000174e107231 */ /* 0x080fe4000000000c */
[-C--:B------:R-:W-:Y:S02]  /*33b0*/  HFMA2 R19, R94, R23.reuse, R14 ;  /* 0x000000175e137231 */ /* 0x080fe4000000000e */
[----:B------:R-:W-:Y:S01]  /*33c0*/  HFMA2 R23, R40, R23, R20 ;  /* 0x0000001728177231 */ /* 0x000fe20000000014 */
[----:B------:R-:W0:Y:S03]  /*33d0*/  LDS.128 R12, [UR4+0xa0] ;  /* 0x0000a004ff0c7984 */ /* 0x000e260008000c00 */
[----:B------:R-:W-:-:S02]  /*33e0*/  HFMA2 R22, R41, R24, R23 ;  /* 0x0000001829167231 */ /* 0x000fc40000000017 */
[-C--:B------:R-:W-:Y:S02]  /*33f0*/  HFMA2 R16, R81, R24.reuse, R16 ;  /* 0x0000001851107231 */ /* 0x080fe40000000010 */
[----:B------:R-:W-:Y:S02]  /*3400*/  HFMA2 R19, R38, R24, R19 ;  /* 0x0000001826137231 */ /* 0x000fe40000000013 */
[----:B------:R-:W-:Y:S02]  /*3410*/  HFMA2 R24, R43, R26, R17 ;  /* 0x0000001a2b187231 */ /* 0x000fe40000000011 */
[-C--:B------:R-:W-:Y:S02]  /*3420*/  HFMA2 R16, R80, R25.reuse, R16 ;  /* 0x0000001950107231 */ /* 0x080fe40000000010 */
[-C--:B------:R-:W-:Y:S02]  /*3430*/  HFMA2 R21, R45, R25.reuse, R19 ;  /* 0x000000192d157231 */ /* 0x080fe40000000013 */
[----:B------:R-:W-:-:S04]  /*3440*/  HFMA2 R25, R44, R25, R22 ;  /* 0x000000192c197231 */ /* 0x000fc80000000016 */
[-C--:B------:R-:W-:Y:S02]  /*3450*/  HFMA2 R25, R49, R26.reuse, R25 ;  /* 0x0000001a31197231 */ /* 0x080fe40000000019 */
[-C--:B------:R-:W-:Y:S02]  /*3460*/  HFMA2 R16, R83, R26.reuse, R16 ;  /* 0x0000001a53107231 */ /* 0x080fe40000000010 */
[----:B------:R-:W-:Y:S02]  /*3470*/  HFMA2 R22, R42, R26, R21 ;  /* 0x0000001a2a167231 */ /* 0x000fe40000000015 */
[-C--:B------:R-:W-:Y:S02]  /*3480*/  HFMA2 R21, R48, R27.reuse, R24 ;  /* 0x0000001b30157231 */ /* 0x080fe40000000018 */
[-C--:B------:R-:W-:Y:S02]  /*3490*/  HFMA2 R20, R82, R27.reuse, R16 ;  /* 0x0000001b52147231 */ /* 0x080fe40000000010 */
[----:B------:R-:W1:Y:S01]  /*34a0*/  LDS.128 R16, [UR4+0xb0] ;  /* 0x0000b004ff107984 */ /* 0x000e620008000c00 */
[----:B------:R-:W-:-:S02]  /*34b0*/  HFMA2 R22, R47, R27, R22 ;  /* 0x0000001b2f167231 */ /* 0x000fc40000000016 */
[----:B------:R-:W-:Y:S02]  /*34c0*/  HFMA2 R27, R50, R27, R25 ;  /* 0x0000001b321b7231 */ /* 0x000fe40000000019 */
        /* <DEDUP_REMOVED lines=9> */
[----:B------:R-:W-:Y:S01]  /*3560*/  HFMA2 R30, R68, R14, R27 ;  /* 0x0000000e441e7231 */ /* 0x000fe2000000001b */
[----:B------:R-:W-:Y:S01]  /*3570*/  PRMT R21, RZ, 0x5410, RZ ;  /* 0x00005410ff157816 */ /* 0x000fe200000000ff */
[----:B------:R-:W-:-:S02]  /*3580*/  HFMA2 R31, R62, R15, R31 ;  /* 0x0000000f3e1f7231 */ /* 0x000fc4000000001f */
[-C--:B------:R-:W-:Y:S02]  /*3590*/  HFMA2 R30, R60, R15.reuse, R30 ;  /* 0x0000000f3c1e7231 */ /* 0x080fe4000000001e */
[-C--:B------:R-:W-:Y:S02]  /*35a0*/  HFMA2 R20, R89, R14.reuse, R20 ;  /* 0x0000000e59147231 */ /* 0x080fe40000000014 */
[----:B------:R-:W-:Y:S02]  /*35b0*/  HFMA2 R22, R66, R14, R22 ;  /* 0x0000000e42167231 */ /* 0x000fe40000000016 */
[-C--:B------:R-:W-:Y:S02]  /*35c0*/  HFMA2 R20, R86, R15.reuse, R20 ;  /* 0x0000000f56147231 */ /* 0x080fe40000000014 */
[----:B------:R-:W-:Y:S02]  /*35d0*/  HFMA2 R22, R61, R15, R22 ;  /* 0x0000000f3d167231 */ /* 0x000fe40000000016 */
[----:B-1----:R-:W-:-:S02]  /*35e0*/  HFMA2 R31, R70, R16, R31 ;  /* 0x00000010461f7231 */ /* 0x002fc4000000001f */
        /* <DEDUP_REMOVED lines=11> */
[----:B------:R-:W-:-:S02]  /*36a0*/  HADD2 R31, R31.H0_H0, R31.H1_H1 ;  /* 0x3000001f1f1f7230 */ /* 0x000fc40000000800 */
[-C--:B------:R-:W-:Y:S02]  /*36b0*/  HFMA2 R20, R85, R18.reuse, R20 ;  /* 0x0000001255147231 */ /* 0x080fe40000000014 */
[----:B------:R-:W-:Y:S02]  /*36c0*/  HADD2 R13, R30.H0_H0, R30.H1_H1 ;  /* 0x3000001e1e0d7230 */ /* 0x000fe40000000800 */
[----:B------:R-:W-:Y:S02]  /*36d0*/  HFMA2 R26, R52, R18, R26 ;  /* 0x00000012341a7231 */ /* 0x000fe4000000001a */
[-C--:B------:R-:W-:Y:S02]  /*36e0*/  HFMA2 R20, R72, R19.reuse, R20 ;  /* 0x0000001348147231 */ /* 0x080fe40000000014 */
[----:B------:R-:W-:Y:S02]  /*36f0*/  HFMA2 R26, R74, R19, R26 ;  /* 0x000000134a1a7231 */ /* 0x000fe4000000001a */
[----:B------:R-:W-:-:S02]  /*3700*/  HADD2 R20, R20.H0_H0, R20.H1_H1 ;  /* 0x3000001414147230 */ /* 0x000fc40000000800 */
        /* <DEDUP_REMOVED lines=48> */
[----:B---3--:R-:W-:Y:S02]  /*3a10*/  HFMA2 R35, R70, R24, R35 ;  /* 0x0000001846237231 */ /* 0x008fe40000000023 */
        /* <DEDUP_REMOVED lines=32> */
[----:B------:R-:W-:Y:S02]  /*3c20*/  HFMA2 R21, R36, R6, RZ ;  /* 0x0000000624157231 */ /* 0x000fe400000000ff */
[----:B------:R-:W-:-:S07]  /*3c30*/  HFMA2 R20, R37, R4, RZ.H0_H0 ;  /* 0x0000000425147231 */ /* 0x000fce00000400ff */
.L_x_1057:
[----:B------:R-:W-:-:S13]  /*3c40*/  ISETP.GT.AND P0, PT, R8, RZ, PT ;  /* 0x000000ff0800720c */ /* 0x000fda0003f04270 */
[----:B------:R-:W-:Y:S05]  /*3c50*/  @!P0 EXIT ;  /* 0x000000000000894d */ /* 0x000fea0003800000 */
[----:B------:R-:W0:Y:S01]  /*3c60*/  S2R R0, SR_TID.X ;  /* 0x0000000000007919 */ /* 0x000e220000002100 */
[----:B------:R-:W1:Y:S01]  /*3c70*/  LDC.64 R2, c[0x0][0x3a0] ;  /* 0x0000e800ff027b82 */ /* 0x000e620000000a00 */
        /* <DEDUP_REMOVED lines=11> */
.L_x_1061:
[----:B------:R-:W0:Y:S02]  /*3d30*/  LDS R10, [R4] ;  /* 0x00000000040a7984 */ /* 0x000e240000000800 */
[----:B0-----:R-:W-:-:S05]  /*3d40*/  HADD2 R11, R10, R77 ;  /* 0x0000004d0a0b7230 */ /* 0x001fca0000000000 */
[----:B------:R-:W0:Y:S02]  /*3d50*/  ATOMS.CAST.SPIN P0, [R4], R10, R11 ;  /* 0x0000000a0400758d */ /* 0x000e24000180000b */
[----:B0-----:R-:W-:Y:S05]  /*3d60*/  @!P0 BRA `(.L_x_1061) ;  /* 0xfffffffc00f08947 */ /* 0x001fea000383ffff */
[----:B------:R-:W-:Y:S05]  /*3d70*/  BRA `(.L_x_1059) ;  /* 0x00000000000c7947 */ /* 0x000fea0003800000 */
.L_x_1060:
[----:B------:R-:W2:Y:S02]  /*3d80*/  LD.E R0, desc[UR6][R2.64] ;  /* 0x0000000602007980 */ /* 0x000ea4000c101900 */
[----:B--2---:R-:W-:-:S05]  /*3d90*/  IADD3 R5, PT, PT, R77, R0, RZ ;  /* 0x000000004d057210 */ /* 0x004fca0007ffe0ff */
[----:B------:R0:W-:Y:S02]  /*3da0*/  ST.E desc[UR6][R2.64], R5 ;  /* 0x0000000502007985 */ /* 0x0001e4000c101906 */
.L_x_1059:
[----:B------:R-:W-:Y:S05]  /*3db0*/  BSYNC.RECONVERGENT B0 ;  /* 0x0000000000007941 */ /* 0x000fea0003800200 */
.L_x_1058:
[----:B------:R1:W-:Y:S01]  /*3dc0*/  ATOM.E.ADD.F16x2.RN.STRONG.GPU P0, RZ, desc[UR6][R2.64+0x4], R76 ;  /* 0x8000044c02ff79a2 */ /* 0x0003e2000c10e106 */
[----:B------:R-:W-:Y:S04]  /*3dd0*/  BSSY.RECONVERGENT B0, `(.L_x_1062) ;  /* 0x000000e000007945 */ /* 0x000fe80003800200 */
[----:B-1----:R-:W-:Y:S05]  /*3de0*/  @P0 BRA `(.L_x_1063) ;  /* 0x0000000000300947 */ /* 0x002fea0003800000 */
[----:B------:R-:W1:Y:S02]  /*3df0*/  QSPC.E.S P0, RZ, [R2+0x4] ;  /* 0x0000040002ff73aa */ /* 0x000e640000000500 */
[----:B-1----:R-:W-:Y:S05]  /*3e00*/  @!P0 BRA `(.L_x_1064) ;  /* 0x00000000001c8947 */ /* 0x002fea0003800000 */
[----:B------:R-:W-:-:S04]  /*3e10*/  MOV R4, R2 ;  /* 0x0000000200047202 */ /* 0x000fc80000000f00 */
[----:B------:R-:W-:-:S07]  /*3e20*/  MOV R4, R4 ;  /* 0x0000000400047202 */ /* 0x000fce0000000f00 */
.L_x_1065:
[----:B------:R-:W1:Y:S02]  /*3e30*/  LDS R10, [R4+0x4] ;  /* 0x00000400040a7984 */ /* 0x000e640000000800 */
[----:B-1----:R-:W-:-:S05]  /*3e40*/  HFMA2 R11, R10, 1, 1, R76 ;  /* 0x3c003c000a0b7831 */ /* 0x002fca000000004c */
[----:B------:R-:W1:Y:S02]  /*3e50*/  ATOMS.CAST.SPIN P0, [R4+0x4], R10, R11 ;  /* 0x0000040a0400758d */ /* 0x000e64000180000b */
[----:B-1----:R-:W-:Y:S05]  /*3e60*/  @!P0 BRA `(.L_x_1065) ;  /* 0xfffffffc00f08947 */ /* 0x002fea000383ffff */
[----:B------:R-:W-:Y:S05]  /*3e70*/  BRA `(.L_x_1063) ;  /* 0x00000000000c7947 */ /* 0x000fea0003800000 */
.L_x_1064:
[----:B------:R-:W0:Y:S02]  /*3e80*/  LD.E R0, desc[UR6][R2.64+0x4] ;  /* 0x0000040602007980 */ /* 0x000e24000c101900 */
[----:B0-----:R-:W-:-:S05]  /*3e90*/  IMAD.IADD R5, R76, 0x1, R0 ;  /* 0x000000014c057824 */ /* 0x001fca00078e0200 */
[----:B------:R1:W-:Y:S02]  /*3ea0*/  ST.E desc[UR6][R2.64+0x4], R5 ;  /* 0x0000040502007985 */ /* 0x0003e4000c101906 */
.L_x_1063:
[----:B------:R-:W-:Y:S05]  /*3eb0*/  BSYNC.RECONVERGENT B0 ;  /* 0x0000000000007941 */ /* 0x000fea0003800200 */
.L_x_1062:
        /* <DEDUP_REMOVED lines=10> */
.L_x_1069:
[----:B------:R-:W0:Y:S02]  /*3f60*/  LDS R10, [R4] ;  /* 0x00000000040a7984 */ /* 0x000e240000000800 */
[----:B0-----:R-:W-:-:S05]  /*3f70*/  HADD2 R11, R10, R28 ;  /* 0x0000001c0a0b7230 */ /* 0x001fca0000000000 */
[----:B------:R-:W0:Y:S02]  /*3f80*/  ATOMS.CAST.SPIN P0, [R4], R10, R11 ;  /* 0x0000000a0400758d */ /* 0x000e24000180000b */
[----:B0-----:R-:W-:Y:S05]  /*3f90*/  @!P0 BRA `(.L_x_1069) ;  /* 0xfffffffc00f08947 */ /* 0x001fea000383ffff */
[----:B------:R-:W-:Y:S05]  /*3fa0*/  BRA `(.L_x_1067) ;  /* 0x00000000000c7947 */ /* 0x000fea0003800000 */
.L_x_1068:
[----:B------:R-:W2:Y:S02]  /*3fb0*/  LD.E R0, desc[UR6][R2.64] ;  /* 0x0000000602007980 */ /* 0x000ea4000c101900 */
[----:B--2---:R-:W-:-:S05]  /*3fc0*/  IADD3 R5, PT, PT, R28, R0, RZ ;  /* 0x000000001c057210 */ /* 0x004fca0007ffe0ff */
[----:B------:R0:W-:Y:S02]  /*3fd0*/  ST.E desc[UR6][R2.64], R5 ;  /* 0x0000000502007985 */ /* 0x0001e4000c101906 */
.L_x_1067:
[----:B------:R-:W-:Y:S05]  /*3fe0*/  BSYNC.RECONVERGENT B0 ;  /* 0x0000000000007941 */ /* 0x000fea0003800200 */
.L_x_1066:
[----:B------:R1:W-:Y:S01]  /*3ff0*/  ATOM.E.ADD.F16x2.RN.STRONG.GPU P0, RZ, desc[UR6][R2.64+0x4], R29 ;  /* 0x8000041d02ff79a2 */ /* 0x0003e2000c10e106 */
[----:B------:R-:W-:Y:S04]  /*4000*/  BSSY.RECONVERGENT B0, `(.L_x_1070) ;  /* 0x000000e000007945 */ /* 0x000fe80003800200 */
[----:B-1----:R-:W-:Y:S05]  /*4010*/  @P0 BRA `(.L_x_1071) ;  /* 0x0000000000300947 */ /* 0x002fea0003800000 */
[----:B------:R-:W1:Y:S02]  /*4020*/  QSPC.E.S P0, RZ, [R2+0x4] ;  /* 0x0000040002ff73aa */ /* 0x000e640000000500 */
[----:B-1----:R-:W-:Y:S05]  /*4030*/  @!P0 BRA `(.L_x_1072) ;  /* 0x00000000001c8947 */ /* 0x002fea0003800000 */
[----:B------:R-:W-:-:S05]  /*4040*/  IMAD.MOV.U32 R4, RZ, RZ, R2 ;  /* 0x000000ffff047224 */ /* 0x000fca00078e0002 */
[----:B------:R-:W-:-:S07]  /*4050*/  MOV R4, R4 ;  /* 0x0000000400047202 */ /* 0x000fce0000000f00 */
.L_x_1073:
[----:B------:R-:W1:Y:S02]  /*4060*/  LDS R10, [R4+0x4] ;  /* 0x00000400040a7984 */ /* 0x000e640000000800 */
[----:B-1----:R-:W-:-:S05]  /*4070*/  HFMA2 R11, R10, 1, 1, R29 ;  /* 0x3c003c000a0b7831 */ /* 0x002fca000000001d */
[----:B------:R-:W1:Y:S02]  /*4080*/  ATOMS.CAST.SPIN P0, [R4+0x4], R10, R11 ;  /* 0x0000040a0400758d */ /* 0x000e64000180000b */
[----:B-1----:R-:W-:Y:S05]  /*4090*/  @!P0 BRA `(.L_x_1073) ;  /* 0xfffffffc00f08947 */ /* 0x002fea000383ffff */
[----:B------:R-:W-:Y:S05]  /*40a0*/  BRA `(.L_x_1071) ;  /* 0x00000000000c7947 */ /* 0x000fea0003800000 */
.L_x_1072:
[----:B------:R-:W0:Y:S02]  /*40b0*/  LD.E R0, desc[UR6][R2.64+0x4] ;  /* 0x0000040602007980 */ /* 0x000e24000c101900 */
[----:B0-----:R-:W-:-:S05]  /*40c0*/  IADD3 R5, PT, PT, R29, R0, RZ ;  /* 0x000000001d057210 */ /* 0x001fca0007ffe0ff */
[----:B------:R1:W-:Y:S02]  /*40d0*/  ST.E desc[UR6][R2.64+0x4], R5 ;  /* 0x0000040502007985 */ /* 0x0003e4000c101906 */
.L_x_1071:
[----:B------:R-:W-:Y:S05]  /*40e0*/  BSYNC.RECONVERGENT B0 ;  /* 0x0000000000007941 */ /* 0x000fea0003800200 */
.L_x_1070:
        /* <DEDUP_REMOVED lines=10> */
.L_x_1077:
[----:B------:R-:W0:Y:S02]  /*4190*/  LDS R10, [R4] ;  /* 0x00000000040a7984 */ /* 0x000e240000000800 */
[----:B0-----:R-:W-:-:S05]  /*41a0*/  HADD2 R11, R10, R31 ;  /* 0x0000001f0a0b7230 */ /* 0x001fca0000000000 */
[----:B------:R-:W0:Y:S02]  /*41b0*/  ATOMS.CAST.SPIN P0, [R4], R10, R11 ;  /* 0x0000000a0400758d */ /* 0x000e24000180000b */
[----:B0-----:R-:W-:Y:S05]  /*41c0*/  @!P0 BRA `(.L_x_1077) ;  /* 0xfffffffc00f08947 */ /* 0x001fea000383ffff */
[----:B------:R-:W-:Y:S05]  /*41d0*/  BRA `(.L_x_1075) ;  /* 0x00000000000c7947 */ /* 0x000fea0003800000 */
.L_x_1076:
[----:B------:R-:W2:Y:S02]  /*41e0*/  LD.E R0, desc[UR6][R2.64] ;  /* 0x0000000602007980 */ /* 0x000ea4000c101900 */
[----:B--2---:R-:W-:-:S05]  /*41f0*/  IMAD.IADD R5, R31, 0x1, R0 ;  /* 0x000000011f057824 */ /* 0x004fca00078e0200 */
[----:B------:R0:W-:Y:S02]  /*4200*/  ST.E desc[UR6][R2.64], R5 ;  /* 0x0000000502007985 */ /* 0x0001e4000c101906 */
.L_x_1075:
[----:B------:R-:W-:Y:S05]  /*4210*/  BSYNC.RECONVERGENT B0 ;  /* 0x0000000000007941 */ /* 0x000fea0003800200 */
.L_x_1074:
[----:B------:R1:W-:Y:S01]  /*4220*/  ATOM.E.ADD.F16x2.RN.STRONG.GPU P0, RZ, desc[UR6][R2.64+0x4], R30 ;  /* 0x8000041e02ff79a2 */ /* 0x0003e2000c10e106 */
[----:B------:R-:W-:Y:S04]  /*4230*/  BSSY.RECONVERGENT B0, `(.L_x_1078) ;  /* 0x000000e000007945 */ /* 0x000fe80003800200 */
[----:B-1----:R-:W-:Y:S05]  /*4240*/  @P0 BRA `(.L_x_1079) ;  /* 0x0000000000300947 */ /* 0x002fea0003800000 */
[----:B------:R-:W1:Y:S02]  /*4250*/  QSPC.E.S P0, RZ, [R2+0x4] ;  /* 0x0000040002ff73aa */ /* 0x000e640000000500 */
[----:B-1----:R-:W-:Y:S05]  /*4260*/  @!P0 BRA `(.L_x_1080) ;  /* 0x00000000001c8947 */ /* 0x002fea0003800000 */
[----:B------:R-:W-:-:S04]  /*4270*/  MOV R4, R2 ;  /* 0x0000000200047202 */ /* 0x000fc80000000f00 */
[----:B------:R-:W-:-:S07]  /*4280*/  MOV R4, R4 ;  /* 0x0000000400047202 */ /* 0x000fce0000000f00 */
.L_x_1081:
[----:B------:R-:W1:Y:S02]  /*4290*/  LDS R10, [R4+0x4] ;  /* 0x00000400040a7984 */ /* 0x000e640000000800 */
[----:B-1----:R-:W-:-:S05]  /*42a0*/  HFMA2 R11, R10, 1, 1, R30 ;  /* 0x3c003c000a0b7831 */ /* 0x002fca000000001e */
[----:B------:R-:W1:Y:S02]  /*42b0*/  ATOMS.CAST.SPIN P0, [R4+0x4], R10, R11 ;  /* 0x0000040a0400758d */ /* 0x000e64000180000b */
[----:B-1----:R-:W-:Y:S05]  /*42c0*/  @!P0 BRA `(.L_x_1081) ;  /* 0xfffffffc00f08947 */ /* 0x002fea000383ffff */
[----:B------:R-:W-:Y:S05]  /*42d0*/  BRA `(.L_x_1079) ;  /* 0x00000000000c7947 */ /* 0x000fea0003800000 */
.L_x_1080:
[----:B------:R-:W0:Y:S02]  /*42e0*/  LD.E R0, desc[UR6][R2.64+0x4] ;  /* 0x0000040602007980 */ /* 0x000e24000c101900 */
[----:B0-----:R-:W-:-:S05]  /*42f0*/  IADD3 R5, PT, PT, R30, R0, RZ ;  /* 0x000000001e057210 */ /* 0x001fca0007ffe0ff */
[----:B------:R1:W-:Y:S02]  /*4300*/  ST.E desc[UR6][R2.64+0x4], R5 ;  /* 0x0000040502007985 */ /* 0x0003e4000c101906 */
.L_x_1079:
[----:B------:R-:W-:Y:S05]  /*4310*/  BSYNC.RECONVERGENT B0 ;  /* 0x0000000000007941 */ /* 0x000fea0003800200 */
.L_x_1078:
        /* <DEDUP_REMOVED lines=10> */
.L_x_1085:
[----:B------:R-:W0:Y:S02]  /*43c0*/  LDS R6, [R4] ;  /* 0x0000000004067984 */ /* 0x000e240000000800 */
[----:B0-----:R-:W-:-:S05]  /*43d0*/  HADD2 R7, R6, R21 ;  /* 0x0000001506077230 */ /* 0x001fca0000000000 */
[----:B------:R-:W0:Y:S02]  /*43e0*/  ATOMS.CAST.SPIN P0, [R4], R6, R7 ;  /* 0x000000060400758d */ /* 0x000e240001800007 */
[----:B0-----:R-:W-:Y:S05]  /*43f0*/  @!P0 BRA `(.L_x_1085) ;  /* 0xfffffffc00f08947 */ /* 0x001fea000383ffff */
[----:B------:R-:W-:Y:S05]  /*4400*/  BRA `(.L_x_1083) ;  /* 0x00000000000c7947 */ /* 0x000fea0003800000 */
.L_x_1084:
[----:B------:R-:W2:Y:S02]  /*4410*/  LD.E R0, desc[UR6][R2.64] ;  /* 0x0000000602007980 */ /* 0x000ea4000c101900 */
[----:B--2---:R-:W-:-:S05]  /*4420*/  IADD3 R5, PT, PT, R21, R0, RZ ;  /* 0x0000000015057210 */ /* 0x004fca0007ffe0ff */
[----:B------:R0:W-:Y:S02]  /*4430*/  ST.E desc[UR6][R2.64], R5 ;  /* 0x0000000502007985 */ /* 0x0001e4000c101906 */
.L_x_1083:
[----:B------:R-:W-:Y:S05]  /*4440*/  BSYNC.RECONVERGENT B0 ;  /* 0x0000000000007941 */ /* 0x000fea0003800200 */
.L_x_1082:
[----:B------:R1:W-:Y:S02]  /*4450*/  ATOM.E.ADD.F16x2.RN.STRONG.GPU P0, RZ, desc[UR6][R2.64+0x4], R20 ;  /* 0x8000041402ff79a2 */ /* 0x0003e4000c10e106 */
[----:B-1----:R-:W-:Y:S05]  /*4460*/  @P0 EXIT ;  /* 0x000000000000094d */ /* 0x002fea0003800000 */
[----:B------:R-:W1:Y:S02]  /*4470*/  QSPC.E.S P0, RZ, [R2+0x4] ;  /* 0x0000040002ff73aa */ /* 0x000e640000000500 */
[----:B-1----:R-:W-:Y:S05]  /*4480*/  @!P0 BRA `(.L_x_1086) ;  /* 0x0000000000188947 */ /* 0x002fea0003800000 */
[----:B0-----:R-:W-:-:S07]  /*4490*/  MOV R2, R2 ;  /* 0x0000000200027202 */ /* 0x001fce0000000f00 */
.L_x_1087:
[----:B------:R-:W0:Y:S02]  /*44a0*/  LDS R4, [R2+0x4] ;  /* 0x0000040002047984 */ /* 0x000e240000000800 */
[----:B0-----:R-:W-:-:S05]  /*44b0*/  HFMA2 R5, R4, 1, 1, R20 ;  /* 0x3c003c0004057831 */ /* 0x001fca0000000014 */
[----:B------:R-:W0:Y:S02]  /*44c0*/  ATOMS.CAST.SPIN P0, [R2+0x4], R4, R5 ;  /* 0x000004040200758d */ /* 0x000e240001800005 */
[----:B0-----:R-:W-:Y:S05]  /*44d0*/  @!P0 BRA `(.L_x_1087) ;  /* 0xfffffffc00f08947 */ /* 0x001fea000383ffff */
[----:B------:R-:W-:Y:S05]  /*44e0*/  EXIT ;  /* 0x000000000000794d */ /* 0x000fea0003800000 */
.L_x_1086:
[----:B------:R-:W0:Y:S02]  /*44f0*/  LD.E R0, desc[UR6][R2.64+0x4] ;  /* 0x0000040602007980 */ /* 0x000e24000c101900 */
[----:B0-----:R-:W-:-:S05]  /*4500*/  IADD3 R5, PT, PT, R20, R0, RZ ;  /* 0x0000000014057210 */ /* 0x001fca0007ffe0ff */
[----:B------:R-:W-:Y:S01]  /*4510*/  ST.E desc[UR6][R2.64+0x4], R5 ;  /* 0x0000040502007985 */ /* 0x000fe2000c101906 */
[----:B------:R-:W-:Y:S05]  /*4520*/  EXIT ;  /* 0x000000000000794d */ /* 0x000fea0003800000 */
.L_x_1088:
        /* <DEDUP_REMOVED lines=13> */
.L_x_3581:


//--------------------- .text._Z23gemm_half_q_half_kernelILi4ELi6ELb0ELb0ELi32EEvPK6__halfPKjS4_S2_PS0_iiiiPKtS7_iiiiiibS2_i --------------------------
	.section	.text._Z23gemm_half_q_half_kernelILi4ELi6ELb0ELb0ELi32EEvPK6__halfPKjS4_S2_PS0_iiiiPKtS7_iiiiiibS2_i,"ax",@progbits
	.align	128
        .global         _Z23gemm_half_q_half_kernelILi4ELi6ELb0ELb0ELi32EEvPK6__halfPKjS4_S2_PS0_iiiiPKtS7_iiiiiibS2_i
        .type           _Z23gemm_half_q_half_kernelILi4ELi6ELb0ELb0ELi32EEvPK6__halfPKjS4_S2_PS0_iiiiPKtS7_iiiiiibS2_i,@function
        .size           _Z23gemm_half_q_half_kernelILi4ELi6ELb0ELb0ELi32EEvPK6__halfPKjS4_S2_PS0_iiiiPKtS7_iiiiiibS2_i,(.L_x_3582 - _Z23gemm_half_q_half_kernelILi4ELi6ELb0ELb0ELi32EEvPK6__halfPKjS4_S2_PS0_iiiiPKtS7_iiiiiibS2_i)
        .other          _Z23gemm_half_q_half_kernelILi4ELi6ELb0ELb0ELi32EEvPK6__halfPKjS4_S2_PS0_iiiiPKtS7_iiiiiibS2_i,@"STO_CUDA_ENTRY STV_DEFAULT"
_Z23gemm_half_q_half_kernelILi4ELi6ELb0ELb0ELi32EEvPK6__halfPKjS4_S2_PS0_iiiiPKtS7_iiiiiibS2_i:
.text._Z23gemm_half_q_half_kernelILi4ELi6ELb0ELb0ELi32EEvPK6__halfPKjS4_S2_PS0_iiiiPKtS7_iiiiiibS2_i:
        /* <DEDUP_REMOVED lines=13> */
[C---:B--2---:R-:W-:Y:S02]  /*00d0*/  IADD3 R9, PT, PT, R44.reuse, R3, RZ ;  /* 0x000000032c097210 */ /* 0x044fe40007ffe0ff */
[----:B----4-:R-:W-:Y:S01]  /*00e0*/  VIADDMNMX R6, R44, 0x20, R7, PT ;  /* 0x000000202c067846 */ /* 0x010fe20003800107 */
        /* <DEDUP_REMOVED lines=35> */
.L_x_1094:
        /* <DEDUP_REMOVED lines=32> */
.L_x_1093:
        /* <DEDUP_REMOVED lines=20> */
.L_x_1095:
[----:B------:R-:W-:-:S13]  /*0660*/  ISETP.EQ.AND P1, PT, R16, RZ, PT ;  /* 0x000000ff1000720c */ /* 0x000fda0003f22270 */
[----:B------:R-:W-:Y:S05]  /*0670*/  @!P0 BRA P1, `(.L_x_1090) ;  /* 0x00000004007c8947 */ /* 0x000fea0000800000 */
.L_x_1092:
        /* <DEDUP_REMOVED lines=12> */
.L_x_1091:
        /* <DEDUP_REMOVED lines=17> */
.L_x_1098:
        /* <DEDUP_REMOVED lines=32> */
.L_x_1097:
        /* <DEDUP_REMOVED lines=21> */
.L_x_1099:
[----:B------:R-:W-:-:S13]  /*0ba0*/  ISETP.NE.OR P0, PT, R16, RZ, P0 ;  /* 0x000000ff1000720c */ /* 0x000fda0000705670 */
[----:B------:R-:W-:Y:S05]  /*0bb0*/  @!P0 BRA `(.L_x_1090) ;  /* 0x00000000002c8947 */ /* 0x000fea0003800000 */
.L_x_1096:
        /* <DEDUP_REMOVED lines=11> */
.L_x_1090:
[----:B------:R-:W-:Y:S05]  /*0c70*/  BSYNC.RECONVERGENT B0 ;  /* 0x0000000000007941 */ /* 0x000fea0003800200 */
.L_x_1089:
[----:B------:R-:W0:Y:S02]  /*0c80*/  LDCU UR5, c[0x0][0x3ac] ;  /* 0x00007580ff0577ac */ /* 0x000e240008000800 */
[----:B0-----:R-:W-:-:S04]  /*0c90*/  MOV R5, UR5 ;  /* 0x0000000500057c02 */ /* 0x001fc80008000f00 */
[----:B------:R-:W-:-:S13]  /*0ca0*/  ISETP.GE.AND P0, PT, R8, R5, PT ;  /* 0x000000050800720c */ /* 0x000fda0003f06270 */
[----:B------:R-:W-:Y:S05]  /*0cb0*/  @P0 EXIT ;  /* 0x000000000000094d */ /* 0x000fea0003800000 */
[----:B------:R-:W0:Y:S02]  /*0cc0*/  LDC.U8 R2, c[0x0][0x3e0] ;  /* 0x0000f800ff027b82 */ /* 0x000e240000000000 */
[----:B0-----:R-:W-:-:S04]  /*0cd0*/  PRMT R2, R2, 0x8880, RZ ;  /* 0x0000888002027816 */ /* 0x001fc800000000ff */
[----:B------:R-:W-:-:S04]  /*0ce0*/  ISETP.NE.AND P0, PT, R2, RZ, PT ;  /* 0x000000ff0200720c */ /* 0x000fc80003f05270 */
[----:B------:R-:W-:-:S04]  /*0cf0*/  ISETP.NE.OR P0, PT, R37, RZ, !P0 ;  /* 0x000000ff2500720c */ /* 0x000fc80004705670 */
[----:B------:R-:W-:-:S13]  /*0d00*/  ISETP.LT.OR P0, PT, R78, 0x1, P0 ;  /* 0x000000014e00780c */ /* 0x000fda0000701670 */
[----:B------:R-:W-:Y:S05]  /*0d10*/  @P0 BRA `(.L_x_1100) ;  /* 0x0000000000c40947 */ /* 0x000fea0003800000 */
[----:B------:R-:W-:-:S04]  /*0d20*/  VIMNMX R0, PT, PT, R0, 0x1, !PT ;  /* 0x0000000100007848 */ /* 0x000fc80007fe0100 */
[----:B------:R-:W-:Y:S01]  /*0d30*/  IADD3 R2, PT, PT, RZ, -R0, RZ ;  /* 0x80000000ff027210 */ /* 0x000fe20007ffe0ff */
        /* <DEDUP_REMOVED lines=11> */
.L_x_1103:
        /* <DEDUP_REMOVED lines=15> */
.L_x_1102:
[----:B------:R-:W-:-:S04]  /*0ee0*/  IADD3 R4, PT, PT, RZ, -R2, RZ ;  /* 0x80000002ff047210 */ /* 0x000fc80007ffe0ff */
[----:B------:R-:W-:-:S13]  /*0ef0*/  ISETP.GT.AND P1, PT, R4, 0x1, PT ;  /* 0x000000010400780c */ /* 0x000fda0003f24270 */
[----:B------:R-:W-:Y:S05]  /*0f00*/  @!P1 BRA `(.L_x_1104) ;  /* 0x0000000000249947 */ /* 0x000fea0003800000 */
[----:B-1----:R-:W0:Y:S01]  /*0f10*/  LDC.64 R12, c[0x0][0x3a0] ;  /* 0x0000e800ff0c7b82 */ /* 0x002e220000000a00 */
[-C--:B------:R-:W-:Y:S02]  /*0f20*/  IADD3 R4, PT, PT, R0, R5.reuse, RZ ;  /* 0x0000000500047210 */ /* 0x080fe40007ffe0ff */
[----:B------:R-:W-:Y:S02]  /*0f30*/  PLOP3.LUT P0, PT, PT, PT, PT, 0x8, 0x80 ;  /* 0x000000000080781c */ /* 0x000fe40003f0e170 */
[----:B------:R-:W-:Y:S01]  /*0f40*/  IADD3 R2, PT, PT, R2, 0x2, RZ ;  /* 0x0000000202027810 */ /* 0x000fe20007ffe0ff */
[----:B0-----:R-:W-:Y:S01]  /*0f50*/  IMAD.WIDE R10, R0, 0x2, R12 ;  /* 0x00000002000a7825 */ /* 0x001fe200078e020c */
[----:B------:R-:W-:-:S03]  /*0f60*/  IADD3 R0, PT, PT, R4, R5, RZ ;  /* 0x0000000504007210 */ /* 0x000fc60007ffe0ff */
[----:B------:R-:W-:Y:S01]  /*0f70*/  IMAD.WIDE R12, R4, 0x2, R12 ;  /* 0x00000002040c7825 */ /* 0x000fe200078e020c */
[----:B------:R0:W-:Y:S04]  /*0f80*/  STG.E.64 desc[UR8][R10.64], RZ ;  /* 0x000000ff0a007986 */ /* 0x0001e8000c101b08 */
[----:B------:R0:W-:Y:S02]  /*0f90*/  STG.E.64 desc[UR8][R12.64], RZ ;  /* 0x000000ff0c007986 */ /* 0x0001e4000c101b08 */
.L_x_1104:
[----:B------:R-:W-:-:S13]  /*0fa0*/  ISETP.NE.OR P0, PT, R2, RZ, P0 ;  /* 0x000000ff0200720c */ /* 0x000fda0000705670 */
[----:B------:R-:W-:Y:S05]  /*0fb0*/  @!P0 BRA `(.L_x_1100) ;  /* 0x00000000001c8947 */ /* 0x000fea0003800000 */
.L_x_1101:
[----:B01----:R-:W0:Y:S02]  /*0fc0*/  LDC.64 R10, c[0x0][0x3a0] ;  /* 0x0000e800ff0a7b82 */ /* 0x003e240000000a00 */
.L_x_1105:
[----:B0-----:R-:W-:Y:S01]  /*0fd0*/  IMAD.WIDE R12, R0, 0x2, R10 ;  /* 0x00000002000c7825 */ /* 0x001fe200078e020a */
[----:B------:R-:W-:Y:S02]  /*0fe0*/  IADD3 R2, PT, PT, R2, 0x1, RZ ;  /* 0x0000000102027810 */ /* 0x000fe40007ffe0ff */
[----:B------:R-:W-:Y:S02]  /*0ff0*/  IADD3 R0, PT, PT, R0, R5, RZ ;  /* 0x0000000500007210 */ /* 0x000fe40007ffe0ff */
[----:B------:R2:W-:Y:S01]  /*1000*/  STG.E.64 desc[UR8][R12.64], RZ ;  /* 0x000000ff0c007986 */ /* 0x0005e2000c101b08 */
[----:B------:R-:W-:-:S13]  /*1010*/  ISETP.NE.AND P0, PT, R2, RZ, PT ;  /* 0x000000ff0200720c */ /* 0x000fda0003f05270 */
[----:B--2---:R-:W-:Y:S05]  /*1020*/  @P0 BRA `(.L_x_1105) ;  /* 0xfffffffc00e80947 */ /* 0x004fea000383ffff */
.L_x_1100:
        /* <DEDUP_REMOVED lines=12> */
[----:B-----5:R0:W5:Y:S01]  /*10f0*/  LDG.E.U16.CONSTANT R9, desc[UR8][R12.64] ;  /* 0x000000080c097981 */ /* 0x020162000c1e9500 */
[----:B------:R-:W-:Y:S01]  /*1100*/  SHF.R.S32.HI R15, RZ, 0x1f, R8 ;  /* 0x0000001fff0f7819 */ /* 0x000fe20000011408 */
[----:B------:R-:W-:Y:S01]  /*1110*/  UMOV UR4, URZ ;  /* 0x000000ff00047c82 */ /* 0x000fe20008000000 */
[----:B------:R-:W-:Y:S02]  /*1120*/  SHF.L.U32 R3, R3, 0x4, RZ ;  /* 0x0000000403037819 */ /* 0x000fe400000006ff */
[----:B------:R-:W-:Y:S02]  /*1130*/  LEA.HI R15, R15, R8, RZ, 0x3 ;  /* 0x000000080f0f7211 */ /* 0x000fe400078f18ff */
[----:B------:R-:W-:Y:S02]  /*1140*/  MOV R19, R44 ;  /* 0x0000002c00137202 */ /* 0x000fe40000000f00 */
[----:B------:R-:W-:Y:S02]  /*1150*/  LOP3.LUT R16, R3, 0x10, RZ, 0xc0, !PT ;  /* 0x0000001003107812 */ /* 0x000fe400078ec0ff */
[----:B0-----:R-:W-:-:S07]  /*1160*/  SHF.R.S32.HI R17, RZ, 0x3, R15 ;  /* 0x00000003ff117819 */ /* 0x001fce000001140f */
.L_x_1107:
        /* <DEDUP_REMOVED lines=24> */
[----:B------:R-:W-:Y:S01]  /*12f0*/  IMAD R21, R4, R4, R4 ;  /* 0x0000000404157224 */ /* 0x000fe200078e0204 */
        /* <DEDUP_REMOVED lines=17> */
.L_x_1106:
[C---:B------:R-:W-:Y:S01]  /*1410*/  ISETP.GT.AND P0, PT, R44.reuse, UR5, PT ;  /* 0x000000052c007c0c */ /* 0x040fe2000bf04270 */
[----:B01----:R-:W-:Y:S01]  /*1420*/  HFMA2 R11, -RZ, RZ, 0, 0 ;  /* 0x00000000ff0b7431 */ /* 0x003fe200000001ff */
[----:B-----5:R-:W-:Y:S02]  /*1430*/  SHF.R.S32.HI R9, RZ, 0x1f, R24 ;  /* 0x0000001fff097819 */ /* 0x020fe40000011418 */
[----:B------:R-:W-:Y:S02]  /*1440*/  CS2R R14, SRZ ;  /* 0x00000000000e7805 */ /* 0x000fe4000001ff00 */
[C---:B---3--:R-:W-:Y:S02]  /*1450*/  ISETP.GT.AND P1, PT, R44.reuse, UR6, PT ;  /* 0x000000062c007c0c */ /* 0x048fe4000bf24270 */
[----:B------:R-:W-:Y:S02]  /*1460*/  LEA.HI R9, R9, R24, RZ, 0x5 ;  /* 0x0000001809097211 */ /* 0x000fe400078f28ff */
[----:B----4-:R-:W-:-:S02]  /*1470*/  ISETP.GT.AND P2, PT, R44, UR10, PT ;  /* 0x0000000a2c007c0c */ /* 0x010fc4000bf44270 */
[C---:B------:R-:W-:Y:S02]  /*1480*/  ISETP.GT.AND P3, PT, R44.reuse, UR11, PT ;  /* 0x0000000b2c007c0c */ /* 0x040fe4000bf64270 */
[----:B--2---:R-:W-:Y:S02]  /*1490*/  ISETP.GT.AND P4, PT, R44, UR12, PT ;  /* 0x0000000c2c007c0c */ /* 0x004fe4000bf84270 */
        /* <DEDUP_REMOVED lines=11> */
.L_x_1108:
        /* <DEDUP_REMOVED lines=8> */
.L_x_1109:
        /* <DEDUP_REMOVED lines=8> */
.L_x_1110:
        /* <DEDUP_REMOVED lines=8> */
.L_x_1111:
        /* <DEDUP_REMOVED lines=8> */
.L_x_1112:
        /* <DEDUP_REMOVED lines=27> */
[----:B------:R-:W3:Y:S01]  /*1900*/  LDG.E.128.CONSTANT R20, desc[UR8][R8.64] ;  /* 0x0000000808147981 */ /* 0x000ee2000c1e9d00 */
[----:B------:R-:W-:-:S05]  /*1910*/  IMAD.WIDE R34, R5, 0x4, R8 ;  /* 0x0000000405227825 */ /* 0x000fca00078e0208 */
[----:B------:R-:W4:Y:S01]  /*1920*/  LDG.E.128.CONSTANT R16, desc[UR8][R34.64] ;  /* 0x0000000822107981 */ /* 0x000f22000c1e9d00 */
[----:B------:R-:W-:Y:S01]  /*1930*/  HFMA2 R15, -RZ, RZ, 0, 0.125 ;  /* 0x00003000ff0f7431 */ /* 0x000fe200000001ff */
[----:B------:R-:W-:Y:S01]  /*1940*/  ISETP.GT.AND P0, PT, R78, RZ, PT ;  /* 0x000000ff4e00720c */ /* 0x000fe20003f04270 */
[----:B------:R-:W-:Y:S01]  /*1950*/  UIADD3 UR4, UPT, UPT, UR5, 0x40, URZ ;  /* 0x0000004005047890 */ /* 0x000fe2000fffe0ff */
[----:B------:R-:W-:Y:S01]  /*1960*/  MOV R50, 0x2400 ;  /* 0x0000240000327802 */ /* 0x000fe20000000f00 */
[----:B0-----:R-:W-:Y:S01]  /*1970*/  IMAD.WIDE R94, R5, 0x4, R34 ;  /* 0x00000004055e7825 */ /* 0x001fe200078e0222 */
[----:B--2---:R-:W-:Y:S02]  /*1980*/  SHF.R.U32.HI R7, RZ, 0xf, R24 ;  /* 0x0000000fff077819 */ /* 0x004fe40000011618 */
[----:B------:R-:W-:Y:S02]  /*1990*/  SHF.R.U32.HI R10, RZ, 0xf, R25 ;  /* 0x0000000fff0a7819 */ /* 0x000fe40000011619 */
[----:B------:R-:W-:-:S02]  /*19a0*/  LOP3.LUT R7, R7, 0x10001, RZ, 0xc0, !PT ;  /* 0x0001000107077812 */ /* 0x000fc400078ec0ff */
[----:B---3--:R-:W-:Y:S02]  /*19b0*/  SHF.R.U32.HI R8, RZ, 0xe, R20 ;  /* 0x0000000eff087819 */ /* 0x008fe40000011614 */
[----:B------:R-:W-:Y:S02]  /*19c0*/  SHF.R.U32.HI R12, RZ, 0xf, R27 ;  /* 0x0000000fff0c7819 */ /* 0x000fe4000001161b */
[----:B------:R-:W-:Y:S02]  /*19d0*/  LOP3.LUT R10, R10, 0x10001, RZ, 0xc0, !PT ;  /* 0x000100010a0a7812 */ /* 0x000fe400078ec0ff */
[----:B------:R-:W-:Y:S02]  /*19e0*/  SHF.R.U32.HI R9, RZ, 0xe, R21 ;  /* 0x0000000eff097819 */ /* 0x000fe40000011615 */
[----:B------:R-:W-:Y:S02]  /*19f0*/  LOP3.LUT R7, R7, 0x20002, R8, 0xf8, !PT ;  /* 0x0002000207077812 */ /* 0x000fe400078ef808 */
[----:B----4-:R-:W-:-:S02]  /*1a00*/  SHF.R.U32.HI R54, RZ, 0xd, R16 ;  /* 0x0000000dff367819 */ /* 0x010fc40000011610 */
[----:B------:R-:W-:Y:S02]  /*1a10*/  SHF.R.U32.HI R11, RZ, 0xf, R26 ;  /* 0x0000000fff0b7819 */ /* 0x000fe4000001161a */
[----:B------:R-:W-:Y:S02]  /*1a20*/  LOP3.LUT R13, R12, 0x10001, RZ, 0xc0, !PT ;  /* 0x000100010c0d7812 */ /* 0x000fe400078ec0ff */
[----:B------:R-:W-:Y:S02]  /*1a30*/  SHF.R.U32.HI R14, RZ, 0xe, R23 ;  /* 0x0000000eff0e7819 */ /* 0x000fe40000011617 */
[----:B------:R-:W-:Y:S02]  /*1a40*/  LOP3.LUT R10, R10, 0x20002, R9, 0xf8, !PT ;  /* 0x000200020a0a7812 */ /* 0x000fe400078ef809 */
[----:B------:R-:W-:Y:S02]  /*1a50*/  SHF.R.U32.HI R57, RZ, 0xd, R17 ;  /* 0x0000000dff397819 */ /* 0x000fe40000011611 */
[----:B------:R-:W-:-:S02]  /*1a60*/  LOP3.LUT R54, R7, 0x40004, R54, 0xf8, !PT ;  /* 0x0004000407367812 */ /* 0x000fc400078ef836 */
[----:B------:R-:W-:Y:S02]  /*1a70*/  LOP3.LUT R7, R24, 0x380038, RZ, 0xc0, !PT ;  /* 0x0038003818077812 */ /* 0x000fe400078ec0ff */
[----:B------:R-:W-:Y:S02]  /*1a80*/  LOP3.LUT R11, R11, 0x10001, RZ, 0xc0, !PT ;  /* 0x000100010b0b7812 */ /* 0x000fe400078ec0ff */
[----:B------:R-:W-:Y:S02]  /*1a90*/  SHF.R.U32.HI R12, RZ, 0xe, R22 ;  /* 0x0000000eff0c7819 */ /* 0x000fe40000011616 */
[----:B------:R-:W-:Y:S02]  /*1aa0*/  LOP3.LUT R13, R13, 0x20002, R14, 0xf8, !PT ;  /* 0x000200020d0d7812 */ /* 0x000fe400078ef80e */
[----:B------:R-:W-:Y:S02]  /*1ab0*/  SHF.R.U32.HI R96, RZ, 0xd, R19 ;  /* 0x0000000dff607819 */ /* 0x000fe40000011613 */
[----:B------:R-:W-:-:S02]  /*1ac0*/  SHF.R.U32.HI R36, RZ, 0x6, R24 ;  /* 0x00000006ff247819 */ /* 0x000fc40000011618 */
[----:B------:R-:W-:Y:S02]  /*1ad0*/  SHF.R.U32.HI R74, RZ, 0x6, R26 ;  /* 0x00000006ff4a7819 */ /* 0x000fe4000001161a */
[----:B------:R-:W-:Y:S02]  /*1ae0*/  LOP3.LUT R57, R10, 0x40004, R57, 0xf8, !PT ;  /* 0x000400040a397812 */ /* 0x000fe400078ef839 */
[----:B------:R-:W-:Y:S02]  /*1af0*/  LOP3.LUT R9, R26, 0x380038, RZ, 0xc0, !PT ;  /* 0x003800381a097812 */ /* 0x000fe400078ec0ff */
[----:B------:R-:W-:Y:S02]  /*1b00*/  SHF.R.U32.HI R67, RZ, 0x6, R25 ;  /* 0x00000006ff437819 */ /* 0x000fe40000011619 */
[----:B------:R-:W-:Y:S02]  /*1b10*/  LOP3.LUT R10, R27, 0x380038, RZ, 0xc0, !PT ;  /* 0x003800381b0a7812 */ /* 0x000fe400078ec0ff */
[----:B------:R-:W-:-:S02]  /*1b20*/  SHF.R.U32.HI R73, RZ, 0x6, R27 ;  /* 0x00000006ff497819 */ /* 0x000fc4000001161b */
[----:B------:R-:W-:Y:S02]  /*1b30*/  LOP3.LUT R92, R7, 0x64006400, RZ, 0xfc, !PT ;  /* 0x64006400075c7812 */ /* 0x000fe400078efcff */
[----:B------:R-:W-:Y:S02]  /*1b40*/  LOP3.LUT R12, R11, 0x20002, R12, 0xf8, !PT ;  /* 0x000200020b0c7812 */ /* 0x000fe400078ef80c */
[----:B------:R-:W-:Y:S01]  /*1b50*/  LOP3.LUT R96, R13, 0x40004, R96, 0xf8, !PT ;  /* 0x000400040d607812 */ /* 0x000fe200078ef860 */
[----:B------:R-:W-:Y:S01]  /*1b60*/  HFMA2 R92, R92, R15.H0_H0, -132, -132 ;  /* 0xd820d8205c5c7431 */ /* 0x000fe2000004000f */
[----:B------:R-:W-:Y:S02]  /*1b70*/  LOP3.LUT R7, R36, 0x380038, RZ, 0xc0, !PT ;  /* 0x0038003824077812 */ /* 0x000fe400078ec0ff */
[----:B------:R-:W-:Y:S02]  /*1b80*/  LOP3.LUT R11, R74, 0x380038, RZ, 0xc0, !PT ;  /* 0x003800384a0b7812 */ /* 0x000fe400078ec0ff */
[----:B------:R-:W-:-:S02]  /*1b90*/  SHF.R.U32.HI R40, RZ, 0x6, R20 ;  /* 0x00000006ff287819 */ /* 0x000fc40000011614 */
[----:B------:R-:W-:Y:S02]  /*1ba0*/  LOP3.LUT R13, R22, 0x380038, RZ, 0xc0, !PT ;  /* 0x00380038160d7812 */ /* 0x000fe400078ec0ff */
[----:B------:R-:W-:Y:S02]  /*1bb0*/  SHF.R.U32.HI R77, RZ, 0x6, R23 ;  /* 0x00000006ff4d7819 */ /* 0x000fe40000011617 */
[----:B------:R-:W-:Y:S02]  /*1bc0*/  SHF.R.U32.HI R97, RZ, 0xd, R18 ;  /* 0x0000000dff617819 */ /* 0x000fe40000011612 */
[----:B------:R-:W-:Y:S02]  /*1bd0*/  LOP3.LUT R38, R9, 0x64006400, RZ, 0xfc, !PT ;  /* 0x6400640009267812 */ /* 0x000fe400078efcff */
[----:B------:R-:W-:Y:S02]  /*1be0*/  SHF.R.U32.HI R56, RZ, 0x6, R21 ;  /* 0x00000006ff387819 */ /* 0x000fe40000011615 */
[----:B------:R-:W-:Y:S01]  /*1bf0*/  LOP3.LUT R64, R10, 0x64006400, RZ, 0xfc, !PT ;  /* 0x640064000a407812 */ /* 0x000fe200078efcff */
[----:B------:R-:W-:Y:S01]  /*1c00*/  HFMA2 R65, R38, R15.H0_H0, -132, -132 ;  /* 0xd820d82026417431 */ /* 0x000fe2000004000f */
[----:B------:R-:W-:-:S02]  /*1c10*/  LOP3.LUT R9, R67, 0x380038, RZ, 0xc0, !PT ;  /* 0x0038003843097812 */ /* 0x000fc400078ec0ff */
[----:B------:R-:W-:Y:S01]  /*1c20*/  LOP3.LUT R14, R73, 0x380038, RZ, 0xc0, !PT ;  /* 0x00380038490e7812 */ /* 0x000fe200078ec0ff */
[-C--:B------:R-:W-:Y:S01]  /*1c30*/  HFMA2 R64, R64, R15.reuse.H0_H0, -132, -132 ;  /* 0xd820d82040407431 */ /* 0x080fe2000004000f */
        /* <DEDUP_REMOVED lines=9> */
[----:B------:R-:W-:-:S02]  /*1cd0*/  LOP3.LUT R97, R12, 0x40004, R97, 0xf8, !PT ;  /* 0x000400040c617812 */ /* 0x000fc400078ef861 */
[----:B------:R-:W-:Y:S02]  /*1ce0*/  LOP3.LUT R8, R25, 0x380038, RZ, 0xc0, !PT ;  /* 0x0038003819087812 */ /* 0x000fe400078ec0ff */
[----:B------:R-:W-:Y:S02]  /*1cf0*/  LOP3.LUT R11, R56, 0x380038, RZ, 0xc0, !PT ;  /* 0x00380038380b7812 */ /* 0x000fe400078ec0ff */
[----:B------:R-:W-:Y:S02]  /*1d00*/  SHF.R.U32.HI R68, RZ, 0x6, R16 ;  /* 0x00000006ff447819 */ /* 0x000fe40000011610 */
[----:B------:R-:W-:Y:S02]  /*1d10*/  LOP3.LUT R13, R17, 0x380038, RZ, 0xc0, !PT ;  /* 0x00380038110d7812 */ /* 0x000fe400078ec0ff */
[----:B------:R-:W-:Y:S02]  /*1d20*/  LOP3.LUT R39, R23, 0x380038, RZ, 0xc0, !PT ;  /* 0x0038003817277812 */ /* 0x000fe400078ec0ff */
[----:B------:R-:W-:-:S02]  /*1d30*/  LOP3.LUT R12, R9, 0x64006400, RZ, 0xfc, !PT ;  /* 0x64006400090c7812 */ /* 0x000fc400078efcff */
[----:B------:R-:W-:Y:S02]  /*1d40*/  LOP3.LUT R58, R14, 0x64006400, RZ, 0xfc, !PT ;  /* 0x640064000e3a7812 */ /* 0x000fe400078efcff */
[----:B------:R-:W-:Y:S01]  /*1d50*/  SHF.R.U32.HI R100, RZ, 0x6, R22 ;  /* 0x00000006ff647819 */ /* 0x000fe20000011616 */
[-C--:B------:R-:W-:Y:S01]  /*1d60*/  HFMA2 R63, R12, R15.reuse.H0_H0, -132, -132 ;  /* 0xd820d8200c3f7431 */ /* 0x080fe2000004000f */
[----:B------:R-:W-:Y:S01]  /*1d70*/  LOP3.LUT R14, R10, 0x64006400, RZ, 0xfc, !PT ;  /* 0x640064000a0e7812 */ /* 0x000fe200078efcff */
[-C--:B------:R-:W-:Y:S01]  /*1d80*/  HFMA2 R61, R58, R15.reuse.H0_H0, -132, -132 ;  /* 0xd820d8203a3d7431 */ /* 0x080fe2000004000f */
[----:B------:R-:W-:Y:S02]  /*1d90*/  LOP3.LUT R9, R16, 0x380038, RZ, 0xc0, !PT ;  /* 0x0038003810097812 */ /* 0x000fe400078ec0ff */
[----:B------:R-:W-:Y:S01]  /*1da0*/  SHF.R.U32.HI R55, RZ, 0x6, R17 ;  /* 0x00000006ff377819 */ /* 0x000fe20000011611 */
[----:B------:R-:W-:Y:S01]  /*1db0*/  HFMA2 R51, R14, R15.H0_H0, -132, -132 ;  /* 0xd820d8200e337431 */ /* 0x000fe2000004000f */
[----:B------:R-:W-:-:S02]  /*1dc0*/  LOP3.LUT R10, R7, 0x64006400, RZ, 0xfc, !PT ;  /* 0x64006400070a7812 */ /* 0x000fc400078efcff */
[----:B------:R-:W-:Y:S02]  /*1dd0*/  LOP3.LUT R70, R44, 0x64006400, RZ, 0xfc, !PT ;  /* 0x640064002c467812 */ /* 0x000fe400078efcff */
[----:B------:R-:W-:Y:S01]  /*1de0*/  LOP3.LUT R66, R8, 0x64006400, RZ, 0xfc, !PT ;  /* 0x6400640008427812 */ /* 0x000fe200078efcff */
[-C--:B------:R-:W-:Y:S01]  /*1df0*/  HFMA2 R87, R10, R15.reuse.H0_H0, -132, -132 ;  /* 0xd820d8200a577431 */ /* 0x080fe2000004000f */
[----:B------:R-:W-:Y:S02]  /*1e00*/  SHF.R.U32.HI R99, RZ, 0x6, R18 ;  /* 0x00000006ff637819 */ /* 0x000fe40000011612 */
[----:B------:R-:W-:Y:S01]  /*1e10*/  LOP3.LUT R38, R11, 0x64006400, RZ, 0xfc, !PT ;  /* 0x640064000b267812 */ /* 0x000fe200078efcff */
[----:B------:R-:W-:Y:S01]  /*1e20*/  HFMA2 R66, R66, R15.H0_H0, -132, -132 ;  /* 0xd820d82042427431 */ /* 0x000fe2000004000f */
[----:B------:R-:W-:Y:S02]  /*1e30*/  LOP3.LUT R44, R13, 0x64006400, RZ, 0xfc, !PT ;  /* 0x640064000d2c7812 */ /* 0x000fe400078efcff */
[----:B------:R-:W-:-:S02]  /*1e40*/  LOP3.LUT R7, R68, 0x380038, RZ, 0xc0, !PT ;  /* 0x0038003844077812 */ /* 0x000fc400078ec0ff */
[----:B------:R-:W-:Y:S01]  /*1e50*/  LOP3.LUT R8, R20, 0x380038, RZ, 0xc0, !PT ;  /* 0x0038003814087812 */ /* 0x000fe200078ec0ff */
[-C--:B------:R-:W-:Y:S01]  /*1e60*/  HFMA2 R10, R44, R15.reuse.H0_H0, -132, -132 ;  /* 0xd820d8202c0a7431 */ /* 0x080fe2000004000f */
[----:B------:R-:W-:Y:S02]  /*1e70*/  LOP3.LUT R60, R39, 0x64006400, RZ, 0xfc, !PT ;  /* 0x64006400273c7812 */ /* 0x000fe400078efcff */
[----:B------:R-:W-:Y:S02]  /*1e80*/  LOP3.LUT R45, R19, 0x380038, RZ, 0xc0, !PT ;  /* 0x00380038132d7812 */ /* 0x000fe400078ec0ff */
[----:B------:R-:W-:Y:S01]  /*1e90*/  SHF.R.U32.HI R98, RZ, 0x6, R19 ;  /* 0x00000006ff627819 */ /* 0x000fe20000011613 */
[----:B------:R-:W-:Y:S01]  /*1ea0*/  HFMA2 R53, R60, R15.H0_H0, -132, -132 ;  /* 0xd820d8203c357431 */ /* 0x000fe2000004000f */
        /* <DEDUP_REMOVED lines=16> */
[----:B------:R-:W-:Y:S01]  /*1fb0*/  LEA R44, R37, 0x20, 0x5 ;  /* 0x00000020252c7811 */ /* 0x000fe200078e28ff */
        /* <DEDUP_REMOVED lines=41> */
[----:B------:R-:W-:-:S02]  /*2250*/  HFMA2 R89, R89, R50.H0_H0, -20, -20 ;  /* 0xcd00cd0059597431 */ /* 0x000fc40000040032 */
[-C--:B------:R-:W-:Y:S02]  /*2260*/  HFMA2 R48, R43, R50.reuse.H0_H0, -20, -20 ;  /* 0xcd00cd002b307431 */ /* 0x080fe40000040032 */
[-C--:B------:R-:W-:Y:S02]  /*2270*/  HFMA2 R49, R49, R50.reuse.H0_H0, -20, -20 ;  /* 0xcd00cd0031317431 */ /* 0x080fe40000040032 */
[----:B------:R-:W-:Y:S01]  /*2280*/  HFMA2 R50, R69, R50.H0_H0, -20, -20 ;  /* 0xcd00cd0045327431 */ /* 0x000fe20000040032 */
[----:B------:R-:W-:Y:S06]  /*2290*/  @!P0 BRA `(.L_x_1113) ;  /* 0x0000001800808947 */ /* 0x000fec0003800000 */
[----:B------:R-:W0:Y:S01]  /*22a0*/  LDS.128 R28, [UR5] ;  /* 0x00000005ff1c7984 */ /* 0x000e220008000c00 */
[----:B------:R-:W-:Y:S02]  /*22b0*/  LOP3.LUT R24, R24, 0x70007, RZ, 0xc0, !PT ;  /* 0x0007000718187812 */ /* 0x000fe400078ec0ff */
[----:B------:R-:W-:Y:S01]  /*22c0*/  LOP3.LUT R36, R36, 0x70007, RZ, 0xc0, !PT ;  /* 0x0007000724247812 */ /* 0x000fe200078ec0ff */
[----:B------:R-:W1:Y:S01]  /*22d0*/  LDS.128 R32, [UR5+0x10] ;  /* 0x00001005ff207984 */ /* 0x000e620008000c00 */
[----:B------:R-:W-:Y:S02]  /*22e0*/  LOP3.LUT R24, R24, 0x64006400, RZ, 0xfc, !PT ;  /* 0x6400640018187812 */ /* 0x000fe400078efcff */
[----:B------:R-:W-:Y:S02]  /*22f0*/  LOP3.LUT R91, R36, 0x64006400, RZ, 0xfc, !PT ;  /* 0x64006400245b7812 */ /* 0x000fe400078efcff */
[----:B------:R-:W2:Y:S01]  /*2300*/  LDS.128 R36, [UR5+0x20] ;  /* 0x00002005ff247984 */ /* 0x000ea20008000c00 */
[----:B------:R-:W-:Y:S01]  /*2310*/  HADD2 R93, R24, -1028, -1028 ;  /* 0xe404e404185d7430 */ /* 0x000fe20000000000 */
[----:B------:R-:W-:Y:S01]  /*2320*/  LOP3.LUT R20, R20, 0x70007, RZ, 0xc0, !PT ;  /* 0x0007000714147812 */ /* 0x000fe200078ec0ff */
[----:B------:R-:W-:Y:S01]  /*2330*/  HADD2 R91, R91, -1028, -1028 ;  /* 0xe404e4045b5b7430 */ /* 0x000fe20000000000 */
        /* <DEDUP_REMOVED lines=18> */
[----:B------:R-:W-:Y:S01]  /*2460*/  LOP3.LUT R67, R56, 0x70007, RZ, 0xc0, !PT ;  /* 0x0007000738437812 */ /* 0x000fe200078ec0ff */
[----:B0-----:R-:W-:-:S02]  /*2470*/  HFMA2 R24, R93, R28, RZ ;  /* 0x0000001c5d187231 */ /* 0x001fc400000000ff */
[----:B------:R-:W-:Y:S01]  /*2480*/  HADD2 R70, R70, -1028, -1028 ;  /* 0xe404e40446467430 */ /* 0x000fe20000000000 */
[----:B------:R-:W-:Y:S01]  /*2490*/  LOP3.LUT R17, R17, 0x70007, RZ, 0xc0, !PT ;  /* 0x0007000711117812 */ /* 0x000fe200078ec0ff */
[----:B------:R-:W-:Y:S01]  /*24a0*/  HADD2 R68, R68, -1028, -1028 ;  /* 0xe404e40444447430 */ /* 0x000fe20000000000 */
[----:B------:R-:W-:Y:S02]  /*24b0*/  LOP3.LUT R67, R67, 0x64006400, RZ, 0xfc, !PT ;  /* 0x6400640043437812 */ /* 0x000fe400078efcff */
[----:B------:R-:W-:Y:S02]  /*24c0*/  LOP3.LUT R17, R17, 0x64006400, RZ, 0xfc, !PT ;  /* 0x6400640011117812 */ /* 0x000fe400078efcff */
[----:B------:R-:W-:Y:S01]  /*24d0*/  LOP3.LUT R56, R55, 0x70007, RZ, 0xc0, !PT ;  /* 0x0007000737387812 */ /* 0x000fe200078ec0ff */
[----:B------:R-:W-:Y:S01]  /*24e0*/  HADD2 R67, R67, -1028, -1028 ;  /* 0xe404e40443437430 */ /* 0x000fe20000000000 */
[----:B------:R-:W-:Y:S01]  /*24f0*/  LOP3.LUT R72, R26, 0x70007, RZ, 0xc0, !PT ;  /* 0x000700071a487812 */ /* 0x000fe200078ec0ff */
[----:B------:R-:W-:Y:S01]  /*2500*/  HFMA2 R24, R92, R29, R24 ;  /* 0x0000001d5c187231 */ /* 0x000fe20000000018 */
[----:B------:R-:W-:Y:S01]  /*2510*/  LOP3.LUT R56, R56, 0x64006400, RZ, 0xfc, !PT ;  /* 0x6400640038387812 */ /* 0x000fe200078efcff */
[----:B------:R-:W-:Y:S01]  /*2520*/  HADD2 R55, R17, -1028, -1028 ;  /* 0xe404e40411377430 */ /* 0x000fe20000000000 */
[----:B------:R-:W-:-:S02]  /*2530*/  LOP3.LUT R72, R72, 0x64006400, RZ, 0xfc, !PT ;  /* 0x6400640048487812 */ /* 0x000fc400078efcff */
[----:B------:R-:W-:Y:S01]  /*2540*/  LOP3.LUT R74, R74, 0x70007, RZ, 0xc0, !PT ;  /* 0x000700074a4a7812 */ /* 0x000fe200078ec0ff */
[----:B------:R-:W-:Y:S02]  /*2550*/  HFMA2 R42, R91, R30, R24 ;  /* 0x0000001e5b2a7231 */ /* 0x000fe40000000018 */
        /* <DEDUP_REMOVED lines=10> */
[----:B------:R-:W0:Y:S01]  /*2600*/  LDS.128 R40, [UR5+0x30] ;  /* 0x00003005ff287984 */ /* 0x000e220008000c00 */
[----:B------:R-:W-:Y:S01]  /*2610*/  HADD2 R71, R71, -1028, -1028 ;  /* 0xe404e40447477430 */ /* 0x000fe20000000000 */
[----:B------:R-:W-:Y:S01]  /*2620*/  LOP3.LUT R73, R73, 0x64006400, RZ, 0xfc, !PT ;  /* 0x6400640049497812 */ /* 0x000fe200078efcff */
[----:B-1----:R-:W-:-:S02]  /*2630*/  HFMA2 R24, R81, R32, R24 ;  /* 0x0000002051187231 */ /* 0x002fc40000000018 */
[----:B------:R-:W-:Y:S01]  /*2640*/  HADD2 R76, R22, -1028, -1028 ;  /* 0xe404e404164c7430 */ /* 0x000fe20000000000 */
[----:B------:R-:W-:Y:S01]  /*2650*/  LOP3.LUT R23, R23, 0x70007, RZ, 0xc0, !PT ;  /* 0x0007000717177812 */ /* 0x000fe200078ec0ff */
[----:B------:R-:W-:Y:S01]  /*2660*/  HADD2 R73, R73, -1028, -1028 ;  /* 0xe404e40449497430 */ /* 0x000fe20000000000 */
[----:B------:R-:W-:Y:S02]  /*2670*/  LOP3.LUT R100, R100, 0x70007, RZ, 0xc0, !PT ;  /* 0x0007000764647812 */ /* 0x000fe400078ec0ff */
[----:B------:R-:W-:Y:S02]  /*2680*/  LOP3.LUT R22, R77, 0x70007, RZ, 0xc0, !PT ;  /* 0x000700074d167812 */ /* 0x000fe400078ec0ff */
[----:B------:R-:W-:Y:S01]  /*2690*/  LOP3.LUT R23, R23, 0x64006400, RZ, 0xfc, !PT ;  /* 0x6400640017177812 */ /* 0x000fe200078efcff */
[----:B------:R-:W-:Y:S01]  /*26a0*/  HFMA2 R20, R82, R33, R24 ;  /* 0x0000002152147231 */ /* 0x000fe20000000018 */
[----:B------:R-:W-:-:S03]  /*26b0*/  LOP3.LUT R77, R100, 0x64006400, RZ, 0xfc, !PT ;  /* 0x64006400644d7812 */ /* 0x000fc600078efcff */
[----:B------:R-:W-:Y:S01]  /*26c0*/  HADD2 R75, R23, -1028, -1028 ;  /* 0xe404e404174b7430 */ /* 0x000fe20000000000 */
[----:B------:R-:W-:Y:S01]  /*26d0*/  LOP3.LUT R22, R22, 0x64006400, RZ, 0xfc, !PT ;  /* 0x6400640016167812 */ /* 0x000fe200078efcff */
[----:B------:R-:W-:Y:S02]  /*26e0*/  HFMA2 R20, R79, R34, R20 ;  /* 0x000000224f147231 */ /* 0x000fe40000000014 */
[----:B------:R-:W-:Y:S01]  /*26f0*/  HADD2 R77, R77, -1028, -1028 ;  /* 0xe404e4044d4d7430 */ /* 0x000fe20000000000 */
[----:B------:R-:W-:Y:S02]  /*2700*/  LOP3.LUT R99, R99, 0x70007, RZ, 0xc0, !PT ;  /* 0x0007000763637812 */ /* 0x000fe400078ec0ff */
[----:B------:R-:W-:Y:S02]  /*2710*/  LOP3.LUT R98, R98, 0x70007, RZ, 0xc0, !PT ;  /* 0x0007000762627812 */ /* 0x000fe400078ec0ff */
[----:B------:R-:W-:Y:S02]  /*2720*/  LOP3.LUT R54, R54, 0x64006400, RZ, 0xfc, !PT ;  /* 0x6400640036367812 */ /* 0x000fe400078efcff */
[----:B------:R-:W-:Y:S01]  /*2730*/  LOP3.LUT R98, R98, 0x64006400, RZ, 0xfc, !PT ;  /* 0x6400640062627812 */ /* 0x000fe200078efcff */
[----:B------:R-:W-:Y:S01]  /*2740*/  HFMA2 R16, R80, R35, R20 ;  /* 0x0000002350107231 */ /* 0x000fe20000000014 */
[----:B------:R-:W-:Y:S01]  /*2750*/  LOP3.LUT R57, R57, 0x64006400, RZ, 0xfc, !PT ;  /* 0x6400640039397812 */ /* 0x000fe200078efcff */
[----:B------:R-:W-:Y:S01]  /*2760*/  HADD2 R54, R54, -1028, -1028 ;  /* 0xe404e40436367430 */ /* 0x000fe20000000000 */
[----:B------:R-:W-:-:S02]  /*2770*/  ISETP.NE.AND P0, PT, R78, 0x1, PT ;  /* 0x000000014e00780c */ /* 0x000fc40003f05270 */
[----:B------:R-:W-:Y:S01]  /*2780*/  PRMT R4, R4, 0x5410, R3 ;  /* 0x0000541004047816 */ /* 0x000fe20000000003 */
[----:B--2---:R-:W-:Y:S02]  /*2790*/  HFMA2 R16, R87, R36, R16 ;  /* 0x0000002457107231 */ /* 0x004fe40000000010 */
[----:B------:R-:W-:Y:S01]  /*27a0*/  HADD2 R57, R57, -1028, -1028 ;  /* 0xe404e40439397430 */ /* 0x000fe20000000000 */
[----:B------:R-:W-:Y:S01]  /*27b0*/  PRMT R2, R2, 0x5410, R0 ;  /* 0x0000541002027816 */ /* 0x000fe20000000000 */
[----:B------:R-:W-:-:S04]  /*27c0*/  HFMA2 R16, R90, R37, R16 ;  /* 0x000000255a107231 */ /* 0x000fc80000000010 */
[----:B------:R-:W-:-:S04]  /*27d0*/  HFMA2 R16, R85, R38, R16 ;  /* 0x0000002655107231 */ /* 0x000fc80000000010 */
[----:B------:R-:W-:-:S04]  /*27e0*/  HFMA2 R20, R88, R39, R16 ;  /* 0x0000002758147231 */ /* 0x000fc80000000010 */
[----:B0-----:R-:W-:Y:S02]  /*27f0*/  HFMA2 R16, R83, R40, R20 ;  /* 0x0000002853107231 */ /* 0x001fe40000000014 */
[----:B------:R-:W-:Y:S02]  /*2800*/  HFMA2 R20, R69, R28, RZ ;  /* 0x0000001c45147231 */ /* 0x000fe400000000ff */
[----:B------:R-:W-:Y:S02]  /*2810*/  HFMA2 R16, R86, R41, R16 ;  /* 0x0000002956107231 */ /* 0x000fe40000000010 */
[----:B------:R-:W-:Y:S02]  /*2820*/  HFMA2 R20, R66, R29, R20 ;  /* 0x0000001d42147231 */ /* 0x000fe40000000014 */
[----:B------:R-:W-:Y:S02]  /*2830*/  HFMA2 R16, R89, R42, R16 ;  /* 0x0000002a59107231 */ /* 0x000fe40000000010 */
[----:B------:R-:W-:-:S02]  /*2840*/  HFMA2 R20, R70, R30, R20 ;  /* 0x0000001e46147231 */ /* 0x000fc40000000014 */
[----:B------:R-:W-:Y:S02]  /*2850*/  HFMA2 R16, R54, R43, R16 ;  /* 0x0000002b36107231 */ /* 0x000fe40000000010 */
[----:B------:R-:W-:Y:S02]  /*2860*/  HFMA2 R20, R63, R31, R20 ;  /* 0x0000001f3f147231 */ /* 0x000fe40000000014 */
[----:B------:R-:W-:Y:S02]  /*2870*/  HADD2 R16, R16.H0_H0, R16.H1_H1 ;  /* 0x3000001010107230 */ /* 0x000fe40000000800 */
[----:B------:R-:W-:-:S04]  /*2880*/  HFMA2 R20, R60, R32, R20 ;  /* 0x000000203c147231 */ /* 0x000fc80000000014 */
[----:B------:R-:W-:-:S04]  /*2890*/  HFMA2 R20, R68, R33, R20 ;  /* 0x0000002144147231 */ /* 0x000fc80000000014 */
[----:B------:R-:W-:-:S04]  /*28a0*/  HFMA2 R20, R51, R34, R20 ;  /* 0x0000002233147231 */ /* 0x000fc80000000014 */
[----:B------:R-:W-:-:S04]  /*28b0*/  HFMA2 R20, R67, R35, R20 ;  /* 0x0000002343147231 */ /* 0x000fc80000000014 */
[----:B------:R-:W-:-:S04]  /*28c0*/  HFMA2 R20, R7, R36, R20 ;  /* 0x0000002407147231 */ /* 0x000fc80000000014 */
[----:B------:R-:W-:-:S04]  /*28d0*/  HFMA2 R20, R45, R37, R20 ;  /* 0x000000252d147231 */ /* 0x000fc80000000014 */
[----:B------:R-:W-:-:S04]  /*28e0*/  HFMA2 R20, R55, R38, R20 ;  /* 0x0000002637147231 */ /* 0x000fc80000000014 */
[----:B------:R-:W-:-:S04]  /*28f0*/  HFMA2 R20, R10, R39, R20 ;  /* 0x000000270a147231 */ /* 0x000fc80000000014 */
[----:B------:R-:W-:Y:S02]  /*2900*/  HFMA2 R21, R56, R40, R20 ;  /* 0x0000002838157231 */ /* 0x000fe40000000014 */
[-C--:B------:R-:W-:Y:S02]  /*2910*/  HFMA2 R20, R72, R28.reuse, RZ ;  /* 0x0000001c48147231 */ /* 0x080fe400000000ff */
[----:B------:R-:W-:-:S04]  /*2920*/  HFMA2 R28, R71, R28, RZ.H0_H0 ;  /* 0x0000001c471c7231 */ /* 0x000fc800000400ff */
[-C--:B------:R-:W-:Y:S02]  /*2930*/  HFMA2 R28, R64, R29.reuse, R28 ;  /* 0x0000001d401c7231 */ /* 0x080fe4000000001c */
[----:B------:R-:W-:Y:S02]  /*2940*/  HFMA2 R20, R65, R29, R20 ;  /* 0x0000001d41147231 */ /* 0x000fe40000000014 */
[-C--:B------:R-:W-:Y:S01]  /*2950*/  HFMA2 R28, R73, R30.reuse, R28 ;  /* 0x0000001e491c7231 */ /* 0x080fe2000000001c */
[----:B------:R-:W-:Y:S01]  /*2960*/  PRMT R29, RZ, 0x5410, RZ ;  /* 0x00005410ff1d7816 */ /* 0x000fe200000000ff */
[----:B------:R-:W-:Y:S02]  /*2970*/  HFMA2 R21, R13, R41, R21 ;  /* 0x000000290d157231 */ /* 0x000fe40000000015 */
[----:B------:R-:W-:Y:S02]  /*2980*/  HFMA2 R28, R61, R31, R28 ;  /* 0x0000001f3d1c7231 */ /* 0x000fe4000000001c */
[----:B------:R-:W-:Y:S01]  /*2990*/  HFMA2 R20, R74, R30, R20 ;  /* 0x0000001e4a147231 */ /* 0x000fe20000000014 */
[----:B------:R-:W-:Y:S01]  /*29a0*/  PRMT R30, RZ, 0x5410, RZ ;  /* 0x00005410ff1e7816 */ /* 0x000fe200000000ff */
[----:B------:R-:W-:-:S02]  /*29b0*/  HFMA2 R17, R48, R42, R21 ;  /* 0x0000002a30117231 */ /* 0x000fc40000000015 */
[----:B------:R-:W-:Y:S01]  /*29c0*/  HFMA2 R20, R62, R31, R20 ;  /* 0x0000001f3e147231 */ /* 0x000fe20000000014 */
[----:B------:R-:W-:Y:S01]  /*29d0*/  PRMT R31, RZ, 0x5410, RZ ;  /* 0x00005410ff1f7816 */ /* 0x000fe200000000ff */
[----:B------:R-:W-:Y:S02]  /*29e0*/  HFMA2 R17, R57, R43, R17 ;  /* 0x0000002b39117231 */ /* 0x000fe40000000011 */
[-C--:B------:R-:W-:Y:S02]  /*29f0*/  HFMA2 R20, R59, R32.reuse, R20 ;  /* 0x000000203b147231 */ /* 0x080fe40000000014 */
[----:B------:R-:W-:Y:S01]  /*2a00*/  HFMA2 R32, R58, R32, R28 ;  /* 0x000000203a207231 */ /* 0x000fe2000000001c */
[----:B------:R-:W-:Y:S01]  /*2a10*/  PRMT R28, RZ, 0x5410, RZ ;  /* 0x00005410ff1c7816 */ /* 0x000fe200000000ff */
[----:B------:R-:W-:Y:S02]  /*2a20*/  HADD2 R17, R17.H0_H0, R17.H1_H1 ;  /* 0x3000001111117230 */ /* 0x000fe40000000800 */
[----:B------:R-:W-:-:S02]  /*2a30*/  HFMA2 R21, R75, R33, R32 ;  /* 0x000000214b157231 */ /* 0x000fc40000000020 */
[----:B------:R-:W-:Y:S02]  /*2a40*/  HFMA2 R20, R76, R33, R20 ;  /* 0x000000214c147231 */ /* 0x000fe40000000014 */
[-C--:B------:R-:W-:Y:S01]  /*2a50*/  HFMA2 R21, R53, R34.reuse, R21 ;  /* 0x0000002235157231 */ /* 0x080fe20000000015 */
[----:B------:R-:W-:Y:S01]  /*2a60*/  PRMT R16, R16, 0x5410, R17 ;  /* 0x0000541010107816 */ /* 0x000fe20000000011 */
[----:B------:R-:W-:Y:S02]  /*2a70*/  HFMA2 R20, R52, R34, R20 ;  /* 0x0000002234147231 */ /* 0x000fe40000000014 */
[----:B------:R-:W-:Y:S02]  /*2a80*/  HADD2 R34, R22, -1028, -1028 ;  /* 0xe404e40416227430 */ /* 0x000fe40000000000 */
[----:B------:R-:W-:Y:S02]  /*2a90*/  HFMA2 R33, R16, R4, RZ ;  /* 0x0000000410217231 */ /* 0x000fe400000000ff */
[----:B------:R-:W-:-:S02]  /*2aa0*/  HFMA2 R20, R77, R35, R20 ;  /* 0x000000234d147231 */ /* 0x000fc40000000014 */
[----:B------:R-:W-:-:S04]  /*2ab0*/  HFMA2 R35, R34, R35, R21 ;  /* 0x0000002322237231 */ /* 0x000fc80000000015 */
[-C--:B------:R-:W-:Y:S02]  /*2ac0*/  HFMA2 R35, R9, R36.reuse, R35 ;  /* 0x0000002409237231 */ /* 0x080fe40000000023 */
[----:B------:R-:W-:Y:S01]  /*2ad0*/  HFMA2 R21, R8, R36, R20 ;  /* 0x0000002408157231 */ /* 0x000fe20000000014 */
[----:B------:R-:W-:-:S04]  /*2ae0*/  LOP3.LUT R20, R18, 0x70007, RZ, 0xc0, !PT ;  /* 0x0007000712147812 */ /* 0x000fc800078ec0ff */
[----:B------:R-:W-:Y:S01]  /*2af0*/  LOP3.LUT R20, R20, 0x64006400, RZ, 0xfc, !PT ;  /* 0x6400640014147812 */ /* 0x000fe200078efcff */
[----:B------:R-:W-:Y:S01]  /*2b00*/  HFMA2 R18, R46, R37, R21 ;  /* 0x000000252e127231 */ /* 0x000fe20000000015 */
[----:B------:R-:W-:-:S03]  /*2b10*/  LOP3.LUT R21, R19, 0x70007, RZ, 0xc0, !PT ;  /* 0x0007000713157812 */ /* 0x000fc600078ec0ff */
[----:B------:R-:W-:Y:S02]  /*2b20*/  HADD2 R36, R20, -1028, -1028 ;  /* 0xe404e40414247430 */ /* 0x000fe40000000000 */
[----:B------:R-:W-:Y:S01]  /*2b30*/  HFMA2 R19, R47, R37, R35 ;  /* 0x000000252f137231 */ /* 0x000fe20000000023 */
[----:B------:R-:W-:Y:S02]  /*2b40*/  LOP3.LUT R37, R99, 0x64006400, RZ, 0xfc, !PT ;  /* 0x6400640063257812 */ /* 0x000fe400078efcff */
[----:B------:R-:W-:Y:S01]  /*2b50*/  LOP3.LUT R21, R21, 0x64006400, RZ, 0xfc, !PT ;  /* 0x6400640015157812 */ /* 0x000fe200078efcff */
[----:B------:R-:W-:Y:S02]  /*2b60*/  HFMA2 R18, R36, R38, R18 ;  /* 0x0000002624127231 */ /* 0x000fe40000000012 */
[----:B------:R-:W-:Y:S02]  /*2b70*/  HADD2 R37, R37, -1028, -1028 ;  /* 0xe404e40425257430 */ /* 0x000fe40000000000 */
[----:B------:R-:W-:-:S02]  /*2b80*/  HADD2 R35, R21, -1028, -1028 ;  /* 0xe404e40415237430 */ /* 0x000fc40000000000 */
[-C--:B------:R-:W-:Y:S02]  /*2b90*/  HFMA2 R20, R11, R39.reuse, R18 ;  /* 0x000000270b147231 */ /* 0x080fe40000000012 */
[----:B------:R-:W-:Y:S02]  /*2ba0*/  HFMA2 R19, R35, R38, R19 ;  /* 0x0000002623137231 */ /* 0x000fe40000000013 */
[----:B------:R-:W-:Y:S02]  /*2bb0*/  HADD2 R38, R98, -1028, -1028 ;  /* 0xe404e40462267430 */ /* 0x000fe40000000000 */
[----:B------:R-:W-:Y:S01]  /*2bc0*/  HFMA2 R19, R12, R39, R19 ;  /* 0x000000270c137231 */ /* 0x000fe20000000013 */
[----:B------:R-:W-:Y:S01]  /*2bd0*/  LOP3.LUT R39, R97, 0x64006400, RZ, 0xfc, !PT ;  /* 0x6400640061277812 */ /* 0x000fe200078efcff */
[-C--:B------:R-:W-:Y:S02]  /*2be0*/  HFMA2 R20, R37, R40.reuse, R20 ;  /* 0x0000002825147231 */ /* 0x080fe40000000014 */
[----:B------:R-:W-:Y:S01]  /*2bf0*/  HFMA2 R19, R38, R40, R19 ;  /* 0x0000002826137231 */ /* 0x000fe20000000013 */
[----:B------:R-:W-:Y:S01]  /*2c00*/  LOP3.LUT R40, R96, 0x64006400, RZ, 0xfc, !PT ;  /* 0x6400640060287812 */ /* 0x000fe200078efcff */
[----:B------:R-:W-:-:S02]  /*2c10*/  HADD2 R39, R39, -1028, -1028 ;  /* 0xe404e40427277430 */ /* 0x000fc40000000000 */
[-C--:B------:R-:W-:Y:S02]  /*2c20*/  HFMA2 R19, R15, R41.reuse, R19 ;  /* 0x000000290f137231 */ /* 0x080fe40000000013 */
[----:B------:R-:W-:Y:S02]  /*2c30*/  HADD2 R40, R40, -1028, -1028 ;  /* 0xe404e40428287430 */ /* 0x000fe40000000000 */
[----:B------:R-:W-:Y:S02]  /*2c40*/  HFMA2 R21, R14, R41, R20 ;  /* 0x000000290e157231 */ /* 0x000fe40000000014 */
[----:B------:R-:W-:Y:S01]  /*2c50*/  HFMA2 R19, R50, R42, R19 ;  /* 0x0000002a32137231 */ /* 0x000fe20000000013 */
[----:B------:R-:W-:-:S03]  /*2c60*/  PRMT R41, RZ, 0x5410, RZ ;  /* 0x00005410ff297816 */ /* 0x000fc600000000ff */
[-C--:B------:R-:W-:Y:S02]  /*2c70*/  HFMA2 R19, R40, R43.reuse, R19 ;  /* 0x0000002b28137231 */ /* 0x080fe40000000013 */
[----:B------:R-:W-:Y:S02]  /*2c80*/  HFMA2 R21, R49, R42, R21 ;  /* 0x0000002a31157231 */ /* 0x000fe40000000015 */
[----:B------:R-:W-:Y:S01]  /*2c90*/  HADD2 R19, R19.H0_H0, R19.H1_H1 ;  /* 0x3000001313137230 */ /* 0x000fe20000000800 */
[----:B------:R-:W-:Y:S01]  /*2ca0*/  PRMT R42, RZ, 0x5410, RZ ;  /* 0x00005410ff2a7816 */ /* 0x000fe200000000ff */
[----:B------:R-:W-:-:S04]  /*2cb0*/  HFMA2 R21, R39, R43, R21 ;  /* 0x0000002b27157231 */ /* 0x000fc80000000015 */
[----:B------:R-:W-:-:S05]  /*2cc0*/  HADD2 R21, R21.H0_H0, R21.H1_H1 ;  /* 0x3000001515157230 */ /* 0x000fca0000000800 */
[----:B------:R-:W-:-:S05]  /*2cd0*/  PRMT R21, R21, 0x5410, R19 ;  /* 0x0000541015157816 */ /* 0x000fca0000000013 */
[----:B------:R-:W-:Y:S01]  /*2ce0*/  HFMA2 R32, R21, R2, RZ.H0_H0 ;  /* 0x0000000215207231 */ /* 0x000fe200000400ff */
[----:B------:R-:W-:Y:S06]  /*2cf0*/  @!P0 BRA `(.L_x_1113) ;  /* 0x0000000c00e88947 */ /* 0x000fec0003800000 */
[----:B------:R-:W0:Y:S01]  /*2d00*/  LDS.128 R16, [UR5+0x40] ;  /* 0x00004005ff107984 */ /* 0x000e220008000c00 */
[----:B------:R-:W-:Y:S02]  /*2d10*/  ISETP.NE.AND P0, PT, R78, 0x2, PT ;  /* 0x000000024e00780c */ /* 0x000fe40003f05270 */
[----:B------:R-:W-:Y:S01]  /*2d20*/  PRMT R4, R4, 0x5410, R3 ;  /* 0x0000541004047816 */ /* 0x000fe20000000003 */
[----:B------:R-:W1:Y:S01]  /*2d30*/  LDS.128 R20, [UR5+0x50] ;  /* 0x00005005ff147984 */ /* 0x000e620008000c00 */
[----:B------:R-:W-:-:S03]  /*2d40*/  PRMT R2, R2, 0x5410, R0 ;  /* 0x0000541002027816 */ /* 0x000fc60000000000 */
[----:B------:R-:W2:Y:S01]  /*2d50*/  LDS.128 R24, [UR5+0x60] ;  /* 0x00006005ff187984 */ /* 0x000ea20008000c00 */
[----:B0-----:R-:W-:-:S04]  /*2d60*/  HFMA2 R28, R93, R16, RZ ;  /* 0x000000105d1c7231 */ /* 0x001fc800000000ff */
[----:B------:R-:W-:-:S04]  /*2d70*/  HFMA2 R28, R92, R17, R28 ;  /* 0x000000115c1c7231 */ /* 0x000fc8000000001c */
[----:B------:R-:W-:Y:S02]  /*2d80*/  HFMA2 R42, R91, R18, R28 ;  /* 0x000000125b2a7231 */ /* 0x000fe4000000001c */
[----:B------:R-:W0:Y:S02]  /*2d90*/  LDS.128 R28, [UR5+0x70] ;  /* 0x00007005ff1c7984 */ /* 0x000e240008000c00 */
[----:B------:R-:W-:-:S04]  /*2da0*/  HFMA2 R42, R84, R19, R42 ;  /* 0x00000013542a7231 */ /* 0x000fc8000000002a */
[----:B-1----:R-:W-:-:S04]  /*2db0*/  HFMA2 R41, R81, R20, R42 ;  /* 0x0000001451297231 */ /* 0x002fc8000000002a */
[----:B------:R-:W-:-:S04]  /*2dc0*/  HFMA2 R41, R82, R21, R41 ;  /* 0x0000001552297231 */ /* 0x000fc80000000029 */
[----:B------:R-:W-:-:S04]  /*2dd0*/  HFMA2 R41, R79, R22, R41 ;  /* 0x000000164f297231 */ /* 0x000fc80000000029 */
[----:B------:R-:W-:-:S04]  /*2de0*/  HFMA2 R41, R80, R23, R41 ;  /* 0x0000001750297231 */ /* 0x000fc80000000029 */
[----:B--2---:R-:W-:-:S04]  /*2df0*/  HFMA2 R41, R87, R24, R41 ;  /* 0x0000001857297231 */ /* 0x004fc80000000029 */
[----:B------:R-:W-:-:S04]  /*2e00*/  HFMA2 R41, R90, R25, R41 ;  /* 0x000000195a297231 */ /* 0x000fc80000000029 */
[----:B------:R-:W-:-:S04]  /*2e10*/  HFMA2 R41, R85, R26, R41 ;  /* 0x0000001a55297231 */ /* 0x000fc80000000029 */
[----:B------:R-:W-:-:S04]  /*2e20*/  HFMA2 R41, R88, R27, R41 ;  /* 0x0000001b58297231 */ /* 0x000fc80000000029 */
[----:B0-----:R-:W-:-:S04]  /*2e30*/  HFMA2 R43, R83, R28, R41 ;  /* 0x0000001c532b7231 */ /* 0x001fc80000000029 */
[----:B------:R-:W-:Y:S02]  /*2e40*/  HFMA2 R41, R86, R29, R43 ;  /* 0x0000001d56297231 */ /* 0x000fe4000000002b */
[----:B------:R-:W-:Y:S02]  /*2e50*/  HFMA2 R43, R72, R16, RZ ;  /* 0x00000010482b7231 */ /* 0x000fe400000000ff */
[----:B------:R-:W-:Y:S02]  /*2e60*/  HFMA2 R41, R89, R30, R41 ;  /* 0x0000001e59297231 */ /* 0x000fe40000000029 */
[----:B------:R-:W-:Y:S02]  /*2e70*/  HFMA2 R43, R65, R17, R43 ;  /* 0x00000011412b7231 */ /* 0x000fe4000000002b */
[----:B------:R-:W-:Y:S02]  /*2e80*/  HFMA2 R41, R54, R31, R41 ;  /* 0x0000001f36297231 */ /* 0x000fe40000000029 */
[----:B------:R-:W-:-:S02]  /*2e90*/  HFMA2 R43, R74, R18, R43 ;  /* 0x000000124a2b7231 */ /* 0x000fc4000000002b */
[----:B------:R-:W-:Y:S02]  /*2ea0*/  HADD2 R42, R41.H0_H0, R41.H1_H1 ;  /* 0x30000029292a7230 */ /* 0x000fe40000000800 */
[-C--:B------:R-:W-:Y:S02]  /*2eb0*/  HFMA2 R41, R69, R16.reuse, RZ ;  /* 0x0000001045297231 */ /* 0x080fe400000000ff */
[----:B------:R-:W-:Y:S02]  /*2ec0*/  HFMA2 R16, R71, R16, RZ.H0_H0 ;  /* 0x0000001047107231 */ /* 0x000fe400000400ff */
        /* <DEDUP_REMOVED lines=8> */
[-C--:B------:R-:W-:Y:S02]  /*2f50*/  HFMA2 R43, R76, R21.reuse, R43 ;  /* 0x000000154c2b7231 */ /* 0x080fe4000000002b */
[----:B------:R-:W-:-:S04]  /*2f60*/  HFMA2 R16, R75, R21, R16 ;  /* 0x000000154b107231 */ /* 0x000fc80000000010 */
[-C--:B------:R-:W-:Y:S02]  /*2f70*/  HFMA2 R16, R53, R22.reuse, R16 ;  /* 0x0000001635107231 */ /* 0x080fe40000000010 */
[----:B------:R-:W-:Y:S02]  /*2f80*/  HFMA2 R41, R63, R19, R41 ;  /* 0x000000133f297231 */ /* 0x000fe40000000029 */
[----:B------:R-:W-:Y:S02]  /*2f90*/  HFMA2 R43, R52, R22, R43 ;  /* 0x00000016342b7231 */ /* 0x000fe4000000002b */
[----:B------:R-:W-:Y:S02]  /*2fa0*/  HFMA2 R16, R34, R23, R16 ;  /* 0x0000001722107231 */ /* 0x000fe40000000010 */
[----:B------:R-:W-:Y:S02]  /*2fb0*/  HFMA2 R41, R60, R20, R41 ;  /* 0x000000143c297231 */ /* 0x000fe40000000029 */
[----:B------:R-:W-:-:S02]  /*2fc0*/  HFMA2 R16, R9, R24, R16 ;  /* 0x0000001809107231 */ /* 0x000fc40000000010 */
        /* <DEDUP_REMOVED lines=15> */
[----:B------:R-:W-:-:S02]  /*30c0*/  HADD2 R16, R16.H0_H0, R16.H1_H1 ;  /* 0x3000001010107230 */ /* 0x000fc40000000800 */
        /* <DEDUP_REMOVED lines=10> */
[----:B------:R-:W-:Y:S02]  /*3170*/  HADD2 R43, R43.H0_H0, R43.H1_H1 ;  /* 0x3000002b2b2b7230 */ /* 0x000fe40000000800 */
[----:B------:R-:W-:Y:S01]  /*3180*/  HFMA2 R41, R48, R30, R41 ;  /* 0x0000001e30297231 */ /* 0x000fe20000000029 */
[----:B------:R-:W-:-:S02]  /*3190*/  PRMT R30, RZ, 0x5410, RZ ;  /* 0x00005410ff1e7816 */ /* 0x000fc400000000ff */
[----:B------:R-:W-:-:S05]  /*31a0*/  PRMT R43, R43, 0x5410, R16 ;  /* 0x000054102b2b7816 */ /* 0x000fca0000000010 */
[----:B------:R-:W-:Y:S02]  /*31b0*/  HFMA2 R28, R43, R2, RZ.H0_H0 ;  /* 0x000000022b1c7231 */ /* 0x000fe400000400ff */
[----:B------:R-:W-:Y:S01]  /*31c0*/  HFMA2 R41, R57, R31, R41 ;  /* 0x0000001f39297231 */ /* 0x000fe20000000029 */
[----:B------:R-:W-:-:S03]  /*31d0*/  PRMT R31, RZ, 0x5410, RZ ;  /* 0x00005410ff1f7816 */ /* 0x000fc600000000ff */
[----:B------:R-:W-:-:S05]  /*31e0*/  HADD2 R41, R41.H0_H0, R41.H1_H1 ;  /* 0x3000002929297230 */ /* 0x000fca0000000800 */
[----:B------:R-:W-:Y:S02]  /*31f0*/  PRMT R42, R42, 0x5410, R41 ;  /* 0x000054102a2a7816 */ /* 0x000fe40000000029 */
[----:B------:R-:W-:-:S03]  /*3200*/  PRMT R41, RZ, 0x5410, RZ ;  /* 0x00005410ff297816 */ /* 0x000fc600000000ff */
[----:B------:R-:W-:Y:S01]  /*3210*/  HFMA2 R29, R42, R4, RZ ;  /* 0x000000042a1d7231 */ /* 0x000fe200000000ff */
[----:B------:R-:W-:Y:S01]  /*3220*/  PRMT R42, RZ, 0x5410, RZ ;  /* 0x00005410ff2a7816 */ /* 0x000fe200000000ff */
        /* <DEDUP_REMOVED lines=18> */
[----:B------:R-:W-:Y:S01]  /*3350*/  HFMA2 R21, R64, R21, R27 ;  /* 0x0000001540157231 */ /* 0x000fe2000000001b */
[----:B------:R-:W-:Y:S01]  /*3360*/  MOV R27, R9 ;  /* 0x00000009001b7202 */ /* 0x000fe20000000f00 */
[----:B------:R-:W-:Y:S02]  /*3370*/  HFMA2 R30, R63, R23, R25 ;  /* 0x000000173f1e7231 */ /* 0x000fe40000000019 */
[-C--:B------:R-:W-:Y:S02]  /*3380*/  HFMA2 R21, R73, R22.reuse, R21 ;  /* 0x0000001649157231 */ /* 0x080fe40000000015 */
[----:B------:R-:W-:-:S02]  /*3390*/  HFMA2 R42, R91, R22, R24 ;  /* 0x000000165b2a7231 */ /* 0x000fc40000000018 */
[----:B-1----:R-:W-:Y:S02]  /*33a0*/  HFMA2 R26, R60, R16, R30 ;  /* 0x000000103c1a7231 */ /* 0x002fe4000000001e */
[----:B------:R-:W-:Y:S02]  /*33b0*/  HFMA2 R31, R74, R22, R20 ;  /* 0x000000164a1f7231 */ /* 0x000fe40000000014 */
[----:B------:R-:W-:Y:S02]  /*33c0*/  HFMA2 R21, R61, R23, R21 ;  /* 0x000000173d157231 */ /* 0x000fe40000000015 */
[----:B------:R-:W-:Y:S02]  /*33d0*/  HFMA2 R26, R68, R17, R26 ;  /* 0x00000011441a7231 */ /* 0x000fe4000000001a */
[----:B------:R-:W-:Y:S02]  /*33e0*/  HFMA2 R25, R58, R16, R21 ;  /* 0x000000103a197231 */ /* 0x000fe40000000015 */
[----:B------:R-:W-:-:S02]  /*33f0*/  HFMA2 R41, R84, R23, R42 ;  /* 0x0000001754297231 */ /* 0x000fc4000000002a */
[----:B------:R-:W-:Y:S02]  /*3400*/  HFMA2 R26, R51, R18, R26 ;  /* 0x00000012331a7231 */ /* 0x000fe4000000001a */
[----:B------:R-:W-:Y:S02]  /*3410*/  HFMA2 R24, R62, R23, R31 ;  /* 0x000000173e187231 */ /* 0x000fe4000000001f */
[-C--:B------:R-:W-:Y:S01]  /*3420*/  HFMA2 R25, R75, R17.reuse, R25 ;  /* 0x000000114b197231 */ /* 0x080fe20000000019 */
[----:B------:R-:W0:Y:S01]  /*3430*/  LDS.128 R20, [UR5+0xa0] ;  /* 0x0000a005ff147984 */ /* 0x000e220008000c00 */
[----:B------:R-:W-:Y:S01]  /*3440*/  PRMT R42, RZ, 0x5410, RZ ;  /* 0x00005410ff2a7816 */ /* 0x000fe200000000ff */
[-C--:B------:R-:W-:Y:S02]  /*3450*/  HFMA2 R41, R81, R16.reuse, R41 ;  /* 0x0000001051297231 */ /* 0x080fe40000000029 */
[----:B------:R-:W-:Y:S02]  /*3460*/  HFMA2 R24, R59, R16, R24 ;  /* 0x000000103b187231 */ /* 0x000fe40000000018 */
[-C--:B------:R-:W-:Y:S01]  /*3470*/  HFMA2 R16, R82, R17.reuse, R41 ;  /* 0x0000001152107231 */ /* 0x080fe20000000029 */
[----:B------:R-:W-:Y:S01]  /*3480*/  PRMT R41, RZ, 0x5410, RZ ;  /* 0x00005410ff297816 */ /* 0x000fe200000000ff */
[----:B------:R-:W-:-:S02]  /*3490*/  HFMA2 R24, R76, R17, R24 ;  /* 0x000000114c187231 */ /* 0x000fc40000000018 */
[----:B------:R-:W-:Y:S01]  /*34a0*/  HFMA2 R17, R53, R18, R25 ;  /* 0x0000001235117231 */ /* 0x000fe20000000019 */
[----:B------:R-:W-:-:S03]  /*34b0*/  MOV R25, R8 ;  /* 0x0000000800197202 */ /* 0x000fc60000000f00 */
[-C--:B------:R-:W-:Y:S02]  /*34c0*/  HFMA2 R31, R34, R19.reuse, R17 ;  /* 0x00000013221f7231 */ /* 0x080fe40000000011 */
[-C--:B------:R-:W-:Y:S02]  /*34d0*/  HFMA2 R30, R79, R18.reuse, R16 ;  /* 0x000000124f1e7231 */ /* 0x080fe40000000010 */
[----:B------:R-:W-:Y:S02]  /*34e0*/  HFMA2 R16, R52, R18, R24 ;  /* 0x0000001234107231 */ /* 0x000fe40000000018 */
[-C--:B------:R-:W-:Y:S02]  /*34f0*/  HFMA2 R24, R67, R19.reuse, R26 ;  /* 0x0000001343187231 */ /* 0x080fe4000000001a */
[-C--:B------:R-:W-:Y:S02]  /*3500*/  HFMA2 R30, R80, R19.reuse, R30 ;  /* 0x00000013501e7231 */ /* 0x080fe4000000001e */
[----:B------:R-:W-:-:S02]  /*3510*/  HFMA2 R26, R77, R19, R16 ;  /* 0x000000134d1a7231 */ /* 0x000fc40000000010 */
[----:B------:R-:W1:Y:S01]  /*3520*/  LDS.128 R16, [UR5+0xb0] ;  /* 0x0000b005ff107984 */ /* 0x000e620008000c00 */
        /* <DEDUP_REMOVED lines=8> */
[----:B------:R-:W-:Y:S01]  /*35b0*/  HFMA2 R26, R46, R21, R26 ;  /* 0x000000152e1a7231 */ /* 0x000fe2000000001a */
[----:B------:R-:W-:Y:S01]  /*35c0*/  MOV R24, R10 ;  /* 0x0000000a00187202 */ /* 0x000fe20000000f00 */
[-C--:B------:R-:W-:Y:S02]  /*35d0*/  HFMA2 R31, R35, R22.reuse, R31 ;  /* 0x00000016231f7231 */ /* 0x080fe4000000001f */
[----:B------:R-:W-:Y:S02]  /*35e0*/  HFMA2 R30, R85, R22, R30 ;  /* 0x00000016551e7231 */ /* 0x000fe4000000001e */
[----:B------:R-:W-:-:S02]  /*35f0*/  HFMA2 R8, R24, R23, R8 ;  /* 0x0000001718087231 */ /* 0x000fc40000000008 */
[----:B------:R-:W-:Y:S01]  /*3600*/  HFMA2 R9, R36, R22, R26 ;  /* 0x0000001624097231 */ /* 0x000fe2000000001a */
[----:B------:R-:W-:Y:S01]  /*3610*/  MOV R26, R11 ;  /* 0x0000000b001a7202 */ /* 0x000fe20000000f00 */
[-C--:B------:R-:W-:Y:S02]  /*3620*/  HFMA2 R31, R96, R23.reuse, R31 ;  /* 0x00000017601f7231 */ /* 0x080fe4000000001f */
[-C--:B------:R-:W-:Y:S02]  /*3630*/  HFMA2 R30, R88, R23.reuse, R30 ;  /* 0x00000017581e7231 */ /* 0x080fe4000000001e */
        /* <DEDUP_REMOVED lines=33> */
[----:B------:R-:W-:Y:S02]  /*3850*/  HFMA2 R8, R71, R8, RZ ;  /* 0x0000000847087231 */ /* 0x000fe400000000ff */
[-C--:B------:R-:W-:Y:S02]  /*3860*/  HFMA2 R72, R65, R9.reuse, R72 ;  /* 0x0000000941487231 */ /* 0x080fe40000000048 */
        /* <DEDUP_REMOVED lines=9> */
[-C--:B------:R-:W-:Y:S02]  /*3900*/  HFMA2 R42, R84, R11.reuse, R42 ;  /* 0x0000000b542a7231 */ /* 0x080fe4000000002a */
[-C--:B-1----:R-:W-:Y:S02]  /*3910*/  HFMA2 R66, R60, R12.reuse, R66 ;  /* 0x0000000c3c427231 */ /* 0x082fe40000000042 */
[----:B------:R-:W-:Y:S02]  /*3920*/  HFMA2 R72, R59, R12, R72 ;  /* 0x0000000c3b487231 */ /* 0x000fe40000000048 */
        /* <DEDUP_REMOVED lines=10> */
[----:B--2---:R-:W-:Y:S02]  /*39d0*/  HFMA2 R66, R7, R16, R66 ;  /* 0x0000001007427231 */ /* 0x004fe40000000042 */
[-C--:B------:R-:W-:Y:S02]  /*39e0*/  HFMA2 R41, R79, R14.reuse, R41 ;  /* 0x0000000e4f297231 */ /* 0x080fe40000000029 */
        /* <DEDUP_REMOVED lines=11> */
[----:B------:R-:W-:Y:S02]  /*3aa0*/  HFMA2 R72, R46, R17, R72 ;  /* 0x000000112e487231 */ /* 0x000fe40000000048 */
[----:B---3--:R-:W-:Y:S02]  /*3ab0*/  HFMA2 R12, R56, R20, R12 ;  /* 0x00000014380c7231 */ /* 0x008fe4000000000c */
        /* <DEDUP_REMOVED lines=27> */
[----:B------:R-:W-:-:S03]  /*3c70*/  PRMT R27, R27, 0x5410, R24 ;  /* 0x000054101b1b7816 */ /* 0x000fc60000000018 */
[----:B------:R-:W-:Y:S02]  /*3c80*/  HFMA2 R42, R13, R2, RZ.H0_H0 ;  /* 0x000000020d2a7231 */ /* 0x000fe400000400ff */
[----:B------:R-:W-:-:S07]  /*3c90*/  HFMA2 R41, R27, R4, RZ ;  /* 0x000000041b297231 */ /* 0x000fce00000000ff */
.L_x_1113:
[----:B------:R-:W0:Y:S02]  /*3ca0*/  LDCU UR5, c[0x0][0x3dc] ;  /* 0x00007b80ff0577ac */ /* 0x000e240008000800 */
[----:B0-----:R-:W-:-:S04]  /*3cb0*/  VIMNMX R7, PT, PT, R6, UR5, PT ;  /* 0x0000000506077c48 */ /* 0x001fc8000bfe0100 */
[----:B------:R-:W-:-:S13]  /*3cc0*/  ISETP.GT.AND P0, PT, R7, R44, PT ;  /* 0x0000002c0700720c */ /* 0x000fda0003f04270 */
[----:B------:R-:W-:Y:S05]  /*3cd0*/  @!P0 BRA `(.L_x_1114) ;  /* 0x00000010009c8947 */ /* 0x000fea0003800000 */
[----:B------:R-:W-:Y:S01]  /*3ce0*/  VIMNMX.U32 R7, PT, PT, R6, UR5, PT ;  /* 0x0000000506077c48 */ /* 0x000fe2000bfe0000 */
[----:B------:R-:W0:Y:S01]  /*3cf0*/  LDCU UR6, c[0x0][0x3a8] ;  /* 0x00007500ff0677ac */ /* 0x000e220008000800 */
[----:B------:R-:W-:-:S12]  /*3d00*/  UIADD3 UR4, UPT, UPT, UR4, 0x80, URZ ;  /* 0x0000008004047890 */ /* 0x000fd8000fffe0ff */
.L_x_1116:
[----:B0-----:R-:W-:-:S06]  /*3d10*/  UIMAD UR5, UR7, -0x4, UR6 ;  /* 0xfffffffc070578a4 */ /* 0x001fcc000f8e0206 */
[----:B------:R-:W-:-:S04]  /*3d20*/  MOV R78, UR5 ;  /* 0x00000005004e7c02 */ /* 0x000fc80008000f00 */
[----:B------:R-:W-:-:S13]  /*3d30*/  ISETP.GE.AND P0, PT, R78, 0x1, PT ;  /* 0x000000014e00780c */ /* 0x000fda0003f06270 */
[----:B------:R-:W-:Y:S05]  /*3d40*/  @!P0 BRA `(.L_x_1115) ;  /* 0x0000001000688947 */ /* 0x000fea0003800000 */
[----:B------:R-:W2:Y:S01]  /*3d50*/  LDG.E.128.CONSTANT R8, desc[UR8][R94.64] ;  /* 0x000000085e087981 */ /* 0x000ea2000c1e9d00 */
[----:B------:R-:W-:Y:S01]  /*3d60*/  MOV R5, 0x3400 ;  /* 0x0000340000057802 */ /* 0x000fe20000000f00 */
[----:B------:R-:W-:Y:S01]  /*3d70*/  HFMA2 R35, -RZ, RZ, 0, 0.0625 ;  /* 0x00002c00ff237431 */ /* 0x000fe200000001ff */
[----:B------:R-:W-:Y:S02]  /*3d80*/  MOV R6, 0x2400 ;  /* 0x0000240000067802 */ /* 0x000fe40000000f00 */
[----:B------:R-:W-:Y:S02]  /*3d90*/  PRMT R2, R2, 0x5410, R5 ;  /* 0x0000541002027816 */ /* 0x000fe40000000005 */
[----:B------:R-:W-:Y:S02]  /*3da0*/  PRMT R0, R0, 0x5410, R6 ;  /* 0x0000541000007816 */ /* 0x000fe40000000006 */
[----:B------:R-:W-:Y:S02]  /*3db0*/  ISETP.NE.AND P0, PT, R78, 0x1, PT ;  /* 0x000000014e00780c */ /* 0x000fe40003f05270 */
[----:B------:R-:W-:-:S02]  /*3dc0*/  PRMT R4, R4, 0x5410, R3 ;  /* 0x0000541004047816 */ /* 0x000fc40000000003 */
[C---:B--2---:R-:W-:Y:S02]  /*3dd0*/  LOP3.LUT R5, R8.reuse, 0xc000c, RZ, 0xc0, !PT ;  /* 0x000c000c08057812 */ /* 0x044fe400078ec0ff */
        /* <DEDUP_REMOVED lines=10> */
[----:B------:R-:W-:-:S02]  /*3e80*/  LOP3.LUT R9, R11, 0xc000c, RZ, 0xc0, !PT ;  /* 0x000c000c0b097812 */ /* 0x000fc400078ec0ff */
[----:B------:R-:W-:Y:S02]  /*3e90*/  SHF.R.U32.HI R37, RZ, 0x8, R10 ;  /* 0x00000008ff257819 */ /* 0x000fe4000001160a */
[----:B------:R-:W-:Y:S02]  /*3ea0*/  SHF.R.U32.HI R45, RZ, 0x8, R11 ;  /* 0x00000008ff2d7819 */ /* 0x000fe4000001160b */
[----:B------:R-:W-:Y:S02]  /*3eb0*/  LOP3.LUT R26, R6, 0x64006400, RZ, 0xfc, !PT ;  /* 0x64006400061a7812 */ /* 0x000fe400078efcff */
[C---:B------:R-:W-:Y:S02]  /*3ec0*/  LOP3.LUT R15, R10.reuse, 0x300030, RZ, 0xc0, !PT ;  /* 0x003000300a0f7812 */ /* 0x040fe400078ec0ff */
[C---:B------:R-:W-:Y:S01]  /*3ed0*/  LOP3.LUT R40, R10.reuse, 0xc000c0, RZ, 0xc0, !PT ;  /* 0x00c000c00a287812 */ /* 0x040fe200078ec0ff */
        /* <DEDUP_REMOVED lines=10> */
[----:B------:R-:W-:Y:S02]  /*3f80*/  LOP3.LUT R6, R6, 0x64006400, RZ, 0xfc, !PT ;  /* 0x6400640006067812 */ /* 0x000fe400078efcff */
[----:B------:R-:W-:Y:S02]  /*3f90*/  LOP3.LUT R8, R8, 0x64006400, RZ, 0xfc, !PT ;  /* 0x6400640008087812 */ /* 0x000fe400078efcff */
[----:B------:R-:W-:Y:S01]  /*3fa0*/  LOP3.LUT R9, R9, 0x64006400, RZ, 0xfc, !PT ;  /* 0x6400640009097812 */ /* 0x000fe200078efcff */
[-C--:B------:R-:W-:Y:S01]  /*3fb0*/  HFMA2 R20, R6, R2.reuse.H1_H1, -258, -258 ;  /* 0xdc08dc0806147431 */ /* 0x080fe20000060002 */
[----:B------:R-:W-:Y:S01]  /*3fc0*/  LOP3.LUT R10, R10, 0x64006400, RZ, 0xfc, !PT ;  /* 0x640064000a0a7812 */ /* 0x000fe200078efcff */
[-C--:B------:R-:W-:Y:S01]  /*3fd0*/  HFMA2 R18, R8, R2.reuse.H1_H1, -258, -258 ;  /* 0xdc08dc0808127431 */ /* 0x080fe20000060002 */
[C---:B------:R-:W-:Y:S01]  /*3fe0*/  LOP3.LUT R17, R11.reuse, 0x300030, RZ, 0xc0, !PT ;  /* 0x003000300b117812 */ /* 0x040fe200078ec0ff */
[-C--:B------:R-:W-:Y:S01]  /*3ff0*/  HFMA2 R16, R9, R2.reuse.H1_H1, -258, -258 ;  /* 0xdc08dc0809107431 */ /* 0x080fe20000060002 */
[C---:B------:R-:W-:Y:S01]  /*4000*/  LOP3.LUT R38, R11.reuse, 0xc000c0, RZ, 0xc0, !PT ;  /* 0x00c000c00b267812 */ /* 0x040fe200078ec0ff */
[----:B------:R-:W-:Y:S01]  /*4010*/  HFMA2 R6, R10, R2.H1_H1, -258, -258 ;  /* 0xdc08dc080a067431 */ /* 0x000fe20000060002 */
[----:B------:R-:W-:-:S02]  /*4020*/  LOP3.LUT R36, R11, 0x30003, RZ, 0xc0, !PT ;  /* 0x000300030b247812 */ /* 0x000fc400078ec0ff */
[----:B------:R-:W0:Y:S01]  /*4030*/  LDS.128 R8, [UR4+-0x80] ;  /* 0xffff8004ff087984 */ /* 0x000e220008000c00 */
[----:B------:R-:W-:Y:S02]  /*4040*/  LOP3.LUT R5, R5, 0x64006400, RZ, 0xfc, !PT ;  /* 0x6400640005057812 */ /* 0x000fe400078efcff */
[----:B------:R-:W-:Y:S02]  /*4050*/  LOP3.LUT R12, R12, 0x64006400, RZ, 0xfc, !PT ;  /* 0x640064000c0c7812 */ /* 0x000fe400078efcff */
[----:B------:R-:W-:Y:S01]  /*4060*/  LOP3.LUT R14, R13, 0x64006400, RZ, 0xfc, !PT ;  /* 0x640064000d0e7812 */ /* 0x000fe200078efcff */
[----:B------:R-:W-:Y:S01]  /*4070*/  HFMA2 R34, R5, R2.H1_H1, -258, -258 ;  /* 0xdc08dc0805227431 */ /* 0x000fe20000060002 */
        /* <DEDUP_REMOVED lines=23> */
[----:B------:R-:W-:Y:S01]  /*41f0*/  HFMA2 R36, R49, R0.H1_H1, -18, -18 ;  /* 0xcc80cc8031247431 */ /* 0x000fe20000060000 */
[----:B------:R-:W-:-:S02]  /*4200*/  LOP3.LUT R53, R51, 0x64006400, RZ, 0xfc, !PT ;  /* 0x6400640033357812 */ /* 0x000fc400078efcff */
[----:B------:R-:W-:Y:S02]  /*4210*/  LOP3.LUT R47, R47, 0x64006400, RZ, 0xfc, !PT ;  /* 0x640064002f2f7812 */ /* 0x000fe400078efcff */
[----:B------:R-:W-:Y:S02]  /*4220*/  LOP3.LUT R57, R40, 0x64006400, RZ, 0xfc, !PT ;  /* 0x6400640028397812 */ /* 0x000fe400078efcff */
[----:B------:R-:W-:Y:S01]  /*4230*/  LOP3.LUT R48, R45, 0xc000c0, RZ, 0xc0, !PT ;  /* 0x00c000c02d307812 */ /* 0x000fe200078ec0ff */
[----:B------:R-:W-:Y:S01]  /*4240*/  HADD2 R47, R47, -1026, -1026 ;  /* 0xe402e4022f2f7430 */ /* 0x000fe20000000000 */
        /* <DEDUP_REMOVED lines=9> */
[----:B------:R-:W-:Y:S01]  /*42e0*/  HFMA2 R40, R57, R0.H1_H1, -18, -18 ;  /* 0xcc80cc8039287431 */ /* 0x000fe20000060000 */
[----:B------:R-:W-:Y:S01]  /*42f0*/  LOP3.LUT R57, R46, 0x64006400, RZ, 0xfc, !PT ;  /* 0x640064002e397812 */ /* 0x000fe200078efcff */
[----:B------:R-:W-:Y:S01]  /*4300*/  HADD2 R49, R51, -1026, -1026 ;  /* 0xe402e40233317430 */ /* 0x000fe20000000000 */
[----:B------:R-:W-:Y:S01]  /*4310*/  LOP3.LUT R43, R43, 0x30003, RZ, 0xc0, !PT ;  /* 0x000300032b2b7812 */ /* 0x000fe200078ec0ff */
[----:B------:R-:W-:-:S02]  /*4320*/  HADD2 R51, R55, -1026, -1026 ;  /* 0xe402e40237337430 */ /* 0x000fc40000000000 */
[----:B0-----:R-:W-:Y:S02]  /*4330*/  HFMA2 R55, R47, R8, RZ ;  /* 0x000000082f377231 */ /* 0x001fe400000000ff */
[-C--:B------:R-:W-:Y:S01]  /*4340*/  HFMA2 R52, R57, R0.reuse.H1_H1, -18, -18 ;  /* 0xcc80cc8039347431 */ /* 0x080fe20000060000 */
[----:B------:R-:W-:Y:S01]  /*4350*/  LOP3.LUT R39, R39, 0x30003, RZ, 0xc0, !PT ;  /* 0x0003000327277812 */ /* 0x000fe200078ec0ff */
[----:B------:R-:W-:Y:S01]  /*4360*/  HFMA2 R50, R53, R0.H1_H1, -18, -18 ;  /* 0xcc80cc8035327431 */ /* 0x000fe20000060000 */
[----:B------:R-:W-:Y:S01]  /*4370*/  LOP3.LUT R45, R45, 0x30003, RZ, 0xc0, !PT ;  /* 0x000300032d2d7812 */ /* 0x000fe200078ec0ff */
[----:B------:R-:W-:Y:S02]  /*4380*/  HFMA2 R57, R51, R8, RZ ;  /* 0x0000000833397231 */ /* 0x000fe400000000ff */
[----:B------:R-:W-:Y:S01]  /*4390*/  HADD2 R53, R56, -1026, -1026 ;  /* 0xe402e40238357430 */ /* 0x000fe20000000000 */
[----:B------:R-:W-:Y:S01]  /*43a0*/  LOP3.LUT R39, R39, 0x64006400, RZ, 0xfc, !PT ;  /* 0x6400640027277812 */ /* 0x000fe200078efcff */
[----:B------:R-:W-:-:S02]  /*43b0*/  HFMA2 R55, R34, R9, R55 ;  /* 0x0000000922377231 */ /* 0x000fc40000000037 */
[-C--:B------:R-:W-:Y:S01]  /*43c0*/  HFMA2 R56, R49, R8.reuse, RZ.H0_H0 ;  /* 0x0000000831387231 */ /* 0x080fe200000400ff */
[----:B------:R-:W-:Y:S01]  /*43d0*/  LOP3.LUT R45, R45, 0x64006400, RZ, 0xfc, !PT ;  /* 0x640064002d2d7812 */ /* 0x000fe200078efcff */
[----:B------:R-:W-:Y:S01]  /*43e0*/  HFMA2 R8, R53, R8, RZ.H0_H0 ;  /* 0x0000000835087231 */ /* 0x000fe200000400ff */
[----:B------:R-:W-:Y:S01]  /*43f0*/  PRMT R2, R2, 0x5410, R0 ;  /* 0x0000541002027816 */ /* 0x000fe20000000000 */
[-C--:B------:R-:W-:Y:S02]  /*4400*/  HFMA2 R57, R24, R9.reuse, R57 ;  /* 0x0000000918397231 */ /* 0x080fe40000000039 */
[-C--:B------:R-:W-:Y:S02]  /*4410*/  HFMA2 R56, R26, R9.reuse, R56 ;  /* 0x000000091a387231 */ /* 0x080fe40000000038 */
[----:B------:R-:W-:Y:S02]  /*4420*/  HFMA2 R8, R22, R9, R8 ;  /* 0x0000000916087231 */ /* 0x000fe40000000008 */
[----:B------:R-:W-:-:S02]  /*4430*/  HFMA2 R55, R27, R10, R55 ;  /* 0x0000000a1b377231 */ /* 0x000fc40000000037 */
[----:B------:R-:W-:Y:S02]  /*4440*/  HFMA2 R56, R25, R10, R56 ;  /* 0x0000000a19387231 */ /* 0x000fe40000000038 */
[----:B------:R-:W-:Y:S02]  /*4450*/  HFMA2 R46, R59, R0.H1_H1, -18, -18 ;  /* 0xcc80cc803b2e7431 */ /* 0x000fe40000060000 */
[-C--:B------:R-:W-:Y:S02]  /*4460*/  HFMA2 R57, R23, R10.reuse, R57 ;  /* 0x0000000a17397231 */ /* 0x080fe40000000039 */
[----:B------:R-:W-:Y:S01]  /*4470*/  HFMA2 R10, R21, R10, R8 ;  /* 0x0000000a150a7231 */ /* 0x000fe20000000008 */
        /* <DEDUP_REMOVED lines=8> */
[----:B------:R-:W-:Y:S02]  /*4500*/  HADD2 R43, R8, -1026, -1026 ;  /* 0xe402e402082b7430 */ /* 0x000fe40000000000 */
[----:B------:R-:W-:Y:S02]  /*4510*/  HFMA2 R11, R46, R11, R10 ;  /* 0x0000000b2e0b7231 */ /* 0x000fe4000000000a */
[----:B-1----:R-:W-:Y:S02]  /*4520*/  HFMA2 R10, R37, R12, R55 ;  /* 0x0000000c250a7231 */ /* 0x002fe40000000037 */
[----:B------:R-:W-:-:S02]  /*4530*/  HADD2 R45, R45, -1026, -1026 ;  /* 0xe402e4022d2d7430 */ /* 0x000fc40000000000 */
[-C--:B------:R-:W-:Y:S02]  /*4540*/  HFMA2 R8, R43, R12.reuse, R57 ;  /* 0x0000000c2b087231 */ /* 0x080fe40000000039 */
[-C--:B------:R-:W-:Y:S02]  /*4550*/  HFMA2 R9, R39, R12.reuse, R56 ;  /* 0x0000000c27097231 */ /* 0x080fe40000000038 */
[----:B------:R-:W-:Y:S02]  /*4560*/  HFMA2 R11, R45, R12, R11 ;  /* 0x0000000c2d0b7231 */ /* 0x000fe4000000000b */
[-C--:B------:R-:W-:Y:S02]  /*4570*/  HFMA2 R9, R18, R13.reuse, R9 ;  /* 0x0000000d12097231 */ /* 0x080fe40000000009 */
[-C--:B------:R-:W-:Y:S02]  /*4580*/  HFMA2 R10, R20, R13.reuse, R10 ;  /* 0x0000000d140a7231 */ /* 0x080fe4000000000a */
[----:B------:R-:W-:-:S02]  /*4590*/  HFMA2 R11, R6, R13, R11 ;  /* 0x0000000d060b7231 */ /* 0x000fc4000000000b */
[----:B------:R-:W-:Y:S02]  /*45a0*/  HFMA2 R8, R16, R13, R8 ;  /* 0x0000000d10087231 */ /* 0x000fe40000000008 */
[----:B------:R-:W-:Y:S02]  /*45b0*/  HFMA2 R9, R17, R14, R9 ;  /* 0x0000000e11097231 */ /* 0x000fe40000000009 */
[----:B------:R-:W-:Y:S02]  /*45c0*/  HFMA2 R54, R61, R0.H1_H1, -18, -18 ;  /* 0xcc80cc803d367431 */ /* 0x000fe40000060000 */
[-C--:B------:R-:W-:Y:S02]  /*45d0*/  HFMA2 R11, R35, R14.reuse, R11 ;  /* 0x0000000e230b7231 */ /* 0x080fe4000000000b */
[----:B------:R-:W-:Y:S02]  /*45e0*/  HFMA2 R10, R19, R14, R10 ;  /* 0x0000000e130a7231 */ /* 0x000fe4000000000a */
[----:B------:R-:W-:-:S02]  /*45f0*/  HFMA2 R9, R50, R15, R9 ;  /* 0x0000000f32097231 */ /* 0x000fc40000000009 */
[----:B------:R-:W-:Y:S02]  /*4600*/  HFMA2 R8, R5, R14, R8 ;  /* 0x0000000e05087231 */ /* 0x000fe40000000008 */
[-C--:B------:R-:W-:Y:S02]  /*4610*/  HFMA2 R11, R54, R15.reuse, R11 ;  /* 0x0000000f360b7231 */ /* 0x080fe4000000000b */
[----:B------:R-:W-:Y:S02]  /*4620*/  HADD2 R9, R9.H0_H0, R9.H1_H1 ;  /* 0x3000000909097230 */ /* 0x000fe40000000800 */
        /* <DEDUP_REMOVED lines=33> */
[-C--:B------:R-:W-:Y:S02]  /*4840*/  HFMA2 R11, R45, R12.reuse, R11 ;  /* 0x0000000c2d0b7231 */ /* 0x080fe4000000000b */
[-C--:B------:R-:W-:Y:S02]  /*4850*/  HFMA2 R10, R37, R12.reuse, R55 ;  /* 0x0000000c250a7231 */ /* 0x080fe40000000037 */
[----:B------:R-:W-:Y:S02]  /*4860*/  HADD2 R9, R9.H0_H0, R9.H1_H1 ;  /* 0x3000000909097230 */ /* 0x000fe40000000800 */
[----:B------:R-:W-:-:S02]  /*4870*/  HFMA2 R8, R43, R12, R57 ;  /* 0x0000000c2b087231 */ /* 0x000fc40000000039 */
[----:B------:R-:W-:-:S04]  /*4880*/  HFMA2 R11, R6, R13, R11 ;  /* 0x0000000d060b7231 */ /* 0x000fc8000000000b */
[----:B------:R-:W-:Y:S02]  /*4890*/  HFMA2 R11, R35, R14, R11 ;  /* 0x0000000e230b7231 */ /* 0x000fe4000000000b */
[-C--:B------:R-:W-:Y:S02]  /*48a0*/  HFMA2 R10, R20, R13.reuse, R10 ;  /* 0x0000000d140a7231 */ /* 0x080fe4000000000a */
[----:B------:R-:W-:Y:S02]  /*48b0*/  HFMA2 R8, R16, R13, R8 ;  /* 0x0000000d10087231 */ /* 0x000fe40000000008 */
[----:B------:R-:W-:-:S04]  /*48c0*/  HFMA2 R11, R54, R15, R11 ;  /* 0x0000000f360b7231 */ /* 0x000fc8000000000b */
[----:B------:R-:W-:Y:S02]  /*48d0*/  HADD2 R11, R11.H0_H0, R11.H1_H1 ;  /* 0x3000000b0b0b7230 */ /* 0x000fe40000000800 */
        /* <DEDUP_REMOVED lines=82> */
[----:B------:R-:W-:Y:S02]  /*4e00*/  HADD2 R12, R25.H0_H0, R25.H1_H1 ;  /* 0x30000019190c7230 */ /* 0x000fe40000000800 */
[----:B------:R-:W-:Y:S02]  /*4e10*/  HFMA2 R27, R54, R15, R27 ;  /* 0x0000000f361b7231 */ /* 0x000fe4000000001b */
[----:B------:R-:W-:-:S02]  /*4e20*/  HFMA2 R10, R20, R13, R10 ;  /* 0x0000000d140a7231 */ /* 0x000fc4000000000a */
[----:B------:R-:W-:Y:S02]  /*4e30*/  HFMA2 R8, R16, R13, R8 ;  /* 0x0000000d10087231 */ /* 0x000fe40000000008 */
[----:B------:R-:W-:Y:S02]  /*4e40*/  HADD2 R13, R27.H0_H0, R27.H1_H1 ;  /* 0x3000001b1b0d7230 */ /* 0x000fe40000000800 */
        /* <DEDUP_REMOVED lines=10> */
.L_x_1115:
[----:B------:R-:W0:Y:S01]  /*4ef0*/  LDC R5, c[0x0][0x3ac] ;  /* 0x0000eb00ff057b82 */ /* 0x000e220000000800 */
[----:B------:R-:W-:Y:S01]  /*4f00*/  IADD3 R44, PT, PT, R44, 0x10, RZ ;  /* 0x000000102c2c7810 */ /* 0x000fe20007ffe0ff */
[----:B------:R-:W-:-:S03]  /*4f10*/  UIADD3 UR4, UPT, UPT, UR4, 0x20, URZ ;  /* 0x0000002004047890 */ /* 0x000fc6000fffe0ff */
[----:B------:R-:W-:Y:S01]  /*4f20*/  ISETP.GE.AND P0, PT, R44, R7, PT ;  /* 0x000000072c00720c */ /* 0x000fe20003f06270 */
[----:B0-----:R-:W-:-:S12]  /*4f30*/  IMAD.WIDE R94, R5, 0x4, R94 ;  /* 0x00000004055e7825 */ /* 0x001fd800078e025e */
[----:B------:R-:W-:Y:S05]  /*4f40*/  @!P0 BRA `(.L_x_1116) ;  /* 0xffffffec00708947 */ /* 0x000fea000383ffff */
.L_x_1114:
        /* <DEDUP_REMOVED lines=17> */
.L_x_1120:
[----:B------:R-:W0:Y:S02]  /*5060*/  LDS R2, [R0] ;  /* 0x0000000000027984 */ /* 0x000e240000000800 */
[----:B0-----:R-:W-:-:S05]  /*5070*/  HADD2 R3, R2, R33 ;  /* 0x0000002102037230 */ /* 0x001fca0000000000 */
[----:B------:R-:W0:Y:S02]  /*5080*/  ATOMS.CAST.SPIN P0, [R0], R2, R3 ;  /* 0x000000020000758d */ /* 0x000e240001800003 */
[----:B0-----:R-:W-:Y:S05]  /*5090*/  @!P0 BRA `(.L_x_1120) ;  /* 0xfffffffc00f08947 */ /* 0x001fea000383ffff */
[----:B------:R-:W-:Y:S05]  /*50a0*/  BRA `(.L_x_1118) ;  /* 0x00000000000c7947 */ /* 0x000fea0003800000 */
.L_x_1119:
[----:B------:R-:W2:Y:S02]  /*50b0*/  LD.E R0, desc[UR8][R6.64] ;  /* 0x0000000806007980 */ /* 0x000ea4000c101900 */
[----:B--2---:R-:W-:-:S05]  /*50c0*/  IADD3 R3, PT, PT, R33, R0, RZ ;  /* 0x0000000021037210 */ /* 0x004fca0007ffe0ff */
[----:B------:R0:W-:Y:S02]  /*50d0*/  ST.E desc[UR8][R6.64], R3 ;  /* 0x0000000306007985 */ /* 0x0001e4000c101908 */
.L_x_1118:
[----:B------:R-:W-:Y:S05]  /*50e0*/  BSYNC.RECONVERGENT B0 ;  /* 0x0000000000007941 */ /* 0x000fea0003800200 */
.L_x_1117:
[----:B------:R1:W-:Y:S01]  /*50f0*/  ATOM.E.ADD.F16x2.RN.STRONG.GPU P0, RZ, desc[UR8][R6.64+0x4], R32 ;  /* 0x8000042006ff79a2 */ /* 0x0003e2000c10e108 */
[----:B------:R-:W-:Y:S04]  /*5100*/  BSSY.RECONVERGENT B0, `(.L_x_1121) ;  /* 0x000000e000007945 */ /* 0x000fe80003800200 */
[----:B-1----:R-:W-:Y:S05]  /*5110*/  @P0 BRA `(.L_x_1122) ;  /* 0x0000000000300947 */ /* 0x002fea0003800000 */
[----:B------:R-:W1:Y:S02]  /*5120*/  QSPC.E.S P0, RZ, [R6+0x4] ;  /* 0x0000040006ff73aa */ /* 0x000e640000000500 */
[----:B-1----:R-:W-:Y:S05]  /*5130*/  @!P0 BRA `(.L_x_1123) ;  /* 0x00000000001c8947 */ /* 0x002fea0003800000 */
[----:B------:R-:W-:-:S04]  /*5140*/  MOV R2, R6 ;  /* 0x0000000600027202 */ /* 0x000fc80000000f00 */
[----:B------:R-:W-:-:S07]  /*5150*/  MOV R0, R2 ;  /* 0x0000000200007202 */ /* 0x000fce0000000f00 */
.L_x_1124:
[----:B------:R-:W0:Y:S02]  /*5160*/  LDS R2, [R0+0x4] ;  /* 0x0000040000027984 */ /* 0x000e240000000800 */
[----:B0-----:R-:W-:-:S05]  /*5170*/  HFMA2 R3, R2, 1, 1, R32 ;  /* 0x3c003c0002037831 */ /* 0x001fca0000000020 */
[----:B------:R-:W0:Y:S02]  /*5180*/  ATOMS.CAST.SPIN P0, [R0+0x4], R2, R3 ;  /* 0x000004020000758d */ /* 0x000e240001800003 */
[----:B0-----:R-:W-:Y:S05]  /*5190*/  @!P0 BRA `(.L_x_1124) ;  /* 0xfffffffc00f08947 */ /* 0x001fea000383ffff */
[----:B------:R-:W-:Y:S05]  /*51a0*/  BRA `(.L_x_1122) ;  /* 0x00000000000c7947 */ /* 0x000fea0003800000 */
.L_x_1123:
[----:B------:R-:W0:Y:S02]  /*51b0*/  LD.E R0, desc[UR8][R6.64+0x4] ;  /* 0x0000040806007980 */ /* 0x000e24000c101900 */
[----:B0-----:R-:W-:-:S05]  /*51c0*/  IADD3 R3, PT, PT, R32, R0, RZ ;  /* 0x0000000020037210 */ /* 0x001fca0007ffe0ff */
[----:B------:R1:W-:Y:S02]  /*51d0*/  ST.E desc[UR8][R6.64+0x4], R3 ;  /* 0x0000040306007985 */ /* 0x0003e4000c101908 */
.L_x_1122:
[----:B------:R-:W-:Y:S05]  /*51e0*/  BSYNC.RECONVERGENT B0 ;  /* 0x0000000000007941 */ /* 0x000fea0003800200 */
.L_x_1121:
        /* <DEDUP_REMOVED lines=10> */
.L_x_1128:
[----:B------:R-:W0:Y:S02]  /*5290*/  LDS R2, [R0] ;  /* 0x0000000000027984 */ /* 0x000e240000000800 */
[----:B0-----:R-:W-:-:S05]  /*52a0*/  HADD2 R3, R2, R29 ;  /* 0x0000001d02037230 */ /* 0x001fca0000000000 */
[----:B------:R-:W0:Y:S02]  /*52b0*/  ATOMS.CAST.SPIN P0, [R0], R2, R3 ;  /* 0x000000020000758d */ /* 0x000e240001800003 */
[----:B0-----:R-:W-:Y:S05]  /*52c0*/  @!P0 BRA `(.L_x_1128) ;  /* 0xfffffffc00f08947 */ /* 0x001fea000383ffff */
[----:B------:R-:W-:Y:S05]  /*52d0*/  BRA `(.L_x_1126) ;  /* 0x00000000000c7947 */ /* 0x000fea0003800000 */
.L_x_1127:
[----:B------:R-:W2:Y:S02]  /*52e0*/  LD.E R0, desc[UR8][R6.64] ;  /* 0x0000000806007980 */ /* 0x000ea4000c101900 */
[----:B--2---:R-:W-:-:S05]  /*52f0*/  IADD3 R3, PT, PT, R29, R0, RZ ;  /* 0x000000001d037210 */ /* 0x004fca0007ffe0ff */
[----:B------:R0:W-:Y:S02]  /*5300*/  ST.E desc[UR8][R6.64], R3 ;  /* 0x0000000306007985 */ /* 0x0001e4000c101908 */
.L_x_1126:
[----:B------:R-:W-:Y:S05]  /*5310*/  BSYNC.RECONVERGENT B0 ;  /* 0x0000000000007941 */ /* 0x000fea0003800200 */
.L_x_1125:
[----:B------:R1:W-:Y:S01]  /*5320*/  ATOM.E.ADD.F16x2.RN.STRONG.GPU P0, RZ, desc[UR8][R6.64+0x4], R28 ;  /* 0x8000041c06ff79a2 */ /* 0x0003e2000c10e108 */
[----:B------:R-:W-:Y:S04]  /*5330*/  BSSY.RECONVERGENT B0, `(.L_x_1129) ;  /* 0x000000e000007945 */ /* 0x000fe80003800200 */
[----:B-1----:R-:W-:Y:S05]  /*5340*/  @P0 BRA `(.L_x_1130) ;  /* 0x0000000000300947 */ /* 0x002fea0003800000 */
[----:B------:R-:W1:Y:S02]  /*5350*/  QSPC.E.S P0, RZ, [R6+0x4] ;  /* 0x0000040006ff73aa */ /* 0x000e640000000500 */
[----:B-1----:R-:W-:Y:S05]  /*5360*/  @!P0 BRA `(.L_x_1131) ;  /* 0x00000000001c8947 */ /* 0x002fea0003800000 */
[----:B------:R-:W-:-:S04]  /*5370*/  MOV R2, R6 ;  /* 0x0000000600027202 */ /* 0x000fc80000000f00 */
[----:B------:R-:W-:-:S07]  /*5380*/  MOV R0, R2 ;  /* 0x0000000200007202 */ /* 0x000fce0000000f00 */
.L_x_1132:
[----:B------:R-:W0:Y:S02]  /*5390*/  LDS R2, [R0+0x4] ;  /* 0x0000040000027984 */ /* 0x000e240000000800 */
[----:B0-----:R-:W-:-:S05]  /*53a0*/  HFMA2 R3, R2, 1, 1, R28 ;  /* 0x3c003c0002037831 */ /* 0x001fca000000001c */
[----:B------:R-:W0:Y:S02]  /*53b0*/  ATOMS.CAST.SPIN P0, [R0+0x4], R2, R3 ;  /* 0x000004020000758d */ /* 0x000e240001800003 */
[----:B0-----:R-:W-:Y:S05]  /*53c0*/  @!P0 BRA `(.L_x_1132) ;  /* 0xfffffffc00f08947 */ /* 0x001fea000383ffff */
[----:B------:R-:W-:Y:S05]  /*53d0*/  BRA `(.L_x_1130) ;  /* 0x00000000000c7947 */ /* 0x000fea0003800000 */
.L_x_1131:
[----:B------:R-:W0:Y:S02]  /*53e0*/  LD.E R0, desc[UR8][R6.64+0x4] ;  /* 0x0000040806007980 */ /* 0x000e24000c101900 */
[----:B0-----:R-:W-:-:S05]  /*53f0*/  IADD3 R3, PT, PT, R28, R0, RZ ;  /* 0x000000001c037210 */ /* 0x001fca0007ffe0ff */
[----:B------:R1:W-:Y:S02]  /*5400*/  ST.E desc[UR8][R6.64+0x4], R3 ;  /* 0x0000040306007985 */ /* 0x0003e4000c101908 */
.L_x_1130:
[----:B------:R-:W-:Y:S05]  /*5410*/  BSYNC.RECONVERGENT B0 ;  /* 0x0000000000007941 */ /* 0x000fea0003800200 */
.L_x_1129:
        /* <DEDUP_REMOVED lines=10> */
.L_x_1136:
[----:B------:R-:W0:Y:S02]  /*54c0*/  LDS R2, [R0] ;  /* 0x0000000000027984 */ /* 0x000e240000000800 */
[----:B0-----:R-:W-:-:S05]  /*54d0*/  HADD2 R3, R2, R30 ;  /* 0x0000001e02037230 */ /* 0x001fca0000000000 */
[----:B------:R-:W0:Y:S02]  /*54e0*/  ATOMS.CAST.SPIN P0, [R0], R2, R3 ;  /* 0x000000020000758d */ /* 0x000e240001800003 */
[----:B0-----:R-:W-:Y:S05]  /*54f0*/  @!P0 BRA `(.L_x_1136) ;  /* 0xfffffffc00f08947 */ /* 0x001fea000383ffff */
[----:B------:R-:W-:Y:S05]  /*5500*/  BRA `(.L_x_1134) ;  /* 0x00000000000c7947 */ /* 0x000fea0003800000 */
.L_x_1135:
[----:B------:R-:W2:Y:S02]  /*5510*/  LD.E R0, desc[UR8][R6.64] ;  /* 0x0000000806007980 */ /* 0x000ea4000c101900 */
[----:B--2---:R-:W-:-:S05]  /*5520*/  IADD3 R3, PT, PT, R30, R0, RZ ;  /* 0x000000001e037210 */ /* 0x004fca0007ffe0ff */
[----:B------:R0:W-:Y:S02]  /*5530*/  ST.E desc[UR8][R6.64], R3 ;  /* 0x0000000306007985 */ /* 0x0001e4000c101908 */
.L_x_1134:
[----:B------:R-:W-:Y:S05]  /*5540*/  BSYNC.RECONVERGENT B0 ;  /* 0x0000000000007941 */ /* 0x000fea0003800200 */
.L_x_1133:
[----:B------:R1:W-:Y:S01]  /*5550*/  ATOM.E.ADD.F16x2.RN.STRONG.GPU P0, RZ, desc[UR8][R6.64+0x4], R31 ;  /* 0x8000041f06ff79a2 */ /* 0x0003e2000c10e108 */
[----:B------:R-:W-:Y:S04]  /*5560*/  BSSY.RECONVERGENT B0, `(.L_x_1137) ;  /* 0x000000e000007945 */ /* 0x000fe80003800200 */
[----:B-1----:R-:W-:Y:S05]  /*5570*/  @P0 BRA `(.L_x_1138) ;  /* 0x0000000000300947 */ /* 0x002fea0003800000 */
[----:B------:R-:W1:Y:S02]  /*5580*/  QSPC.E.S P0, RZ, [R6+0x4] ;  /* 0x0000040006ff73aa */ /* 0x000e640000000500 */
[----:B-1----:R-:W-:Y:S05]  /*5590*/  @!P0 BRA `(.L_x_1139) ;  /* 0x00000000001c8947 */ /* 0x002fea0003800000 */
[----:B------:R-:W-:-:S04]  /*55a0*/  MOV R2, R6 ;  /* 0x0000000600027202 */ /* 0x000fc80000000f00 */
[----:B------:R-:W-:-:S07]  /*55b0*/  MOV R0, R2 ;  /* 0x0000000200007202 */ /* 0x000fce0000000f00 */
.L_x_1140:
[----:B------:R-:W0:Y:S02]  /*55c0*/  LDS R2, [R0+0x4] ;  /* 0x0000040000027984 */ /* 0x000e240000000800 */
[----:B0-----:R-:W-:-:S05]  /*55d0*/  HFMA2 R3, R2, 1, 1, R31 ;  /* 0x3c003c0002037831 */ /* 0x001fca000000001f */
[----:B------:R-:W0:Y:S02]  /*55e0*/  ATOMS.CAST.SPIN P0, [R0+0x4], R2, R3 ;  /* 0x000004020000758d */ /* 0x000e240001800003 */
[----:B0-----:R-:W-:Y:S05]  /*55f0*/  @!P0 BRA `(.L_x_1140) ;  /* 0xfffffffc00f08947 */ /* 0x001fea000383ffff */
[----:B------:R-:W-:Y:S05]  /*5600*/  BRA `(.L_x_1138) ;  /* 0x00000000000c7947 */ /* 0x000fea0003800000 */
.L_x_1139:
[----:B------:R-:W0:Y:S02]  /*5610*/  LD.E R0, desc[UR8][R6.64+0x4] ;  /* 0x0000040806007980 */ /* 0x000e24000c101900 */
[----:B0-----:R-:W-:-:S05]  /*5620*/  IADD3 R3, PT, PT, R31, R0, RZ ;  /* 0x000000001f037210 */ /* 0x001fca0007ffe0ff */
[----:B------:R1:W-:Y:S02]  /*5630*/  ST.E desc[UR8][R6.64+0x4], R3 ;  /* 0x0000040306007985 */ /* 0x0003e4000c101908 */
.L_x_1138:
[----:B------:R-:W-:Y:S05]  /*5640*/  BSYNC.RECONVERGENT B0 ;  /* 0x0000000000007941 */ /* 0x000fea0003800200 */
.L_x_1137:
        /* <DEDUP_REMOVED lines=10> */
.L_x_1144:
[----:B------:R-:W0:Y:S02]  /*56f0*/  LDS R2, [R0] ;  /* 0x0000000000027984 */ /* 0x000e240000000800 */
[----:B0-----:R-:W-:-:S05]  /*5700*/  HADD2 R3, R2, R41 ;  /* 0x0000002902037230 */ /* 0x001fca0000000000 */
[----:B------:R-:W0:Y:S02]  /*5710*/  ATOMS.CAST.SPIN P0, [R0], R2, R3 ;  /* 0x000000020000758d */ /* 0x000e240001800003 */
[----:B0-----:R-:W-:Y:S05]  /*5720*/  @!P0 BRA `(.L_x_1144) ;  /* 0xfffffffc00f08947 */ /* 0x001fea000383ffff */
[----:B------:R-:W-:Y:S05]  /*5730*/  BRA `(.L_x_1142) ;  /* 0x00000000000c7947 */ /* 0x000fea0003800000 */
.L_x_1143:
[----:B------:R-:W2:Y:S02]  /*5740*/  LD.E R0, desc[UR8][R6.64] ;  /* 0x0000000806007980 */ /* 0x000ea4000c101900 */
[----:B--2---:R-:W-:-:S05]  /*5750*/  IADD3 R3, PT, PT, R41, R0, RZ ;  /* 0x0000000029037210 */ /* 0x004fca0007ffe0ff */
[----:B------:R0:W-:Y:S02]  /*5760*/  ST.E desc[UR8][R6.64], R3 ;  /* 0x0000000306007985 */ /* 0x0001e4000c101908 */
.L_x_1142:
[----:B------:R-:W-:Y:S05]  /*5770*/  BSYNC.RECONVERGENT B0 ;  /* 0x0000000000007941 */ /* 0x000fea0003800200 */
.L_x_1141:
[----:B------:R1:W-:Y:S02]  /*5780*/  ATOM.E.ADD.F16x2.RN.STRONG.GPU P0, RZ, desc[UR8][R6.64+0x4], R42 ;  /* 0x8000042a06ff79a2 */ /* 0x0003e4000c10e108 */
[----:B-1----:R-:W-:Y:S05]  /*5790*/  @P0 EXIT ;  /* 0x000000000000094d */ /* 0x002fea0003800000 */
[----:B------:R-:W1:Y:S02]  /*57a0*/  QSPC.E.S P0, RZ, [R6+0x4] ;  /* 0x0000040006ff73aa */ /* 0x000e640000000500 */
[----:B-1----:R-:W-:Y:S05]  /*57b0*/  @!P0 BRA `(.L_x_1145) ;  /* 0x00000000001c8947 */ /* 0x002fea0003800000 */
[----:B------:R-:W-:-:S04]  /*57c0*/  MOV R2, R6 ;  /* 0x0000000600027202 */ /* 0x000fc80000000f00 */
[----:B------:R-:W-:-:S07]  /*57d0*/  MOV R0, R2 ;  /* 0x0000000200007202 */ /* 0x000fce0000000f00 */
.L_x_1146:
[----:B------:R-:W0:Y:S02]  /*57e0*/  LDS R2, [R0+0x4] ;  /* 0x0000040000027984 */ /* 0x000e240000000800 */
[----:B0-----:R-:W-:-:S05]  /*57f0*/  HFMA2 R3, R2, 1, 1, R42 ;  /* 0x3c003c0002037831 */ /* 0x001fca000000002a */
[----:B------:R-:W0:Y:S02]  /*5800*/  ATOMS.CAST.SPIN P0, [R0+0x4], R2, R3 ;  /* 0x000004020000758d */ /* 0x000e240001800003 */
[----:B0-----:R-:W-:Y:S05]  /*5810*/  @!P0 BRA `(.L_x_1146) ;  /* 0xfffffffc00f08947 */ /* 0x001fea000383ffff */
[----:B------:R-:W-:Y:S05]  /*5820*/  EXIT ;  /* 0x000000000000794d */ /* 0x000fea0003800000 */
.L_x_1145:
[----:B------:R-:W0:Y:S02]  /*5830*/  LD.E R0, desc[UR8][R6.64+0x4] ;  /* 0x0000040806007980 */ /* 0x000e24000c101900 */
[----:B0-----:R-:W-:-:S05]  /*5840*/  IADD3 R3, PT, PT, R42, R0, RZ ;  /* 0x000000002a037210 */ /* 0x001fca0007ffe0ff */
[----:B------:R-:W-:Y:S01]  /*5850*/  ST.E desc[UR8][R6.64+0x4], R3 ;  /* 0x0000040306007985 */ /* 0x000fe2000c101908 */
[----:B------:R-:W-:Y:S05]  /*5860*/  EXIT ;  /* 0x000000000000794d */ /* 0x000fea0003800000 */
.L_x_1147:
        /* <DEDUP_REMOVED lines=9> */
.L_x_3582:


//--------------------- .text._Z23gemm_half_q_half_kernelILi4ELi2ELb0ELb0ELi32EEvPK6__halfPKjS4_S2_PS0_iiiiPKtS7_iiiiiibS2_i --------------------------
	.section	.text._Z23gemm_half_q_half_kernelILi4ELi2ELb0ELb0ELi32EEvPK6__halfPKjS4_S2_PS0_iiiiPKtS7_iiiiiibS2_i,"ax",@progbits
	.align	128
        .global         _Z23gemm_half_q_half_kernelILi4ELi2ELb0ELb0ELi32EEvPK6__halfPKjS4_S2_PS0_iiiiPKtS7_iiiiiibS2_i
        .type           _Z23gemm_half_q_half_kernelILi4ELi2ELb0ELb0ELi32EEvPK6__halfPKjS4_S2_PS0_iiiiPKtS7_iiiiiibS2_i,@function
        .size           _Z23gemm_half_q_half_kernelILi4ELi2ELb0ELb0ELi32EEvPK6__halfPKjS4_S2_PS0_iiiiPKtS7_iiiiiibS2_i,(.L_x_3583 - _Z23gemm_half_q_half_kernelILi4ELi2ELb0ELb0ELi32EEvPK6__halfPKjS4_S2_PS0_iiiiPKtS7_iiiiiibS2_i)
        .other          _Z23gemm_half_q_half_kernelILi4ELi2ELb0ELb0ELi32EEvPK6__halfPKjS4_S2_PS0_iiiiPKtS7_iiiiiibS2_i,@"STO_CUDA_ENTRY STV_DEFAULT"
_Z23gemm_half_q_half_kernelILi4ELi2ELb0ELb0ELi32EEvPK6__halfPKjS4_S2_PS0_iiiiPKtS7_iiiiiibS2_i:
.text._Z23gemm_half_q_half_kernelILi4ELi2ELb0ELb0ELi32EEvPK6__halfPKjS4_S2_PS0_iiiiPKtS7_iiiiiibS2_i:
[----:B------:R-:W-:Y:S01]  /*0000*/  LDC R1, c[0x0][0x37c] ;  /* 0x0000df00ff017b82 */ /* 0x000fe20000000800 */
[----:B------:R-:W0:Y:S07]  /*0010*/  S2R R3, SR_CTAID.Z ;  /* 0x0000000000037919 */ /* 0x000e2e0000002700 */
[----:B------:R-:W1:Y:S01]  /*0020*/  S2UR UR10, SR_CTAID.Y ;  /* 0x00000000000a79c3 */ /* 0x000e620000002600 */
[----:B------:R-:W2:Y:S01]  /*0030*/  LDCU.64 UR8, c[0x0][0x358] ;  /* 0x00006b00ff0877ac */ /* 0x000ea20008000a00 */
[----:B------:R-:W-:Y:S01]  /*0040*/  BSSY.RECONVERGENT B0, `(.L_x_1148) ;  /* 0x00000c3000007945 */ /* 0x000fe20003800200 */
[----:B------:R-:W3:Y:S05]  /*0050*/  S2R R4, SR_TID.X ;  /* 0x0000000000047919 */ /* 0x000eea0000002100 */
[----:B------:R-:W4:Y:S08]  /*0060*/  LDC R15, c[0x0][0x3a8] ;  /* 0x0000ea00ff0f7b82 */ /* 0x000f300000000800 */
[----:B------:R-:W5:Y:S08]  /*0070*/  LDC R2, c[0x0][0x3b0] ;  /* 0x0000ec00ff027b82 */ /* 0x000f700000000800 */
[----:B------:R-:W2:Y:S01]  /*0080*/  S2UR UR4, SR_CTAID.X ;  /* 0x00000000000479c3 */ /* 0x000ea20000002500 */
[----:B-1----:R-:W-:Y:S01]  /*0090*/  USHF.L.U32 UR7, UR10, 0x2, URZ ;  /* 0x000000020a077899 */ /* 0x002fe200080006ff */
[----:B0-----:R-:W-:-:S05]  /*00a0*/  IMAD.SHL.U32 R25, R3, 0x20, RZ ;  /* 0x0000002003197824 */ /* 0x001fca00078e00ff */
[----:B----4-:R-:W-:Y:S02]  /*00b0*/  VIADD R15, R15, -UR7 ;  /* 0x800000070f0f7c36 */ /* 0x010fe40008000000 */
[----:B---3--:R-:W-:-:S03]  /*00c0*/  IMAD.IADD R7, R25, 0x1, R4 ;  /* 0x0000000119077824 */ /* 0x008fc600078e0204 */
[----:B------:R-:W-:Y:S02]  /*00d0*/  ISETP.GE.AND P0, PT, R15, 0x1, PT ;  /* 0x000000010f00780c */ /* 0x000fe40003f06270 */
[----:B-----5:R-:W-:Y:S02]  /*00e0*/  VIADDMNMX R0, R25, 0x20, R2, PT ;  /* 0x0000002019007846 */ /* 0x020fe40003800102 */
[----:B------:R-:W-:Y:S02]  /*00f0*/  VIMNMX R5, PT, PT, R15, 0x4, PT ;  /* 0x000000040f057848 */ /* 0x000fe40003fe0100 */
[----:B------:R-:W-:Y:S01]  /*0100*/  ISETP.GE.OR P0, PT, R7, R0, !P0 ;  /* 0x000000000700720c */ /* 0x000fe20004706670 */
[----:B--2---:R-:W-:-:S06]  /*0110*/  USHF.L.U32 UR4, UR4, 0x7, URZ ;  /* 0x0000000704047899 */ /* 0x004fcc00080006ff */
[----:B------:R-:W-:-:S06]  /*0120*/  LEA R14, R4, UR4, 0x2 ;  /* 0x00000004040e7c11 */ /* 0x000fcc000f8e10ff */
[----:B------:R-:W-:Y:S05]  /*0130*/  @P0 BRA `(.L_x_1149) ;  /* 0x0000000800cc0947 */ /* 0x000fea0003800000 */
        /* <DEDUP_REMOVED lines=21> */
[----:B------:R-:W-:Y:S01]  /*0290*/  ISETP.GE.AND P0, PT, R18, RZ, PT ;  /* 0x000000ff1200720c */ /* 0x000fe20003f06270 */
[----:B------:R-:W-:Y:S02]  /*02a0*/  VIADD R19, R6, 0x40 ;  /* 0x0000004006137836 */ /* 0x000fe40000000000 */
[----:B0-----:R-:W-:-:S10]  /*02b0*/  IMAD.IADD R6, R11, 0x1, R2 ;  /* 0x000000010b067824 */ /* 0x001fd400078e0202 */
[----:B------:R-:W-:Y:S05]  /*02c0*/  @P0 BRA `(.L_x_1151) ;  /* 0x0000000000ec0947 */ /* 0x000fea0003800000 */
[----:B------:R-:W-:Y:S01]  /*02d0*/  IMAD.MOV R8, RZ, RZ, -R18 ;  /* 0x000000ffff087224 */ /* 0x000fe200078e0a12 */
[----:B------:R-:W-:-:S04]  /*02e0*/  PLOP3.LUT P0, PT, PT, PT, PT, 0x80, 0x8 ;  /* 0x000000000008781c */ /* 0x000fc80003f0f070 */
[----:B------:R-:W-:-:S13]  /*02f0*/  ISETP.GT.AND P1, PT, R8, 0x3, PT ;  /* 0x000000030800780c */ /* 0x000fda0003f24270 */
[----:B------:R-:W-:Y:S05]  /*0300*/  @!P1 BRA `(.L_x_1152) ;  /* 0x0000000000849947 */ /* 0x000fea0003800000 */
[----:B------:R-:W-:-:S13]  /*0310*/  PLOP3.LUT P0, PT, PT, PT, PT, 0x8, 0x80 ;  /* 0x000000000080781c */ /* 0x000fda0003f0e170 */
.L_x_1153:
[----:B------:R-:W-:Y:S02]  /*0320*/  IADD3 R9, P1, PT, R7, R6, RZ ;  /* 0x0000000607097210 */ /* 0x000fe40007f3e0ff */
        /* <DEDUP_REMOVED lines=31> */
.L_x_1152:
[----:B------:R-:W-:-:S05]  /*0520*/  IMAD.MOV R8, RZ, RZ, -R18 ;  /* 0x000000ffff087224 */ /* 0x000fca00078e0a12 */
        /* <DEDUP_REMOVED lines=18> */
[----:B0-----:R-:W-:-:S07]  /*0650*/  VIADD R19, R19, 0x80 ;  /* 0x0000008013137836 */ /* 0x001fce0000000000 */
.L_x_1154:
[----:B------:R-:W-:-:S13]  /*0660*/  ISETP.EQ.AND P1, PT, R18, RZ, PT ;  /* 0x000000ff1200720c */ /* 0x000fda0003f22270 */
[----:B------:R-:W-:Y:S05]  /*0670*/  @!P0 BRA P1, `(.L_x_1149) ;  /* 0x00000004007c8947 */ /* 0x000fea0000800000 */
.L_x_1151:
        /* <DEDUP_REMOVED lines=12> */
.L_x_1150:
[C---:B------:R-:W-:Y:S01]  /*0740*/  LEA R8, P0, R7.reuse, UR12, 0x1 ;  /* 0x0000000c07087c11 */ /* 0x040fe2000f8008ff */
[----:B------:R-:W0:Y:S03]  /*0750*/  LDCU.64 UR14, c[0x0][0x380] ;  /* 0x00007000ff0e77ac */ /* 0x000e260008000a00 */
[----:B------:R-:W-:-:S05]  /*0760*/  LEA.HI.X R9, R7, UR13, RZ, 0x1, P0 ;  /* 0x0000000d07097c11 */ /* 0x000fca00080f0cff */
[----:B------:R1:W5:Y:S01]  /*0770*/  LDG.E.U16.CONSTANT R7, desc[UR8][R8.64] ;  /* 0x0000000808077981 */ /* 0x000362000c1e9500 */
[----:B------:R-:W-:Y:S01]  /*0780*/  VIMNMX R18, PT, PT, R5, 0x1, !PT ;  /* 0x0000000105127848 */ /* 0x000fe20007fe0100 */
[----:B------:R-:W-:-:S04]  /*0790*/  IMAD R19, R2, UR10, RZ ;  /* 0x0000000a02137c24 */ /* 0x000fc8000f8e02ff */
[----:B------:R-:W-:Y:S02]  /*07a0*/  IMAD.MOV R18, RZ, RZ, -R18 ;  /* 0x000000ffff127224 */ /* 0x000fe400078e0a12 */
        /* <DEDUP_REMOVED lines=10> */
.L_x_1157:
[----:B------:R-:W-:Y:S01]  /*0850*/  IMAD.IADD R10, R19, 0x1, R2 ;  /* 0x00000001130a7824 */ /* 0x000fe200078e0202 */
[----:B-----5:R-:W-:-:S03]  /*0860*/  IADD3 R9, P1, PT, R7, R19, RZ ;  /* 0x0000001307097210 */ /* 0x020fc60007f3e0ff */
[C-C-:B------:R-:W-:Y:S01]  /*0870*/  IMAD.IADD R11, R10.reuse, 0x1, R2.reuse ;  /* 0x000000010a0b7824 */ /* 0x140fe200078e0202 */
[----:B------:R-:W-:Y:S02]  /*0880*/  LEA.HI.X.SX32 R12, R19, RZ, 0x1, P1 ;  /* 0x000000ff130c7211 */ /* 0x000fe400008f0eff */
[----:B0-----:R-:W-:Y:S01]  /*0890*/  LEA R8, P1, R9, UR12, 0x1 ;  /* 0x0000000c09087c11 */ /* 0x001fe2000f8208ff */
[----:B------:R-:W-:Y:S01]  /*08a0*/  IMAD.IADD R19, R11, 0x1, R2 ;  /* 0x000000010b137824 */ /* 0x000fe200078e0202 */
[----:B------:R-:W-:Y:S02]  /*08b0*/  IADD3 R16, P2, PT, R7, R10, RZ ;  /* 0x0000000a07107210 */ /* 0x000fe40007f5e0ff */
[----:B------:R-:W-:Y:S02]  /*08c0*/  LEA.HI.X R9, R9, UR13, R12, 0x1, P1 ;  /* 0x0000000d09097c11 */ /* 0x000fe400088f0c0c */
[----:B------:R-:W-:Y:S02]  /*08d0*/  IADD3 R13, P3, PT, R7, R11, RZ ;  /* 0x0000000b070d7210 */ /* 0x000fe40007f7e0ff */
[----:B------:R-:W-:-:S02]  /*08e0*/  LEA.HI.X.SX32 R21, R10, RZ, 0x1, P2 ;  /* 0x000000ff0a157211 */ /* 0x000fc400010f0eff */
[C---:B------:R-:W-:Y:S01]  /*08f0*/  LEA R10, P1, R16.reuse, UR12, 0x1 ;  /* 0x0000000c100a7c11 */ /* 0x040fe2000f8208ff */
[----:B------:R-:W2:Y:S01]  /*0900*/  LDG.E.U16.CONSTANT R9, desc[UR8][R8.64] ;  /* 0x0000000808097981 */ /* 0x000ea2000c1e9500 */
[----:B------:R-:W-:Y:S02]  /*0910*/  IADD3 R17, P4, PT, R7, R19, RZ ;  /* 0x0000001307117210 */ /* 0x000fe40007f9e0ff */
[----:B------:R-:W-:Y:S02]  /*0920*/  LEA.HI.X.SX32 R22, R11, RZ, 0x1, P3 ;  /* 0x000000ff0b167211 */ /* 0x000fe400018f0eff */
[----:B------:R-:W-:Y:S02]  /*0930*/  LEA.HI.X R11, R16, UR13, R21, 0x1, P1 ;  /* 0x0000000d100b7c11 */ /* 0x000fe400088f0c15 */
[----:B------:R-:W-:Y:S02]  /*0940*/  LEA R12, P2, R13, UR12, 0x1 ;  /* 0x0000000c0d0c7c11 */ /* 0x000fe4000f8408ff */
[----:B------:R-:W-:-:S02]  /*0950*/  LEA.HI.X.SX32 R20, R19, RZ, 0x1, P4 ;  /* 0x000000ff13147211 */ /* 0x000fc400020f0eff */
[----:B------:R-:W-:Y:S01]  /*0960*/  LEA R16, P1, R17, UR12, 0x1 ;  /* 0x0000000c11107c11 */ /* 0x000fe2000f8208ff */
[----:B------:R-:W3:Y:S01]  /*0970*/  LDG.E.U16.CONSTANT R11, desc[UR8][R10.64] ;  /* 0x000000080a0b7981 */ /* 0x000ee2000c1e9500 */
[----:B------:R-:W-:Y:S02]  /*0980*/  LEA.HI.X R13, R13, UR13, R22, 0x1, P2 ;  /* 0x0000000d0d0d7c11 */ /* 0x000fe400090f0c16 */
[----:B------:R-:W-:-:S04]  /*0990*/  LEA.HI.X R17, R17, UR13, R20, 0x1, P1 ;  /* 0x0000000d11117c11 */ /* 0x000fc800088f0c14 */
        /* <DEDUP_REMOVED lines=9> */
[----:B0-----:R-:W-:Y:S01]  /*0a30*/  VIADD R6, R6, 0x100 ;  /* 0x0000010006067836 */ /* 0x001fe20000000000 */
[----:B------:R-:W-:Y:S06]  /*0a40*/  @!P1 BRA `(.L_x_1157) ;  /* 0xfffffffc00809947 */ /* 0x000fec000383ffff */
.L_x_1156:
        /* <DEDUP_REMOVED lines=15> */
[----:B------:R-:W-:Y:S01]  /*0b40*/  PLOP3.LUT P0, PT, PT, PT, PT, 0x8, 0x80 ;  /* 0x000000000080781c */ /* 0x000fe20003f0e170 */
[----:B------:R-:W-:Y:S02]  /*0b50*/  VIADD R18, R18, 0x2 ;  /* 0x0000000212127836 */ /* 0x000fe40000000000 */
[----:B------:R-:W-:Y:S01]  /*0b60*/  IMAD.IADD R19, R12, 0x1, R2 ;  /* 0x000000010c137824 */ /* 0x000fe200078e0202 */
[----:B--2---:R-:W-:Y:S04]  /*0b70*/  STS.U16 [R6], R9 ;  /* 0x0000000906007388 */ /* 0x004fe80000000400 */
[----:B---3--:R0:W-:Y:S02]  /*0b80*/  STS.U16 [R6+0x40], R11 ;  /* 0x0000400b06007388 */ /* 0x0081e40000000400 */
[----:B0-----:R-:W-:-:S07]  /*0b90*/  VIADD R6, R6, 0x80 ;  /* 0x0000008006067836 */ /* 0x001fce0000000000 */
.L_x_1158:
[----:B------:R-:W-:-:S13]  /*0ba0*/  ISETP.NE.OR P0, PT, R18, RZ, P0 ;  /* 0x000000ff1200720c */ /* 0x000fda0000705670 */
[----:B------:R-:W-:Y:S05]  /*0bb0*/  @!P0 BRA `(.L_x_1149) ;  /* 0x00000000002c8947 */ /* 0x000fea0003800000 */
.L_x_1155:
[----:B-----5:R-:W-:-:S04]  /*0bc0*/  IADD3 R9, P0, PT, R7, R19, RZ ;  /* 0x0000001307097210 */ /* 0x020fc80007f1e0ff */
[----:B------:R-:W-:Y:S02]  /*0bd0*/  LEA.HI.X.SX32 R10, R19, RZ, 0x1, P0 ;  /* 0x000000ff130a7211 */ /* 0x000fe400000f0eff */
[----:B------:R-:W-:-:S04]  /*0be0*/  LEA R8, P0, R9, UR14, 0x1 ;  /* 0x0000000e09087c11 */ /* 0x000fc8000f8008ff */
[----:B------:R-:W-:-:S06]  /*0bf0*/  LEA.HI.X R9, R9, UR15, R10, 0x1, P0 ;  /* 0x0000000f09097c11 */ /* 0x000fcc00080f0c0a */
[----:B------:R-:W2:Y:S01]  /*0c00*/  LDG.E.U16.CONSTANT R9, desc[UR8][R8.64] ;  /* 0x0000000808097981 */ /* 0x000ea2000c1e9500 */
[----:B------:R-:W-:Y:S01]  /*0c10*/  IADD3 R18, PT, PT, R18, 0x1, RZ ;  /* 0x0000000112127810 */ /* 0x000fe20007ffe0ff */
[----:B------:R-:W-:-:S03]  /*0c20*/  IMAD.IADD R19, R19, 0x1, R2 ;  /* 0x0000000113137824 */ /* 0x000fc600078e0202 */
[----:B------:R-:W-:Y:S01]  /*0c30*/  ISETP.NE.AND P0, PT, R18, RZ, PT ;  /* 0x000000ff1200720c */ /* 0x000fe20003f05270 */
[----:B--2---:R0:W-:Y:S02]  /*0c40*/  STS.U16 [R6], R9 ;  /* 0x0000000906007388 */ /* 0x0041e40000000400 */
[----:B0-----:R-:W-:-:S10]  /*0c50*/  VIADD R6, R6, 0x40 ;  /* 0x0000004006067836 */ /* 0x001fd40000000000 */
[----:B------:R-:W-:Y:S05]  /*0c60*/  @P0 BRA `(.L_x_1155) ;  /* 0xfffffffc00d40947 */ /* 0x000fea000383ffff */
.L_x_1149:
[----:B------:R-:W-:Y:S05]  /*0c70*/  BSYNC.RECONVERGENT B0 ;  /* 0x0000000000007941 */ /* 0x000fea0003800200 */
.L_x_1148:
[----:B------:R-:W1:Y:S02]  /*0c80*/  LDCU UR5, c[0x0][0x3ac] ;  /* 0x00007580ff0577ac */ /* 0x000e640008000800 */
[----:B-1----:R-:W-:-:S05]  /*0c90*/  IMAD.U32 R17, RZ, RZ, UR5 ;  /* 0x00000005ff117e24 */ /* 0x002fca000f8e00ff */
        /* <DEDUP_REMOVED lines=12> */
[----:B------:R-:W-:-:S05]  /*0d60*/  LEA R5, R5, UR4, 0x2 ;  /* 0x0000000405057c11 */ /* 0x000fca000f8e10ff */
[----:B------:R-:W-:-:S06]  /*0d70*/  IMAD R5, R4, 0x4, R5 ;  /* 0x0000000404057824 */ /* 0x000fcc00078e0205 */
[----:B------:R-:W-:Y:S05]  /*0d80*/  @P0 BRA `(.L_x_1160) ;  /* 0x00000000008c0947 */ /* 0x000fea0003800000 */
[----:B------:R-:W-:Y:S01]  /*0d90*/  IMAD.MOV R6, RZ, RZ, -R16 ;  /* 0x000000ffff067224 */ /* 0x000fe200078e0a10 */
[----:B------:R-:W-:-:S04]  /*0da0*/  PLOP3.LUT P0, PT, PT, PT, PT, 0x80, 0x8 ;  /* 0x000000000008781c */ /* 0x000fc80003f0f070 */
[----:B------:R-:W-:-:S13]  /*0db0*/  ISETP.GT.AND P1, PT, R6, 0x3, PT ;  /* 0x000000030600780c */ /* 0x000fda0003f24270 */
[----:B------:R-:W-:Y:S05]  /*0dc0*/  @!P1 BRA `(.L_x_1161) ;  /* 0x0000000000449947 */ /* 0x000fea0003800000 */
[----:B------:R-:W0:Y:S01]  /*0dd0*/  LDC.64 R18, c[0x0][0x3a0] ;  /* 0x0000e800ff127b82 */ /* 0x000e220000000a00 */
[----:B------:R-:W-:-:S13]  /*0de0*/  PLOP3.LUT P0, PT, PT, PT, PT, 0x8, 0x80 ;  /* 0x000000000080781c */ /* 0x000fda0003f0e170 */
.L_x_1162:
[C---:B------:R-:W-:Y:S02]  /*0df0*/  IMAD.IADD R8, R5.reuse, 0x1, R17 ;  /* 0x0000000105087824 */ /* 0x040fe400078e0211 */
[----:B0----5:R-:W-:-:S03]  /*0e00*/  IMAD.WIDE R6, R5, 0x2, R18 ;  /* 0x0000000205067825 */ /* 0x021fc600078e0212 */
[C---:B------:R-:W-:Y:S01]  /*0e10*/  IADD3 R10, PT, PT, R8.reuse, R17, RZ ;  /* 0x00000011080a7210 */ /* 0x040fe20007ffe0ff */
[----:B------:R-:W-:Y:S01]  /*0e20*/  IMAD.WIDE R8, R8, 0x2, R18 ;  /* 0x0000000208087825 */ /* 0x000fe200078e0212 */
[----:B------:R1:W-:Y:S03]  /*0e30*/  STG.E.64 desc[UR8][R6.64], RZ ;  /* 0x000000ff06007986 */ /* 0x0003e6000c101b08 */
[C---:B------:R-:W-:Y:S01]  /*0e40*/  IMAD.IADD R20, R10.reuse, 0x1, R17 ;  /* 0x000000010a147824 */ /* 0x040fe200078e0211 */
[----:B------:R1:W-:Y:S01]  /*0e50*/  STG.E.64 desc[UR8][R8.64], RZ ;  /* 0x000000ff08007986 */ /* 0x0003e2000c101b08 */
[----:B------:R-:W-:-:S04]  /*0e60*/  IMAD.WIDE R10, R10, 0x2, R18 ;  /* 0x000000020a0a7825 */ /* 0x000fc800078e0212 */
[----:B------:R-:W-:Y:S01]  /*0e70*/  IMAD.WIDE R12, R20, 0x2, R18 ;  /* 0x00000002140c7825 */ /* 0x000fe200078e0212 */
[----:B------:R1:W-:Y:S03]  /*0e80*/  STG.E.64 desc[UR8][R10.64], RZ ;  /* 0x000000ff0a007986 */ /* 0x0003e6000c101b08 */
[----:B------:R-:W-:Y:S01]  /*0e90*/  VIADD R16, R16, 0x4 ;  /* 0x0000000410107836 */ /* 0x000fe20000000000 */
[----:B------:R1:W-:Y:S01]  /*0ea0*/  STG.E.64 desc[UR8][R12.64], RZ ;  /* 0x000000ff0c007986 */ /* 0x0003e2000c101b08 */
[----:B------:R-:W-:-:S03]  /*0eb0*/  IMAD.IADD R5, R20, 0x1, R17 ;  /* 0x0000000114057824 */ /* 0x000fc600078e0211 */
[----:B------:R-:W-:-:S13]  /*0ec0*/  ISETP.GE.AND P1, PT, R16, -0x3, PT ;  /* 0xfffffffd1000780c */ /* 0x000fda0003f26270 */
[----:B-1----:R-:W-:Y:S05]  /*0ed0*/  @!P1 BRA `(.L_x_1162) ;  /* 0xfffffffc00c49947 */ /* 0x002fea000383ffff */
.L_x_1161:
[----:B------:R-:W-:-:S04]  /*0ee0*/  IADD3 R6, PT, PT, RZ, -R16, RZ ;  /* 0x80000010ff067210 */ /* 0x000fc80007ffe0ff */
[----:B------:R-:W-:-:S13]  /*0ef0*/  ISETP.GT.AND P1, PT, R6, 0x1, PT ;  /* 0x000000010600780c */ /* 0x000fda0003f24270 */
[----:B------:R-:W-:Y:S05]  /*0f00*/  @!P1 BRA `(.L_x_1163) ;  /* 0x0000000000249947 */ /* 0x000fea0003800000 */
[----:B------:R-:W0:Y:S01]  /*0f10*/  LDC.64 R8, c[0x0][0x3a0] ;  /* 0x0000e800ff087b82 */ /* 0x000e220000000a00 */
[C---:B------:R-:W-:Y:S01]  /*0f20*/  IMAD.IADD R10, R5.reuse, 0x1, R17 ;  /* 0x00000001050a7824 */ /* 0x040fe200078e0211 */
[----:B------:R-:W-:Y:S01]  /*0f30*/  PLOP3.LUT P0, PT, PT, PT, PT, 0x8, 0x80 ;  /* 0x000000000080781c */ /* 0x000fe20003f0e170 */
[----:B------:R-:W-:Y:S02]  /*0f40*/  VIADD R16, R16, 0x2 ;  /* 0x0000000210107836 */ /* 0x000fe40000000000 */
[----:B0----5:R-:W-:-:S04]  /*0f50*/  IMAD.WIDE R6, R5, 0x2, R8 ;  /* 0x0000000205067825 */ /* 0x021fc800078e0208 */
[C---:B------:R-:W-:Y:S01]  /*0f60*/  IMAD.WIDE R8, R10.reuse, 0x2, R8 ;  /* 0x000000020a087825 */ /* 0x040fe200078e0208 */
[----:B------:R0:W-:Y:S03]  /*0f70*/  STG.E.64 desc[UR8][R6.64], RZ ;  /* 0x000000ff06007986 */ /* 0x0001e6000c101b08 */
[----:B------:R-:W-:Y:S01]  /*0f80*/  IMAD.IADD R5, R10, 0x1, R17 ;  /* 0x000000010a057824 */ /* 0x000fe200078e0211 */
[----:B------:R0:W-:Y:S06]  /*0f90*/  STG.E.64 desc[UR8][R8.64], RZ ;  /* 0x000000ff08007986 */ /* 0x0001ec000c101b08 */
.L_x_1163:
[----:B------:R-:W-:-:S13]  /*0fa0*/  ISETP.NE.OR P0, PT, R16, RZ, P0 ;  /* 0x000000ff1000720c */ /* 0x000fda0000705670 */
[----:B------:R-:W-:Y:S05]  /*0fb0*/  @!P0 BRA `(.L_x_1159) ;  /* 0x00000000001c8947 */ /* 0x000fea0003800000 */
.L_x_1160:
[----:B0----5:R-:W0:Y:S02]  /*0fc0*/  LDC.64 R6, c[0x0][0x3a0] ;  /* 0x0000e800ff067b82 */ /* 0x021e240000000a00 */
.L_x_1164:
[----:B0-----:R-:W-:Y:S01]  /*0fd0*/  IMAD.WIDE R8, R5, 0x2, R6 ;  /* 0x0000000205087825 */ /* 0x001fe200078e0206 */
[----:B------:R-:W-:-:S03]  /*0fe0*/  IADD3 R16, PT, PT, R16, 0x1, RZ ;  /* 0x0000000110107810 */ /* 0x000fc60007ffe0ff */
[----:B------:R-:W-:Y:S01]  /*0ff0*/  IMAD.IADD R5, R5, 0x1, R17 ;  /* 0x0000000105057824 */ /* 0x000fe200078e0211 */
[----:B------:R1:W-:Y:S01]  /*1000*/  STG.E.64 desc[UR8][R8.64], RZ ;  /* 0x000000ff08007986 */ /* 0x0003e2000c101b08 */
[----:B------:R-:W-:-:S13]  /*1010*/  ISETP.NE.AND P0, PT, R16, RZ, PT ;  /* 0x000000ff1000720c */ /* 0x000fda0003f05270 */
[----:B-1----:R-:W-:Y:S05]  /*1020*/  @P0 BRA `(.L_x_1164) ;  /* 0xfffffffc00e80947 */ /* 0x002fea000383ffff */
.L_x_1159:
[----:B------:R-:W-:Y:S01]  /*1030*/  BAR.SYNC.DEFER_BLOCKING 0x0 ;  /* 0x0000000000007b1d */ /* 0x000fe20000010000 */
[----:B------:R-:W-:-:S05]  /*1040*/  ISETP.GE.AND P0, PT, R25, R2, PT ;  /* 0x000000021900720c */ /* 0x000fca0003f06270 */
[----:B------:R-:W1:Y:S01]  /*1050*/  LDCU UR5, c[0x0][0x3c8] ;  /* 0x00007900ff0577ac */ /* 0x000e620008000800 */
[----:B------:R-:W2:Y:S01]  /*1060*/  LDCU UR6, c[0x0][0x3cc] ;  /* 0x00007980ff0677ac */ /* 0x000ea20008000800 */
[----:B------:R-:W3:Y:S01]  /*1070*/  LDCU UR10, c[0x0][0x3d0] ;  /* 0x00007a00ff0a77ac */ /* 0x000ee20008000800 */
[----:B------:R-:W4:Y:S01]  /*1080*/  LDCU UR11, c[0x0][0x3d4] ;  /* 0x00007a80ff0b77ac */ /* 0x000f220008000800 */
[----:B------:R-:W0:Y:S04]  /*1090*/  LDCU UR12, c[0x0][0x3d8] ;  /* 0x00007b00ff0c77ac */ /* 0x000e280008000800 */
[----:B------:R-:W-:Y:S05]  /*10a0*/  @P0 BRA `(.L_x_1165) ;  /* 0x0000000000d40947 */ /* 0x000fea0003800000 */
[----:B0----5:R-:W0:Y:S01]  /*10b0*/  LDC.64 R6, c[0x0][0x3b8] ;  /* 0x0000ee00ff067b82 */ /* 0x021e220000000a00 */
[----:B------:R-:W-:-:S04]  /*10c0*/  IMAD.SHL.U32 R9, R3, 0x40, RZ ;  /* 0x0000004003097824 */ /* 0x000fc800078e00ff */
        /* <DEDUP_REMOVED lines=9> */
.L_x_1166:
[----:B------:R-:W1:Y:S01]  /*1160*/  LDC.64 R4, c[0x0][0x390] ;  /* 0x0000e400ff047b82 */ /* 0x000e620000000a00 */
[----:B-----5:R-:W-:-:S04]  /*1170*/  VIADD R12, R3, UR4 ;  /* 0x00000004030c7c36 */ /* 0x020fc80008000000 */
[----:B0-----:R-:W-:-:S05]  /*1180*/  IMAD R8, R12, R17, RZ ;  /* 0x000000110c087224 */ /* 0x001fca00078e02ff */
[----:B------:R-:W-:-:S04]  /*1190*/  SHF.R.S32.HI R9, RZ, 0x1f, R8 ;  /* 0x0000001fff097819 */ /* 0x000fc80000011408 */
[----:B------:R-:W-:-:S04]  /*11a0*/  LEA.HI R9, R9, R8, RZ, 0x3 ;  /* 0x0000000809097211 */ /* 0x000fc800078f18ff */
[----:B------:R-:W-:-:S05]  /*11b0*/  LEA.HI.SX32 R9, R9, R18, 0x1d ;  /* 0x0000001209097211 */ /* 0x000fca00078feaff */
[----:B-1----:R-:W-:Y:S02]  /*11c0*/  IMAD.WIDE R4, R9, 0x4, R4 ;  /* 0x0000000409047825 */ /* 0x002fe400078e0204 */
[----:B------:R-:W0:Y:S04]  /*11d0*/  LDC.64 R8, c[0x0][0x398] ;  /* 0x0000e600ff087b82 */ /* 0x000e280000000a00 */
[----:B------:R-:W2:Y:S01]  /*11e0*/  LDG.E.CONSTANT R5, desc[UR8][R4.64] ;  /* 0x0000000804057981 */ /* 0x000ea2000c1e9900 */
[----:B------:R-:W-:-:S04]  /*11f0*/  IMAD.SHL.U32 R11, R19, 0x2, RZ ;  /* 0x00000002130b7824 */ /* 0x000fc800078e00ff */
        /* <DEDUP_REMOVED lines=32> */
.L_x_1165:
[C---:B-1----:R-:W-:Y:S01]  /*1400*/  ISETP.GT.AND P0, PT, R25.reuse, UR5, PT ;  /* 0x0000000519007c0c */ /* 0x042fe2000bf04270 */
[----:B------:R-:W1:Y:S01]  /*1410*/  LDCU UR13, c[0x0][0x3dc] ;  /* 0x00007b80ff0d77ac */ /* 0x000e620008000800 */
[C---:B------:R-:W-:Y:S01]  /*1420*/  VIMNMX R3, PT, PT, R25.reuse, UR5, PT ;  /* 0x0000000519037c48 */ /* 0x040fe2000bfe0100 */
[----:B0-----:R-:W-:Y:S01]  /*1430*/  HFMA2 R8, -RZ, RZ, 0, 0 ;  /* 0x00000000ff087431 */ /* 0x001fe200000001ff */
[C---:B--2---:R-:W-:Y:S01]  /*1440*/  ISETP.GT.AND P1, PT, R25.reuse, UR6, PT ;  /* 0x0000000619007c0c */ /* 0x044fe2000bf24270 */
[----:B------:R-:W-:Y:S01]  /*1450*/  IMAD.MOV.U32 R5, RZ, RZ, RZ ;  /* 0x000000ffff057224 */ /* 0x000fe200078e00ff */
[----:B------:R-:W-:Y:S01]  /*1460*/  SHF.R.S32.HI R4, RZ, 0x1f, R3 ;  /* 0x0000001fff047819 */ /* 0x000fe20000011403 */
[----:B------:R-:W-:Y:S01]  /*1470*/  IMAD.MOV.U32 R6, RZ, RZ, RZ ;  /* 0x000000ffff067224 */ /* 0x000fe200078e00ff */
[C---:B---3--:R-:W-:Y:S01]  /*1480*/  ISETP.GT.AND P2, PT, R25.reuse, UR10, PT ;  /* 0x0000000a19007c0c */ /* 0x048fe2000bf44270 */
[----:B------:R-:W-:Y:S01]  /*1490*/  IMAD.MOV.U32 R19, RZ, RZ, RZ ;  /* 0x000000ffff137224 */ /* 0x000fe200078e00ff */
[----:B------:R-:W-:Y:S01]  /*14a0*/  LEA.HI R4, R4, R3, RZ, 0x5 ;  /* 0x0000000304047211 */ /* 0x000fe200078f28ff */
[----:B------:R-:W-:Y:S01]  /*14b0*/  IMAD.MOV.U32 R3, RZ, RZ, RZ ;  /* 0x000000ffff037224 */ /* 0x000fe200078e00ff */
[----:B----4-:R-:W-:-:S02]  /*14c0*/  ISETP.GT.AND P3, PT, R25, UR11, PT ;  /* 0x0000000b19007c0c */ /* 0x010fc4000bf64270 */
[----:B------:R-:W-:Y:S02]  /*14d0*/  ISETP.GT.AND P4, PT, R25, UR12, PT ;  /* 0x0000000c19007c0c */ /* 0x000fe4000bf84270 */
[----:B------:R-:W-:Y:S01]  /*14e0*/  SHF.R.S32.HI R16, RZ, 0x5, R4 ;  /* 0x00000005ff107819 */ /* 0x000fe20000011404 */
[----:B------:R-:W-:Y:S10]  /*14f0*/  @!P0 BRA `(.L_x_1167) ;  /* 0x00000000001c8947 */ /* 0x000ff40003800000 */
[----:B------:R-:W0:Y:S02]  /*1500*/  LDC R4, c[0x0][0x3cc] ;  /* 0x0000f300ff047b82 */ /* 0x000e240000000800 */
[----:B0-----:R-:W-:-:S04]  /*1510*/  VIMNMX R3, PT, PT, R25, R4, PT ;  /* 0x0000000419037248 */ /* 0x001fc80003fe0100 */
[----:B------:R-:W-:-:S04]  /*1520*/  IADD3 R3, PT, PT, R3, -UR5, RZ ;  /* 0x8000000503037c10 */ /* 0x000fc8000fffe0ff */
[----:B------:R-:W-:-:S04]  /*1530*/  SHF.R.S32.HI R4, RZ, 0x1f, R3 ;  /* 0x0000001fff047819 */ /* 0x000fc80000011403 */
[----:B------:R-:W-:-:S04]  /*1540*/  LEA.HI R4, R4, R3, RZ, 0x5 ;  /* 0x0000000304047211 */ /* 0x000fc800078f28ff */
[----:B------:R-:W-:-:S05]  /*1550*/  SHF.R.S32.HI R4, RZ, 0x5, R4 ;  /* 0x00000005ff047819 */ /* 0x000fca0000011404 */
[----:B------:R-:W-:-:S07]  /*1560*/  IMAD R3, R4, 0x6, RZ ;  /* 0x0000000604037824 */ /* 0x000fce00078e02ff */
.L_x_1167:
        /* <DEDUP_REMOVED lines=8> */
.L_x_1168:
[----:B------:R-:W-:Y:S05]  /*15f0*/  @!P2 BRA `(.L_x_1169) ;  /* 0x00000000001ca947 */ /* 0x000fea0003800000 */
[----:B------:R-:W0:Y:S02]  /*1600*/  LDC R4, c[0x0][0x3d4] ;  /* 0x0000f500ff047b82 */ /* 0x000e240000000800 */
[----:B0-----:R-:W-:-:S05]  /*1610*/  VIMNMX R4, PT, PT, R25, R4, PT ;  /* 0x0000000419047248 */ /* 0x001fca0003fe0100 */
[----:B------:R-:W-:-:S05]  /*1620*/  VIADD R4, R4, -UR10 ;  /* 0x8000000a04047c36 */ /* 0x000fca0008000000 */
[----:B-----5:R-:W-:-:S04]  /*1630*/  SHF.R.S32.HI R7, RZ, 0x1f, R4 ;  /* 0x0000001fff077819 */ /* 0x020fc80000011404 */
[----:B------:R-:W-:-:S04]  /*1640*/  LEA.HI R7, R7, R4, RZ, 0x5 ;  /* 0x0000000407077211 */ /* 0x000fc800078f28ff */
[----:B------:R-:W-:-:S04]  /*1650*/  SHF.R.S32.HI R7, RZ, 0x5, R7 ;  /* 0x00000005ff077819 */ /* 0x000fc80000011407 */
[----:B------:R-:W-:-:S07]  /*1660*/  SHF.L.U32 R6, R7, 0x2, RZ ;  /* 0x0000000207067819 */ /* 0x000fce00000006ff */
.L_x_1169:
[----:B------:R-:W-:Y:S05]  /*1670*/  @!P3 BRA `(.L_x_1170) ;  /* 0x00000000001cb947 */ /* 0x000fea0003800000 */
[----:B------:R-:W0:Y:S02]  /*1680*/  LDC R4, c[0x0][0x3d8] ;  /* 0x0000f600ff047b82 */ /* 0x000e240000000800 */
[----:B0-----:R-:W-:-:S05]  /*1690*/  VIMNMX R4, PT, PT, R25, R4, PT ;  /* 0x0000000419047248 */ /* 0x001fca0003fe0100 */
[----:B------:R-:W-:-:S05]  /*16a0*/  VIADD R4, R4, -UR11 ;  /* 0x8000000b04047c36 */ /* 0x000fca0008000000 */
[----:B-----5:R-:W-:-:S04]  /*16b0*/  SHF.R.S32.HI R7, RZ, 0x1f, R4 ;  /* 0x0000001fff077819 */ /* 0x020fc80000011404 */
[----:B------:R-:W-:-:S04]  /*16c0*/  LEA.HI R7, R7, R4, RZ, 0x5 ;  /* 0x0000000407077211 */ /* 0x000fc800078f28ff */
[----:B------:R-:W-:-:S05]  /*16d0*/  SHF.R.S32.HI R7, RZ, 0x5, R7 ;  /* 0x00000005ff077819 */ /* 0x000fca0000011407 */
[----:B------:R-:W-:-:S07]  /*16e0*/  IMAD R8, R7, 0x3, RZ ;  /* 0x0000000307087824 */ /* 0x000fce00078e02ff */
.L_x_1170:
        /* <DEDUP_REMOVED lines=8> */
.L_x_1171:
[----:B-1----:R-:W-:Y:S01]  /*1770*/  VIMNMX R2, PT, PT, R2, UR13, PT ;  /* 0x0000000d02027c48 */ /* 0x002fe2000bfe0100 */
[----:B------:R-:W-:Y:S01]  /*1780*/  IMAD R3, R16, 0x8, R3 ;  /* 0x0000000810037824 */ /* 0x000fe200078e0203 */
[----:B------:R-:W-:Y:S02]  /*1790*/  PRMT R9, RZ, 0x5410, RZ ;  /* 0x00005410ff097816 */ /* 0x000fe400000000ff */
[----:B------:R-:W-:Y:S02]  /*17a0*/  ISETP.GT.AND P0, PT, R2, R25, PT ;  /* 0x000000190200720c */ /* 0x000fe40003f04270 */
[----:B------:R-:W-:Y:S02]  /*17b0*/  IADD3 R3, PT, PT, R6, R3, R5 ;  /* 0x0000000306037210 */ /* 0x000fe40007ffe005 */
[----:B-----5:R-:W-:Y:S02]  /*17c0*/  PRMT R7, RZ, 0x5410, RZ ;  /* 0x00005410ff077816 */ /* 0x020fe400000000ff */
[----:B------:R-:W-:-:S02]  /*17d0*/  IADD3 R16, PT, PT, R19, R3, R8 ;  /* 0x0000000313107210 */ /* 0x000fc40007ffe008 */
[----:B------:R-:W-:Y:S02]  /*17e0*/  PRMT R8, RZ, 0x5410, RZ ;  /* 0x00005410ff087816 */ /* 0x000fe400000000ff */
[----:B------:R-:W-:Y:S01]  /*17f0*/  PRMT R6, RZ, 0x5410, RZ ;  /* 0x00005410ff067816 */ /* 0x000fe200000000ff */
[----:B------:R-:W-:Y:S01]  /*1800*/  IMAD R59, R16, R17, RZ ;  /* 0x00000011103b7224 */ /* 0x000fe200078e02ff */
[----:B------:R-:W-:Y:S02]  /*1810*/  PRMT R5, RZ, 0x5410, RZ ;  /* 0x00005410ff057816 */ /* 0x000fe400000000ff */
[----:B------:R-:W-:Y:S02]  /*1820*/  PRMT R4, RZ, 0x5410, RZ ;  /* 0x00005410ff047816 */ /* 0x000fe400000000ff */
[----:B------:R-:W-:Y:S02]  /*1830*/  PRMT R3, RZ, 0x5410, RZ ;  /* 0x00005410ff037816 */ /* 0x000fe400000000ff */
[----:B------:R-:W-:Y:S01]  /*1840*/  PRMT R2, RZ, 0x5410, RZ ;  /* 0x00005410ff027816 */ /* 0x000fe200000000ff */
[----:B------:R-:W-:Y:S06]  /*1850*/  @!P0 BRA `(.L_x_1172) ;  /* 0x0000001000b08947 */ /* 0x000fec0003800000 */
[----:B------:R-:W0:Y:S01]  /*1860*/  S2UR UR5, SR_CgaCtaId ;  /* 0x00000000000579c3 */ /* 0x000e220000008800 */
[----:B------:R-:W1:Y:S01]  /*1870*/  LDCU.64 UR10, c[0x0][0x388] ;  /* 0x00007100ff0a77ac */ /* 0x000e620008000a00 */
[----:B------:R-:W-:Y:S02]  /*1880*/  SHF.R.S32.HI R17, RZ, 0x1f, R59 ;  /* 0x0000001fff117819 */ /* 0x000fe4000001143b */
[----:B------:R-:W-:Y:S01]  /*1890*/  IADD3 R59, P0, PT, R14, R59, RZ ;  /* 0x0000003b0e3b7210 */ /* 0x000fe20007f1e0ff */
[----:B------:R-:W-:Y:S01]  /*18a0*/  UMOV UR4, 0x400 ;  /* 0x0000040000047882 */ /* 0x000fe20000000000 */
[----:B------:R-:W-:Y:S02]  /*18b0*/  VIMNMX R0, PT, PT, R0, UR13, PT ;  /* 0x0000000d00007c48 */ /* 0x000fe4000bfe0100 */
[----:B------:R-:W-:Y:S02]  /*18c0*/  LEA.HI.X.SX32 R16, R14, R17, 0x1, P0 ;  /* 0x000000110e107211 */ /* 0x000fe400000f0eff */
[----:B------:R-:W-:-:S02]  /*18d0*/  PRMT R9, RZ, 0x7610, R9 ;  /* 0x00007610ff097816 */ /* 0x000fc40000000009 */
[----:B-1----:R-:W-:-:S04]  /*18e0*/  LEA R58, P0, R59, UR10, 0x2 ;  /* 0x0000000a3b3a7c11 */ /* 0x002fc8000f8010ff */
[----:B------:R-:W-:Y:S01]  /*18f0*/  LEA.HI.X R59, R59, UR11, R16, 0x2, P0 ;  /* 0x0000000b3b3b7c11 */ /* 0x000fe200080f1410 */
[----:B0-----:R-:W-:-:S04]  /*1900*/  ULEA UR4, UR5, UR4, 0x18 ;  /* 0x0000000405047291 */ /* 0x001fc8000f8ec0ff */
[----:B------:R-:W-:-:S12]  /*1910*/  UIADD3 UR4, UPT, UPT, UR4, 0x80, URZ ;  /* 0x0000008004047890 */ /* 0x000fd8000fffe0ff */
.L_x_1174:
[----:B------:R-:W-:-:S13]  /*1920*/  ISETP.GE.AND P0, PT, R15, 0x1, PT ;  /* 0x000000010f00780c */ /* 0x000fda0003f06270 */
[----:B------:R-:W-:Y:S05]  /*1930*/  @!P0 BRA `(.L_x_1173) ;  /* 0x0000001000608947 */ /* 0x000fea0003800000 */
[----:B------:R-:W2:Y:S01]  /*1940*/  LDG.E.128.CONSTANT R20, desc[UR8][R58.64] ;  /* 0x000000083a147981 */ /* 0x000ea2000c1e9d00 */
[----:B------:R-:W-:Y:S01]  /*1950*/  IMAD.MOV.U32 R24, RZ, RZ, 0x3400 ;  /* 0x00003400ff187424 */ /* 0x000fe200078e00ff */
[----:B------:R-:W-:Y:S01]  /*1960*/  MOV R56, 0x2c00 ;  /* 0x00002c0000387802 */ /* 0x000fe20000000f00 */
[----:B------:R-:W-:Y:S01]  /*1970*/  IMAD.MOV.U32 R48, RZ, RZ, 0x2400 ;  /* 0x00002400ff307424 */ /* 0x000fe200078e00ff */
[----:B------:R-:W0:Y:S01]  /*1980*/  LDS.128 R16, [UR4+-0x80] ;  /* 0xffff8004ff107984 */ /* 0x000e220008000c00 */
[----:B------:R-:W-:Y:S02]  /*1990*/  ISETP.NE.AND P0, PT, R15, 0x1, PT ;  /* 0x000000010f00780c */ /* 0x000fe40003f05270 */
[----:B------:R-:W-:Y:S02]  /*19a0*/  PRMT R13, R13, 0x5410, R12 ;  /* 0x000054100d0d7816 */ /* 0x000fe4000000000c */
[----:B------:R-:W-:Y:S02]  /*19b0*/  PRMT R11, R11, 0x5410, R10 ;  /* 0x000054100b0b7816 */ /* 0x000fe4000000000a */
[----:B--2---:R-:W-:-:S02]  /*19c0*/  LOP3.LUT R28, R22, 0xc000c, RZ, 0xc0, !PT ;  /* 0x000c000c161c7812 */ /* 0x004fc400078ec0ff */
[C---:B------:R-:W-:Y:S02]  /*19d0*/  LOP3.LUT R26, R20.reuse, 0xc000c, RZ, 0xc0, !PT ;  /* 0x000c000c141a7812 */ /* 0x040fe400078ec0ff */
[----:B------:R-:W-:Y:S02]  /*19e0*/  SHF.R.U32.HI R52, RZ, 0x8, R22 ;  /* 0x00000008ff347819 */ /* 0x000fe40000011616 */
[----:B------:R-:W-:Y:S02]  /*19f0*/  SHF.R.U32.HI R50, RZ, 0x8, R20 ;  /* 0x00000008ff327819 */ /* 0x000fe40000011614 */
[C---:B------:R-:W-:Y:S02]  /*1a00*/  LOP3.LUT R41, R20.reuse, 0x300030, RZ, 0xc0, !PT ;  /* 0x0030003014297812 */ /* 0x040fe400078ec0ff */
        /* <DEDUP_REMOVED lines=8> */
[C---:B------:R-:W-:Y:S02]  /*1a90*/  LOP3.LUT R44, R22.reuse, 0xc000c0, RZ, 0xc0, !PT ;  /* 0x00c000c0162c7812 */ /* 0x040fe400078ec0ff */
[----:B------:R-:W-:Y:S02]  /*1aa0*/  LOP3.LUT R31, R22, 0x30003, RZ, 0xc0, !PT ;  /* 0x00030003161f7812 */ /* 0x000fe400078ec0ff */
[----:B------:R-:W-:Y:S02]  /*1ab0*/  LOP3.LUT R43, R28, 0x64006400, RZ, 0xfc, !PT ;  /* 0x640064001c2b7812 */ /* 0x000fe400078efcff */
[----:B------:R-:W-:Y:S02]  /*1ac0*/  LOP3.LUT R22, R23, 0xc000c, RZ, 0xc0, !PT ;  /* 0x000c000c17167812 */ /* 0x000fe400078ec0ff */
[----:B------:R-:W-:Y:S01]  /*1ad0*/  LOP3.LUT R21, R26, 0x64006400, RZ, 0xfc, !PT ;  /* 0x640064001a157812 */ /* 0x000fe200078efcff */
[----:B------:R-:W-:Y:S01]  /*1ae0*/  HFMA2 R34, R43, R24.H0_H0, -258, -258 ;  /* 0xdc08dc082b227431 */ /* 0x000fe20000040018 */
[----:B------:R-:W-:-:S02]  /*1af0*/  LOP3.LUT R26, R52, 0xc000c, RZ, 0xc0, !PT ;  /* 0x000c000c341a7812 */ /* 0x000fc400078ec0ff */
[----:B------:R-:W-:Y:S01]  /*1b00*/  SHF.R.U32.HI R53, RZ, 0x8, R23 ;  /* 0x00000008ff357819 */ /* 0x000fe20000011617 */
[----:B------:R-:W-:Y:S01]  /*1b10*/  HFMA2 R38, R21, R24.H0_H0, -258, -258 ;  /* 0xdc08dc0815267431 */ /* 0x000fe20000040018 */
[C---:B------:R-:W-:Y:S02]  /*1b20*/  LOP3.LUT R33, R23.reuse, 0x300030, RZ, 0xc0, !PT ;  /* 0x0030003017217812 */ /* 0x040fe400078ec0ff */
[C---:B------:R-:W-:Y:S02]  /*1b30*/  LOP3.LUT R45, R23.reuse, 0xc000c0, RZ, 0xc0, !PT ;  /* 0x00c000c0172d7812 */ /* 0x040fe400078ec0ff */
[----:B------:R-:W-:Y:S02]  /*1b40*/  LOP3.LUT R39, R23, 0x30003, RZ, 0xc0, !PT ;  /* 0x0003000317277812 */ /* 0x000fe400078ec0ff */
[----:B------:R-:W-:Y:S02]  /*1b50*/  LOP3.LUT R23, R20, 0x64006400, RZ, 0xfc, !PT ;  /* 0x6400640014177812 */ /* 0x000fe400078efcff */
[----:B------:R-:W-:-:S02]  /*1b60*/  LOP3.LUT R47, R22, 0x64006400, RZ, 0xfc, !PT ;  /* 0x64006400162f7812 */ /* 0x000fc400078efcff */
[----:B------:R-:W-:Y:S01]  /*1b70*/  LOP3.LUT R20, R50, 0xc000c, RZ, 0xc0, !PT ;  /* 0x000c000c32147812 */ /* 0x000fe200078ec0ff */
[-C--:B------:R-:W-:Y:S01]  /*1b80*/  HFMA2 R36, R23, R24.reuse.H0_H0, -258, -258 ;  /* 0xdc08dc0817247431 */ /* 0x080fe20000040018 */
[----:B------:R-:W-:Y:S01]  /*1b90*/  LOP3.LUT R22, R51, 0xc000c, RZ, 0xc0, !PT ;  /* 0x000c000c33167812 */ /* 0x000fe200078ec0ff */
[-C--:B------:R-:W-:Y:S01]  /*1ba0*/  HFMA2 R32, R47, R24.reuse.H0_H0, -258, -258 ;  /* 0xdc08dc082f207431 */ /* 0x080fe20000040018 */
[----:B------:R-:W-:Y:S02]  /*1bb0*/  LOP3.LUT R43, R26, 0x64006400, RZ, 0xfc, !PT ;  /* 0x640064001a2b7812 */ /* 0x000fe400078efcff */
[----:B------:R-:W-:Y:S02]  /*1bc0*/  LOP3.LUT R28, R53, 0xc000c, RZ, 0xc0, !PT ;  /* 0x000c000c351c7812 */ /* 0x000fe400078ec0ff */
        /* <DEDUP_REMOVED lines=20> */
[-C--:B------:R-:W-:Y:S02]  /*1d10*/  HFMA2 R46, R31, R16.reuse, RZ.H0_H0 ;  /* 0x000000101f2e7231 */ /* 0x080fe400000400ff */
[----:B------:R-:W-:Y:S02]  /*1d20*/  HFMA2 R47, R29, R16, RZ ;  /* 0x000000101d2f7231 */ /* 0x000fe400000000ff */
[----:B------:R-:W-:Y:S01]  /*1d30*/  HFMA2 R24, R49, R24.H0_H0, -258, -258 ;  /* 0xdc08dc0831187431 */ /* 0x000fe20000040018 */
[----:B------:R-:W-:Y:S01]  /*1d40*/  LOP3.LUT R57, R44, 0x64006400, RZ, 0xfc, !PT ;  /* 0x640064002c397812 */ /* 0x000fe200078efcff */
[----:B------:R-:W-:Y:S01]  /*1d50*/  HFMA2 R49, R27, R16, RZ.H0_H0 ;  /* 0x000000101b317231 */ /* 0x000fe200000400ff */
[----:B------:R-:W-:Y:S01]  /*1d60*/  LOP3.LUT R55, R45, 0x64006400, RZ, 0xfc, !PT ;  /* 0x640064002d377812 */ /* 0x000fe200078efcff */
[-C--:B------:R-:W-:Y:S02]  /*1d70*/  HFMA2 R16, R36, R17.reuse, R46 ;  /* 0x0000001124107231 */ /* 0x080fe4000000002e */
[----:B------:R-:W-:-:S02]  /*1d80*/  HFMA2 R43, R38, R17, R43 ;  /* 0x00000011262b7231 */ /* 0x000fc4000000002b */
[-C--:B------:R-:W-:Y:S02]  /*1d90*/  HFMA2 R41, R41, R56.reuse.H0_H0, -66, -66 ;  /* 0xd420d42029297431 */ /* 0x080fe40000040038 */
[-C--:B------:R-:W-:Y:S02]  /*1da0*/  HFMA2 R46, R34, R17.reuse, R47 ;  /* 0x00000011222e7231 */ /* 0x080fe4000000002f */
[-C--:B------:R-:W-:Y:S01]  /*1db0*/  HFMA2 R37, R37, R56.reuse.H0_H0, -66, -66 ;  /* 0xd420d42025257431 */ /* 0x080fe20000040038 */
[----:B------:R-:W-:Y:S01]  /*1dc0*/  LOP3.LUT R47, R40, 0x64006400, RZ, 0xfc, !PT ;  /* 0x64006400282f7812 */ /* 0x000fe200078efcff */
[----:B------:R-:W-:Y:S01]  /*1dd0*/  HFMA2 R35, R35, R56.H0_H0, -66, -66 ;  /* 0xd420d42023237431 */ /* 0x000fe20000040038 */
[----:B------:R-:W-:Y:S01]  /*1de0*/  LOP3.LUT R40, R51, 0x30003, RZ, 0xc0, !PT ;  /* 0x0003000333287812 */ /* 0x000fe200078ec0ff */
[----:B------:R-:W-:Y:S02]  /*1df0*/  HFMA2 R49, R32, R17, R49 ;  /* 0x0000001120317231 */ /* 0x000fe40000000031 */
[----:B------:R-:W-:-:S02]  /*1e00*/  HFMA2 R43, R41, R18, R43 ;  /* 0x00000012292b7231 */ /* 0x000fc4000000002b */
[----:B------:R-:W-:Y:S01]  /*1e10*/  HFMA2 R39, R39, R56.H0_H0, -66, -66 ;  /* 0xd420d42027277431 */ /* 0x000fe20000040038 */
[----:B------:R-:W-:Y:S01]  /*1e20*/  LOP3.LUT R61, R42, 0x64006400, RZ, 0xfc, !PT ;  /* 0x640064002a3d7812 */ /* 0x000fe200078efcff */
[-C--:B------:R-:W-:Y:S02]  /*1e30*/  HFMA2 R17, R35, R18.reuse, R16 ;  /* 0x0000001223117231 */ /* 0x080fe40000000010 */
[-C--:B------:R-:W-:Y:S02]  /*1e40*/  HFMA2 R16, R37, R18.reuse, R46 ;  /* 0x0000001225107231 */ /* 0x080fe4000000002e */
[----:B------:R-:W-:Y:S01]  /*1e50*/  HFMA2 R18, R39, R18, R49 ;  /* 0x0000001227127231 */ /* 0x000fe20000000031 */
        /* <DEDUP_REMOVED lines=9> */
[----:B------:R-:W-:-:S02]  /*1ef0*/  HFMA2 R55, R46, R19, R43 ;  /* 0x000000132e377231 */ /* 0x000fc4000000002b */
[----:B------:R-:W-:Y:S01]  /*1f00*/  HADD2 R49, R49, -1026, -1026 ;  /* 0xe402e40231317430 */ /* 0x000fe20000000000 */
[----:B------:R-:W-:Y:S01]  /*1f10*/  LOP3.LUT R54, R53, 0x30003, RZ, 0xc0, !PT ;  /* 0x0003000335367812 */ /* 0x000fe200078ec0ff */
[-C--:B------:R-:W-:Y:S02]  /*1f20*/  HFMA2 R16, R42, R19.reuse, R16 ;  /* 0x000000132a107231 */ /* 0x080fe40000000010 */
[----:B------:R-:W-:Y:S01]  /*1f30*/  HADD2 R45, R45, -1026, -1026 ;  /* 0xe402e4022d2d7430 */ /* 0x000fe20000000000 */
[----:B------:R-:W-:Y:S01]  /*1f40*/  LOP3.LUT R57, R50, 0x300030, RZ, 0xc0, !PT ;  /* 0x0030003032397812 */ /* 0x000fe200078ec0ff */
[----:B------:R-:W-:Y:S01]  /*1f50*/  HFMA2 R17, R44, R19, R17 ;  /* 0x000000132c117231 */ /* 0x000fe20000000011 */
[----:B------:R-:W-:Y:S01]  /*1f60*/  LOP3.LUT R54, R54, 0x64006400, RZ, 0xfc, !PT ;  /* 0x6400640036367812 */ /* 0x000fe200078efcff */
[-C--:B-1----:R-:W-:Y:S02]  /*1f70*/  HFMA2 R55, R49, R20.reuse, R55 ;  /* 0x0000001431377231 */ /* 0x082fe40000000037 */
[----:B------:R-:W-:Y:S01]  /*1f80*/  HADD2 R47, R47, -1026, -1026 ;  /* 0xe402e4022f2f7430 */ /* 0x000fe20000000000 */
[----:B------:R-:W-:Y:S01]  /*1f90*/  LOP3.LUT R50, R50, 0xc000c0, RZ, 0xc0, !PT ;  /* 0x00c000c032327812 */ /* 0x000fe200078ec0ff */
[----:B------:R-:W-:-:S02]  /*1fa0*/  HFMA2 R16, R45, R20, R16 ;  /* 0x000000142d107231 */ /* 0x000fc40000000010 */
[----:B------:R-:W-:Y:S01]  /*1fb0*/  HFMA2 R18, R40, R19, R18 ;  /* 0x0000001328127231 */ /* 0x000fe20000000012 */
[----:B------:R-:W-:Y:S01]  /*1fc0*/  LOP3.LUT R57, R57, 0x64006400, RZ, 0xfc, !PT ;  /* 0x6400640039397812 */ /* 0x000fe200078efcff */
[----:B------:R-:W-:Y:S01]  /*1fd0*/  HADD2 R43, R54, -1026, -1026 ;  /* 0xe402e402362b7430 */ /* 0x000fe20000000000 */
[----:B------:R-:W-:Y:S01]  /*1fe0*/  LOP3.LUT R61, R50, 0x64006400, RZ, 0xfc, !PT ;  /* 0x64006400323d7812 */ /* 0x000fe200078efcff */
[-C--:B------:R-:W-:Y:S02]  /*1ff0*/  HFMA2 R19, R47, R20.reuse, R17 ;  /* 0x000000142f137231 */ /* 0x080fe40000000011 */
[-C--:B------:R-:W-:Y:S02]  /*2000*/  HFMA2 R17, R30, R21.reuse, R55 ;  /* 0x000000151e117231 */ /* 0x080fe40000000037 */
[----:B------:R-:W-:Y:S01]  /*2010*/  HFMA2 R20, R43, R20, R18 ;  /* 0x000000142b147231 */ /* 0x000fe20000000012 */
[C---:B------:R-:W-:Y:S01]  /*2020*/  LOP3.LUT R55, R51.reuse, 0x300030, RZ, 0xc0, !PT ;  /* 0x0030003033377812 */ /* 0x040fe200078ec0ff */
[-C--:B------:R-:W-:Y:S01]  /*2030*/  HFMA2 R18, R28, R21.reuse, R19 ;  /* 0x000000151c127231 */ /* 0x080fe20000000013 */
[----:B------:R-:W-:Y:S01]  /*2040*/  LOP3.LUT R51, R51, 0xc000c0, RZ, 0xc0, !PT ;  /* 0x00c000c033337812 */ /* 0x000fe200078ec0ff */
[----:B------:R-:W-:-:S02]  /*2050*/  HFMA2 R16, R26, R21, R16 ;  /* 0x000000151a107231 */ /* 0x000fc40000000010 */
[----:B------:R-:W-:Y:S01]  /*2060*/  HFMA2 R21, R24, R21, R20 ;  /* 0x0000001518157231 */ /* 0x000fe20000000014 */
[C---:B------:R-:W-:Y:S01]  /*2070*/  LOP3.LUT R20, R52.reuse, 0x300030, RZ, 0xc0, !PT ;  /* 0x0030003034147812 */ /* 0x040fe200078ec0ff */
[----:B------:R-:W-:Y:S01]  /*2080*/  HFMA2 R57, R57, R56.H0_H0, -66, -66 ;  /* 0xd420d42039397431 */ /* 0x000fe20000040038 */
[----:B------:R-:W-:Y:S01]  /*2090*/  LOP3.LUT R19, R52, 0xc000c0, RZ, 0xc0, !PT ;  /* 0x00c000c034137812 */ /* 0x000fe200078ec0ff */
[----:B------:R-:W-:Y:S01]  /*20a0*/  HFMA2 R54, R61, R48.H0_H0, -18, -18 ;  /* 0xcc80cc803d367431 */ /* 0x000fe20000040030 */
[----:B------:R-:W-:Y:S02]  /*20b0*/  LOP3.LUT R52, R53, 0x300030, RZ, 0xc0, !PT ;  /* 0x0030003035347812 */ /* 0x000fe400078ec0ff */
[----:B------:R-:W-:Y:S02]  /*20c0*/  LOP3.LUT R50, R51, 0x64006400, RZ, 0xfc, !PT ;  /* 0x6400640033327812 */ /* 0x000fe400078efcff */
[----:B------:R-:W-:Y:S02]  /*20d0*/  LOP3.LUT R53, R53, 0xc000c0, RZ, 0xc0, !PT ;  /* 0x00c000c035357812 */ /* 0x000fe400078ec0ff */
[----:B------:R-:W-:-:S02]  /*20e0*/  LOP3.LUT R20, R20, 0x64006400, RZ, 0xfc, !PT ;  /* 0x6400640014147812 */ /* 0x000fc400078efcff */
[----:B------:R-:W-:Y:S01]  /*20f0*/  LOP3.LUT R51, R52, 0x64006400, RZ, 0xfc, !PT ;  /* 0x6400640034337812 */ /* 0x000fe200078efcff */
[----:B------:R-:W-:Y:S01]  /*2100*/  HFMA2 R52, R50, R48.H0_H0, -18, -18 ;  /* 0xcc80cc8032347431 */ /* 0x000fe20000040030 */
[----:B------:R-:W-:Y:S01]  /*2110*/  LOP3.LUT R55, R55, 0x64006400, RZ, 0xfc, !PT ;  /* 0x6400640037377812 */ /* 0x000fe200078efcff */
[----:B------:R-:W-:Y:S01]  /*2120*/  HFMA2 R50, R57, R22, R17 ;  /* 0x0000001639327231 */ /* 0x000fe20000000011 */
[----:B------:R-:W-:Y:S01]  /*2130*/  LOP3.LUT R17, R53, 0x64006400, RZ, 0xfc, !PT ;  /* 0x6400640035117812 */ /* 0x000fe200078efcff */
[-C--:B------:R-:W-:Y:S01]  /*2140*/  HFMA2 R53, R20, R56.reuse.H0_H0, -66, -66 ;  /* 0xd420d42014357431 */ /* 0x080fe20000040038 */
[----:B------:R-:W-:Y:S01]  /*2150*/  LOP3.LUT R19, R19, 0x64006400, RZ, 0xfc, !PT ;  /* 0x6400640013137812 */ /* 0x000fe200078efcff */
[-C--:B------:R-:W-:Y:S02]  /*2160*/  HFMA2 R55, R55, R56.reuse.H0_H0, -66, -66 ;  /* 0xd420d42037377431 */ /* 0x080fe40000040038 */
[----:B------:R-:W-:Y:S02]  /*2170*/  HFMA2 R51, R51, R56.H0_H0, -66, -66 ;  /* 0xd420d42033337431 */ /* 0x000fe40000040038 */
[----:B------:R-:W-:-:S02]  /*2180*/  HFMA2 R60, R55, R22, R18 ;  /* 0x00000016373c7231 */ /* 0x000fc40000000012 */
[-C--:B------:R-:W-:Y:S02]  /*2190*/  HFMA2 R16, R53, R22.reuse, R16 ;  /* 0x0000001635107231 */ /* 0x080fe40000000010 */
[----:B------:R-:W-:Y:S02]  /*21a0*/  HFMA2 R21, R51, R22, R21 ;  /* 0x0000001633157231 */ /* 0x000fe40000000015 */
[-C--:B------:R-:W-:Y:S02]  /*21b0*/  HFMA2 R18, R54, R23.reuse, R50 ;  /* 0x0000001736127231 */ /* 0x080fe40000000032 */
[-C--:B------:R-:W-:Y:S02]  /*21c0*/  HFMA2 R50, R19, R48.reuse.H0_H0, -18, -18 ;  /* 0xcc80cc8013327431 */ /* 0x080fe40000040030 */
[----:B------:R-:W-:Y:S02]  /*21d0*/  HFMA2 R48, R17, R48.H0_H0, -18, -18 ;  /* 0xcc80cc8011307431 */ /* 0x000fe40000040030 */
[----:B------:R-:W-:-:S02]  /*21e0*/  HFMA2 R60, R52, R23, R60 ;  /* 0x00000017343c7231 */ /* 0x000fc4000000003c */
        /* <DEDUP_REMOVED lines=141> */
.L_x_1173:
[----:B------:R-:W0:Y:S01]  /*2ac0*/  LDC R17, c[0x0][0x3ac] ;  /* 0x0000eb00ff117b82 */ /* 0x000e220000000800 */
[----:B------:R-:W-:Y:S01]  /*2ad0*/  VIADD R25, R25, 0x10 ;  /* 0x0000001019197836 */ /* 0x000fe20000000000 */
[----:B------:R-:W-:-:S04]  /*2ae0*/  UIADD3 UR4, UPT, UPT, UR4, 0x20, URZ ;  /* 0x0000002004047890 */ /* 0x000fc8000fffe0ff */
[----:B------:R-:W-:Y:S01]  /*2af0*/  ISETP.GE.AND P0, PT, R25, R0, PT ;  /* 0x000000001900720c */ /* 0x000fe20003f06270 */
[----:B0-----:R-:W-:-:S12]  /*2b00*/  IMAD.WIDE R58, R17, 0x4, R58 ;  /* 0x00000004113a7825 */ /* 0x001fd800078e023a */
[----:B------:R-:W-:Y:S05]  /*2b10*/  @!P0 BRA `(.L_x_1174) ;  /* 0xffffffec00808947 */ /* 0x000fea000383ffff */
.L_x_1172:
[----:B------:R-:W-:-:S13]  /*2b20*/  ISETP.GT.AND P0, PT, R15, RZ, PT ;  /* 0x000000ff0f00720c */ /* 0x000fda0003f04270 */
[----:B------:R-:W-:Y:S05]  /*2b30*/  @!P0 EXIT ;  /* 0x000000000000894d */ /* 0x000fea0003800000 */
[----:B------:R-:W0:Y:S01]  /*2b40*/  LDC.64 R12, c[0x0][0x3a0] ;  /* 0x0000e800ff0c7b82 */ /* 0x000e220000000a00 */
        /* <DEDUP_REMOVED lines=9> */
.L_x_1178:
[----:B------:R-:W0:Y:S02]  /*2be0*/  LDS R10, [R0] ;  /* 0x00000000000a7984 */ /* 0x000e240000000800 */
[----:B0-----:R-:W-:-:S05]  /*2bf0*/  HFMA2 R11, R10, 1, 1, R9 ;  /* 0x3c003c000a0b7831 */ /* 0x001fca0000000009 */
[----:B------:R-:W0:Y:S02]  /*2c00*/  ATOMS.CAST.SPIN P0, [R0], R10, R11 ;  /* 0x0000000a0000758d */ /* 0x000e24000180000b */
[----:B0-----:R-:W-:Y:S05]  /*2c10*/  @!P0 BRA `(.L_x_1178) ;  /* 0xfffffffc00f08947 */ /* 0x001fea000383ffff */
[----:B------:R-:W-:Y:S05]  /*2c20*/  BRA `(.L_x_1176) ;  /* 0x00000000000c7947 */ /* 0x000fea0003800000 */
.L_x_1177:
[----:B------:R-:W2:Y:S02]  /*2c30*/  LD.E R0, desc[UR8][R12.64] ;  /* 0x000000080c007980 */ /* 0x000ea4000c101900 */
[----:B--2---:R-:W-:-:S05]  /*2c40*/  IMAD.IADD R9, R9, 0x1, R0 ;  /* 0x0000000109097824 */ /* 0x004fca00078e0200 */
[----:B------:R0:W-:Y:S02]  /*2c50*/  ST.E desc[UR8][R12.64], R9 ;  /* 0x000000090c007985 */ /* 0x0001e4000c101908 */
.L_x_1176:
[----:B------:R-:W-:Y:S05]  /*2c60*/  BSYNC.RECONVERGENT B0 ;  /* 0x0000000000007941 */ /* 0x000fea0003800200 */
.L_x_1175:
        /* <DEDUP_REMOVED lines=8> */
.L_x_1182:
[----:B------:R-:W0:Y:S02]  /*2cf0*/  LDS R8, [R10+0x4] ;  /* 0x000004000a087984 */ /* 0x000e240000000800 */
[----:B0-----:R-:W-:-:S05]  /*2d00*/  HADD2 R9, R8, R11 ;  /* 0x0000000b08097230 */ /* 0x001fca0000000000 */
[----:B------:R-:W0:Y:S02]  /*2d10*/  ATOMS.CAST.SPIN P0, [R10+0x4], R8, R9 ;  /* 0x000004080a00758d */ /* 0x000e240001800009 */
[----:B0-----:R-:W-:Y:S05]  /*2d20*/  @!P0 BRA `(.L_x_1182) ;  /* 0xfffffffc00f08947 */ /* 0x001fea000383ffff */
[----:B------:R-:W-:Y:S05]  /*2d30*/  BRA `(.L_x_1180) ;  /* 0x00000000000c7947 */ /* 0x000fea0003800000 */
.L_x_1181:
[----:B------:R-:W0:Y:S02]  /*2d40*/  LD.E R0, desc[UR8][R12.64+0x4] ;  /* 0x000004080c007980 */ /* 0x000e24000c101900 */
[----:B0-----:R-:W-:-:S05]  /*2d50*/  IMAD.IADD R9, R8, 0x1, R0 ;  /* 0x0000000108097824 */ /* 0x001fca00078e0200 */
[----:B------:R1:W-:Y:S02]  /*2d60*/  ST.E desc[UR8][R12.64+0x4], R9 ;  /* 0x000004090c007985 */ /* 0x0003e4000c101908 */
.L_x_1180:
[----:B------:R-:W-:Y:S05]  /*2d70*/  BSYNC.RECONVERGENT B0 ;  /* 0x0000000000007941 */ /* 0x000fea0003800200 */
.L_x_1179:
        /* <DEDUP_REMOVED lines=10> */
.L_x_1186:
[----:B------:R-:W0:Y:S02]  /*2e20*/  LDS R8, [R0] ;  /* 0x0000000000087984 */ /* 0x000e240000000800 */
[----:B0-----:R-:W-:-:S05]  /*2e30*/  HFMA2 R9, R8, 1, 1, R7 ;  /* 0x3c003c0008097831 */ /* 0x001fca0000000007 */
[----:B------:R-:W0:Y:S02]  /*2e40*/  ATOMS.CAST.SPIN P0, [R0], R8, R9 ;  /* 0x000000080000758d */ /* 0x000e240001800009 */
[----:B0-----:R-:W-:Y:S05]  /*2e50*/  @!P0 BRA `(.L_x_1186) ;  /* 0xfffffffc00f08947 */ /* 0x001fea000383ffff */
[----:B------:R-:W-:Y:S05]  /*2e60*/  BRA `(.L_x_1184) ;  /* 0x00000000000c7947 */ /* 0x000fea0003800000 */
.L_x_1185:
[----:B------:R-:W2:Y:S02]  /*2e70*/  LD.E R0, desc[UR8][R12.64] ;  /* 0x000000080c007980 */ /* 0x000ea4000c101900 */
[----:B--2---:R-:W-:-:S05]  /*2e80*/  IADD3 R7, PT, PT, R7, R0, RZ ;  /* 0x0000000007077210 */ /* 0x004fca0007ffe0ff */
[----:B------:R0:W-:Y:S02]  /*2e90*/  ST.E desc[UR8][R12.64], R7 ;  /* 0x000000070c007985 */ /* 0x0001e4000c101908 */
.L_x_1184:
[----:B------:R-:W-:Y:S05]  /*2ea0*/  BSYNC.RECONVERGENT B0 ;  /* 0x0000000000007941 */ /* 0x000fea0003800200 */
.L_x_1183:
[----:B------:R1:W-:Y:S01]  /*2eb0*/  ATOM.E.ADD.F16x2.RN.STRONG.GPU P0, RZ, desc[UR8][R12.64+0x4], R6 ;  /* 0x800004060cff79a2 */ /* 0x0003e2000c10e108 */
[----:B------:R-:W-:Y:S04]  /*2ec0*/  BSSY.RECONVERGENT B0, `(.L_x_1187) ;  /* 0x000000f000007945 */ /* 0x000fe80003800200 */
[----:B-1----:R-:W-:Y:S05]  /*2ed0*/  @P0 BRA `(.L_x_1188) ;  /* 0x0000000000340947 */ /* 0x002fea0003800000 */
[----:B------:R-:W1:Y:S02]  /*2ee0*/  QSPC.E.S P0, RZ, [R12+0x4] ;  /* 0x000004000cff73aa */ /* 0x000e640000000500 */
[----:B-1----:R-:W-:Y:S05]  /*2ef0*/  @!P0 BRA `(.L_x_1189) ;  /* 0x0000000000208947 */ /* 0x002fea0003800000 */
[----:B------:R-:W-:-:S05]  /*2f00*/  IMAD.MOV.U32 R8, RZ, RZ, R12 ;  /* 0x000000ffff087224 */ /* 0x000fca00078e000c */
[----:B------:R-:W-:Y:S01]  /*2f10*/  MOV R8, R8 ;  /* 0x0000000800087202 */ /* 0x000fe20000000f00 */
[----:B------:R-:W-:-:S07]  /*2f20*/  IMAD.MOV.U32 R9, RZ, RZ, R6 ;  /* 0x000000ffff097224 */ /* 0x000fce00078e0006 */
.L_x_1190:
[----:B------:R-:W0:Y:S02]  /*2f30*/  LDS R6, [R8+0x4] ;  /* 0x0000040008067984 */ /* 0x000e240000000800 */
[----:B0-----:R-:W-:-:S05]  /*2f40*/  HADD2 R7, R6, R9 ;  /* 0x0000000906077230 */ /* 0x001fca0000000000 */
[----:B------:R-:W0:Y:S02]  /*2f50*/  ATOMS.CAST.SPIN P0, [R8+0x4], R6, R7 ;  /* 0x000004060800758d */ /* 0x000e240001800007 */
[----:B0-----:R-:W-:Y:S05]  /*2f60*/  @!P0 BRA `(.L_x_1190) ;  /* 0xfffffffc00f08947 */ /* 0x001fea000383ffff */
[----:B------:R-:W-:Y:S05]  /*2f70*/  BRA `(.L_x_1188) ;  /* 0x00000000000c7947 */ /* 0x000fea0003800000 */
.L_x_1189:
[----:B------:R-:W0:Y:S02]  /*2f80*/  LD.E R0, desc[UR8][R12.64+0x4] ;  /* 0x000004080c007980 */ /* 0x000e24000c101900 */
[----:B0-----:R-:W-:-:S05]  /*2f90*/  IADD3 R7, PT, PT, R6, R0, RZ ;  /* 0x0000000006077210 */ /* 0x001fca0007ffe0ff */
[----:B------:R1:W-:Y:S02]  /*2fa0*/  ST.E desc[UR8][R12.64+0x4], R7 ;  /* 0x000004070c007985 */ /* 0x0003e4000c101908 */
.L_x_1188:
[----:B------:R-:W-:Y:S05]  /*2fb0*/  BSYNC.RECONVERGENT B0 ;  /* 0x0000000000007941 */ /* 0x000fea0003800200 */
.L_x_1187:
        /* <DEDUP_REMOVED lines=10> */
.L_x_1194:
[----:B------:R-:W0:Y:S02]  /*3060*/  LDS R6, [R0] ;  /* 0x0000000000067984 */ /* 0x000e240000000800 */
[----:B0-----:R-:W-:-:S05]  /*3070*/  HFMA2 R7, R6, 1, 1, R5 ;  /* 0x3c003c0006077831 */ /* 0x001fca0000000005 */
[----:B------:R-:W0:Y:S02]  /*3080*/  ATOMS.CAST.SPIN P0, [R0], R6, R7 ;  /* 0x000000060000758d */ /* 0x000e240001800007 */
[----:B0-----:R-:W-:Y:S05]  /*3090*/  @!P0 BRA `(.L_x_1194) ;  /* 0xfffffffc00f08947 */ /* 0x001fea000383ffff */
[----:B------:R-:W-:Y:S05]  /*30a0*/  BRA `(.L_x_1192) ;  /* 0x00000000000c7947 */ /* 0x000fea0003800000 */
.L_x_1193:
[----:B------:R-:W2:Y:S02]  /*30b0*/  LD.E R0, desc[UR8][R12.64] ;  /* 0x000000080c007980 */ /* 0x000ea4000c101900 */
[----:B--2---:R-:W-:-:S05]  /*30c0*/  IMAD.IADD R5, R5, 0x1, R0 ;  /* 0x0000000105057824 */ /* 0x004fca00078e0200 */
[----:B------:R0:W-:Y:S02]  /*30d0*/  ST.E desc[UR8][R12.64], R5 ;  /* 0x000000050c007985 */ /* 0x0001e4000c101908 */
.L_x_1192:
[----:B------:R-:W-:Y:S05]  /*30e0*/  BSYNC.RECONVERGENT B0 ;  /* 0x0000000000007941 */ /* 0x000fea0003800200 */
.L_x_1191:
        /* <DEDUP_REMOVED lines=8> */
.L_x_1198:
[----:B------:R-:W0:Y:S02]  /*3170*/  LDS R4, [R6+0x4] ;  /* 0x0000040006047984 */ /* 0x000e240000000800 */
[----:B0-----:R-:W-:-:S05]  /*3180*/  HADD2 R5, R4, R7 ;  /* 0x0000000704057230 */ /* 0x001fca0000000000 */
[----:B------:R-:W0:Y:S02]  /*3190*/  ATOMS.CAST.SPIN P0, [R6+0x4], R4, R5 ;  /* 0x000004040600758d */ /* 0x000e240001800005 */
[----:B0-----:R-:W-:Y:S05]  /*31a0*/  @!P0 BRA `(.L_x_1198) ;  /* 0xfffffffc00f08947 */ /* 0x001fea000383ffff */
[----:B------:R-:W-:Y:S05]  /*31b0*/  BRA `(.L_x_1196) ;  /* 0x00000000000c7947 */ /* 0x000fea0003800000 */
.L_x_1197:
[----:B------:R-:W0:Y:S02]  /*31c0*/  LD.E R0, desc[UR8][R12.64+0x4] ;  /* 0x000004080c007980 */ /* 0x000e24000c101900 */
[----:B0-----:R-:W-:-:S05]  /*31d0*/  IMAD.IADD R5, R4, 0x1, R0 ;  /* 0x0000000104057824 */ /* 0x001fca00078e0200 */
[----:B------:R1:W-:Y:S02]  /*31e0*/  ST.E desc[UR8][R12.64+0x4], R5 ;  /* 0x000004050c007985 */ /* 0x0003e4000c101908 */
.L_x_1196:
[----:B------:R-:W-:Y:S05]  /*31f0*/  BSYNC.RECONVERGENT B0 ;  /* 0x0000000000007941 */ /* 0x000fea0003800200 */
.L_x_1195:
        /* <DEDUP_REMOVED lines=10> */
.L_x_1202:
[----:B------:R-:W0:Y:S02]  /*32a0*/  LDS R4, [R0] ;  /* 0x0000000000047984 */ /* 0x000e240000000800 */
[----:B0-----:R-:W-:-:S05]  /*32b0*/  HFMA2 R5, R4, 1, 1, R3 ;  /* 0x3c003c0004057831 */ /* 0x001fca0000000003 */
[----:B------:R-:W0:Y:S02]  /*32c0*/  ATOMS.CAST.SPIN P0, [R0], R4, R5 ;  /* 0x000000040000758d */ /* 0x000e240001800005 */
[----:B0-----:R-:W-:Y:S05]  /*32d0*/  @!P0 BRA `(.L_x_1202) ;  /* 0xfffffffc00f08947 */ /* 0x001fea000383ffff */
[----:B------:R-:W-:Y:S05]  /*32e0*/  BRA `(.L_x_1200) ;  /* 0x00000000000c7947 */ /* 0x000fea0003800000 */
.L_x_1201:
[----:B------:R-:W2:Y:S02]  /*32f0*/  LD.E R0, desc[UR8][R12.64] ;  /* 0x000000080c007980 */ /* 0x000ea4000c101900 */
[----:B--2---:R-:W-:-:S05]  /*3300*/  IMAD.IADD R3, R3, 0x1, R0 ;  /* 0x0000000103037824 */ /* 0x004fca00078e0200 */
[----:B------:R0:W-:Y:S02]  /*3310*/  ST.E desc[UR8][R12.64], R3 ;  /* 0x000000030c007985 */ /* 0x0001e4000c101908 */
.L_x_1200:
[----:B------:R-:W-:Y:S05]  /*3320*/  BSYNC.RECONVERGENT B0 ;  /* 0x0000000000007941 */ /* 0x000fea0003800200 */
.L_x_1199:
[----:B------:R1:W-:Y:S02]  /*3330*/  ATOM.E.ADD.F16x2.RN.STRONG.GPU P0, RZ, desc[UR8][R12.64+0x4], R2 ;  /* 0x800004020cff79a2 */ /* 0x0003e4000c10e108 */
[----:B-1----:R-:W-:Y:S05]  /*3340*/  @P0 EXIT ;  /* 0x000000000000094d */ /* 0x002fea0003800000 */
[----:B------:R-:W1:Y:S02]  /*3350*/  QSPC.E.S P0, RZ, [R12+0x4] ;  /* 0x000004000cff73aa */ /* 0x000e640000000500 */
[----:B-1----:R-:W-:Y:S05]  /*3360*/  @!P0 BRA `(.L_x_1203) ;  /* 0x0000000000208947 */ /* 0x002fea0003800000 */
[----:B------:R-:W-:-:S05]  /*3370*/  IMAD.MOV.U32 R4, RZ, RZ, R12 ;  /* 0x000000ffff047224 */ /* 0x000fca00078e000c */
[----:B------:R-:W-:Y:S02]  /*3380*/  MOV R4, R4 ;  /* 0x0000000400047202 */ /* 0x000fe40000000f00 */
[----:B------:R-:W-:-:S07]  /*3390*/  MOV R5, R2 ;  /* 0x0000000200057202 */ /* 0x000fce0000000f00 */
.L_x_1204:
[----:B------:R-:W0:Y:S02]  /*33a0*/  LDS R2, [R4+0x4] ;  /* 0x0000040004027984 */ /* 0x000e240000000800 */
[----:B0-----:R-:W-:-:S05]  /*33b0*/  HADD2 R3, R2, R5 ;  /* 0x0000000502037230 */ /* 0x001fca0000000000 */
[----:B------:R-:W0:Y:S02]  /*33c0*/  ATOMS.CAST.SPIN P0, [R4+0x4], R2, R3 ;  /* 0x000004020400758d */ /* 0x000e240001800003 */
[----:B0-----:R-:W-:Y:S05]  /*33d0*/  @!P0 BRA `(.L_x_1204) ;  /* 0xfffffffc00f08947 */ /* 0x001fea000383ffff */
[----:B------:R-:W-:Y:S05]  /*33e0*/  EXIT ;  /* 0x000000000000794d */ /* 0x000fea0003800000 */
.L_x_1203:
[----:B------:R-:W0:Y:S02]  /*33f0*/  LD.E R0, desc[UR8][R12.64+0x4] ;  /* 0x000004080c007980 */ /* 0x000e24000c101900 */
[----:B0-----:R-:W-:-:S05]  /*3400*/  IMAD.IADD R3, R2, 0x1, R0 ;  /* 0x0000000102037824 */ /* 0x001fca00078e0200 */
[----:B------:R-:W-:Y:S01]  /*3410*/  ST.E desc[UR8][R12.64+0x4], R3 ;  /* 0x000004030c007985 */ /* 0x000fe2000c101908 */
[----:B------:R-:W-:Y:S05]  /*3420*/  EXIT ;  /* 0x000000000000794d */ /* 0x000fea0003800000 */
.L_x_1205:
        /* <DEDUP_REMOVED lines=13> */
.L_x_3583:


//--------------------- .text._Z23gemm_half_q_half_kernelILi3ELi32ELb0ELb0ELi64EEvPK6__halfPKjS4_S2_PS0_iiiiPKtS7_iiiiiibS2_i --------------------------
	.section	.text._Z23gemm_half_q_half_kernelILi3ELi32ELb0ELb0ELi64EEvPK6__halfPKjS4_S2_PS0_iiiiPKtS7_iiiiiibS2_i,"ax",@progbits
	.align	128
        .global         _Z23gemm_half_q_half_kernelILi3ELi32ELb0ELb0ELi64EEvPK6__halfPKjS4_S2_PS0_iiiiPKtS7_iiiiiibS2_i
        .type           _Z23gemm_half_q_half_kernelILi3ELi32ELb0ELb0ELi64EEvPK6__halfPKjS4_S2_PS0_iiiiPKtS7_iiiiiibS2_i,@function
        .size           _Z23gemm_half_q_half_kernelILi3ELi32ELb0ELb0ELi64EEvPK6__halfPKjS4_S2_PS0_iiiiPKtS7_iiiiiibS2_i,(.L_x_3584 - _Z23gemm_half_q_half_kernelILi3ELi32ELb0ELb0ELi64EEvPK6__halfPKjS4_S2_PS0_iiiiPKtS7_iiiiiibS2_i)
        .other          _Z23gemm_half_q_half_kernelILi3ELi32ELb0ELb0ELi64EEvPK6__halfPKjS4_S2_PS0_iiiiPKtS7_iiiiiibS2_i,@"STO_CUDA_ENTRY STV_DEFAULT"
_Z23gemm_half_q_half_kernelILi3ELi32ELb0ELb0ELi64EEvPK6__halfPKjS4_S2_PS0_iiiiPKtS7_iiiiiibS2_i:
.text._Z23gemm_half_q_half_kernelILi3ELi32ELb0ELb0ELi64EEvPK6__halfPKjS4_S2_PS0_iiiiPKtS7_iiiiiibS2_i:
[----:B------:R-:W0:Y:S08]  /*0000*/  LDC R1, c[0x0][0x37c] ;  /* 0x0000df00ff017b82 */ /* 0x000e300000000800 */
[----:B------:R-:W1:Y:S01]  /*0010*/  S2UR UR25, SR_CTAID.Z ;  /* 0x00000000001979c3 */ /* 0x000e620000002700 */
[----:B------:R-:W2:Y:S01]  /*0020*/  S2R R3, SR_TID.X ;  /* 0x0000000000037919 */ /* 0x000ea20000002100 */
[----:B------:R-:W3:Y:S01]  /*0030*/  LDCU UR14, c[0x0][0x3a8] ;  /* 0x00007500ff0e77ac */ /* 0x000ee20008000800 */
[----:B0-----:R-:W-:Y:S01]  /*0040*/  VIADD R1, R1, 0xfffffff0 ;  /* 0xfffffff001017836 */ /* 0x001fe20000000000 */
[----:B------:R-:W-:Y:S01]  /*0050*/  BSSY.RECONVERGENT B0, `(.L_x_1206) ;  /* 0x00000c8000007945 */ /* 0x000fe20003800200 */
[----:B------:R-:W0:Y:S03]  /*0060*/  LDCU.64 UR20, c[0x0][0x358] ;  /* 0x00006b00ff1477ac */ /* 0x000e260008000a00 */
[----:B------:R-:W4:Y:S01]  /*0070*/  LDC R0, c[0x0][0x3b0] ;  /* 0x0000ec00ff007b82 */ /* 0x000f220000000800 */
[----:B------:R-:W-:-:S07]  /*0080*/  R2UR UR23, R1 ;  /* 0x00000000011772ca */ /* 0x000fce00000e0000 */
[----:B------:R-:W3:Y:S01]  /*0090*/  S2UR UR26, SR_CTAID.Y ;  /* 0x00000000001a79c3 */ /* 0x000ee20000002600 */
[----:B-1----:R-:W-:-:S07]  /*00a0*/  USHF.L.U32 UR9, UR25, 0x6, URZ ;  /* 0x0000000619097899 */ /* 0x002fce00080006ff */
[----:B------:R-:W1:Y:S01]  /*00b0*/  S2UR UR4, SR_CTAID.X ;  /* 0x00000000000479c3 */ /* 0x000e620000002500 */
[----:B------:R-:W-:Y:S01]  /*00c0*/  IMAD.U32 R5, RZ, RZ, UR9 ;  /* 0x00000009ff057e24 */ /* 0x000fe2000f8e00ff */
[----:B--2---:R-:W-:-:S04]  /*00d0*/  IADD3 R12, PT, PT, R3, UR9, RZ ;  /* 0x00000009030c7c10 */ /* 0x004fc8000fffe0ff */
        /* <DEDUP_REMOVED lines=21> */
[----:B------:R-:W-:-:S05]  /*0230*/  IMAD R7, R4, 0x3, RZ ;  /* 0x0000000304077824 */ /* 0x000fca00078e02ff */
        /* <DEDUP_REMOVED lines=12> */
[----:B------:R-:W-:Y:S02]  /*0300*/  VIADD R14, R13, 0x80 ;  /* 0x000000800d0e7836 */ /* 0x000fe40000000000 */
[----:B0-----:R-:W-:-:S06]  /*0310*/  IMAD.IADD R13, R7, 0x1, R0 ;  /* 0x00000001070d7824 */ /* 0x001fcc00078e0200 */
[----:B------:R-:W-:Y:S05]  /*0320*/  BRA.U UP0, `(.L_x_1209) ;  /* 0x0000000100ec7547 */ /* 0x000fea000b800000 */
[----:B------:R-:W-:Y:S01]  /*0330*/  UIADD3 UR6, UPT, UPT, URZ, -UR5, URZ ;  /* 0x80000005ff067290 */ /* 0x000fe2000fffe0ff */
[----:B------:R-:W-:-:S03]  /*0340*/  PLOP3.LUT P0, PT, PT, PT, PT, 0x80, 0x8 ;  /* 0x000000000008781c */ /* 0x000fc60003f0f070 */
[----:B------:R-:W-:-:S09]  /*0350*/  UISETP.GT.AND UP0, UPT, UR6, 0x3, UPT ;  /* 0x000000030600788c */ /* 0x000fd2000bf04270 */
[----:B------:R-:W-:Y:S05]  /*0360*/  BRA.U !UP0, `(.L_x_1210) ;  /* 0x0000000108847547 */ /* 0x000fea000b800000 */
[----:B------:R-:W-:-:S13]  /*0370*/  PLOP3.LUT P0, PT, PT, PT, PT, 0x8, 0x80 ;  /* 0x000000000080781c */ /* 0x000fda0003f0e170 */
.L_x_1211:
[----:B------:R-:W-:Y:S02]  /*0380*/  IADD3 R7, PT, PT, R13, R0, RZ ;  /* 0x000000000d077210 */ /* 0x000fe40007ffe0ff */
[C---:B------:R-:W-:Y:S02]  /*0390*/  IADD3 R5, P1, PT, R12.reuse, R13, RZ ;  /* 0x0000000d0c057210 */ /* 0x040fe40007f3e0ff */
[----:B------:R-:W-:Y:S01]  /*03a0*/  IADD3 R10, P2, PT, R12, R7, RZ ;  /* 0x000000070c0a7210 */ /* 0x000fe20007f5e0ff */
[--C-:B------:R-:W-:Y:S01]  /*03b0*/  IMAD.IADD R9, R7, 0x1, R0.reuse ;  /* 0x0000000107097824 */ /* 0x100fe200078e0200 */
[----:B------:R-:W-:Y:S02]  /*03c0*/  LEA.HI.X.SX32 R6, R13, RZ, 0x1, P1 ;  /* 0x000000ff0d067211 */ /* 0x000fe400008f0eff */
[----:B------:R-:W-:Y:S01]  /*03d0*/  LEA R4, P1, R5, UR10, 0x1 ;  /* 0x0000000a05047c11 */ /* 0x000fe2000f8208ff */
[----:B------:R-:W-:Y:S01]  /*03e0*/  IMAD.IADD R13, R9, 0x1, R0 ;  /* 0x00000001090d7824 */ /* 0x000fe200078e0200 */
[----:B------:R-:W-:-:S02]  /*03f0*/  LEA.HI.X.SX32 R7, R7, RZ, 0x1, P2 ;  /* 0x000000ff07077211 */ /* 0x000fc400010f0eff */
[----:B------:R-:W-:Y:S02]  /*0400*/  LEA.HI.X R5, R5, UR11, R6, 0x1, P1 ;  /* 0x0000000b05057c11 */ /* 0x000fe400088f0c06 */
[----:B------:R-:W-:Y:S02]  /*0410*/  IADD3 R15, P3, PT, R12, R9, RZ ;  /* 0x000000090c0f7210 */ /* 0x000fe40007f7e0ff */
[----:B------:R-:W-:Y:S02]  /*0420*/  LEA R6, P2, R10, UR10, 0x1 ;  /* 0x0000000a0a067c11 */ /* 0x000fe4000f8408ff */
[----:B------:R-:W-:Y:S01]  /*0430*/  IADD3 R11, P1, PT, R12, R13, RZ ;  /* 0x0000000d0c0b7210 */ /* 0x000fe20007f3e0ff */
[----:B------:R-:W2:Y:S01]  /*0440*/  LDG.E.U16.CONSTANT R5, desc[UR20][R4.64] ;  /* 0x0000001404057981 */ /* 0x000ea2000c1e9500 */
        /* <DEDUP_REMOVED lines=17> */
[----:B0-----:R-:W-:Y:S01]  /*0560*/  VIADD R14, R14, 0x200 ;  /* 0x000002000e0e7836 */ /* 0x001fe20000000000 */
[----:B------:R-:W-:Y:S06]  /*0570*/  BRA.U !UP0, `(.L_x_1211) ;  /* 0xfffffffd08807547 */ /* 0x000fec000b83ffff */
.L_x_1210:
[----:B------:R-:W-:-:S04]  /*0580*/  UIADD3 UR6, UPT, UPT, URZ, -UR5, URZ ;  /* 0x80000005ff067290 */ /* 0x000fc8000fffe0ff */
[----:B------:R-:W-:-:S09]  /*0590*/  UISETP.GT.AND UP0, UPT, UR6, 0x1, UPT ;  /* 0x000000010600788c */ /* 0x000fd2000bf04270 */
[----:B------:R-:W-:Y:S05]  /*05a0*/  BRA.U !UP0, `(.L_x_1212) ;  /* 0x0000000108447547 */ /* 0x000fea000b800000 */
        /* <DEDUP_REMOVED lines=16> */
[----:B0-----:R-:W-:-:S07]  /*06b0*/  VIADD R14, R14, 0x100 ;  /* 0x000001000e0e7836 */ /* 0x001fce0000000000 */
.L_x_1212:
[----:B------:R-:W-:-:S13]  /*06c0*/  ISETP.EQ.AND P1, PT, RZ, UR5, PT ;  /* 0x00000005ff007c0c */ /* 0x000fda000bf22270 */
[----:B------:R-:W-:Y:S05]  /*06d0*/  @!P0 BRA P1, `(.L_x_1207) ;  /* 0x00000004007c8947 */ /* 0x000fea0000800000 */
.L_x_1209:
        /* <DEDUP_REMOVED lines=12> */
.L_x_1208:
        /* <DEDUP_REMOVED lines=8> */
[----:B------:R-:W-:-:S03]  /*0820*/  IMAD R15, R15, 0x3, RZ ;  /* 0x000000030f0f7824 */ /* 0x000fc600078e02ff */
        /* <DEDUP_REMOVED lines=8> */
.L_x_1215:
[----:B------:R-:W-:Y:S01]  /*08b0*/  IMAD.IADD R7, R15, 0x1, R0 ;  /* 0x000000010f077824 */ /* 0x000fe200078e0200 */
[----:B-----5:R-:W-:-:S03]  /*08c0*/  IADD3 R5, P0, PT, R12, R15, RZ ;  /* 0x0000000f0c057210 */ /* 0x020fc60007f1e0ff */
[----:B------:R-:W-:Y:S01]  /*08d0*/  IMAD.IADD R9, R7, 0x1, R0 ;  /* 0x0000000107097824 */ /* 0x000fe200078e0200 */
[----:B------:R-:W-:Y:S02]  /*08e0*/  LEA.HI.X.SX32 R6, R15, RZ, 0x1, P0 ;  /* 0x000000ff0f067211 */ /* 0x000fe400000f0eff */
[----:B0-----:R-:W-:Y:S02]  /*08f0*/  LEA R4, P0, R5, UR10, 0x1 ;  /* 0x0000000a05047c11 */ /* 0x001fe4000f8008ff */
[----:B------:R-:W-:Y:S02]  /*0900*/  IADD3 R10, P1, PT, R12, R7, RZ ;  /* 0x000000070c0a7210 */ /* 0x000fe40007f3e0ff */
[----:B------:R-:W-:Y:S02]  /*0910*/  IADD3 R15, PT, PT, R9, R0, RZ ;  /* 0x00000000090f7210 */ /* 0x000fe40007ffe0ff */
[----:B------:R-:W-:Y:S02]  /*0920*/  LEA.HI.X R5, R5, UR11, R6, 0x1, P0 ;  /* 0x0000000b05057c11 */ /* 0x000fe400080f0c06 */
        /* <DEDUP_REMOVED lines=10> */
[C---:B------:R-:W-:Y:S02]  /*09d0*/  LEA R10, P0, R11.reuse, UR10, 0x1 ;  /* 0x0000000a0b0a7c11 */ /* 0x040fe4000f8008ff */
[----:B------:R-:W-:Y:S02]  /*09e0*/  LEA.HI.X R9, R16, UR11, R9, 0x1, P1 ;  /* 0x0000000b10097c11 */ /* 0x000fe400088f0c09 */
[----:B------:R-:W-:-:S03]  /*09f0*/  LEA.HI.X R11, R11, UR11, R14, 0x1, P0 ;  /* 0x0000000b0b0b7c11 */ /* 0x000fc600080f0c0e */
[----:B------:R-:W4:Y:S04]  /*0a00*/  LDG.E.U16.CONSTANT R8, desc[UR20][R8.64] ;  /* 0x0000001408087981 */ /* 0x000f28000c1e9500 */
[----:B------:R-:W4:Y:S01]  /*0a10*/  LDG.E.U16.CONSTANT R10, desc[UR20][R10.64] ;  /* 0x000000140a0a7981 */ /* 0x000f22000c1e9500 */
[----:B------:R-:W-:-:S04]  /*0a20*/  UIADD3 UR5, UPT, UPT, UR5, 0x4, URZ ;  /* 0x0000000405057890 */ /* 0x000fc8000fffe0ff */
[----:B------:R-:W-:Y:S01]  /*0a30*/  UISETP.GE.AND UP1, UPT, UR5, -0x3, UPT ;  /* 0xfffffffd0500788c */ /* 0x000fe2000bf26270 */
[----:B------:R-:W-:Y:S01]  /*0a40*/  IMAD.IADD R15, R15, 0x1, R0 ;  /* 0x000000010f0f7824 */ /* 0x000fe200078e0200 */
[----:B--2---:R-:W-:Y:S04]  /*0a50*/  STS.U16 [R13], R4 ;  /* 0x000000040d007388 */ /* 0x004fe80000000400 */
[----:B---3--:R-:W-:Y:S04]  /*0a60*/  STS.U16 [R13+0x80], R6 ;  /* 0x000080060d007388 */ /* 0x008fe80000000400 */
[----:B----4-:R-:W-:Y:S04]  /*0a70*/  STS.U16 [R13+0x100], R8 ;  /* 0x000100080d007388 */ /* 0x010fe80000000400 */
[----:B------:R0:W-:Y:S02]  /*0a80*/  STS.U16 [R13+0x180], R10 ;  /* 0x0001800a0d007388 */ /* 0x0001e40000000400 */
[----:B0-----:R-:W-:Y:S01]  /*0a90*/  VIADD R13, R13, 0x200 ;  /* 0x000002000d0d7836 */ /* 0x001fe20000000000 */
[----:B------:R-:W-:Y:S06]  /*0aa0*/  BRA.U !UP1, `(.L_x_1215) ;  /* 0xfffffffd09807547 */ /* 0x000fec000b83ffff */
.L_x_1214:
        /* <DEDUP_REMOVED lines=15> */
[----:B------:R-:W-:Y:S01]  /*0ba0*/  IMAD.IADD R15, R9, 0x1, R0 ;  /* 0x00000001090f7824 */ /* 0x000fe200078e0200 */
[----:B------:R-:W-:Y:S02]  /*0bb0*/  UIADD3 UR5, UPT, UPT, UR5, 0x2, URZ ;  /* 0x0000000205057890 */ /* 0x000fe4000fffe0ff */
[----:B------:R-:W-:Y:S01]  /*0bc0*/  UPLOP3.LUT UP0, UPT, UPT, UPT, UPT, 0x40, 0x4 ;  /* 0x000000000004789c */ /* 0x000fe20003f0e870 */
[----:B--2---:R-:W-:Y:S04]  /*0bd0*/  STS.U16 [R13], R4 ;  /* 0x000000040d007388 */ /* 0x004fe80000000400 */
[----:B---3--:R0:W-:Y:S02]  /*0be0*/  STS.U16 [R13+0x80], R6 ;  /* 0x000080060d007388 */ /* 0x0081e40000000400 */
[----:B0-----:R-:W-:-:S07]  /*0bf0*/  VIADD R13, R13, 0x100 ;  /* 0x000001000d0d7836 */ /* 0x001fce0000000000 */
.L_x_1216:
[----:B------:R-:W-:-:S09]  /*0c00*/  UISETP.NE.OR UP0, UPT, UR5, URZ, UP0 ;  /* 0x000000ff0500728c */ /* 0x000fd20008705670 */
[----:B------:R-:W-:Y:S05]  /*0c10*/  BRA.U !UP0, `(.L_x_1207) ;  /* 0x00000001082c7547 */ /* 0x000fea000b800000 */
.L_x_1213:
        /* <DEDUP_REMOVED lines=9> */
[----:B0-----:R-:W-:-:S06]  /*0cb0*/  VIADD R13, R13, 0x80 ;  /* 0x000000800d0d7836 */ /* 0x001fcc0000000000 */
[----:B------:R-:W-:Y:S05]  /*0cc0*/  BRA.U UP0, `(.L_x_1213) ;  /* 0xfffffffd00d47547 */ /* 0x000fea000b83ffff */
.L_x_1207:
[----:B------:R-:W-:Y:S05]  /*0cd0*/  BSYNC.RECONVERGENT B0 ;  /* 0x0000000000007941 */ /* 0x000fea0003800200 */
.L_x_1206:
        /* <DEDUP_REMOVED lines=12> */
[----:B------:R-:W-:Y:S02]  /*0da0*/  UIMAD UR5, UR5, 0x3, UR4 ;  /* 0x00000003050578a4 */ /* 0x000fe4000f8e0204 */
        /* <DEDUP_REMOVED lines=10> */
.L_x_1220:
[C---:B-1----:R-:W-:Y:S01]  /*0e50*/  VIADD R7, R15.reuse, UR15 ;  /* 0x0000000f0f077c36 */ /* 0x042fe20008000000 */
[----:B------:R-:W-:Y:S01]  /*0e60*/  UIADD3 UR6, UPT, UPT, UR6, 0x4, URZ ;  /* 0x0000000406067890 */ /* 0x000fe2000fffe0ff */
[----:B0-----:R-:W-:-:S03]  /*0e70*/  IMAD.WIDE R4, R15, 0x2, R12 ;  /* 0x000000020f047825 */ /* 0x001fc600078e020c */
[C---:B------:R-:W-:Y:S01]  /*0e80*/  IADD3 R9, PT, PT, R7.reuse, UR15, RZ ;  /* 0x0000000f07097c10 */ /* 0x040fe2000fffe0ff */
[--C-:B------:R-:W-:Y:S01]  /*0e90*/  IMAD.WIDE R6, R7, 0x2, R12.reuse ;  /* 0x0000000207067825 */ /* 0x100fe200078e020c */
[----:B------:R1:W-:Y:S01]  /*0ea0*/  STG.E.64 desc[UR20][R4.64], RZ ;  /* 0x000000ff04007986 */ /* 0x0003e2000c101b14 */
[----:B------:R-:W-:Y:S02]  /*0eb0*/  UISETP.GE.AND UP1, UPT, UR6, -0x3, UPT ;  /* 0xfffffffd0600788c */ /* 0x000fe4000bf26270 */
[C---:B------:R-:W-:Y:S01]  /*0ec0*/  VIADD R17, R9.reuse, UR15 ;  /* 0x0000000f09117c36 */ /* 0x040fe20008000000 */
[----:B------:R1:W-:Y:S01]  /*0ed0*/  STG.E.64 desc[UR20][R6.64], RZ ;  /* 0x000000ff06007986 */ /* 0x0003e2000c101b14 */
[----:B------:R-:W-:-:S03]  /*0ee0*/  IMAD.WIDE R8, R9, 0x2, R12 ;  /* 0x0000000209087825 */ /* 0x000fc600078e020c */
[C---:B------:R-:W-:Y:S01]  /*0ef0*/  IADD3 R15, PT, PT, R17.reuse, UR15, RZ ;  /* 0x0000000f110f7c10 */ /* 0x040fe2000fffe0ff */
[----:B------:R-:W-:Y:S01]  /*0f00*/  IMAD.WIDE R10, R17, 0x2, R12 ;  /* 0x00000002110a7825 */ /* 0x000fe200078e020c */
[----:B------:R1:W-:Y:S04]  /*0f10*/  STG.E.64 desc[UR20][R8.64], RZ ;  /* 0x000000ff08007986 */ /* 0x0003e8000c101b14 */
[----:B------:R1:W-:Y:S01]  /*0f20*/  STG.E.64 desc[UR20][R10.64], RZ ;  /* 0x000000ff0a007986 */ /* 0x0003e2000c101b14 */
[----:B------:R-:W-:Y:S05]  /*0f30*/  BRA.U !UP1, `(.L_x_1220) ;  /* 0xfffffffd09c47547 */ /* 0x000fea000b83ffff */
.L_x_1219:
[----:B------:R-:W-:-:S04]  /*0f40*/  UIADD3 UR4, UPT, UPT, URZ, -UR6, URZ ;  /* 0x80000006ff047290 */ /* 0x000fc8000fffe0ff */
[----:B------:R-:W-:-:S09]  /*0f50*/  UISETP.GT.AND UP1, UPT, UR4, 0x1, UPT ;  /* 0x000000010400788c */ /* 0x000fd2000bf24270 */
[----:B------:R-:W-:Y:S05]  /*0f60*/  BRA.U !UP1, `(.L_x_1221) ;  /* 0x0000000109247547 */ /* 0x000fea000b800000 */
[----:B-1----:R-:W0:Y:S01]  /*0f70*/  LDC.64 R6, c[0x0][0x3a0] ;  /* 0x0000e800ff067b82 */ /* 0x002e220000000a00 */
[C---:B------:R-:W-:Y:S01]  /*0f80*/  VIADD R9, R15.reuse, UR15 ;  /* 0x0000000f0f097c36 */ /* 0x040fe20008000000 */
[----:B------:R-:W-:Y:S02]  /*0f90*/  UIADD3 UR6, UPT, UPT, UR6, 0x2, URZ ;  /* 0x0000000206067890 */ /* 0x000fe4000fffe0ff */
[----:B------:R-:W-:Y:S01]  /*0fa0*/  UPLOP3.LUT UP0, UPT, UPT, UPT, UPT, 0x40, 0x4 ;  /* 0x000000000004789c */ /* 0x000fe20003f0e870 */
[----:B0-----:R-:W-:Y:S01]  /*0fb0*/  IMAD.WIDE R4, R15, 0x2, R6 ;  /* 0x000000020f047825 */ /* 0x001fe200078e0206 */
[----:B------:R-:W-:-:S03]  /*0fc0*/  IADD3 R15, PT, PT, R9, UR15, RZ ;  /* 0x0000000f090f7c10 */ /* 0x000fc6000fffe0ff */
[----:B------:R-:W-:Y:S01]  /*0fd0*/  IMAD.WIDE R6, R9, 0x2, R6 ;  /* 0x0000000209067825 */ /* 0x000fe200078e0206 */
[----:B------:R2:W-:Y:S04]  /*0fe0*/  STG.E.64 desc[UR20][R4.64], RZ ;  /* 0x000000ff04007986 */ /* 0x0005e8000c101b14 */
[----:B------:R2:W-:Y:S02]  /*0ff0*/  STG.E.64 desc[UR20][R6.64], RZ ;  /* 0x000000ff06007986 */ /* 0x0005e4000c101b14 */
.L_x_1221:
[----:B------:R-:W-:-:S09]  /*1000*/  UISETP.NE.OR UP0, UPT, UR6, URZ, UP0 ;  /* 0x000000ff0600728c */ /* 0x000fd20008705670 */
[----:B------:R-:W-:Y:S05]  /*1010*/  BRA.U !UP0, `(.L_x_1217) ;  /* 0x00000001081c7547 */ /* 0x000fea000b800000 */
.L_x_1218:
[----:B012---:R-:W0:Y:S02]  /*1020*/  LDC.64 R4, c[0x0][0x3a0] ;  /* 0x0000e800ff047b82 */ /* 0x007e240000000a00 */
.L_x_1222:
[----:B0-----:R-:W-:Y:S01]  /*1030*/  IMAD.WIDE R6, R15, 0x2, R4 ;  /* 0x000000020f067825 */ /* 0x001fe200078e0204 */
[----:B------:R-:W-:-:S03]  /*1040*/  UIADD3 UR6, UPT, UPT, UR6, 0x1, URZ ;  /* 0x0000000106067890 */ /* 0x000fc6000fffe0ff */
[----:B------:R-:W-:Y:S01]  /*1050*/  VIADD R15, R15, UR15 ;  /* 0x0000000f0f0f7c36 */ /* 0x000fe20008000000 */
[----:B------:R3:W-:Y:S01]  /*1060*/  STG.E.64 desc[UR20][R6.64], RZ ;  /* 0x000000ff06007986 */ /* 0x0007e2000c101b14 */
[----:B------:R-:W-:-:S09]  /*1070*/  UISETP.NE.AND UP0, UPT, UR6, URZ, UPT ;  /* 0x000000ff0600728c */ /* 0x000fd2000bf05270 */
[----:B---3--:R-:W-:Y:S05]  /*1080*/  BRA.U UP0, `(.L_x_1222) ;  /* 0xfffffffd00e87547 */ /* 0x008fea000b83ffff */
.L_x_1217:
[----:B------:R-:W3:Y:S01]  /*1090*/  LDCU UR17, c[0x0][0x3c8] ;  /* 0x00007900ff1177ac */ /* 0x000ee20008000800 */
[----:B------:R-:W-:Y:S01]  /*10a0*/  ISETP.LE.AND P0, PT, R0, UR9, PT ;  /* 0x0000000900007c0c */ /* 0x000fe2000bf03270 */
[----:B------:R-:W4:Y:S01]  /*10b0*/  LDCU UR16, c[0x0][0x3cc] ;  /* 0x00007980ff1077ac */ /* 0x000f220008000800 */
[----:B------:R-:W0:Y:S01]  /*10c0*/  LDCU UR27, c[0x0][0x3d0] ;  /* 0x00007a00ff1b77ac */ /* 0x000e220008000800 */
[----:B------:R-:W1:Y:S01]  /*10d0*/  LDCU UR28, c[0x0][0x3d4] ;  /* 0x00007a80ff1c77ac */ /* 0x000e620008000800 */
[----:B------:R-:W2:Y:S01]  /*10e0*/  LDCU UR29, c[0x0][0x3d8] ;  /* 0x00007b00ff1d77ac */ /* 0x000ea20008000800 */
[----:B---3--:R-:W-:Y:S01]  /*10f0*/  UISETP.LT.AND UP0, UPT, UR9, UR17, UPT ;  /* 0x000000110900728c */ /* 0x008fe2000bf01270 */
[----:B------:R-:W3:Y:S03]  /*1100*/  LDCU.64 UR10, c[0x0][0x3b8] ;  /* 0x00007700ff0a77ac */ /* 0x000ee60008000a00 */
[----:B------:R-:W-:-:S02]  /*1110*/  USEL UR4, UR9, UR17, UP0 ;  /* 0x0000001109047287 */ /* 0x000fc40008000000 */
[----:B------:R-:W-:Y:S02]  /*1120*/  USHF.L.U32 UR12, UR25, 0x7, URZ ;  /* 0x00000007190c7899 */ /* 0x000fe400080006ff */
[----:B------:R-:W-:Y:S02]  /*1130*/  USHF.R.S32.HI UR5, URZ, 0x1f, UR4 ;  /* 0x0000001fff057899 */ /* 0x000fe40008011404 */
[----:B----4-:R-:W-:Y:S02]  /*1140*/  UISETP.GT.AND UP0, UPT, UR9, UR16, UPT ;  /* 0x000000100900728c */ /* 0x010fe4000bf04270 */
[----:B------:R-:W-:Y:S02]  /*1150*/  ULEA.HI UR5, UR5, UR4, URZ, 0x5 ;  /* 0x0000000405057291 */ /* 0x000fe4000f8f28ff */
[----:B0-----:R-:W-:Y:S02]  /*1160*/  UISETP.GT.AND UP1, UPT, UR9, UR27, UPT ;  /* 0x0000001b0900728c */ /* 0x001fe4000bf24270 */
[----:B------:R-:W-:-:S02]  /*1170*/  USHF.R.S32.HI UR22, URZ, 0x5, UR5 ;  /* 0x00000005ff167899 */ /* 0x000fc40008011405 */
[----:B-1----:R-:W-:Y:S02]  /*1180*/  UISETP.GT.AND UP2, UPT, UR9, UR28, UPT ;  /* 0x0000001c0900728c */ /* 0x002fe4000bf44270 */
[----:B--2---:R-:W-:Y:S01]  /*1190*/  UISETP.GT.AND UP3, UPT, UR9, UR29, UPT ;  /* 0x0000001d0900728c */ /* 0x004fe2000bf64270 */
        /* <DEDUP_REMOVED lines=17> */
.L_x_1224:
        /* <DEDUP_REMOVED lines=10> */
[----:B------:R0:W2:Y:S03]  /*1350*/  LDG.E.U16.CONSTANT R10, desc[UR20][R10.64] ;  /* 0x000000140a0a7981 */ /* 0x0000a6000c1e9500 */
[----:B------:R-:W-:Y:S01]  /*1360*/  MOV R12, UR18 ;  /* 0x00000012000c7c02 */ /* 0x000fe20008000f00 */
[----:B------:R-:W-:-:S05]  /*1370*/  IMAD.U32 R13, RZ, RZ, UR19 ;  /* 0x00000013ff0d7e24 */ /* 0x000fca000f8e00ff */
[----:B------:R-:W4:Y:S01]  /*1380*/  LDG.E.U16.CONSTANT R19, desc[UR20][R12.64+0x2] ;  /* 0x000002140c137981 */ /* 0x000f22000c1e9500 */
[----:B------:R-:W-:Y:S02]  /*1390*/  ULEA UR18, UR4, UR23, 0x3 ;  /* 0x0000001704127291 */ /* 0x000fe4000f8e18ff */
[----:B------:R-:W-:Y:S01]  /*13a0*/  UIADD3 UR4, UPT, UPT, UR4, 0x1, URZ ;  /* 0x0000000104047890 */ /* 0x000fe2000fffe0ff */
        /* <DEDUP_REMOVED lines=12> */
[----:B------:R-:W-:Y:S01]  /*1470*/  IADD3 R8, PT, PT, R8, 0x1, R9 ;  /* 0x0000000108087810 */ /* 0x000fe20007ffe009 */
[----:B------:R-:W-:Y:S01]  /*1480*/  IMAD R9, R16, R16, R16 ;  /* 0x0000001010097224 */ /* 0x000fe200078e0210 */
[----:B------:R-:W-:-:S04]  /*1490*/  IADD3 R20, PT, PT, R17, 0x1, R20 ;  /* 0x0000000111147810 */ /* 0x000fc80007ffe014 */
[----:B------:R-:W-:Y:S01]  /*14a0*/  IADD3 R9, PT, PT, R16, 0x1, R9 ;  /* 0x0000000110097810 */ /* 0x000fe20007ffe009 */
[----:B0-----:R-:W-:Y:S08]  /*14b0*/  I2F.F16 R11, R18 ;  /* 0x00000012000b7306 */ /* 0x001ff00000200c00 */
        /* <DEDUP_REMOVED lines=12> */
.L_x_1223:
[----:B------:R-:W-:Y:S01]  /*1580*/  UISETP.GT.AND UP4, UPT, UR9, UR17, UPT ;  /* 0x000000110900728c */ /* 0x000fe2000bf84270 */
[----:B------:R-:W-:Y:S01]  /*1590*/  VIMNMX R0, PT, PT, R0, UR16, PT ;  /* 0x0000001000007c48 */ /* 0x000fe2000bfe0100 */
[----:B------:R-:W-:Y:S01]  /*15a0*/  UMOV UR4, URZ ;  /* 0x000000ff00047c82 */ /* 0x000fe20008000000 */
[----:B------:R-:W-:Y:S01]  /*15b0*/  UMOV UR7, URZ ;  /* 0x000000ff00077c82 */ /* 0x000fe20008000000 */
[----:B------:R-:W-:-:S05]  /*15c0*/  UMOV UR8, URZ ;  /* 0x000000ff00087c82 */ /* 0x000fca0008000000 */
        /* <DEDUP_REMOVED lines=9> */
.L_x_1225:
        /* <DEDUP_REMOVED lines=9> */
.L_x_1226:
        /* <DEDUP_REMOVED lines=9> */
.L_x_1227:
        /* <DEDUP_REMOVED lines=9> */
.L_x_1228:
        /* <DEDUP_REMOVED lines=9> */
.L_x_1229:
[----:B------:R-:W-:Y:S01]  /*18a0*/  ULEA UR5, UR22, UR5, 0x3 ;  /* 0x0000000516057291 */ /* 0x000fe2000f8e18ff */
[----:B------:R-:W-:Y:S02]  /*18b0*/  ISETP.GT.AND P0, PT, R0, UR9, PT ;  /* 0x0000000900007c0c */ /* 0x000fe4000bf04270 */
        /* <DEDUP_REMOVED lines=11> */
[----:B------:R-:W-:Y:S01]  /*1970*/  IMAD.U32 R5, RZ, RZ, UR13 ;  /* 0x0000000dff057e24 */ /* 0x000fe2000f8e00ff */
[----:B-----5:R-:W2:Y:S01]  /*1980*/  LDL.64 R12, [R1] ;  /* 0x00000000010c7983 */ /* 0x020ea20000100a00 */
[----:B------:R-:W0:Y:S01]  /*1990*/  S2UR UR7, SR_CgaCtaId ;  /* 0x00000000000779c3 */ /* 0x000e220000008800 */
[----:B------:R-:W1:Y:S02]  /*19a0*/  LDCU.64 UR12, c[0x0][0x388] ;  /* 0x00007100ff0c77ac */ /* 0x000e640008000a00 */
        /* <DEDUP_REMOVED lines=20> */
.L_x_1233:
[----:B------:R-:W-:-:S06]  /*1af0*/  UISETP.NE.AND UP0, UPT, UR9, UR5, UPT ;  /* 0x000000050900728c */ /* 0x000fcc000bf05270 */
[----:B------:R-:W-:-:S05]  /*1b00*/  PLOP3.LUT P0, PT, PT, PT, UP0, 0x80, 0x8 ;  /* 0x000000000008781c */ /* 0x000fca0003f0f008 */
[----:B------:R-:W-:Y:S01]  /*1b10*/  @!UP0 UMOV UR6, UR10 ;  /* 0x0000000a00068c82 */ /* 0x000fe20008000000 */
[----:B------:R-:W-:Y:S01]  /*1b20*/  @!UP0 UMOV UR7, UR11 ;  /* 0x0000000b00078c82 */ /* 0x000fe20008000000 */
[----:B------:R-:W-:Y:S01]  /*1b30*/  MOV R4, UR6 ;  /* 0x0000000600047c02 */ /* 0x000fe20008000f00 */
[----:B------:R-:W-:Y:S01]  /*1b40*/  IMAD.U32 R5, RZ, RZ, UR7 ;  /* 0x00000007ff057e24 */ /* 0x000fe2000f8e00ff */
[----:B------:R-:W-:Y:S01]  /*1b50*/  @!UP0 ULEA UR6, UR4, UR23, 0x3 ;  /* 0x0000001704068291 */ /* 0x000fe2000f8e18ff */
[----:B------:R-:W-:-:S03]  /*1b60*/  UMOV UR15, UR19 ;  /* 0x00000013000f7c82 */ /* 0x000fc60008000000 */
[----:B------:R-:W2:Y:S01]  /*1b70*/  @!P0 LDG.E.U16.CONSTANT R4, desc[UR20][R4.64] ;  /* 0x0000001404048981 */ /* 0x000ea2000c1e9500 */
[----:B------:R-:W-:-:S04]  /*1b80*/  MOV R3, UR15 ;  /* 0x0000000f00037c02 */ /* 0x000fc80008000f00 */
[----:B------:R-:W3:Y:S01]  /*1b90*/  @!P0 LDL.64 R6, [UR6+0x8] ;  /* 0x00000806ff068983 */ /* 0x000ee20008100a00 */
[----:B------:R-:W-:-:S03]  /*1ba0*/  IMAD.WIDE R2, R3, 0x4, R16 ;  /* 0x0000000403027825 */ /* 0x000fc600078e0210 */
[----:B------:R-:W5:Y:S04]  /*1bb0*/  LDG.E.128.CONSTANT R16, desc[UR20][R16.64] ;  /* 0x0000001410107981 */ /* 0x000f68000c1e9d00 */
[----:B0-----:R0:W5:Y:S01]  /*1bc0*/  LDG.E.128.CONSTANT R8, desc[UR20][R2.64] ;  /* 0x0000001402087981 */ /* 0x001162000c1e9d00 */
[----:B------:R-:W1:Y:S01]  /*1bd0*/  S2UR UR26, SR_CTAID.Y ;  /* 0x00000000001a79c3 */ /* 0x000e620000002600 */
[----:B------:R-:W-:Y:S01]  /*1be0*/  @!UP0 UIADD3 UR6, UPT, UPT, UR4, 0x1, URZ ;  /* 0x0000000104068890 */ /* 0x000fe2000fffe0ff */
[----:B------:R-:W-:-:S04]  /*1bf0*/  IMAD.U32 R51, RZ, RZ, UR15 ;  /* 0x0000000fff337e24 */ /* 0x000fc8000f8e00ff */
[----:B------:R-:W-:Y:S02]  /*1c00*/  IMAD.WIDE R50, R51, 0x4, R2 ;  /* 0x0000000433327825 */ /* 0x000fe400078e0202 */
[----:B------:R-:W-:Y:S01]  /*1c10*/  @!UP0 UMOV UR4, UR6 ;  /* 0x0000000600048c82 */ /* 0x000fe20008000000 */
[----:B-1----:R-:W-:-:S04]  /*1c20*/  UIMAD UR14, UR26, -0x3, UR18 ;  /* 0xfffffffd1a0e78a4 */ /* 0x002fc8000f8e0212 */
[----:B------:R-:W-:Y:S01]  /*1c30*/  UISETP.GE.AND UP1, UPT, UR14, 0x1, UPT ;  /* 0x000000010e00788c */ /* 0x000fe2000bf26270 */
        /* <DEDUP_REMOVED lines=21> */
[--C-:B------:R-:W-:Y:S02]  /*1d90*/  SHF.R.U32.HI R16, RZ, 0xc, R8.reuse ;  /* 0x0000000cff107819 */ /* 0x100fe40000011608 */
        /* <DEDUP_REMOVED lines=11> */
[----:B------:R-:W0:Y:S01]  /*1e50*/  LDS.128 R8, [UR8+-0xa0] ;  /* 0xffff6008ff087984 */ /* 0x000e220008000c00 */
        /* <DEDUP_REMOVED lines=13> */
[----:B------:R-:W-:Y:S02]  /*1f30*/  LOP3.LUT R36, R36, 0x3f003f, RZ, 0xc0, !PT ;  /* 0x003f003f24247812 */ /* 0x000fe400078ec0ff */
[----:B------:R-:W-:Y:S02]  /*1f40*/  LOP3.LUT R33, R33, 0x64006400, RZ, 0xfc, !PT ;  /* 0x6400640021217812 */ /* 0x000fe400078efcff */
[----:B------:R-:W-:Y:S02]  /*1f50*/  LOP3.LUT R34, R34, 0x3f003f, RZ, 0xc0, !PT ;  /* 0x003f003f22227812 */ /* 0x000fe400078ec0ff */
[----:B------:R-:W-:Y:S01]  /*1f60*/  LOP3.LUT R36, R36, 0x64006400, RZ, 0xfc, !PT ;  /* 0x6400640024247812 */ /* 0x000fe200078efcff */
[----:B------:R-:W-:-:S04]  /*1f70*/  HADD2 R33, R33, -1056, -1056 ;  /* 0xe420e42021217430 */ /* 0x000fc80000000000 */
        /* <DEDUP_REMOVED lines=9> */
[--C-:B------:R-:W-:Y:S02]  /*2010*/  SHF.R.U32.HI R52, RZ, 0x8, R6.reuse ;  /* 0x00000008ff347819 */ /* 0x100fe40000011606 */
[--C-:B------:R-:W-:Y:S02]  /*2020*/  SHF.R.U32.HI R5, RZ, 0xa, R6.reuse ;  /* 0x0000000aff057819 */ /* 0x100fe40000011606 */
[----:B------:R-:W-:Y:S02]  /*2030*/  LOP3.LUT R43, R6, 0x3f003f, RZ, 0xc0, !PT ;  /* 0x003f003f062b7812 */ /* 0x000fe400078ec0ff */
[----:B------:R-:W-:-:S02]  /*2040*/  SHF.R.U32.HI R44, RZ, 0x6, R6 ;  /* 0x00000006ff2c7819 */ /* 0x000fc40000011606 */
[----:B------:R-:W-:Y:S02]  /*2050*/  LOP3.LUT R46, R7, 0x3f003f, RZ, 0xc0, !PT ;  /* 0x003f003f072e7812 */ /* 0x000fe400078ec0ff */
[--C-:B------:R-:W-:Y:S02]  /*2060*/  SHF.R.U32.HI R6, RZ, 0x8, R7.reuse ;  /* 0x00000008ff067819 */ /* 0x100fe40000011607 */
[--C-:B------:R-:W-:Y:S02]  /*2070*/  SHF.R.U32.HI R4, RZ, 0xa, R7.reuse ;  /* 0x0000000aff047819 */ /* 0x100fe40000011607 */
[----:B------:R-:W-:Y:S02]  /*2080*/  SHF.R.U32.HI R48, RZ, 0x6, R7 ;  /* 0x00000006ff307819 */ /* 0x000fe40000011607 */
[----:B------:R-:W-:Y:S02]  /*2090*/  LOP3.LUT R7, R14, 0xf000f, RZ, 0xc0, !PT ;  /* 0x000f000f0e077812 */ /* 0x000fe400078ec0ff */
[----:B------:R-:W-:-:S02]  /*20a0*/  LOP3.LUT R14, R16, 0x300030, R53, 0xf8, !PT ;  /* 0x00300030100e7812 */ /* 0x000fc400078ef835 */
[----:B------:R-:W-:Y:S02]  /*20b0*/  LOP3.LUT R16, R7, 0x300030, R54, 0xf8, !PT ;  /* 0x0030003007107812 */ /* 0x000fe400078ef836 */
[----:B------:R-:W-:Y:S02]  /*20c0*/  LOP3.LUT R7, R18, 0xf000f, RZ, 0xc0, !PT ;  /* 0x000f000f12077812 */ /* 0x000fe400078ec0ff */
[----:B------:R-:W-:Y:S02]  /*20d0*/  LOP3.LUT R47, R47, 0x300030, R4, 0xf8, !PT ;  /* 0x003000302f2f7812 */ /* 0x000fe400078ef804 */
[----:B------:R-:W-:Y:S01]  /*20e0*/  LOP3.LUT R4, R27, 0x64006400, RZ, 0xfc, !PT ;  /* 0x640064001b047812 */ /* 0x000fe200078efcff */
[----:B------:R-:W-:Y:S01]  /*20f0*/  HADD2 R27, R3, -1056, -1056 ;  /* 0xe420e420031b7430 */ /* 0x000fe20000000000 */
[----:B------:R-:W-:Y:S02]  /*2100*/  LOP3.LUT R54, R19, 0xf000f, RZ, 0xc0, !PT ;  /* 0x000f000f13367812 */ /* 0x000fe400078ec0ff */
[----:B------:R-:W-:-:S02]  /*2110*/  LOP3.LUT R18, R45, 0x300030, R52, 0xf8, !PT ;  /* 0x003000302d127812 */ /* 0x000fc400078ef834 */
[----:B------:R-:W-:Y:S01]  /*2120*/  LOP3.LUT R45, R7, 0x300030, R6, 0xf8, !PT ;  /* 0x00300030072d7812 */ /* 0x000fe200078ef806 */
[-C--:B0-----:R-:W-:Y:S01]  /*2130*/  HFMA2 R52, R27, R8.reuse, RZ ;  /* 0x000000081b347231 */ /* 0x081fe200000000ff */
[----:B------:R-:W-:Y:S02]  /*2140*/  LOP3.LUT R6, R32, 0x3f003f, RZ, 0xc0, !PT ;  /* 0x003f003f20067812 */ /* 0x000fe400078ec0ff */
[----:B------:R-:W-:Y:S01]  /*2150*/  LOP3.LUT R32, R13, 0x64006400, RZ, 0xfc, !PT ;  /* 0x640064000d207812 */ /* 0x000fe200078efcff */
[----:B------:R-:W-:Y:S01]  /*2160*/  HADD2 R13, R4, -1056, -1056 ;  /* 0xe420e420040d7430 */ /* 0x000fe20000000000 */
[----:B------:R-:W-:Y:S01]  /*2170*/  LOP3.LUT R19, R54, 0x300030, R5, 0xf8, !PT ;  /* 0x0030003036137812 */ /* 0x000fe200078ef805 */
[-C--:B------:R-:W-:Y:S01]  /*2180*/  HFMA2 R4, R15, R8.reuse, RZ.H0_H0 ;  /* 0x000000080f047231 */ /* 0x080fe200000400ff */
[----:B------:R-:W-:Y:S01]  /*2190*/  LOP3.LUT R5, R28, 0x64006400, RZ, 0xfc, !PT ;  /* 0x640064001c057812 */ /* 0x000fe200078efcff */
[----:B------:R-:W-:Y:S01]  /*21a0*/  HADD2 R32, R32, -1056, -1056 ;  /* 0xe420e42020207430 */ /* 0x000fe20000000000 */
[----:B------:R-:W-:Y:S01]  /*21b0*/  LOP3.LUT R28, R30, 0x64006400, RZ, 0xfc, !PT ;  /* 0x640064001e1c7812 */ /* 0x000fe200078efcff */
[----:B------:R-:W-:Y:S01]  /*21c0*/  HADD2 R30, R20, -1056, -1056 ;  /* 0xe420e420141e7430 */ /* 0x000fe20000000000 */
[----:B------:R-:W-:Y:S01]  /*21d0*/  LOP3.LUT R17, R56, 0x300030, R49, 0xf8, !PT ;  /* 0x0030003038117812 */ /* 0x000fe200078ef831 */
[----:B------:R-:W-:Y:S01]  /*21e0*/  HADD2 R3, R5, -1056, -1056 ;  /* 0xe420e42005037430 */ /* 0x000fe20000000000 */
[----:B------:R-:W-:Y:S01]  /*21f0*/  LOP3.LUT R6, R6, 0x64006400, RZ, 0xfc, !PT ;  /* 0x6400640006067812 */ /* 0x000fe200078efcff */
[----:B------:R-:W-:-:S02]  /*2200*/  HFMA2 R49, R13, R8, RZ ;  /* 0x000000080d317231 */ /* 0x000fc400000000ff */
[----:B------:R-:W-:Y:S02]  /*2210*/  HADD2 R28, R28, -1056, -1056 ;  /* 0xe420e4201c1c7430 */ /* 0x000fe40000000000 */
[-C--:B------:R-:W-:Y:S02]  /*2220*/  HFMA2 R52, R32, R9.reuse, R52 ;  /* 0x0000000920347231 */ /* 0x080fe40000000034 */
[----:B------:R-:W-:Y:S01]  /*2230*/  HFMA2 R5, R3, R8, RZ.H0_H0 ;  /* 0x0000000803057231 */ /* 0x000fe200000400ff */
[----:B------:R-:W-:Y:S01]  /*2240*/  LOP3.LUT R53, R31, 0x3f003f, RZ, 0xc0, !PT ;  /* 0x003f003f1f357812 */ /* 0x000fe200078ec0ff */
[----:B------:R-:W-:Y:S01]  /*2250*/  HADD2 R20, R6, -1056, -1056 ;  /* 0xe420e42006147430 */ /* 0x000fe20000000000 */
[----:B------:R-:W-:Y:S01]  /*2260*/  LOP3.LUT R31, R35, 0x64006400, RZ, 0xfc, !PT ;  /* 0x64006400231f7812 */ /* 0x000fe200078efcff */
[-C--:B------:R-:W-:Y:S02]  /*2270*/  HFMA2 R8, R30, R9.reuse, R4 ;  /* 0x000000091e087231 */ /* 0x080fe40000000004 */
[----:B------:R-:W-:-:S02]  /*2280*/  HFMA2 R49, R28, R9, R49 ;  /* 0x000000091c317231 */ /* 0x000fc40000000031 */
[----:B------:R-:W-:Y:S01]  /*2290*/  HFMA2 R9, R20, R9, R5 ;  /* 0x0000000914097231 */ /* 0x000fe20000000005 */
[----:B------:R-:W-:Y:S01]  /*22a0*/  LOP3.LUT R2, R2, 0x300030, R55, 0xf8, !PT ;  /* 0x0030003002027812 */ /* 0x000fe200078ef837 */
[----:B------:R-:W0:Y:S01]  /*22b0*/  LDS.128 R4, [UR8+-0x90] ;  /* 0xffff7008ff047984 */ /* 0x000e220008000c00 */
        /* <DEDUP_REMOVED lines=36> */
[----:B------:R-:W-:-:S02]  /*2500*/  LOP3.LUT R46, R42, 0x64006400, RZ, 0xfc, !PT ;  /* 0x640064002a2e7812 */ /* 0x000fc400078efcff */
[----:B------:R-:W-:Y:S01]  /*2510*/  LOP3.LUT R42, R53, 0x64006400, RZ, 0xfc, !PT ;  /* 0x64006400352a7812 */ /* 0x000fe200078efcff */
[-C--:B0-----:R-:W-:Y:S02]  /*2520*/  HFMA2 R49, R39, R4.reuse, R9 ;  /* 0x0000000427317231 */ /* 0x081fe40000000009 */
[-C--:B------:R-:W-:Y:S02]  /*2530*/  HFMA2 R8, R41, R4.reuse, R8 ;  /* 0x0000000429087231 */ /* 0x080fe40000000008 */
        /* <DEDUP_REMOVED lines=20> */
[----:B------:R-:W-:Y:S02]  /*2680*/  HADD2 R2, R2, -1056, -1056 ;  /* 0xe420e42002027430 */ /* 0x000fe40000000000 */
[-C--:B------:R-:W-:Y:S02]  /*2690*/  HFMA2 R11, R45, R6.reuse, R4 ;  /* 0x000000062d0b7231 */ /* 0x080fe40000000004 */
[-C--:B------:R-:W-:Y:S02]  /*26a0*/  HFMA2 R8, R47, R6.reuse, R8 ;  /* 0x000000062f087231 */ /* 0x080fe40000000008 */
[----:B------:R-:W-:-:S02]  /*26b0*/  HFMA2 R10, R5, R6, R10 ;  /* 0x00000006050a7231 */ /* 0x000fc4000000000a */
[----:B------:R-:W-:Y:S02]  /*26c0*/  HADD2 R6, R19, -1056, -1056 ;  /* 0xe420e42013067430 */ /* 0x000fe40000000000 */
[-C--:B------:R-:W-:Y:S02]  /*26d0*/  HFMA2 R9, R2, R7.reuse, R9 ;  /* 0x0000000702097231 */ /* 0x080fe40000000009 */
[----:B------:R-:W-:Y:S02]  /*26e0*/  HADD2 R4, R17, -1056, -1056 ;  /* 0xe420e42011047430 */ /* 0x000fe40000000000 */
[----:B------:R-:W-:Y:S02]  /*26f0*/  HADD2 R14, R14, -1056, -1056 ;  /* 0xe420e4200e0e7430 */ /* 0x000fe40000000000 */
[-C--:B------:R-:W-:Y:S02]  /*2700*/  HFMA2 R11, R6, R7.reuse, R11 ;  /* 0x00000007060b7231 */ /* 0x080fe4000000000b */
        /* <DEDUP_REMOVED lines=87> */
[----:B------:R-:W-:-:S04]  /*2c80*/  HFMA2 R7, R14, R19, R7 ;  /* 0x000000130e077231 */ /* 0x000fc80000000007 */
        /* <DEDUP_REMOVED lines=9> */
.L_x_1231:
[----:B-----5:R-:W-:Y:S01]  /*2d20*/  MOV R17, UR15 ;  /* 0x0000000f00117c02 */ /* 0x020fe20008000f00 */
[----:B------:R-:W-:-:S04]  /*2d30*/  IMAD.U32 R9, RZ, RZ, UR15 ;  /* 0x0000000fff097e24 */ /* 0x000fc8000f8e00ff */
        /* <DEDUP_REMOVED lines=22> */
[----:B------:R-:W-:Y:S02]  /*2ea0*/  SHF.R.U32.HI R44, RZ, 0xc, R17 ;  /* 0x0000000cff2c7819 */ /* 0x000fe40000011611 */
[----:B------:R-:W-:Y:S02]  /*2eb0*/  LOP3.LUT R58, R45, 0xf000f, RZ, 0xc0, !PT ;  /* 0x000f000f2d3a7812 */ /* 0x000fe400078ec0ff */
[----:B------:R-:W-:Y:S02]  /*2ec0*/  LOP3.LUT R45, R44, 0xf000f, RZ, 0xc0, !PT ;  /* 0x000f000f2c2d7812 */ /* 0x000fe400078ec0ff */
[----:B------:R-:W-:Y:S02]  /*2ed0*/  SHF.R.U32.HI R48, RZ, 0xc, R19 ;  /* 0x0000000cff307819 */ /* 0x000fe40000011613 */
[----:B------:R-:W-:Y:S02]  /*2ee0*/  SHF.R.U32.HI R43, RZ, 0xc, R16 ;  /* 0x0000000cff2b7819 */ /* 0x000fe40000011610 */
[----:B------:R-:W-:-:S02]  /*2ef0*/  LOP3.LUT R13, R16, 0x3f003f, RZ, 0xc0, !PT ;  /* 0x003f003f100d7812 */ /* 0x000fc400078ec0ff */
[--C-:B------:R-:W-:Y:S02]  /*2f00*/  SHF.R.U32.HI R47, RZ, 0xc, R18.reuse ;  /* 0x0000000cff2f7819 */ /* 0x100fe40000011612 */
[----:B------:R-:W-:Y:S02]  /*2f10*/  LOP3.LUT R15, R18, 0x3f003f, RZ, 0xc0, !PT ;  /* 0x003f003f120f7812 */ /* 0x000fe400078ec0ff */
[----:B------:R-:W-:Y:S02]  /*2f20*/  SHF.R.U32.HI R20, RZ, 0x6, R18 ;  /* 0x00000006ff147819 */ /* 0x000fe40000011612 */
        /* <DEDUP_REMOVED lines=19> */
[--C-:B--2---:R-:W-:Y:S02]  /*3060*/  SHF.R.U32.HI R54, RZ, 0x8, R9.reuse ;  /* 0x00000008ff367819 */ /* 0x104fe40000011609 */
[----:B------:R-:W-:Y:S02]  /*3070*/  SHF.R.U32.HI R51, RZ, 0xa, R9 ;  /* 0x0000000aff337819 */ /* 0x000fe40000011609 */
[----:B------:R-:W-:-:S02]  /*3080*/  LOP3.LUT R37, R9, 0x3f003f, RZ, 0xc0, !PT ;  /* 0x003f003f09257812 */ /* 0x000fc400078ec0ff */
[----:B------:R-:W-:Y:S02]  /*3090*/  SHF.R.U32.HI R38, RZ, 0x6, R9 ;  /* 0x00000006ff267819 */ /* 0x000fe40000011609 */
[----:B------:R-:W-:Y:S02]  /*30a0*/  LOP3.LUT R45, R45, 0x300030, R54, 0xf8, !PT ;  /* 0x003000302d2d7812 */ /* 0x000fe400078ef836 */
[--C-:B------:R-:W-:Y:S02]  /*30b0*/  SHF.R.U32.HI R52, RZ, 0x8, R10.reuse ;  /* 0x00000008ff347819 */ /* 0x100fe4000001160a */
[--C-:B------:R-:W-:Y:S02]  /*30c0*/  SHF.R.U32.HI R9, RZ, 0xa, R10.reuse ;  /* 0x0000000aff097819 */ /* 0x100fe4000001160a */
[----:B------:R-:W-:Y:S02]  /*30d0*/  LOP3.LUT R39, R10, 0x3f003f, RZ, 0xc0, !PT ;  /* 0x003f003f0a277812 */ /* 0x000fe400078ec0ff */
[----:B------:R-:W-:-:S02]  /*30e0*/  SHF.R.U32.HI R40, RZ, 0x6, R10 ;  /* 0x00000006ff287819 */ /* 0x000fc4000001160a */
[----:B------:R-:W-:Y:S02]  /*30f0*/  LOP3.LUT R54, R49, 0xf000f, RZ, 0xc0, !PT ;  /* 0x000f000f31367812 */ /* 0x000fe400078ec0ff */
[----:B------:R-:W-:Y:S02]  /*3100*/  SHF.R.U32.HI R10, RZ, 0x8, R11 ;  /* 0x00000008ff0a7819 */ /* 0x000fe4000001160b */
[----:B------:R-:W-:Y:S02]  /*3110*/  LOP3.LUT R49, R48, 0xf000f, RZ, 0xc0, !PT ;  /* 0x000f000f30317812 */ /* 0x000fe400078ec0ff */
[--C-:B------:R-:W-:Y:S02]  /*3120*/  SHF.R.U32.HI R55, RZ, 0x8, R8.reuse ;  /* 0x00000008ff377819 */ /* 0x100fe40000011608 */
[----:B------:R-:W-:Y:S02]  /*3130*/  SHF.R.U32.HI R53, RZ, 0xa, R8 ;  /* 0x0000000aff357819 */ /* 0x000fe40000011608 */
[----:B------:R-:W-:-:S02]  /*3140*/  LOP3.LUT R35, R8, 0x3f003f, RZ, 0xc0, !PT ;  /* 0x003f003f08237812 */ /* 0x000fc400078ec0ff */
[----:B------:R-:W-:Y:S02]  /*3150*/  SHF.R.U32.HI R36, RZ, 0x6, R8 ;  /* 0x00000006ff247819 */ /* 0x000fe40000011608 */
[----:B------:R-:W-:Y:S02]  /*3160*/  LOP3.LUT R41, R11, 0x3f003f, RZ, 0xc0, !PT ;  /* 0x003f003f0b297812 */ /* 0x000fe400078ec0ff */
[--C-:B------:R-:W-:Y:S02]  /*3170*/  SHF.R.U32.HI R8, RZ, 0xa, R11.reuse ;  /* 0x0000000aff087819 */ /* 0x100fe4000001160b */
[----:B------:R-:W-:Y:S02]  /*3180*/  SHF.R.U32.HI R42, RZ, 0x6, R11 ;  /* 0x00000006ff2a7819 */ /* 0x000fe4000001160b */
[----:B------:R-:W-:Y:S02]  /*3190*/  LOP3.LUT R11, R50, 0xf000f, RZ, 0xc0, !PT ;  /* 0x000f000f320b7812 */ /* 0x000fe400078ec0ff */
[----:B------:R-:W-:-:S02]  /*31a0*/  LOP3.LUT R49, R49, 0x300030, R10, 0xf8, !PT ;  /* 0x0030003031317812 */ /* 0x000fc400078ef80a */
[----:B------:R-:W-:Y:S01]  /*31b0*/  LOP3.LUT R10, R19, 0x3f003f, RZ, 0xc0, !PT ;  /* 0x003f003f130a7812 */ /* 0x000fe200078ec0ff */
[----:B------:R-:W-:Y:S01]  /*31c0*/  HADD2 R19, R13, -1056, -1056 ;  /* 0xe420e4200d137430 */ /* 0x000fe20000000000 */
[----:B------:R-:W-:Y:S02]  /*31d0*/  LOP3.LUT R50, R11, 0x300030, R8, 0xf8, !PT ;  /* 0x003000300b327812 */ /* 0x000fe400078ef808 */
[----:B------:R-:W-:Y:S02]  /*31e0*/  LOP3.LUT R48, R54, 0x300030, R9, 0xf8, !PT ;  /* 0x0030003036307812 */ /* 0x000fe400078ef809 */
[----:B------:R-:W-:Y:S01]  /*31f0*/  LOP3.LUT R8, R20, 0x64006400, RZ, 0xfc, !PT ;  /* 0x6400640014087812 */ /* 0x000fe200078efcff */
[----:B------:R-:W-:Y:S01]  /*3200*/  HADD2 R20, R16, -1056, -1056 ;  /* 0xe420e42010147430 */ /* 0x000fe20000000000 */
[----:B------:R-:W-:Y:S02]  /*3210*/  LOP3.LUT R10, R10, 0x64006400, RZ, 0xfc, !PT ;  /* 0x640064000a0a7812 */ /* 0x000fe400078efcff */
[----:B------:R-:W-:Y:S01]  /*3220*/  LOP3.LUT R9, R18, 0x64006400, RZ, 0xfc, !PT ;  /* 0x6400640012097812 */ /* 0x000fe200078efcff */
[----:B------:R-:W-:Y:S01]  /*3230*/  HADD2 R16, R8, -1056, -1056 ;  /* 0xe420e42008107430 */ /* 0x000fe20000000000 */
[----:B------:R-:W-:Y:S01]  /*3240*/  LOP3.LUT R18, R17, 0x64006400, RZ, 0xfc, !PT ;  /* 0x6400640011127812 */ /* 0x000fe200078efcff */
[----:B------:R-:W-:-:S02]  /*3250*/  HADD2 R17, R14, -1056, -1056 ;  /* 0xe420e4200e117430 */ /* 0x000fc40000000000 */
[-C--:B0-----:R-:W-:Y:S02]  /*3260*/  HFMA2 R8, R15, R4.reuse, RZ ;  /* 0x000000040f087231 */ /* 0x081fe400000000ff */
[----:B------:R-:W-:Y:S02]  /*3270*/  HADD2 R14, R10, -1056, -1056 ;  /* 0xe420e4200a0e7430 */ /* 0x000fe40000000000 */
[-C--:B------:R-:W-:Y:S02]  /*3280*/  HFMA2 R10, R19, R4.reuse, RZ ;  /* 0x00000004130a7231 */ /* 0x080fe400000000ff */
[----:B------:R-:W-:Y:S01]  /*3290*/  HADD2 R13, R9, -1056, -1056 ;  /* 0xe420e420090d7430 */ /* 0x000fe20000000000 */
[----:B------:R-:W-:Y:S01]  /*32a0*/  LOP3.LUT R46, R46, 0x300030, R51, 0xf8, !PT ;  /* 0x003000302e2e7812 */ /* 0x000fe200078ef833 */
[----:B------:R-:W-:Y:S01]  /*32b0*/  HADD2 R18, R18, -1056, -1056 ;  /* 0xe420e42012127430 */ /* 0x000fe20000000000 */
[----:B------:R-:W-:Y:S01]  /*32c0*/  LOP3.LUT R47, R47, 0x300030, R52, 0xf8, !PT ;  /* 0x003000302f2f7812 */ /* 0x000fe200078ef834 */
[----:B------:R-:W-:-:S02]  /*32d0*/  HFMA2 R9, R17, R4, RZ.H0_H0 ;  /* 0x0000000411097231 */ /* 0x000fc400000400ff */
[-C--:B------:R-:W-:Y:S02]  /*32e0*/  HFMA2 R51, R16, R5.reuse, R8 ;  /* 0x0000000510337231 */ /* 0x080fe40000000008 */
[----:B------:R-:W-:Y:S02]  /*32f0*/  HFMA2 R11, R13, R4, RZ.H0_H0 ;  /* 0x000000040d0b7231 */ /* 0x000fe400000400ff */
[-C--:B------:R-:W-:Y:S02]  /*3300*/  HFMA2 R52, R20, R5.reuse, R10 ;  /* 0x0000000514347231 */ /* 0x080fe4000000000a */
[-C--:B------:R-:W-:Y:S01]  /*3310*/  HFMA2 R4, R18, R5.reuse, R9 ;  /* 0x0000000512047231 */ /* 0x080fe20000000009 */
[----:B------:R-:W-:Y:S01]  /*3320*/  LOP3.LUT R44, R58, 0x300030, R53, 0xf8, !PT ;  /* 0x003000303a2c7812 */ /* 0x000fe200078ef835 */
[----:B------:R-:W-:Y:S01]  /*3330*/  HFMA2 R5, R14, R5, R11 ;  /* 0x000000050e057231 */ /* 0x000fe2000000000b */
[----:B------:R-:W-:Y:S01]  /*3340*/  LOP3.LUT R53, R27, 0x64006400, RZ, 0xfc, !PT ;  /* 0x640064001b357812 */ /* 0x000fe200078efcff */
[----:B------:R-:W0:Y:S01]  /*3350*/  LDS.128 R8, [UR8+-0x70] ;  /* 0xffff9008ff087984 */ /* 0x000e220008000c00 */
[----:B------:R-:W-:Y:S01]  /*3360*/  LOP3.LUT R27, R31, 0x64006400, RZ, 0xfc, !PT ;  /* 0x640064001f1b7812 */ /* 0x000fe200078efcff */
[----:B------:R-:W-:Y:S01]  /*3370*/  HADD2 R31, R29, -1056, -1056 ;  /* 0xe420e4201d1f7430 */ /* 0x000fe20000000000 */
[----:B------:R-:W-:-:S02]  /*3380*/  LOP3.LUT R54, R32, 0x3f003f, RZ, 0xc0, !PT ;  /* 0x003f003f20367812 */ /* 0x000fc400078ec0ff */
[----:B------:R-:W-:Y:S01]  /*3390*/  LOP3.LUT R43, R56, 0x300030, R55, 0xf8, !PT ;  /* 0x00300030382b7812 */ /* 0x000fe200078ef837 */
        /* <DEDUP_REMOVED lines=13> */
[----:B------:R-:W-:Y:S01]  /*3470*/  HFMA2 R53, R27, R6, R5 ;  /* 0x000000061b357231 */ /* 0x000fe20000000005 */
[----:B------:R-:W-:Y:S01]  /*3480*/  LOP3.LUT R37, R37, 0x64006400, RZ, 0xfc, !PT ;  /* 0x6400640025257812 */ /* 0x000fe200078efcff */
[----:B------:R-:W-:Y:S02]  /*3490*/  HADD2 R34, R34, -1056, -1056 ;  /* 0xe420e42022227430 */ /* 0x000fe40000000000 */
[-C--:B------:R-:W-:Y:S02]  /*34a0*/  HFMA2 R5, R30, R7.reuse, R51 ;  /* 0x000000071e057231 */ /* 0x080fe40000000033 */
[----:B------:R-:W-:Y:S01]  /*34b0*/  HADD2 R32, R32, -1056, -1056 ;  /* 0xe420e42020207430 */ /* 0x000fe20000000000 */
[----:B------:R-:W-:Y:S01]  /*34c0*/  LOP3.LUT R35, R35, 0x64006400, RZ, 0xfc, !PT ;  /* 0x6400640023237812 */ /* 0x000fe200078efcff */
[----:B------:R-:W-:Y:S01]  /*34d0*/  HADD2 R28, R28, -1056, -1056 ;  /* 0xe420e4201c1c7430 */ /* 0x000fe20000000000 */
        /* <DEDUP_REMOVED lines=11> */
[----:B------:R-:W-:Y:S02]  /*3590*/  LOP3.LUT R54, R42, 0x3f003f, RZ, 0xc0, !PT ;  /* 0x003f003f2a367812 */ /* 0x000fe400078ec0ff */
[----:B------:R-:W-:Y:S01]  /*35a0*/  LOP3.LUT R40, R38, 0x64006400, RZ, 0xfc, !PT ;  /* 0x6400640026287812 */ /* 0x000fe200078efcff */
[-C--:B0-----:R-:W-:Y:S01]  /*35b0*/  HFMA2 R5, R37, R8.reuse, R5 ;  /* 0x0000000825057231 */ /* 0x081fe20000000005 */
        /* <DEDUP_REMOVED lines=13> */
[----:B------:R-:W-:Y:S02]  /*3690*/  HFMA2 R7, R35, R8, R7 ;  /* 0x0000000823077231 */ /* 0x000fe40000000007 */
[-C--:B------:R-:W-:Y:S02]  /*36a0*/  HFMA2 R5, R38, R9.reuse, R5 ;  /* 0x0000000926057231 */ /* 0x080fe40000000005 */
[----:B------:R-:W-:Y:S01]  /*36b0*/  HADD2 R36, R36, -1056, -1056 ;  /* 0xe420e42024247430 */ /* 0x000fe20000000000 */
        /* <DEDUP_REMOVED lines=13> */
[----:B------:R-:W-:Y:S02]  /*3790*/  HFMA2 R5, R45, R10, R5 ;  /* 0x0000000a2d057231 */ /* 0x000fe40000000005 */
[----:B------:R-:W-:Y:S02]  /*37a0*/  HADD2 R48, R46, -1056, -1056 ;  /* 0xe420e4202e307430 */ /* 0x000fe40000000000 */
[----:B------:R-:W-:-:S02]  /*37b0*/  HADD2 R46, R7, -1056, -1056 ;  /* 0xe420e420072e7430 */ /* 0x000fc40000000000 */
[-C--:B------:R-:W-:Y:S02]  /*37c0*/  HFMA2 R4, R47, R10.reuse, R4 ;  /* 0x0000000a2f047231 */ /* 0x080fe40000000004 */
[-C--:B------:R-:W-:Y:S02]  /*37d0*/  HFMA2 R6, R50, R11.reuse, R6 ;  /* 0x0000000b32067231 */ /* 0x080fe40000000006 */
[----:B------:R-:W-:Y:S02]  /*37e0*/  HFMA2 R9, R43, R10, R9 ;  /* 0x0000000a2b097231 */ /* 0x000fe40000000009 */
[-C--:B------:R-:W-:Y:S02]  /*37f0*/  HFMA2 R5, R46, R11.reuse, R5 ;  /* 0x0000000b2e057231 */ /* 0x080fe40000000005 */
        /* <DEDUP_REMOVED lines=72> */
[-C--:B-1----:R-:W-:Y:S02]  /*3c80*/  HFMA2 R18, R35, R8.reuse, R14 ;  /* 0x0000000823127231 */ /* 0x082fe4000000000e */
[----:B------:R-:W-:-:S02]  /*3c90*/  HFMA2 R20, R39, R8, R16 ;  /* 0x0000000827147231 */ /* 0x000fc40000000010 */
[----:B------:R-:W-:Y:S02]  /*3ca0*/  HFMA2 R18, R36, R9, R18 ;  /* 0x0000000924127231 */ /* 0x000fe40000000012 */
[----:B------:R-:W-:Y:S02]  /*3cb0*/  HFMA2 R4, R34, R7, R17 ;  /* 0x0000000722047231 */ /* 0x000fe40000000011 */
        /* <DEDUP_REMOVED lines=8> */
[----:B------:R-:W-:Y:S02]  /*3d40*/  HADD2 R18, R18.H0_H0, R18.H1_H1 ;  /* 0x3000001212127230 */ /* 0x000fe40000000800 */
        /* <DEDUP_REMOVED lines=13> */
.L_x_1232:
[----:B------:R-:W-:Y:S01]  /*3e20*/  UIADD3 UR10, UP0, UPT, UR10, 0x80, URZ ;  /* 0x000000800a0a7890 */ /* 0x000fe2000ff1e0ff */
[----:B-----5:R-:W-:Y:S01]  /*3e30*/  IMAD.U32 R5, RZ, RZ, UR15 ;  /* 0x0000000fff057e24 */ /* 0x020fe2000f8e00ff */
[----:B------:R-:W-:Y:S02]  /*3e40*/  UIADD3 UR9, UPT, UPT, UR9, 0x20, URZ ;  /* 0x0000002009097890 */ /* 0x000fe4000fffe0ff */
[----:B------:R-:W-:Y:S01]  /*3e50*/  UIADD3.X UR11, UPT, UPT, URZ, UR11, URZ, UP0, !UPT ;  /* 0x0000000bff0b7290 */ /* 0x000fe200087fe4ff */
[----:B------:R-:W-:Y:S01]  /*3e60*/  IMAD.WIDE R2, R5, 0x4, R2 ;  /* 0x0000000405027825 */ /* 0x000fe200078e0202 */
[----:B------:R-:W-:Y:S02]  /*3e70*/  UISETP.GE.AND UP0, UPT, UR9, UR16, UPT ;  /* 0x000000100900728c */ /* 0x000fe4000bf06270 */
[----:B------:R-:W-:Y:S01]  /*3e80*/  UIADD3 UR8, UPT, UPT, UR8, 0x40, URZ ;  /* 0x0000004008087890 */ /* 0x000fe2000fffe0ff */
[----:B------:R-:W-:Y:S01]  /*3e90*/  IMAD.MOV.U32 R17, RZ, RZ, R3 ;  /* 0x000000ffff117224 */ /* 0x000fe200078e0003 */
[----:B------:R-:W-:-:S05]  /*3ea0*/  MOV R16, R2 ;  /* 0x0000000200107202 */ /* 0x000fca0000000f00 */
[----:B------:R-:W-:Y:S05]  /*3eb0*/  BRA.U !UP0, `(.L_x_1233) ;  /* 0xffffffdd080c7547 */ /* 0x000fea000b83ffff */
.L_x_1230:
[----:B------:R-:W-:-:S13]  /*3ec0*/  ISETP.LT.AND P0, PT, RZ, UR14, PT ;  /* 0x0000000eff007c0c */ /* 0x000fda000bf01270 */
[----:B------:R-:W-:Y:S05]  /*3ed0*/  @!P0 EXIT ;  /* 0x000000000000894d */ /* 0x000fea0003800000 */
[----:B------:R-:W1:Y:S01]  /*3ee0*/  S2R R0, SR_CTAID.X ;  /* 0x0000000000007919 */ /* 0x000e620000002500 */
[----:B------:R-:W2:Y:S01]  /*3ef0*/  LDC.64 R4, c[0x0][0x3a0] ;  /* 0x0000e800ff047b82 */ /* 0x000ea20000000a00 */
[----:B------:R-:W-:Y:S01]  /*3f00*/  UIMAD UR4, UR26, UR15, URZ ;  /* 0x0000000f1a0472a4 */ /* 0x000fe2000f8e02ff */
[----:B------:R-:W1:Y:S02]  /*3f10*/  S2R R3, SR_TID.X ;  /* 0x0000000000037919 */ /* 0x000e640000002100 */
[----:B-1----:R-:W-:-:S03]  /*3f20*/  LEA R0, R0, R3, 0x6 ;  /* 0x0000000300007211 */ /* 0x002fc600078e30ff */
[----:B------:R-:W-:Y:S01]  /*3f30*/  IMAD.U32 R3, RZ, RZ, UR4 ;  /* 0x00000004ff037e24 */ /* 0x000fe2000f8e00ff */
[----:B------:R-:W-:-:S05]  /*3f40*/  SHF.L.U32 R0, R0, 0x2, RZ ;  /* 0x0000000200007819 */ /* 0x000fca00000006ff */
[----:B------:R-:W-:-:S04]  /*3f50*/  IMAD R3, R3, 0x3, R0 ;  /* 0x0000000303037824 */ /* 0x000fc800078e0200 */
[----:B--2---:R-:W-:-:S05]  /*3f60*/  IMAD.WIDE R4, R3, 0x2, R4 ;  /* 0x0000000203047825 */ /* 0x004fca00078e0204 */
[----:B------:R1:W-:Y:S01]  /*3f70*/  ATOM.E.ADD.F16x2.RN.STRONG.GPU P0, RZ, desc[UR20][R4.64], R21 ;  /* 0x8000001504ff79a2 */ /* 0x0003e2000c10e114 */
[----:B------:R-:W-:Y:S04]  /*3f80*/  BSSY.RECONVERGENT B0, `(.L_x_1234) ;  /* 0x000000e000007945 */ /* 0x000fe80003800200 */
[----:B-1----:R-:W-:Y:S05]  /*3f90*/  @P0 BRA `(.L_x_1235) ;  /* 0x0000000000300947 */ /* 0x002fea0003800000 */
[----:B------:R-:W1:Y:S02]  /*3fa0*/  QSPC.E.S P0, RZ, [R4] ;  /* 0x0000000004ff73aa */ /* 0x000e640000000500 */
[----:B-1----:R-:W-:Y:S05]  /*3fb0*/  @!P0 BRA `(.L_x_1236) ;  /* 0x00000000001c8947 */ /* 0x002fea0003800000 */
[----:B------:R-:W-:-:S05]  /*3fc0*/  IMAD.MOV.U32 R2, RZ, RZ, R4 ;  /* 0x000000ffff027224 */ /* 0x000fca00078e0004 */
[----:B------:R-:W-:-:S07]  /*3fd0*/  MOV R0, R2 ;  /* 0x0000000200007202 */ /* 0x000fce0000000f00 */
.L_x_1237:
[----:B------:R-:W1:Y:S02]  /*3fe0*/  LDS R2, [R0] ;  /* 0x0000000000027984 */ /* 0x000e640000000800 */
[----:B-1----:R-:W-:-:S05]  /*3ff0*/  HADD2 R3, R2, R21 ;  /* 0x0000001502037230 */ /* 0x002fca0000000000 */
[----:B------:R-:W1:Y:S02]  /*4000*/  ATOMS.CAST.SPIN P0, [R0], R2, R3 ;  /* 0x000000020000758d */ /* 0x000e640001800003 */
[----:B-1----:R-:W-:Y:S05]  /*4010*/  @!P0 BRA `(.L_x_1237) ;  /* 0xfffffffc00f08947 */ /* 0x002fea000383ffff */
[----:B------:R-:W-:Y:S05]  /*4020*/  BRA `(.L_x_1235) ;  /* 0x00000000000c7947 */ /* 0x000fea0003800000 */
.L_x_1236:
[----:B------:R-:W2:Y:S02]  /*4030*/  LD.E R0, desc[UR20][R4.64] ;  /* 0x0000001404007980 */ /* 0x000ea4000c101900 */
[----:B--2---:R-:W-:-:S05]  /*4040*/  IADD3 R3, PT, PT, R21, R0, RZ ;  /* 0x0000000015037210 */ /* 0x004fca0007ffe0ff */
[----:B------:R1:W-:Y:S02]  /*4050*/  ST.E desc[UR20][R4.64], R3 ;  /* 0x0000000304007985 */ /* 0x0003e4000c101914 */
.L_x_1235:
[----:B------:R-:W-:Y:S05]  /*4060*/  BSYNC.RECONVERGENT B0 ;  /* 0x0000000000007941 */ /* 0x000fea0003800200 */
.L_x_1234:
[----:B------:R2:W-:Y:S01]  /*4070*/  ATOM.E.ADD.F16x2.RN.STRONG.GPU P0, RZ, desc[UR20][R4.64+0x4], R22 ;  /* 0x8000041604ff79a2 */ /* 0x0005e2000c10e114 */
[----:B------:R-:W-:Y:S04]  /*4080*/  BSSY.RECONVERGENT B0, `(.L_x_1238) ;  /* 0x000000e000007945 */ /* 0x000fe80003800200 */
[----:B--2---:R-:W-:Y:S05]  /*4090*/  @P0 BRA `(.L_x_1239) ;  /* 0x0000000000300947 */ /* 0x004fea0003800000 */
[----:B------:R-:W2:Y:S02]  /*40a0*/  QSPC.E.S P0, RZ, [R4+0x4] ;  /* 0x0000040004ff73aa */ /* 0x000ea40000000500 */
[----:B--2---:R-:W-:Y:S05]  /*40b0*/  @!P0 BRA `(.L_x_1240) ;  /* 0x00000000001c8947 */ /* 0x004fea0003800000 */
[----:B------:R-:W-:-:S05]  /*40c0*/  IMAD.MOV.U32 R2, RZ, RZ, R4 ;  /* 0x000000ffff027224 */ /* 0x000fca00078e0004 */
[----:B------:R-:W-:-:S07]  /*40d0*/  MOV R0, R2 ;  /* 0x0000000200007202 */ /* 0x000fce0000000f00 */
.L_x_1241:
[----:B------:R-:W1:Y:S02]  /*40e0*/  LDS R2, [R0+0x4] ;  /* 0x0000040000027984 */ /* 0x000e640000000800 */
[----:B-1----:R-:W-:-:S05]  /*40f0*/  HFMA2 R3, R2, 1, 1, R22 ;  /* 0x3c003c0002037831 */ /* 0x002fca0000000016 */
[----:B------:R-:W1:Y:S02]  /*4100*/  ATOMS.CAST.SPIN P0, [R0+0x4], R2, R3 ;  /* 0x000004020000758d */ /* 0x000e640001800003 */
[----:B-1----:R-:W-:Y:S05]  /*4110*/  @!P0 BRA `(.L_x_1241) ;  /* 0xfffffffc00f08947 */ /* 0x002fea000383ffff */
[----:B------:R-:W-:Y:S05]  /*4120*/  BRA `(.L_x_1239) ;  /* 0x00000000000c7947 */ /* 0x000fea0003800000 */
.L_x_1240:
[----:B------:R-:W1:Y:S02]  /*4130*/  LD.E R0, desc[UR20][R4.64+0x4] ;  /* 0x0000041404007980 */ /* 0x000e64000c101900 */
[----:B-1----:R-:W-:-:S05]  /*4140*/  IADD3 R3, PT, PT, R22, R0, RZ ;  /* 0x0000000016037210 */ /* 0x002fca0007ffe0ff */
[----:B------:R2:W-:Y:S02]  /*4150*/  ST.E desc[UR20][R4.64+0x4], R3 ;  /* 0x0000040304007985 */ /* 0x0005e4000c101914 */
.L_x_1239:
[----:B------:R-:W-:Y:S05]  /*4160*/  BSYNC.RECONVERGENT B0 ;  /* 0x0000000000007941 */ /* 0x000fea0003800200 */
.L_x_1238:
[----:B------:R-:W-:-:S06]  /*4170*/  UISETP.NE.AND UP0, UPT, UR14, 0x1, UPT ;  /* 0x000000010e00788c */ /* 0x000fcc000bf05270 */
[----:B------:R-:W-:-:S13]  /*4180*/  PLOP3.LUT P0, PT, PT, PT, UP0, 0x80, 0x8 ;  /* 0x000000000008781c */ /* 0x000fda0003f0f008 */
[----:B------:R-:W-:Y:S05]  /*4190*/  @!P0 EXIT ;  /* 0x000000000000894d */ /* 0x000fea0003800000 */
[----:B-12---:R-:W-:-:S04]  /*41a0*/  IMAD.U32 R3, RZ, RZ, UR15 ;  /* 0x0000000fff037e24 */ /* 0x006fc8000f8e00ff */
[----:B------:R-:W-:-:S05]  /*41b0*/  IMAD.WIDE R4, R3, 0x2, R4 ;  /* 0x0000000203047825 */ /* 0x000fca00078e0204 */
[----:B------:R1:W-:Y:S01]  /*41c0*/  ATOM.E.ADD.F16x2.RN.STRONG.GPU P0, RZ, desc[UR20][R4.64], R23 ;  /* 0x8000001704ff79a2 */ /* 0x0003e2000c10e114 */
[----:B------:R-:W-:Y:S04]  /*41d0*/  BSSY.RECONVERGENT B0, `(.L_x_1242) ;  /* 0x000000e000007945 */ /* 0x000fe80003800200 */
[----:B-1----:R-:W-:Y:S05]  /*41e0*/  @P0 BRA `(.L_x_1243) ;  /* 0x0000000000300947 */ /* 0x002fea0003800000 */
[----:B------:R-:W1:Y:S02]  /*41f0*/  QSPC.E.S P0, RZ, [R4] ;  /* 0x0000000004ff73aa */ /* 0x000e640000000500 */
[----:B-1----:R-:W-:Y:S05]  /*4200*/  @!P0 BRA `(.L_x_1244) ;  /* 0x00000000001c8947 */ /* 0x002fea0003800000 */
[----:B------:R-:W-:-:S04]  /*4210*/  MOV R2, R4 ;  /* 0x0000000400027202 */ /* 0x000fc80000000f00 */
[----:B------:R-:W-:-:S07]  /*4220*/  MOV R0, R2 ;  /* 0x0000000200007202 */ /* 0x000fce0000000f00 */
.L_x_1245:
[----:B------:R-:W1:Y:S02]  /*4230*/  LDS R2, [R0] ;  /* 0x0000000000027984 */ /* 0x000e640000000800 */
[----:B-1----:R-:W-:-:S05]  /*4240*/  HADD2 R3, R2, R23 ;  /* 0x0000001702037230 */ /* 0x002fca0000000000 */
[----:B------:R-:W1:Y:S02]  /*4250*/  ATOMS.CAST.SPIN P0, [R0], R2, R3 ;  /* 0x000000020000758d */ /* 0x000e640001800003 */
[----:B-1----:R-:W-:Y:S05]  /*4260*/  @!P0 BRA `(.L_x_1245) ;  /* 0xfffffffc00f08947 */ /* 0x002fea000383ffff */
[----:B------:R-:W-:Y:S05]  /*4270*/  BRA `(.L_x_1243) ;  /* 0x00000000000c7947 */ /* 0x000fea0003800000 */
.L_x_1244:
[----:B------:R-:W2:Y:S02]  /*4280*/  LD.E R0, desc[UR20][R4.64] ;  /* 0x0000001404007980 */ /* 0x000ea4000c101900 */
[----:B--2---:R-:W-:-:S05]  /*4290*/  IMAD.IADD R3, R23, 0x1, R0 ;  /* 0x0000000117037824 */ /* 0x004fca00078e0200 */
[----:B------:R1:W-:Y:S02]  /*42a0*/  ST.E desc[UR20][R4.64], R3 ;  /* 0x0000000304007985 */ /* 0x0003e4000c101914 */
.L_x_1243:
[----:B------:R-:W-:Y:S05]  /*42b0*/  BSYNC.RECONVERGENT B0 ;  /* 0x0000000000007941 */ /* 0x000fea0003800200 */
.L_x_1242:
[----:B------:R2:W-:Y:S01]  /*42c0*/  ATOM.E.ADD.F16x2.RN.STRONG.GPU P0, RZ, desc[UR20][R4.64+0x4], R24 ;  /* 0x8000041804ff79a2 */ /* 0x0005e2000c10e114 */
[----:B------:R-:W-:Y:S04]  /*42d0*/  BSSY.RECONVERGENT B0, `(.L_x_1246) ;  /* 0x000000e000007945 */ /* 0x000fe80003800200 */
[----:B--2---:R-:W-:Y:S05]  /*42e0*/  @P0 BRA `(.L_x_1247) ;  /* 0x0000000000300947 */ /* 0x004fea0003800000 */
[----:B------:R-:W2:Y:S02]  /*42f0*/  QSPC.E.S P0, RZ, [R4+0x4] ;  /* 0x0000040004ff73aa */ /* 0x000ea40000000500 */
[----:B--2---:R-:W-:Y:S05]  /*4300*/  @!P0 BRA `(.L_x_1248) ;  /* 0x00000000001c8947 */ /* 0x004fea0003800000 */
[----:B------:R-:W-:-:S04]  /*4310*/  MOV R2, R4 ;  /* 0x0000000400027202 */ /* 0x000fc80000000f00 */
[----:B------:R-:W-:-:S07]  /*4320*/  MOV R0, R2 ;  /* 0x0000000200007202 */ /* 0x000fce0000000f00 */
.L_x_1249:
[----:B------:R-:W1:Y:S02]  /*4330*/  LDS R2, [R0+0x4] ;  /* 0x0000040000027984 */ /* 0x000e640000000800 */
[----:B-1----:R-:W-:-:S05]  /*4340*/  HFMA2 R3, R2, 1, 1, R24 ;  /* 0x3c003c0002037831 */ /* 0x002fca0000000018 */
[----:B------:R-:W1:Y:S02]  /*4350*/  ATOMS.CAST.SPIN P0, [R0+0x4], R2, R3 ;  /* 0x000004020000758d */ /* 0x000e640001800003 */
[----:B-1----:R-:W-:Y:S05]  /*4360*/  @!P0 BRA `(.L_x_1249) ;  /* 0xfffffffc00f08947 */ /* 0x002fea000383ffff */
[----:B------:R-:W-:Y:S05]  /*4370*/  BRA `(.L_x_1247) ;  /* 0x00000000000c7947 */ /* 0x000fea0003800000 */
.L_x_1248:
[----:B------:R-:W1:Y:S02]  /*4380*/  LD.E R0, desc[UR20][R4.64+0x4] ;  /* 0x0000041404007980 */ /* 0x000e64000c101900 */
[----:B-1----:R-:W-:-:S05]  /*4390*/  IMAD.IADD R3, R24, 0x1, R0 ;  /* 0x0000000118037824 */ /* 0x002fca00078e0200 */
[----:B------:R2:W-:Y:S02]  /*43a0*/  ST.E desc[UR20][R4.64+0x4], R3 ;  /* 0x0000040304007985 */ /* 0x0005e4000c101914 */
.L_x_1247:
[----:B------:R-:W-:Y:S05]  /*43b0*/  BSYNC.RECONVERGENT B0 ;  /* 0x0000000000007941 */ /* 0x000fea0003800200 */
.L_x_1246:
[----:B------:R-:W-:-:S06]  /*43c0*/  UISETP.NE.AND UP0, UPT, UR14, 0x2, UPT ;  /* 0x000000020e00788c */ /* 0x000fcc000bf05270 */
[----:B------:R-:W-:-:S13]  /*43d0*/  PLOP3.LUT P0, PT, PT, PT, UP0, 0x80, 0x8 ;  /* 0x000000000008781c */ /* 0x000fda0003f0f008 */
[----:B------:R-:W-:Y:S05]  /*43e0*/  @!P0 EXIT ;  /* 0x000000000000894d */ /* 0x000fea0003800000 */
[----:B-12---:R-:W-:-:S05]  /*43f0*/  MOV R3, UR15 ;  /* 0x0000000f00037c02 */ /* 0x006fca0008000f00 */
[----:B------:R-:W-:-:S05]  /*4400*/  IMAD.WIDE R4, R3, 0x2, R4 ;  /* 0x0000000203047825 */ /* 0x000fca00078e0204 */
[----:B------:R1:W-:Y:S01]  /*4410*/  ATOM.E.ADD.F16x2.RN.STRONG.GPU P0, RZ, desc[UR20][R4.64], R25 ;  /* 0x8000001904ff79a2 */ /* 0x0003e2000c10e114 */
[----:B------:R-:W-:Y:S04]  /*4420*/  BSSY.RECONVERGENT B0, `(.L_x_1250) ;  /* 0x000000e000007945 */ /* 0x000fe80003800200 */
[----:B-1----:R-:W-:Y:S05]  /*4430*/  @P0 BRA `(.L_x_1251) ;  /* 0x0000000000300947 */ /* 0x002fea0003800000 */
[----:B------:R-:W1:Y:S02]  /*4440*/  QSPC.E.S P0, RZ, [R4] ;  /* 0x0000000004ff73aa */ /* 0x000e640000000500 */
[----:B-1----:R-:W-:Y:S05]  /*4450*/  @!P0 BRA `(.L_x_1252) ;  /* 0x00000000001c8947 */ /* 0x002fea0003800000 */
[----:B------:R-:W-:-:S05]  /*4460*/  IMAD.MOV.U32 R2, RZ, RZ, R4 ;  /* 0x000000ffff027224 */ /* 0x000fca00078e0004 */
[----:B------:R-:W-:-:S07]  /*4470*/  MOV R0, R2 ;  /* 0x0000000200007202 */ /* 0x000fce0000000f00 */
.L_x_1253:
[----:B------:R-:W1:Y:S02]  /*4480*/  LDS R2, [R0] ;  /* 0x0000000000027984 */ /* 0x000e640000000800 */
[----:B-1----:R-:W-:-:S05]  /*4490*/  HADD2 R3, R2, R25 ;  /* 0x0000001902037230 */ /* 0x002fca0000000000 */
[----:B------:R-:W1:Y:S02]  /*44a0*/  ATOMS.CAST.SPIN P0, [R0], R2, R3 ;  /* 0x000000020000758d */ /* 0x000e640001800003 */
[----:B-1----:R-:W-:Y:S05]  /*44b0*/  @!P0 BRA `(.L_x_1253) ;  /* 0xfffffffc00f08947 */ /* 0x002fea000383ffff */
[----:B------:R-:W-:Y:S05]  /*44c0*/  BRA `(.L_x_1251) ;  /* 0x00000000000c7947 */ /* 0x000fea0003800000 */
.L_x_1252:
[----:B------:R-:W2:Y:S02]  /*44d0*/  LD.E R0, desc[UR20][R4.64] ;  /* 0x0000001404007980 */ /* 0x000ea4000c101900 */
[----:B--2---:R-:W-:-:S05]  /*44e0*/  IADD3 R3, PT, PT, R25, R0, RZ ;  /* 0x0000000019037210 */ /* 0x004fca0007ffe0ff */
[----:B------:R1:W-:Y:S02]  /*44f0*/  ST.E desc[UR20][R4.64], R3 ;  /* 0x0000000304007985 */ /* 0x0003e4000c101914 */
.L_x_1251:
[----:B------:R-:W-:Y:S05]  /*4500*/  BSYNC.RECONVERGENT B0 ;  /* 0x0000000000007941 */ /* 0x000fea0003800200 */
.L_x_1250:
[----:B------:R2:W-:Y:S02]  /*4510*/  ATOM.E.ADD.F16x2.RN.STRONG.GPU P0, RZ, desc[UR20][R4.64+0x4], R26 ;  /* 0x8000041a04ff79a2 */ /* 0x0005e4000c10e114 */
[----:B--2---:R-:W-:Y:S05]  /*4520*/  @P0 EXIT ;  /* 0x000000000000094d */ /* 0x004fea0003800000 */
[----:B------:R-:W2:Y:S02]  /*4530*/  QSPC.E.S P0, RZ, [R4+0x4] ;  /* 0x0000040004ff73aa */ /* 0x000ea40000000500 */
[----:B--2---:R-:W-:Y:S05]  /*4540*/  @!P0 BRA `(.L_x_1254) ;  /* 0x00000000001c8947 */ /* 0x004fea0003800000 */
[----:B------:R-:W-:-:S05]  /*4550*/  IMAD.MOV.U32 R2, RZ, RZ, R4 ;  /* 0x000000ffff027224 */ /* 0x000fca00078e0004 */
[----:B------:R-:W-:-:S07]  /*4560*/  MOV R0, R2 ;  /* 0x0000000200007202 */ /* 0x000fce0000000f00 */
.L_x_1255:
[----:B------:R-:W1:Y:S02]  /*4570*/  LDS R2, [R0+0x4] ;  /* 0x0000040000027984 */ /* 0x000e640000000800 */
[----:B-1----:R-:W-:-:S05]  /*4580*/  HFMA2 R3, R2, 1, 1, R26 ;  /* 0x3c003c0002037831 */ /* 0x002fca000000001a */
[----:B------:R-:W1:Y:S02]  /*4590*/  ATOMS.CAST.SPIN P0, [R0+0x4], R2, R3 ;  /* 0x000004020000758d */ /* 0x000e640001800003 */
[----:B-1----:R-:W-:Y:S05]  /*45a0*/  @!P0 BRA `(.L_x_1255) ;  /* 0xfffffffc00f08947 */ /* 0x002fea000383ffff */
[----:B------:R-:W-:Y:S05]  /*45b0*/  EXIT ;  /* 0x000000000000794d */ /* 0x000fea0003800000 */
.L_x_1254:
[----:B------:R-:W1:Y:S02]  /*45c0*/  LD.E R0, desc[UR20][R4.64+0x4] ;  /* 0x0000041404007980 */ /* 0x000e64000c101900 */
[----:B-1----:R-:W-:-:S05]  /*45d0*/  IADD3 R3, PT, PT, R26, R0, RZ ;  /* 0x000000001a037210 */ /* 0x002fca0007ffe0ff */
[----:B------:R-:W-:Y:S01]  /*45e0*/  ST.E desc[UR20][R4.64+0x4], R3 ;  /* 0x0000040304007985 */ /* 0x000fe2000c101914 */
[----:B------:R-:W-:Y:S05]  /*45f0*/  EXIT ;  /* 0x000000000000794d */ /* 0x000fea0003800000 */
.L_x_1256:
        /* <DEDUP_REMOVED lines=16> */
.L_x_3584:


//--------------------- .text._Z23gemm_half_q_half_kernelILi3ELi48ELb0ELb0ELi64EEvPK6__halfPKjS4_S2_PS0_iiiiPKtS7_iiiiiibS2_i --------------------------
	.section	.text._Z23gemm_half_q_half_kernelILi3ELi48ELb0ELb0ELi64EEvPK6__halfPKjS4_S2_PS0_iiiiPKtS7_iiiiiibS2_i,"ax",@progbits
	.align	128
        .global         _Z23gemm_half_q_half_kernelILi3ELi48ELb0ELb0ELi64EEvPK6__halfPKjS4_S2_PS0_iiiiPKtS7_iiiiiibS2_i
        .type           _Z23gemm_half_q_half_kernelILi3ELi48ELb0ELb0ELi64EEvPK6__halfPKjS4_S2_PS0_iiiiPKtS7_iiiiiibS2_i,@function
        .size           _Z23gemm_half_q_half_kernelILi3ELi48ELb0ELb0ELi64EEvPK6__halfPKjS4_S2_PS0_iiiiPKtS7_iiiiiibS2_i,(.L_x_3585 - _Z23gemm_half_q_half_kernelILi3ELi48ELb0ELb0ELi64EEvPK6__halfPKjS4_S2_PS0_iiiiPKtS7_iiiiiibS2_i)
        .other          _Z23gemm_half_q_half_kernelILi3ELi48ELb0ELb0ELi64EEvPK6__halfPKjS4_S2_PS0_iiiiPKtS7_iiiiiibS2_i,@"STO_CUDA_ENTRY STV_DEFAULT"
_Z23gemm_half_q_half_kernelILi3ELi48ELb0ELb0ELi64EEvPK6__halfPKjS4_S2_PS0_iiiiPKtS7_iiiiiibS2_i:
.text._Z23gemm_half_q_half_kernelILi3ELi48ELb0ELb0ELi64EEvPK6__halfPKjS4_S2_PS0_iiiiPKtS7_iiiiiibS2_i:
[----:B------:R-:W0:Y:S01]  /*0000*/  LDC R1, c[0x0][0x37c] ;  /* 0x0000df00ff017b82 */ /* 0x000e220000000800 */
[----:B------:R-:W1:Y:S07]  /*0010*/  S2R R14, SR_CTAID.Z ;  /* 0x00000000000e7919 */ /* 0x000e6e0000002700 */
[----:B------:R-:W2:Y:S01]  /*0020*/  LDC R2, c[0x0][0x3a8] ;  /* 0x0000ea00ff027b82 */ /* 0x000ea20000000800 */
[----:B------:R-:W3:Y:S01]  /*0030*/  LDCU.64 UR6, c[0x0][0x358] ;  /* 0x00006b00ff0677ac */ /* 0x000ee20008000a00 */
[----:B------:R-:W-:Y:S01]  /*0040*/  BSSY.RECONVERGENT B0, `(.L_x_1257) ;  /* 0x00000c3000007945 */ /* 0x000fe20003800200 */
[----:B------:R-:W2:Y:S01]  /*0050*/  S2R R13, SR_CTAID.Y ;  /* 0x00000000000d7919 */ /* 0x000ea20000002600 */
[----:B0-----:R-:W-:Y:S01]  /*0060*/  IADD3 R1, PT, PT, R1, -0x10, RZ ;  /* 0xfffffff001017810 */ /* 0x001fe20007ffe0ff */
[----:B------:R-:W0:Y:S03]  /*0070*/  S2R R0, SR_TID.X ;  /* 0x0000000000007919 */ /* 0x000e260000002100 */
[----:B------:R-:W4:Y:S01]  /*0080*/  LDC R6, c[0x0][0x3b0] ;  /* 0x0000ec00ff067b82 */ /* 0x000f220000000800 */
[----:B------:R-:W5:Y:S01]  /*0090*/  S2R R3, SR_CTAID.X ;  /* 0x0000000000037919 */ /* 0x000f620000002500 */
[----:B-1----:R-:W-:-:S02]  /*00a0*/  IMAD.SHL.U32 R11, R14, 0x40, RZ ;  /* 0x000000400e0b7824 */ /* 0x002fc400078e00ff */
[----:B--2---:R-:W-:-:S03]  /*00b0*/  IMAD R47, R13, -0x3, R2 ;  /* 0xfffffffd0d2f7824 */ /* 0x004fc600078e0202 */
[C---:B----4-:R-:W-:Y:S02]  /*00c0*/  VIADDMNMX R2, R11.reuse, 0x40, R6, PT ;  /* 0x000000400b027846 */ /* 0x050fe40003800106 */
[----:B0-----:R-:W-:Y:S02]  /*00d0*/  IADD3 R7, PT, PT, R11, R0, RZ ;  /* 0x000000000b077210 */ /* 0x001fe40007ffe0ff */
[----:B------:R-:W-:Y:S01]  /*00e0*/  ISETP.GE.AND P0, PT, R47, 0x1, PT ;  /* 0x000000012f00780c */ /* 0x000fe20003f06270 */
[----:B-----5:R-:W-:Y:S01]  /*00f0*/  IMAD.SHL.U32 R3, R3, 0x100, RZ ;  /* 0x0000010003037824 */ /* 0x020fe200078e00ff */
[----:B------:R-:W-:Y:S02]  /*0100*/  VIMNMX R5, PT, PT, R47, 0x3, PT ;  /* 0x000000032f057848 */ /* 0x000fe40003fe0100 */
[----:B------:R-:W-:Y:S02]  /*0110*/  ISETP.GE.OR P0, PT, R7, R2, !P0 ;  /* 0x000000020700720c */ /* 0x000fe40004706670 */
[----:B------:R-:W-:-:S11]  /*0120*/  LEA R4, R0, R3, 0x2 ;  /* 0x0000000300047211 */ /* 0x000fd600078e10ff */
        /* <DEDUP_REMOVED lines=11> */
[----:B------:R-:W-:-:S05]  /*01e0*/  IMAD R15, R8, 0x3, RZ ;  /* 0x00000003080f7824 */ /* 0x000fca00078e02ff */
        /* <DEDUP_REMOVED lines=11> */
[----:B0-----:R-:W-:Y:S01]  /*02a0*/  VIADD R10, R10, 0x80 ;  /* 0x000000800a0a7836 */ /* 0x001fe20000000000 */
[----:B------:R-:W-:-:S11]  /*02b0*/  IADD3 R15, PT, PT, R15, R6, RZ ;  /* 0x000000060f0f7210 */ /* 0x000fd60007ffe0ff */
[----:B------:R-:W-:Y:S05]  /*02c0*/  @P0 BRA `(.L_x_1260) ;  /* 0x0000000000ec0947 */ /* 0x000fea0003800000 */
[----:B------:R-:W-:Y:S01]  /*02d0*/  IMAD.MOV R8, RZ, RZ, -R12 ;  /* 0x000000ffff087224 */ /* 0x000fe200078e0a0c */
[----:B------:R-:W-:-:S04]  /*02e0*/  PLOP3.LUT P0, PT, PT, PT, PT, 0x80, 0x8 ;  /* 0x000000000008781c */ /* 0x000fc80003f0f070 */
[----:B------:R-:W-:-:S13]  /*02f0*/  ISETP.GT.AND P1, PT, R8, 0x3, PT ;  /* 0x000000030800780c */ /* 0x000fda0003f24270 */
[----:B------:R-:W-:Y:S05]  /*0300*/  @!P1 BRA `(.L_x_1261) ;  /* 0x0000000000849947 */ /* 0x000fea0003800000 */
[----:B------:R-:W-:-:S13]  /*0310*/  PLOP3.LUT P0, PT, PT, PT, PT, 0x8, 0x80 ;  /* 0x000000000080781c */ /* 0x000fda0003f0e170 */
.L_x_1262:
[----:B------:R-:W-:Y:S02]  /*0320*/  IADD3 R9, P1, PT, R7, R15, RZ ;  /* 0x0000000f07097210 */ /* 0x000fe40007f3e0ff */
[C---:B------:R-:W-:Y:S02]  /*0330*/  IADD3 R16, PT, PT, R15.reuse, R6, RZ ;  /* 0x000000060f107210 */ /* 0x040fe40007ffe0ff */
[----:B------:R-:W-:Y:S02]  /*0340*/  LEA.HI.X.SX32 R18, R15, RZ, 0x1, P1 ;  /* 0x000000ff0f127211 */ /* 0x000fe400008f0eff */
[----:B------:R-:W-:Y:S01]  /*0350*/  LEA R8, P1, R9, UR4, 0x1 ;  /* 0x0000000409087c11 */ /* 0x000fe2000f8208ff */
[----:B------:R-:W-:Y:S01]  /*0360*/  IMAD.IADD R15, R16, 0x1, R6 ;  /* 0x00000001100f7824 */ /* 0x000fe200078e0206 */
[----:B------:R-:W-:Y:S02]  /*0370*/  IADD3 R17, P2, PT, R7, R16, RZ ;  /* 0x0000001007117210 */ /* 0x000fe40007f5e0ff */
[----:B------:R-:W-:-:S02]  /*0380*/  LEA.HI.X R9, R9, UR5, R18, 0x1, P1 ;  /* 0x0000000509097c11 */ /* 0x000fc400088f0c12 */
[----:B------:R-:W-:Y:S02]  /*0390*/  IADD3 R22, PT, PT, R15, R6, RZ ;  /* 0x000000060f167210 */ /* 0x000fe40007ffe0ff */
[----:B------:R-:W-:Y:S02]  /*03a0*/  LEA.HI.X.SX32 R20, R16, RZ, 0x1, P2 ;  /* 0x000000ff10147211 */ /* 0x000fe400010f0eff */
[----:B------:R-:W-:Y:S01]  /*03b0*/  LEA R16, P1, R17, UR4, 0x1 ;  /* 0x0000000411107c11 */ /* 0x000fe2000f8208ff */
[----:B------:R-:W2:Y:S01]  /*03c0*/  LDG.E.U16.CONSTANT R9, desc[UR6][R8.64] ;  /* 0x0000000608097981 */ /* 0x000ea2000c1e9500 */
[C---:B------:R-:W-:Y:S02]  /*03d0*/  IADD3 R19, P3, PT, R7.reuse, R15, RZ ;  /* 0x0000000f07137210 */ /* 0x040fe40007f7e0ff */
[----:B------:R-:W-:Y:S02]  /*03e0*/  IADD3 R21, P4, PT, R7, R22, RZ ;  /* 0x0000001607157210 */ /* 0x000fe40007f9e0ff */
[----:B------:R-:W-:-:S02]  /*03f0*/  LEA.HI.X R17, R17, UR5, R20, 0x1, P1 ;  /* 0x0000000511117c11 */ /* 0x000fc400088f0c14 */
[----:B------:R-:W-:Y:S02]  /*0400*/  LEA.HI.X.SX32 R26, R15, RZ, 0x1, P3 ;  /* 0x000000ff0f1a7211 */ /* 0x000fe400018f0eff */
[----:B------:R-:W-:Y:S02]  /*0410*/  LEA R18, P2, R19, UR4, 0x1 ;  /* 0x0000000413127c11 */ /* 0x000fe4000f8408ff */
[----:B------:R-:W-:Y:S01]  /*0420*/  LEA.HI.X.SX32 R24, R22, RZ, 0x1, P4 ;  /* 0x000000ff16187211 */ /* 0x000fe200020f0eff */
[----:B------:R-:W3:Y:S01]  /*0430*/  LDG.E.U16.CONSTANT R17, desc[UR6][R16.64] ;  /* 0x0000000610117981 */ /* 0x000ee2000c1e9500 */
[----:B------:R-:W-:Y:S02]  /*0440*/  LEA R20, P1, R21, UR4, 0x1 ;  /* 0x0000000415147c11 */ /* 0x000fe4000f8208ff */
[----:B------:R-:W-:Y:S02]  /*0450*/  LEA.HI.X R19, R19, UR5, R26, 0x1, P2 ;  /* 0x0000000513137c11 */ /* 0x000fe400090f0c1a */
[----:B------:R-:W-:-:S04]  /*0460*/  LEA.HI.X R21, R21, UR5, R24, 0x1, P1 ;  /* 0x0000000515157c11 */ /* 0x000fc800088f0c18 */
        /* <DEDUP_REMOVED lines=11> */
.L_x_1261:
        /* <DEDUP_REMOVED lines=20> */
.L_x_1263:
[----:B------:R-:W-:-:S13]  /*0660*/  ISETP.EQ.AND P1, PT, R12, RZ, PT ;  /* 0x000000ff0c00720c */ /* 0x000fda0003f22270 */
[----:B------:R-:W-:Y:S05]  /*0670*/  @!P0 BRA P1, `(.L_x_1258) ;  /* 0x00000004007c8947 */ /* 0x000fea0000800000 */
.L_x_1260:
[----:B------:R-:W-:-:S04]  /*0680*/  IADD3 R9, P0, PT, R7, R15, RZ ;  /* 0x0000000f07097210 */ /* 0x000fc80007f1e0ff */
        /* <DEDUP_REMOVED lines=11> */
.L_x_1259:
[----:B------:R-:W-:-:S04]  /*0740*/  LEA R8, P0, R7, UR8, 0x1 ;  /* 0x0000000807087c11 */ /* 0x000fc8000f8008ff */
[----:B------:R-:W-:Y:S02]  /*0750*/  LEA.HI.X R9, R7, UR9, RZ, 0x1, P0 ;  /* 0x0000000907097c11 */ /* 0x000fe400080f0cff */
[----:B------:R-:W-:Y:S01]  /*0760*/  VIMNMX R12, PT, PT, R5, 0x1, !PT ;  /* 0x00000001050c7848 */ /* 0x000fe20007fe0100 */
[----:B------:R-:W-:Y:S01]  /*0770*/  IMAD R15, R13, R6, RZ ;  /* 0x000000060d0f7224 */ /* 0x000fe200078e02ff */
[----:B------:R-:W0:Y:S01]  /*0780*/  LDCU.64 UR8, c[0x0][0x380] ;  /* 0x00007000ff0877ac */ /* 0x000e220008000a00 */
[----:B------:R1:W5:Y:S01]  /*0790*/  LDG.E.U16.CONSTANT R7, desc[UR6][R8.64] ;  /* 0x0000000608077981 */ /* 0x000362000c1e9500 */
[----:B------:R-:W-:Y:S01]  /*07a0*/  IADD3 R12, PT, PT, RZ, -R12, RZ ;  /* 0x8000000cff0c7210 */ /* 0x000fe20007ffe0ff */
[----:B------:R-:W-:-:S03]  /*07b0*/  IMAD R15, R15, 0x3, RZ ;  /* 0x000000030f0f7824 */ /* 0x000fc600078e02ff */
        /* <DEDUP_REMOVED lines=9> */
.L_x_1266:
[----:B-----5:R-:W-:Y:S02]  /*0850*/  IADD3 R9, P1, PT, R7, R15, RZ ;  /* 0x0000000f07097210 */ /* 0x020fe40007f3e0ff */
[C---:B------:R-:W-:Y:S02]  /*0860*/  IADD3 R16, PT, PT, R15.reuse, R6, RZ ;  /* 0x000000060f107210 */ /* 0x040fe40007ffe0ff */
[----:B------:R-:W-:Y:S02]  /*0870*/  LEA.HI.X.SX32 R18, R15, RZ, 0x1, P1 ;  /* 0x000000ff0f127211 */ /* 0x000fe400008f0eff */
[----:B0-----:R-:W-:Y:S01]  /*0880*/  LEA R8, P1, R9, UR4, 0x1 ;  /* 0x0000000409087c11 */ /* 0x001fe2000f8208ff */
        /* <DEDUP_REMOVED lines=28> */
.L_x_1265:
        /* <DEDUP_REMOVED lines=21> */
.L_x_1267:
[----:B------:R-:W-:-:S13]  /*0ba0*/  ISETP.NE.OR P0, PT, R12, RZ, P0 ;  /* 0x000000ff0c00720c */ /* 0x000fda0000705670 */
[----:B------:R-:W-:Y:S05]  /*0bb0*/  @!P0 BRA `(.L_x_1258) ;  /* 0x00000000002c8947 */ /* 0x000fea0003800000 */
.L_x_1264:
        /* <DEDUP_REMOVED lines=11> */
.L_x_1258:
[----:B------:R-:W-:Y:S05]  /*0c70*/  BSYNC.RECONVERGENT B0 ;  /* 0x0000000000007941 */ /* 0x000fea0003800200 */
.L_x_1257:
[----:B------:R-:W1:Y:S02]  /*0c80*/  LDC R19, c[0x0][0x3ac] ;  /* 0x0000eb00ff137b82 */ /* 0x000e640000000800 */
[----:B-1----:R-:W-:-:S13]  /*0c90*/  ISETP.GE.AND P0, PT, R4, R19, PT ;  /* 0x000000130400720c */ /* 0x002fda0003f06270 */
[----:B------:R-:W-:Y:S05]  /*0ca0*/  @P0 EXIT ;  /* 0x000000000000094d */ /* 0x000fea0003800000 */
[----:B-----5:R-:W1:Y:S02]  /*0cb0*/  LDC.U8 R7, c[0x0][0x3e0] ;  /* 0x0000f800ff077b82 */ /* 0x020e640000000000 */
[----:B-1----:R-:W-:-:S04]  /*0cc0*/  PRMT R7, R7, 0x8880, RZ ;  /* 0x0000888007077816 */ /* 0x002fc800000000ff */
[----:B------:R-:W-:-:S04]  /*0cd0*/  ISETP.NE.AND P0, PT, R7, RZ, PT ;  /* 0x000000ff0700720c */ /* 0x000fc80003f05270 */
[----:B------:R-:W-:-:S04]  /*0ce0*/  ISETP.NE.OR P0, PT, R14, RZ, !P0 ;  /* 0x000000ff0e00720c */ /* 0x000fc80004705670 */
[----:B------:R-:W-:-:S13]  /*0cf0*/  ISETP.LT.OR P0, PT, R47, 0x1, P0 ;  /* 0x000000012f00780c */ /* 0x000fda0000701670 */
[----:B------:R-:W-:Y:S05]  /*0d00*/  @P0 BRA `(.L_x_1268) ;  /* 0x0000000000c40947 */ /* 0x000fea0003800000 */
[----:B------:R-:W-:Y:S01]  /*0d10*/  VIMNMX R5, PT, PT, R5, 0x1, !PT ;  /* 0x0000000105057848 */ /* 0x000fe20007fe0100 */
[----:B------:R-:W-:-:S03]  /*0d20*/  IMAD R8, R13, R19, RZ ;  /* 0x000000130d087224 */ /* 0x000fc600078e02ff */
[----:B------:R-:W-:Y:S01]  /*0d30*/  IADD3 R5, PT, PT, RZ, -R5, RZ ;  /* 0x80000005ff057210 */ /* 0x000fe20007ffe0ff */
[----:B------:R-:W-:-:S03]  /*0d40*/  IMAD R3, R8, 0x3, R3 ;  /* 0x0000000308037824 */ /* 0x000fc600078e0203 */
[----:B------:R-:W-:Y:S01]  /*0d50*/  ISETP.GE.AND P0, PT, R5, RZ, PT ;  /* 0x000000ff0500720c */ /* 0x000fe20003f06270 */
[----:B------:R-:W-:-:S12]  /*0d60*/  IMAD R3, R0, 0x4, R3 ;  /* 0x0000000400037824 */ /* 0x000fd800078e0203 */
[----:B------:R-:W-:Y:S05]  /*0d70*/  @P0 BRA `(.L_x_1269) ;  /* 0x00000000008c0947 */ /* 0x000fea0003800000 */
[----:B------:R-:W-:Y:S02]  /*0d80*/  IADD3 R7, PT, PT, RZ, -R5, RZ ;  /* 0x80000005ff077210 */ /* 0x000fe40007ffe0ff */
[----:B------:R-:W-:Y:S02]  /*0d90*/  PLOP3.LUT P0, PT, PT, PT, PT, 0x80, 0x8 ;  /* 0x000000000008781c */ /* 0x000fe40003f0f070 */
[----:B------:R-:W-:-:S13]  /*0da0*/  ISETP.GT.AND P1, PT, R7, 0x3, PT ;  /* 0x000000030700780c */ /* 0x000fda0003f24270 */
[----:B------:R-:W-:Y:S05]  /*0db0*/  @!P1 BRA `(.L_x_1270) ;  /* 0x0000000000449947 */ /* 0x000fea0003800000 */
[----:B------:R-:W1:Y:S01]  /*0dc0*/  LDC.64 R24, c[0x0][0x3a0] ;  /* 0x0000e800ff187b82 */ /* 0x000e620000000a00 */
[----:B------:R-:W-:-:S13]  /*0dd0*/  PLOP3.LUT P0, PT, PT, PT, PT, 0x8, 0x80 ;  /* 0x000000000080781c */ /* 0x000fda0003f0e170 */
.L_x_1271:
[----:B--2---:R-:W-:Y:S01]  /*0de0*/  IMAD.IADD R16, R3, 0x1, R19 ;  /* 0x0000000103107824 */ /* 0x004fe200078e0213 */
[----:B------:R-:W-:Y:S01]  /*0df0*/  IADD3 R5, PT, PT, R5, 0x4, RZ ;  /* 0x0000000405057810 */ /* 0x000fe20007ffe0ff */
[----:B01----:R-:W-:-:S03]  /*0e00*/  IMAD.WIDE R8, R3, 0x2, R24 ;  /* 0x0000000203087825 */ /* 0x003fc600078e0218 */
        /* <DEDUP_REMOVED lines=12> */
.L_x_1270:
[----:B------:R-:W-:-:S04]  /*0ed0*/  IADD3 R7, PT, PT, RZ, -R5, RZ ;  /* 0x80000005ff077210 */ /* 0x000fc80007ffe0ff */
[----:B------:R-:W-:-:S13]  /*0ee0*/  ISETP.GT.AND P1, PT, R7, 0x1, PT ;  /* 0x000000010700780c */ /* 0x000fda0003f24270 */
[----:B------:R-:W-:Y:S05]  /*0ef0*/  @!P1 BRA `(.L_x_1272) ;  /* 0x0000000000249947 */ /* 0x000fea0003800000 */
[----:B--2---:R-:W0:Y:S01]  /*0f00*/  LDC.64 R16, c[0x0][0x3a0] ;  /* 0x0000e800ff107b82 */ /* 0x004e220000000a00 */
        /* <DEDUP_REMOVED lines=8> */
.L_x_1272:
[----:B------:R-:W-:-:S13]  /*0f90*/  ISETP.NE.OR P0, PT, R5, RZ, P0 ;  /* 0x000000ff0500720c */ /* 0x000fda0000705670 */
[----:B------:R-:W-:Y:S05]  /*0fa0*/  @!P0 BRA `(.L_x_1268) ;  /* 0x00000000001c8947 */ /* 0x000fea0003800000 */
.L_x_1269:
[----:B012---:R-:W0:Y:S02]  /*0fb0*/  LDC.64 R8, c[0x0][0x3a0] ;  /* 0x0000e800ff087b82 */ /* 0x007e240000000a00 */
.L_x_1273:
[----:B0-----:R-:W-:Y:S01]  /*0fc0*/  IMAD.WIDE R16, R3, 0x2, R8 ;  /* 0x0000000203107825 */ /* 0x001fe200078e0208 */
[----:B------:R-:W-:-:S03]  /*0fd0*/  IADD3 R5, PT, PT, R5, 0x1, RZ ;  /* 0x0000000105057810 */ /* 0x000fc60007ffe0ff */
[----:B------:R-:W-:Y:S01]  /*0fe0*/  IMAD.IADD R3, R3, 0x1, R19 ;  /* 0x0000000103037824 */ /* 0x000fe200078e0213 */
[----:B------:R3:W-:Y:S01]  /*0ff0*/  STG.E.64 desc[UR6][R16.64], RZ ;  /* 0x000000ff10007986 */ /* 0x0007e2000c101b06 */
[----:B------:R-:W-:-:S13]  /*1000*/  ISETP.NE.AND P0, PT, R5, RZ, PT ;  /* 0x000000ff0500720c */ /* 0x000fda0003f05270 */
[----:B---3--:R-:W-:Y:S05]  /*1010*/  @P0 BRA `(.L_x_1273) ;  /* 0xfffffffc00e80947 */ /* 0x008fea000383ffff */
.L_x_1268:
[----:B-12---:R-:W1:Y:S01]  /*1020*/  LDC.64 R16, c[0x0][0x3b8] ;  /* 0x0000ee00ff107b82 */ /* 0x006e620000000a00 */
[----:B0-----:R-:W-:-:S05]  /*1030*/  SHF.L.U32 R9, R14, 0x7, RZ ;  /* 0x000000070e097819 */ /* 0x001fca00000006ff */
[----:B-1----:R-:W-:-:S05]  /*1040*/  IMAD.WIDE.U32 R8, R9, 0x2, R16 ;  /* 0x0000000209087825 */ /* 0x002fca00078e0010 */
[----:B------:R0:W5:Y:S01]  /*1050*/  LDG.E.U16.CONSTANT R18, desc[UR6][R8.64+0x2] ;  /* 0x0000020608127981 */ /* 0x000162000c1e9500 */
[----:B------:R-:W-:Y:S01]  /*1060*/  BAR.SYNC.DEFER_BLOCKING 0x0 ;  /* 0x0000000000007b1d */ /* 0x000fe20000010000 */
[----:B------:R-:W-:-:S13]  /*1070*/  ISETP.GE.AND P0, PT, R11, R6, PT ;  /* 0x000000060b00720c */ /* 0x000fda0003f06270 */
[----:B0-----:R-:W-:Y:S05]  /*1080*/  @P0 BRA `(.L_x_1274) ;  /* 0x0000000000d00947 */ /* 0x001fea0003800000 */
[----:B------:R0:W5:Y:S01]  /*1090*/  LDG.E.U16.CONSTANT R3, desc[UR6][R8.64] ;  /* 0x0000000608037981 */ /* 0x000162000c1e9500 */
[----:B------:R-:W-:Y:S01]  /*10a0*/  SHF.R.S32.HI R5, RZ, 0x1f, R4 ;  /* 0x0000001fff057819 */ /* 0x000fe20000011404 */
[----:B------:R-:W-:Y:S02]  /*10b0*/  IMAD.SHL.U32 R0, R0, 0x10, RZ ;  /* 0x0000001000007824 */ /* 0x000fe400078e00ff */
[----:B------:R-:W-:Y:S02]  /*10c0*/  HFMA2 R10, -RZ, RZ, 0, 0 ;  /* 0x00000000ff0a7431 */ /* 0x000fe400000001ff */
[----:B------:R-:W-:Y:S01]  /*10d0*/  IMAD.MOV.U32 R7, RZ, RZ, R11 ;  /* 0x000000ffff077224 */ /* 0x000fe200078e000b */
[----:B------:R-:W-:Y:S02]  /*10e0*/  LEA.HI R5, R5, R4, RZ, 0x3 ;  /* 0x0000000405057211 */ /* 0x000fe400078f18ff */
[----:B------:R-:W-:Y:S02]  /*10f0*/  LOP3.LUT R0, R0, 0x10, RZ, 0xc0, !PT ;  /* 0x0000001000007812 */ /* 0x000fe400078ec0ff */
[----:B0-----:R-:W-:-:S07]  /*1100*/  SHF.R.S32.HI R5, RZ, 0x3, R5 ;  /* 0x00000003ff057819 */ /* 0x001fce0000011405 */
.L_x_1275:
[----:B------:R-:W0:Y:S01]  /*1110*/  LDC.64 R8, c[0x0][0x390] ;  /* 0x0000e400ff087b82 */ /* 0x000e220000000a00 */
[----:B-----5:R-:W-:-:S05]  /*1120*/  IADD3 R12, PT, PT, R3, R10, RZ ;  /* 0x0000000a030c7210 */ /* 0x020fca0007ffe0ff */
[----:B------:R-:W-:-:S05]  /*1130*/  IMAD R15, R12, R19, RZ ;  /* 0x000000130c0f7224 */ /* 0x000fca00078e02ff */
[----:B------:R-:W-:-:S04]  /*1140*/  SHF.R.S32.HI R20, RZ, 0x1f, R15 ;  /* 0x0000001fff147819 */ /* 0x000fc8000001140f */
[----:B------:R-:W-:-:S04]  /*1150*/  LEA.HI R20, R20, R15, RZ, 0x3 ;  /* 0x0000000f14147211 */ /* 0x000fc800078f18ff */
[----:B------:R-:W-:Y:S02]  /*1160*/  LEA.HI.SX32 R15, R20, R5, 0x1d ;  /* 0x00000005140f7211 */ /* 0x000fe400078feaff */
[----:B------:R-:W1:Y:S03]  /*1170*/  LDC.64 R20, c[0x0][0x398] ;  /* 0x0000e600ff147b82 */ /* 0x000e660000000a00 */
[----:B0-----:R-:W-:-:S06]  /*1180*/  IMAD.WIDE R8, R15, 0x4, R8 ;  /* 0x000000040f087825 */ /* 0x001fcc00078e0208 */
[----:B------:R-:W2:Y:S01]  /*1190*/  LDG.E.CONSTANT R9, desc[UR6][R8.64] ;  /* 0x0000000608097981 */ /* 0x000ea2000c1e9900 */
[----:B------:R-:W-:-:S04]  /*11a0*/  IMAD.SHL.U32 R23, R7, 0x2, RZ ;  /* 0x0000000207177824 */ /* 0x000fc800078e00ff */
[----:B------:R-:W-:-:S06]  /*11b0*/  IMAD.WIDE.U32 R22, R23, 0x2, R16 ;  /* 0x0000000217167825 */ /* 0x000fcc00078e0010 */
[----:B------:R-:W3:Y:S01]  /*11c0*/  LDG.E.U16.CONSTANT R22, desc[UR6][R22.64+0x2] ;  /* 0x0000020616167981 */ /* 0x000ee2000c1e9500 */
[----:B-1----:R-:W-:-:S06]  /*11d0*/  IMAD.WIDE.U32 R20, R12, 0x2, R20 ;  /* 0x000000020c147825 */ /* 0x002fcc00078e0014 */
[----:B------:R0:W4:Y:S01]  /*11e0*/  LDG.E.U16.CONSTANT R20, desc[UR6][R20.64] ;  /* 0x0000000614147981 */ /* 0x000122000c1e9500 */
[----:B--2---:R-:W-:-:S04]  /*11f0*/  SHF.R.U32.HI R12, RZ, R0, R9 ;  /* 0x00000000ff0c7219 */ /* 0x004fc80000011609 */
        /* <DEDUP_REMOVED lines=19> */
[----:B0-----:R-:W-:-:S05]  /*1330*/  PRMT R15, R26, 0x5410, R15 ;  /* 0x000054101a0f7816 */ /* 0x001fca000000000f */
[----:B----4-:R-:W-:Y:S01]  /*1340*/  HMUL2 R26, R15, R20.H0_H0 ;  /* 0x200000140f1a7232 */ /* 0x010fe20000000000 */
[----:B-1----:R-:W-:Y:S02]  /*1350*/  PRMT R21, R21, 0x5410, R8 ;  /* 0x0000541015157816 */ /* 0x002fe40000000008 */
[----:B------:R-:W-:-:S03]  /*1360*/  LEA R8, R10, R1, 0x3 ;  /* 0x000000010a087211 */ /* 0x000fc600078e18ff */
[----:B------:R-:W-:Y:S02]  /*1370*/  HMUL2 R27, R21, R20.H0_H0 ;  /* 0x20000014151b7232 */ /* 0x000fe40000000000 */
[----:B---3--:R-:W-:-:S03]  /*1380*/  IMAD.IADD R7, R22, 0x1, R7 ;  /* 0x0000000116077824 */ /* 0x008fc600078e0207 */
[----:B------:R0:W-:Y:S02]  /*1390*/  STL.64 [R8], R26 ;  /* 0x0000001a08007387 */ /* 0x0001e40000100a00 */
[----:B------:R-:W-:Y:S02]  /*13a0*/  ISETP.GE.AND P0, PT, R7, R2, PT ;  /* 0x000000020700720c */ /* 0x000fe40003f06270 */
[----:B------:R-:W-:-:S11]  /*13b0*/  IADD3 R10, PT, PT, R10, 0x1, RZ ;  /* 0x000000010a0a7810 */ /* 0x000fd60007ffe0ff */
[----:B0-----:R-:W-:Y:S05]  /*13c0*/  @!P0 BRA `(.L_x_1275) ;  /* 0xfffffffc00508947 */ /* 0x001fea000383ffff */
.L_x_1274:
[----:B------:R0:W5:Y:S01]  /*13d0*/  LDL.64 R8, [R1] ;  /* 0x0000000001087983 */ /* 0x0001620000100a00 */
[----:B------:R-:W1:Y:S01]  /*13e0*/  LDCU UR4, c[0x0][0x3c8] ;  /* 0x00007900ff0477ac */ /* 0x000e620008000800 */
[----:B------:R-:W-:Y:S02]  /*13f0*/  HFMA2 R20, -RZ, RZ, 0, 0 ;  /* 0x00000000ff147431 */ /* 0x000fe400000001ff */
[----:B------:R-:W-:Y:S01]  /*1400*/  IMAD.MOV.U32 R5, RZ, RZ, RZ ;  /* 0x000000ffff057224 */ /* 0x000fe200078e00ff */
[----:B------:R-:W-:Y:S01]  /*1410*/  MOV R12, RZ ;  /* 0x000000ff000c7202 */ /* 0x000fe20000000f00 */
[----:B------:R-:W2:Y:S01]  /*1420*/  LDCU UR10, c[0x0][0x3cc] ;  /* 0x00007980ff0a77ac */ /* 0x000ea20008000800 */
[----:B------:R-:W-:Y:S01]  /*1430*/  IMAD.MOV.U32 R7, RZ, RZ, RZ ;  /* 0x000000ffff077224 */ /* 0x000fe200078e00ff */
[----:B------:R-:W3:Y:S01]  /*1440*/  LDCU UR5, c[0x0][0x3d0] ;  /* 0x00007a00ff0577ac */ /* 0x000ee20008000800 */
[----:B------:R-:W4:Y:S01]  /*1450*/  LDCU UR8, c[0x0][0x3d4] ;  /* 0x00007a80ff0877ac */ /* 0x000f220008000800 */
[----:B------:R-:W0:Y:S01]  /*1460*/  LDCU UR9, c[0x0][0x3d8] ;  /* 0x00007b00ff0977ac */ /* 0x000e220008000800 */
[----:B-1----:R-:W-:-:S02]  /*1470*/  ISETP.GT.AND P0, PT, R11, UR4, PT ;  /* 0x000000040b007c0c */ /* 0x002fc4000bf04270 */
[C---:B------:R-:W-:Y:S02]  /*1480*/  VIMNMX R0, PT, PT, R11.reuse, UR4, PT ;  /* 0x000000040b007c48 */ /* 0x040fe4000bfe0100 */
[C---:B--2---:R-:W-:Y:S02]  /*1490*/  ISETP.GT.AND P1, PT, R11.reuse, UR10, PT ;  /* 0x0000000a0b007c0c */ /* 0x044fe4000bf24270 */
[----:B------:R-:W-:Y:S02]  /*14a0*/  SHF.R.S32.HI R3, RZ, 0x1f, R0 ;  /* 0x0000001fff037819 */ /* 0x000fe40000011400 */
[----:B---3--:R-:W-:Y:S02]  /*14b0*/  ISETP.GT.AND P2, PT, R11, UR5, PT ;  /* 0x000000050b007c0c */ /* 0x008fe4000bf44270 */
[----:B------:R-:W-:Y:S01]  /*14c0*/  LEA.HI R3, R3, R0, RZ, 0x5 ;  /* 0x0000000003037211 */ /* 0x000fe200078f28ff */
[----:B------:R-:W-:Y:S01]  /*14d0*/  IMAD.MOV.U32 R0, RZ, RZ, RZ ;  /* 0x000000ffff007224 */ /* 0x000fe200078e00ff */
[----:B----4-:R-:W-:-:S02]  /*14e0*/  ISETP.GT.AND P3, PT, R11, UR8, PT ;  /* 0x000000080b007c0c */ /* 0x010fc4000bf64270 */
[----:B------:R-:W-:Y:S02]  /*14f0*/  SHF.R.S32.HI R15, RZ, 0x5, R3 ;  /* 0x00000005ff0f7819 */ /* 0x000fe40000011403 */
[----:B0-----:R-:W-:Y:S01]  /*1500*/  ISETP.GT.AND P4, PT, R11, UR9, PT ;  /* 0x000000090b007c0c */ /* 0x001fe2000bf84270 */
[----:B------:R-:W-:-:S12]  /*1510*/  @!P0 BRA `(.L_x_1276) ;  /* 0x00000000001c8947 */ /* 0x000fd80003800000 */
[----:B------:R-:W0:Y:S02]  /*1520*/  LDC R0, c[0x0][0x3cc] ;  /* 0x0000f300ff007b82 */ /* 0x000e240000000800 */
[----:B0-----:R-:W-:-:S04]  /*1530*/  VIMNMX R0, PT, PT, R11, R0, PT ;  /* 0x000000000b007248 */ /* 0x001fc80003fe0100 */
[----:B------:R-:W-:-:S04]  /*1540*/  IADD3 R0, PT, PT, R0, -UR4, RZ ;  /* 0x8000000400007c10 */ /* 0x000fc8000fffe0ff */
[----:B------:R-:W-:-:S04]  /*1550*/  SHF.R.S32.HI R3, RZ, 0x1f, R0 ;  /* 0x0000001fff037819 */ /* 0x000fc80000011400 */
[----:B------:R-:W-:-:S04]  /*1560*/  LEA.HI R3, R3, R0, RZ, 0x5 ;  /* 0x0000000003037211 */ /* 0x000fc800078f28ff */
[----:B------:R-:W-:-:S05]  /*1570*/  SHF.R.S32.HI R3, RZ, 0x5, R3 ;  /* 0x00000005ff037819 */ /* 0x000fca0000011403 */
[----:B------:R-:W-:-:S07]  /*1580*/  IMAD R0, R3, 0x6, RZ ;  /* 0x0000000603007824 */ /* 0x000fce00078e02ff */
.L_x_1276:
        /* <DEDUP_REMOVED lines=8> */
.L_x_1277:
        /* <DEDUP_REMOVED lines=8> */
.L_x_1278:
        /* <DEDUP_REMOVED lines=8> */
.L_x_1279:
        /* <DEDUP_REMOVED lines=8> */
.L_x_1280:
[----:B------:R-:W-:Y:S01]  /*1790*/  IMAD R0, R15, 0x8, R0 ;  /* 0x000000080f007824 */ /* 0x000fe200078e0200 */
[----:B------:R-:W0:Y:S01]  /*17a0*/  S2UR UR5, SR_CgaCtaId ;  /* 0x00000000000579c3 */ /* 0x000e220000008800 */
[----:B------:R-:W1:Y:S01]  /*17b0*/  LDCU.64 UR8, c[0x0][0x388] ;  /* 0x00007100ff0877ac */ /* 0x000e620008000a00 */
[----:B------:R-:W-:Y:S02]  /*17c0*/  VIMNMX R6, PT, PT, R6, UR10, PT ;  /* 0x0000000a06067c48 */ /* 0x000fe4000bfe0100 */
[----:B------:R-:W-:Y:S01]  /*17d0*/  IADD3 R0, PT, PT, R12, R0, R5 ;  /* 0x000000000c007210 */ /* 0x000fe20007ffe005 */
[----:B------:R-:W-:Y:S01]  /*17e0*/  UMOV UR4, 0x400 ;  /* 0x0000040000047882 */ /* 0x000fe20000000000 */
[----:B-----5:R-:W-:Y:S01]  /*17f0*/  PRMT R95, R8, 0x7610, R8 ;  /* 0x00007610085f7816 */ /* 0x020fe20000000008 */
[----:B------:R-:W-:Y:S01]  /*1800*/  IMAD.MOV.U32 R12, RZ, RZ, RZ ;  /* 0x000000ffff0c7224 */ /* 0x000fe200078e00ff */
[----:B------:R-:W-:Y:S02]  /*1810*/  IADD3 R0, PT, PT, R20, R0, R7 ;  /* 0x0000000014007210 */ /* 0x000fe40007ffe007 */
[----:B------:R-:W-:-:S02]  /*1820*/  PRMT R98, R9, 0x7610, R9 ;  /* 0x0000761009627816 */ /* 0x000fc40000000009 */
        /* <DEDUP_REMOVED lines=9> */
[C---:B------:R-:W-:Y:S02]  /*18c0*/  SHF.L.U32 R0, R4.reuse, 0x2, RZ ;  /* 0x0000000204007819 */ /* 0x040fe400000006ff */
[----:B------:R-:W-:Y:S02]  /*18d0*/  SHF.L.U64.HI R3, R4, 0x2, R3 ;  /* 0x0000000204037819 */ /* 0x000fe40000010203 */
[----:B-1----:R-:W-:Y:S02]  /*18e0*/  IADD3 R32, P1, PT, R0, UR8, RZ ;  /* 0x0000000800207c10 */ /* 0x002fe4000ff3e0ff */
[----:B------:R-:W-:Y:S02]  /*18f0*/  PRMT R7, RZ, 0x5410, RZ ;  /* 0x00005410ff077816 */ /* 0x000fe400000000ff */
[----:B------:R-:W-:Y:S01]  /*1900*/  IADD3.X R33, PT, PT, R3, UR9, RZ, P1, !PT ;  /* 0x0000000903217c10 */ /* 0x000fe20008ffe4ff */
[----:B------:R-:W-:Y:S01]  /*1910*/  IMAD.MOV.U32 R20, RZ, RZ, R32 ;  /* 0x000000ffff147224 */ /* 0x000fe200078e0020 */
[----:B------:R-:W-:-:S02]  /*1920*/  PRMT R6, RZ, 0x5410, RZ ;  /* 0x00005410ff067816 */ /* 0x000fc400000000ff */
[----:B------:R-:W-:Y:S02]  /*1930*/  PRMT R5, RZ, 0x5410, RZ ;  /* 0x00005410ff057816 */ /* 0x000fe400000000ff */
[----:B------:R-:W-:Y:S02]  /*1940*/  IADD3 R4, PT, PT, R11, R18, RZ ;  /* 0x000000120b047210 */ /* 0x000fe40007ffe0ff */
[----:B------:R-:W-:Y:S01]  /*1950*/  MOV R21, R33 ;  /* 0x0000002100157202 */ /* 0x000fe20000000f00 */
[----:B------:R-:W-:Y:S06]  /*1960*/  @!P0 BRA `(.L_x_1281) ;  /* 0x0000002000e48947 */ /* 0x000fec0003800000 */
[----:B------:R-:W0:Y:S01]  /*1970*/  LDC.64 R18, c[0x0][0x3a8] ;  /* 0x0000ea00ff127b82 */ /* 0x000e220000000a00 */
[----:B------:R-:W-:-:S04]  /*1980*/  IMAD.WIDE.U32 R14, R14, 0x100, R16 ;  /* 0x000001000e0e7825 */ /* 0x000fc800078e0010 */
[----:B------:R-:W-:Y:S01]  /*1990*/  HFMA2 R12, -RZ, RZ, 0, 0 ;  /* 0x00000000ff0c7431 */ /* 0x000fe200000001ff */
[----:B------:R-:W-:Y:S02]  /*19a0*/  PRMT R10, RZ, 0x7610, R10 ;  /* 0x00007610ff0a7816 */ /* 0x000fe4000000000a */
[----:B------:R-:W-:Y:S02]  /*19b0*/  IADD3 R0, P0, PT, R14, 0x2, RZ ;  /* 0x000000020e007810 */ /* 0x000fe40007f1e0ff */
[----:B------:R-:W-:-:S03]  /*19c0*/  VIMNMX R14, PT, PT, R2, UR10, PT ;  /* 0x0000000a020e7c48 */ /* 0x000fc6000bfe0100 */
[----:B------:R-:W-:Y:S02]  /*19d0*/  IMAD.X R3, RZ, RZ, R15, P0 ;  /* 0x000000ffff037224 */ /* 0x000fe400000e060f */
[----:B0-----:R-:W-:-:S07]  /*19e0*/  IMAD R47, R13, -0x3, R18 ;  /* 0xfffffffd0d2f7824 */ /* 0x001fce00078e0212 */
.L_x_1284:
[----:B------:R-:W-:-:S13]  /*19f0*/  ISETP.NE.AND P0, PT, R11, R4, PT ;  /* 0x000000040b00720c */ /* 0x000fda0003f05270 */
[----:B------:R-:W-:Y:S01]  /*1a00*/  @!P0 MOV R16, R0 ;  /* 0x0000000000108202 */ /* 0x000fe20000000f00 */
[----:B------:R-:W-:Y:S02]  /*1a10*/  @!P0 IMAD.MOV.U32 R17, RZ, RZ, R3 ;  /* 0x000000ffff118224 */ /* 0x000fe400078e0003 */
[----:B------:R-:W-:-:S03]  /*1a20*/  @!P0 IMAD R15, R12, 0x8, R1 ;  /* 0x000000080c0f8824 */ /* 0x000fc600078e0201 */
[----:B0-----:R0:W2:Y:S04]  /*1a30*/  @!P0 LDG.E.U16.CONSTANT R18, desc[UR6][R16.64] ;  /* 0x0000000610128981 */ /* 0x0010a8000c1e9500 */
[----:B------:R-:W3:Y:S01]  /*1a40*/  @!P0 LDL.64 R22, [R15+0x8] ;  /* 0x000008000f168983 */ /* 0x000ee20000100a00 */
[----:B0-----:R-:W-:Y:S01]  /*1a50*/  MOV R16, R32 ;  /* 0x0000002000107202 */ /* 0x001fe20000000f00 */
[----:B------:R-:W-:-:S04]  /*1a60*/  IMAD.MOV.U32 R17, RZ, RZ, R33 ;  /* 0x000000ffff117224 */ /* 0x000fc800078e0021 */
[----:B------:R-:W-:Y:S01]  /*1a70*/  IMAD.WIDE R20, R19, 0x4, R16 ;  /* 0x0000000413147825 */ /* 0x000fe200078e0210 */
[----:B-----5:R0:W5:Y:S04]  /*1a80*/  LDG.E.128.CONSTANT R24, desc[UR6][R16.64] ;  /* 0x0000000610187981 */ /* 0x020168000c1e9d00 */
[----:B------:R0:W5:Y:S01]  /*1a90*/  LDG.E.128.CONSTANT R28, desc[UR6][R20.64] ;  /* 0x00000006141c7981 */ /* 0x000162000c1e9d00 */
[----:B------:R-:W-:Y:S02]  /*1aa0*/  ISETP.GE.AND P1, PT, R47, 0x1, PT ;  /* 0x000000012f00780c */ /* 0x000fe40003f26270 */
[----:B------:R-:W-:Y:S01]  /*1ab0*/  @!P0 IADD3 R13, PT, PT, R12, 0x1, RZ ;  /* 0x000000010c0d8810 */ /* 0x000fe20007ffe0ff */
[----:B------:R-:W-:-:S04]  /*1ac0*/  IMAD.WIDE R32, R19, 0x4, R20 ;  /* 0x0000000413207825 */ /* 0x000fc800078e0214 */
[----:B------:R-:W-:Y:S01]  /*1ad0*/  @!P0 IMAD.MOV.U32 R12, RZ, RZ, R13 ;  /* 0x000000ffff0c8224 */ /* 0x000fe200078e000d */
[----:B--2---:R-:W-:Y:S02]  /*1ae0*/  @!P0 IADD3 R4, PT, PT, R18, R11, RZ ;  /* 0x0000000b12048210 */ /* 0x004fe40007ffe0ff */
[----:B---3--:R-:W-:Y:S02]  /*1af0*/  @!P0 PRMT R95, R22, 0x7610, R95 ;  /* 0x00007610165f8816 */ /* 0x008fe4000000005f */
[----:B------:R-:W-:Y:S02]  /*1b00*/  @!P0 PRMT R98, R23, 0x7610, R98 ;  /* 0x0000761017628816 */ /* 0x000fe40000000062 */
[----:B------:R-:W-:Y:S02]  /*1b10*/  @!P0 PRMT R95, R95, 0x7610, R22 ;  /* 0x000076105f5f8816 */ /* 0x000fe40000000016 */
[----:B------:R-:W-:Y:S01]  /*1b20*/  @!P0 PRMT R98, R98, 0x7610, R23 ;  /* 0x0000761062628816 */ /* 0x000fe20000000017 */
[----:B0-----:R-:W-:Y:S06]  /*1b30*/  @!P1 BRA `(.L_x_1282) ;  /* 0x00000010001c9947 */ /* 0x001fec0003800000 */
[----:B------:R-:W2:Y:S01]  /*1b40*/  LDG.E.128.CONSTANT R20, desc[UR6][R32.64] ;  /* 0x0000000620147981 */ /* 0x000ea2000c1e9d00 */
[--C-:B-----5:R-:W-:Y:S02]  /*1b50*/  SHF.R.U32.HI R43, RZ, 0xc, R24.reuse ;  /* 0x0000000cff2b7819 */ /* 0x120fe40000011618 */
        /* <DEDUP_REMOVED lines=12> */
[----:B------:R-:W-:Y:S02]  /*1c20*/  SHF.R.U32.HI R48, RZ, 0xc, R30 ;  /* 0x0000000cff307819 */ /* 0x000fe4000001161e */
[----:B------:R-:W-:Y:S02]  /*1c30*/  LOP3.LUT R41, R31, 0x3f003f, RZ, 0xc0, !PT ;  /* 0x003f003f1f297812 */ /* 0x000fe400078ec0ff */
[--C-:B------:R-:W-:Y:S02]  /*1c40*/  SHF.R.U32.HI R65, RZ, 0xc, R31.reuse ;  /* 0x0000000cff417819 */ /* 0x100fe4000001161f */
[----:B------:R-:W-:Y:S02]  /*1c50*/  SHF.R.U32.HI R42, RZ, 0x6, R31 ;  /* 0x00000006ff2a7819 */ /* 0x000fe4000001161f */
[----:B------:R-:W-:Y:S02]  /*1c60*/  LOP3.LUT R46, R46, 0xf000f, RZ, 0xc0, !PT ;  /* 0x000f000f2e2e7812 */ /* 0x000fe400078ec0ff */
[----:B------:R-:W-:-:S02]  /*1c70*/  SHF.R.U32.HI R44, RZ, 0xc, R28 ;  /* 0x0000000cff2c7819 */ /* 0x000fc4000001161c */
[----:B------:R-:W-:Y:S02]  /*1c80*/  LOP3.LUT R38, R28, 0x3f003f, RZ, 0xc0, !PT ;  /* 0x003f003f1c267812 */ /* 0x000fe400078ec0ff */
[----:B------:R-:W-:Y:S02]  /*1c90*/  SHF.R.U32.HI R39, RZ, 0x6, R28 ;  /* 0x00000006ff277819 */ /* 0x000fe4000001161c */
[--C-:B------:R-:W-:Y:S02]  /*1ca0*/  SHF.R.U32.HI R28, RZ, 0xc, R29.reuse ;  /* 0x0000000cff1c7819 */ /* 0x100fe4000001161d */
[----:B------:R-:W-:Y:S02]  /*1cb0*/  LOP3.LUT R35, R29, 0x3f003f, RZ, 0xc0, !PT ;  /* 0x003f003f1d237812 */ /* 0x000fe400078ec0ff */
[----:B------:R-:W-:Y:S02]  /*1cc0*/  SHF.R.U32.HI R37, RZ, 0x6, R29 ;  /* 0x00000006ff257819 */ /* 0x000fe4000001161d */
[----:B------:R-:W-:-:S02]  /*1cd0*/  LOP3.LUT R15, R15, 0x64006400, RZ, 0xfc, !PT ;  /* 0x640064000f0f7812 */ /* 0x000fc400078efcff */
[----:B------:R-:W-:Y:S02]  /*1ce0*/  LOP3.LUT R18, R18, 0x3f003f, RZ, 0xc0, !PT ;  /* 0x003f003f12127812 */ /* 0x000fe400078ec0ff */
[----:B------:R-:W-:Y:S01]  /*1cf0*/  LOP3.LUT R36, R30, 0x3f003f, RZ, 0xc0, !PT ;  /* 0x003f003f1e247812 */ /* 0x000fe200078ec0ff */
[----:B------:R-:W-:Y:S01]  /*1d00*/  HADD2 R15, R15, -1056, -1056 ;  /* 0xe420e4200f0f7430 */ /* 0x000fe20000000000 */
[----:B------:R-:W-:Y:S02]  /*1d10*/  SHF.R.U32.HI R40, RZ, 0x6, R30 ;  /* 0x00000006ff287819 */ /* 0x000fe4000001161e */
        /* <DEDUP_REMOVED lines=10> */
[----:B------:R-:W-:Y:S02]  /*1dc0*/  ISETP.NE.AND P0, PT, R47, 0x1, PT ;  /* 0x000000012f00780c */ /* 0x000fe40003f05270 */
[--C-:B--2---:R-:W-:Y:S02]  /*1dd0*/  SHF.R.U32.HI R51, RZ, 0x8, R20.reuse ;  /* 0x00000008ff337819 */ /* 0x104fe40000011614 */
[--C-:B------:R-:W-:Y:S02]  /*1de0*/  SHF.R.U32.HI R50, RZ, 0xa, R20.reuse ;  /* 0x0000000aff327819 */ /* 0x100fe40000011614 */
[----:B------:R-:W-:Y:S02]  /*1df0*/  LOP3.LUT R52, R20, 0x3f003f, RZ, 0xc0, !PT ;  /* 0x003f003f14347812 */ /* 0x000fe400078ec0ff */
[----:B------:R-:W-:Y:S02]  /*1e00*/  SHF.R.U32.HI R54, RZ, 0x6, R20 ;  /* 0x00000006ff367819 */ /* 0x000fe40000011614 */
[----:B------:R-:W-:-:S02]  /*1e10*/  LOP3.LUT R20, R43, 0xf000f, RZ, 0xc0, !PT ;  /* 0x000f000f2b147812 */ /* 0x000fc400078ec0ff */
[--C-:B------:R-:W-:Y:S02]  /*1e20*/  SHF.R.U32.HI R31, RZ, 0x8, R22.reuse ;  /* 0x00000008ff1f7819 */ /* 0x100fe40000011616 */
[----:B------:R-:W-:Y:S02]  /*1e30*/  LOP3.LUT R51, R20, 0x300030, R51, 0xf8, !PT ;  /* 0x0030003014337812 */ /* 0x000fe400078ef833 */
[--C-:B------:R-:W-:Y:S02]  /*1e40*/  SHF.R.U32.HI R49, RZ, 0xa, R22.reuse ;  /* 0x0000000aff317819 */ /* 0x100fe40000011616 */
[----:B------:R-:W-:Y:S02]  /*1e50*/  LOP3.LUT R20, R48, 0xf000f, RZ, 0xc0, !PT ;  /* 0x000f000f30147812 */ /* 0x000fe400078ec0ff */
[----:B------:R-:W-:Y:S02]  /*1e60*/  LOP3.LUT R55, R22, 0x3f003f, RZ, 0xc0, !PT ;  /* 0x003f003f16377812 */ /* 0x000fe400078ec0ff */
[----:B------:R-:W-:-:S02]  /*1e70*/  SHF.R.U32.HI R57, RZ, 0x6, R22 ;  /* 0x00000006ff397819 */ /* 0x000fc40000011616 */
[----:B------:R-:W-:Y:S02]  /*1e80*/  LOP3.LUT R22, R45, 0xf000f, RZ, 0xc0, !PT ;  /* 0x000f000f2d167812 */ /* 0x000fe400078ec0ff */
[----:B------:R-:W-:Y:S02]  /*1e90*/  LOP3.LUT R48, R46, 0x300030, R31, 0xf8, !PT ;  /* 0x003000302e307812 */ /* 0x000fe400078ef81f */
[----:B------:R-:W-:Y:S02]  /*1ea0*/  LOP3.LUT R45, R20, 0x300030, R49, 0xf8, !PT ;  /* 0x00300030142d7812 */ /* 0x000fe400078ef831 */
[----:B------:R-:W-:Y:S02]  /*1eb0*/  LOP3.LUT R31, R63, 0x64006400, RZ, 0xfc, !PT ;  /* 0x640064003f1f7812 */ /* 0x000fe400078efcff */
[--C-:B------:R-:W-:Y:S02]  /*1ec0*/  SHF.R.U32.HI R29, RZ, 0x8, R21.reuse ;  /* 0x00000008ff1d7819 */ /* 0x100fe40000011615 */
[----:B------:R-:W-:Y:S01]  /*1ed0*/  LOP3.LUT R20, R34, 0x3f003f, RZ, 0xc0, !PT ;  /* 0x003f003f22147812 */ /* 0x000fe200078ec0ff */
[----:B------:R-:W-:Y:S01]  /*1ee0*/  HADD2 R31, R31, -1056, -1056 ;  /* 0xe420e4201f1f7430 */ /* 0x000fe20000000000 */
[----:B------:R-:W-:-:S02]  /*1ef0*/  SHF.R.U32.HI R30, RZ, 0xa, R21 ;  /* 0x0000000aff1e7819 */ /* 0x000fc40000011615 */
[----:B------:R-:W-:Y:S02]  /*1f00*/  LOP3.LUT R53, R21, 0x3f003f, RZ, 0xc0, !PT ;  /* 0x003f003f15357812 */ /* 0x000fe400078ec0ff */
[----:B------:R-:W-:Y:S02]  /*1f10*/  SHF.R.U32.HI R56, RZ, 0x6, R21 ;  /* 0x00000006ff387819 */ /* 0x000fe40000011615 */
[----:B------:R-:W-:Y:S02]  /*1f20*/  LOP3.LUT R58, R23, 0x3f003f, RZ, 0xc0, !PT ;  /* 0x003f003f173a7812 */ /* 0x000fe400078ec0ff */
[--C-:B------:R-:W-:Y:S02]  /*1f30*/  SHF.R.U32.HI R66, RZ, 0x8, R23.reuse ;  /* 0x00000008ff427819 */ /* 0x100fe40000011617 */
[--C-:B------:R-:W-:Y:S02]  /*1f40*/  SHF.R.U32.HI R67, RZ, 0xa, R23.reuse ;  /* 0x0000000aff437819 */ /* 0x100fe40000011617 */
[----:B------:R-:W-:-:S02]  /*1f50*/  SHF.R.U32.HI R59, RZ, 0x6, R23 ;  /* 0x00000006ff3b7819 */ /* 0x000fc40000011617 */
[----:B------:R-:W-:Y:S02]  /*1f60*/  LOP3.LUT R21, R44, 0xf000f, RZ, 0xc0, !PT ;  /* 0x000f000f2c157812 */ /* 0x000fe400078ec0ff */
[----:B------:R-:W-:Y:S02]  /*1f70*/  LOP3.LUT R43, R22, 0x300030, R29, 0xf8, !PT ;  /* 0x00300030162b7812 */ /* 0x000fe400078ef81d */
[----:B------:R-:W-:Y:S02]  /*1f80*/  LOP3.LUT R20, R20, 0x64006400, RZ, 0xfc, !PT ;  /* 0x6400640014147812 */ /* 0x000fe400078efcff */
[----:B------:R-:W-:Y:S01]  /*1f90*/  LOP3.LUT R23, R28, 0xf000f, RZ, 0xc0, !PT ;  /* 0x000f000f1c177812 */ /* 0x000fe200078ec0ff */
[----:B------:R-:W-:Y:S01]  /*1fa0*/  HADD2 R28, R18, -1056, -1056 ;  /* 0xe420e420121c7430 */ /* 0x000fe20000000000 */
[----:B------:R-:W-:Y:S01]  /*1fb0*/  LOP3.LUT R22, R65, 0xf000f, RZ, 0xc0, !PT ;  /* 0x000f000f41167812 */ /* 0x000fe200078ec0ff */
[----:B------:R-:W-:Y:S01]  /*1fc0*/  HADD2 R18, R20, -1056, -1056 ;  /* 0xe420e42014127430 */ /* 0x000fe20000000000 */
[----:B------:R-:W-:Y:S01]  /*1fd0*/  LOP3.LUT R29, R60, 0x64006400, RZ, 0xfc, !PT ;  /* 0x640064003c1d7812 */ /* 0x000fe200078efcff */
[----:B0-----:R-:W-:Y:S01]  /*1fe0*/  HFMA2 R20, R31, R24, RZ ;  /* 0x000000181f147231 */ /* 0x001fe200000000ff */
[----:B------:R-:W-:-:S02]  /*1ff0*/  LOP3.LUT R50, R21, 0x300030, R50, 0xf8, !PT ;  /* 0x0030003015327812 */ /* 0x000fc400078ef832 */
[----:B------:R-:W-:Y:S01]  /*2000*/  LOP3.LUT R34, R62, 0x64006400, RZ, 0xfc, !PT ;  /* 0x640064003e227812 */ /* 0x000fe200078efcff */
[----:B------:R-:W-:Y:S01]  /*2010*/  HADD2 R29, R29, -1056, -1056 ;  /* 0xe420e4201d1d7430 */ /* 0x000fe20000000000 */
[----:B------:R-:W-:Y:S02]  /*2020*/  LOP3.LUT R44, R23, 0x300030, R30, 0xf8, !PT ;  /* 0x00300030172c7812 */ /* 0x000fe400078ef81e */
[----:B------:R-:W-:Y:S01]  /*2030*/  LOP3.LUT R21, R64, 0xf000f, RZ, 0xc0, !PT ;  /* 0x000f000f40157812 */ /* 0x000fe200078ec0ff */
[----:B------:R-:W-:Y:S01]  /*2040*/  HADD2 R34, R34, -1056, -1056 ;  /* 0xe420e42022227430 */ /* 0x000fe20000000000 */
[----:B------:R-:W-:Y:S01]  /*2050*/  LOP3.LUT R46, R22, 0x300030, R67, 0xf8, !PT ;  /* 0x00300030162e7812 */ /* 0x000fe200078ef843 */
[-C--:B------:R-:W-:Y:S01]  /*2060*/  HFMA2 R22, R15, R24.reuse, RZ ;  /* 0x000000180f167231 */ /* 0x080fe200000000ff */
[----:B------:R-:W-:Y:S02]  /*2070*/  LOP3.LUT R30, R61, 0x64006400, RZ, 0xfc, !PT ;  /* 0x640064003d1e7812 */ /* 0x000fe400078efcff */
[----:B------:R-:W-:Y:S01]  /*2080*/  LOP3.LUT R49, R21, 0x300030, R66, 0xf8, !PT ;  /* 0x0030003015317812 */ /* 0x000fe200078ef842 */
[----:B------:R-:W-:-:S02]  /*2090*/  HFMA2 R21, R29, R24, RZ.H0_H0 ;  /* 0x000000181d157231 */ /* 0x000fc400000400ff */
[-C--:B------:R-:W-:Y:S02]  /*20a0*/  HFMA2 R61, R34, R25.reuse, R20 ;  /* 0x00000019223d7231 */ /* 0x080fe40000000014 */
[----:B------:R-:W-:Y:S01]  /*20b0*/  HADD2 R30, R30, -1056, -1056 ;  /* 0xe420e4201e1e7430 */ /* 0x000fe20000000000 */
[----:B------:R-:W-:Y:S01]  /*20c0*/  LOP3.LUT R60, R42, 0x3f003f, RZ, 0xc0, !PT ;  /* 0x003f003f2a3c7812 */ /* 0x000fe200078ec0ff */
[-C--:B------:R-:W-:Y:S02]  /*20d0*/  HFMA2 R63, R28, R25.reuse, R22 ;  /* 0x000000191c3f7231 */ /* 0x080fe40000000016 */
[----:B------:R-:W-:Y:S01]  /*20e0*/  HFMA2 R24, R13, R24, RZ.H0_H0 ;  /* 0x000000180d187231 */ /* 0x000fe200000400ff */
[----:B------:R-:W-:Y:S01]  /*20f0*/  LOP3.LUT R42, R39, 0x64006400, RZ, 0xfc, !PT ;  /* 0x64006400272a7812 */ /* 0x000fe200078efcff */
[-C--:B------:R-:W-:Y:S01]  /*2100*/  HFMA2 R62, R30, R25.reuse, R21 ;  /* 0x000000191e3e7231 */ /* 0x080fe20000000015 */
[----:B------:R-:W-:Y:S01]  /*2110*/  LOP3.LUT R52, R52, 0x64006400, RZ, 0xfc, !PT ;  /* 0x6400640034347812 */ /* 0x000fe200078efcff */
[----:B------:R-:W0:Y:S01]  /*2120*/  LDS.128 R20, [UR4+0x10] ;  /* 0x00001004ff147984 */ /* 0x000e220008000c00 */
        /* <DEDUP_REMOVED lines=13> */
[----:B------:R-:W-:Y:S01]  /*2200*/  HADD2 R38, R24, -1056, -1056 ;  /* 0xe420e42018267430 */ /* 0x000fe20000000000 */
[----:B------:R-:W-:Y:S01]  /*2210*/  LOP3.LUT R24, R53, 0x64006400, RZ, 0xfc, !PT ;  /* 0x6400640035187812 */ /* 0x000fe200078efcff */
[----:B------:R-:W-:Y:S02]  /*2220*/  HADD2 R53, R52, -1056, -1056 ;  /* 0xe420e42034357430 */ /* 0x000fe40000000000 */
        /* <DEDUP_REMOVED lines=22> */
[----:B------:R-:W-:-:S02]  /*2390*/  HADD2 R59, R58, -1056, -1056 ;  /* 0xe420e4203a3b7430 */ /* 0x000fc40000000000 */
[-C--:B0-----:R-:W-:Y:S02]  /*23a0*/  HFMA2 R61, R53, R20.reuse, R61 ;  /* 0x00000014353d7231 */ /* 0x081fe4000000003d */
[----:B------:R-:W-:Y:S02]  /*23b0*/  HADD2 R54, R56, -1056, -1056 ;  /* 0xe420e42038367430 */ /* 0x000fe40000000000 */
[-C--:B------:R-:W-:Y:S02]  /*23c0*/  HFMA2 R63, R57, R20.reuse, R63 ;  /* 0x00000014393f7231 */ /* 0x080fe4000000003f */
[----:B------:R-:W-:Y:S01]  /*23d0*/  HADD2 R56, R24, -1056, -1056 ;  /* 0xe420e42018387430 */ /* 0x000fe20000000000 */
[----:B------:R-:W-:Y:S01]  /*23e0*/  LOP3.LUT R48, R48, 0x64006400, RZ, 0xfc, !PT ;  /* 0x6400640030307812 */ /* 0x000fe200078efcff */
[-C--:B------:R-:W-:Y:S01]  /*23f0*/  HFMA2 R27, R55, R20.reuse, R62 ;  /* 0x00000014371b7231 */ /* 0x080fe2000000003e */
[----:B------:R-:W-:Y:S01]  /*2400*/  LOP3.LUT R25, R49, 0x64006400, RZ, 0xfc, !PT ;  /* 0x6400640031197812 */ /* 0x000fe200078efcff */
[----:B------:R-:W-:-:S02]  /*2410*/  HFMA2 R64, R59, R20, R64 ;  /* 0x000000143b407231 */ /* 0x000fc40000000040 */
[-C--:B------:R-:W-:Y:S01]  /*2420*/  HFMA2 R61, R52, R21.reuse, R61 ;  /* 0x00000015343d7231 */ /* 0x080fe2000000003d */
        /* <DEDUP_REMOVED lines=9> */
[----:B------:R-:W-:Y:S01]  /*24c0*/  HFMA2 R64, R58, R21, R64 ;  /* 0x000000153a407231 */ /* 0x000fe20000000040 */
[----:B------:R-:W-:Y:S01]  /*24d0*/  LOP3.LUT R21, R44, 0x64006400, RZ, 0xfc, !PT ;  /* 0x640064002c157812 */ /* 0x000fe200078efcff */
[----:B------:R-:W-:Y:S02]  /*24e0*/  HADD2 R44, R50, -1056, -1056 ;  /* 0xe420e420322c7430 */ /* 0x000fe40000000000 */
[----:B------:R-:W-:Y:S02]  /*24f0*/  HFMA2 R63, R49, R22, R63 ;  /* 0x00000016313f7231 */ /* 0x000fe4000000003f */
[----:B------:R-:W-:Y:S01]  /*2500*/  HADD2 R48, R24, -1056, -1056 ;  /* 0xe420e42018307430 */ /* 0x000fe20000000000 */
[----:B------:R-:W-:Y:S01]  /*2510*/  LOP3.LUT R26, R46, 0x64006400, RZ, 0xfc, !PT ;  /* 0x640064002e1a7812 */ /* 0x000fe200078efcff */
[----:B------:R-:W-:-:S02]  /*2520*/  HADD2 R45, R20, -1056, -1056 ;  /* 0xe420e420142d7430 */ /* 0x000fc40000000000 */
[-C--:B------:R-:W-:Y:S02]  /*2530*/  HFMA2 R61, R44, R23.reuse, R61 ;  /* 0x000000172c3d7231 */ /* 0x080fe4000000003d */
[----:B------:R-:W-:Y:S02]  /*2540*/  HADD2 R51, R25, -1056, -1056 ;  /* 0xe420e42019337430 */ /* 0x000fe40000000000 */
[-C--:B------:R-:W-:Y:S02]  /*2550*/  HFMA2 R27, R45, R22.reuse, R27 ;  /* 0x000000162d1b7231 */ /* 0x080fe4000000001b */
[----:B------:R-:W-:Y:S02]  /*2560*/  HFMA2 R63, R48, R23, R63 ;  /* 0x00000017303f7231 */ /* 0x000fe4000000003f */
[----:B------:R-:W-:Y:S02]  /*2570*/  HADD2 R46, R21, -1056, -1056 ;  /* 0xe420e420152e7430 */ /* 0x000fe40000000000 */
[----:B------:R-:W-:-:S02]  /*2580*/  HFMA2 R25, R51, R22, R64 ;  /* 0x0000001633197231 */ /* 0x000fc40000000040 */
[----:B------:R-:W-:Y:S02]  /*2590*/  HADD2 R50, R26, -1056, -1056 ;  /* 0xe420e4201a327430 */ /* 0x000fe40000000000 */
[-C--:B------:R-:W-:Y:S02]  /*25a0*/  HFMA2 R27, R46, R23.reuse, R27 ;  /* 0x000000172e1b7231 */ /* 0x080fe4000000001b */
[----:B------:R-:W-:Y:S02]  /*25b0*/  HFMA2 R25, R50, R23, R25 ;  /* 0x0000001732197231 */ /* 0x000fe40000000019 */
[----:B------:R-:W-:Y:S02]  /*25c0*/  HADD2 R61, R61.H0_H0, R61.H1_H1 ;  /* 0x3000003d3d3d7230 */ /* 0x000fe40000000800 */
[----:B------:R-:W-:Y:S02]  /*25d0*/  HADD2 R27, R27.H0_H0, R27.H1_H1 ;  /* 0x3000001b1b1b7230 */ /* 0x000fe40000000800 */
[----:B------:R-:W-:-:S02]  /*25e0*/  HADD2 R63, R63.H0_H0, R63.H1_H1 ;  /* 0x3000003f3f3f7230 */ /* 0x000fc40000000800 */
[----:B------:R-:W-:Y:S01]  /*25f0*/  HADD2 R25, R25.H0_H0, R25.H1_H1 ;  /* 0x3000001919197230 */ /* 0x000fe20000000800 */
[----:B------:R-:W-:-:S04]  /*2600*/  PRMT R61, R61, 0x5410, R27 ;  /* 0x000054103d3d7816 */ /* 0x000fc8000000001b */
[----:B------:R-:W-:Y:S01]  /*2610*/  PRMT R63, R63, 0x5410, R25 ;  /* 0x000054103f3f7816 */ /* 0x000fe20000000019 */
[----:B------:R-:W-:-:S04]  /*2620*/  HFMA2 R10, R61, R95, R10 ;  /* 0x0000005f3d0a7231 */ /* 0x000fc8000000000a */
[----:B------:R-:W-:Y:S01]  /*2630*/  HFMA2 R9, R63, R98, R9 ;  /* 0x000000623f097231 */ /* 0x000fe20000000009 */
[----:B------:R-:W-:Y:S06]  /*2640*/  @!P0 BRA `(.L_x_1282) ;  /* 0x0000000400588947 */ /* 0x000fec0003800000 */
[----:B------:R-:W0:Y:S01]  /*2650*/  LDS.128 R20, [UR4+0x80] ;  /* 0x00008004ff147984 */ /* 0x000e220008000c00 */
        /* <DEDUP_REMOVED lines=85> */
.L_x_1282:
[----:B-----5:R-:W-:-:S04]  /*2bb0*/  IMAD.WIDE R24, R19, 0x4, R32 ;  /* 0x0000000413187825 */ /* 0x020fc800078e0220 */
[C---:B------:R-:W-:Y:S02]  /*2bc0*/  IMAD.WIDE R20, R19.reuse, 0x4, R24 ;  /* 0x0000000413147825 */ /* 0x040fe400078e0218 */
[----:B------:R-:W5:Y:S04]  /*2bd0*/  LDG.E.128.CONSTANT R24, desc[UR6][R24.64] ;  /* 0x0000000618187981 */ /* 0x000f68000c1e9d00 */
[----:B------:R0:W5:Y:S01]  /*2be0*/  LDG.E.128.CONSTANT R28, desc[UR6][R20.64] ;  /* 0x00000006141c7981 */ /* 0x000162000c1e9d00 */
[----:B------:R-:W-:Y:S01]  /*2bf0*/  IMAD.WIDE R32, R19, 0x4, R20 ;  /* 0x0000000413207825 */ /* 0x000fe200078e0214 */
[----:B------:R-:W-:Y:S06]  /*2c00*/  @!P1 BRA `(.L_x_1283) ;  /* 0x00000010001c9947 */ /* 0x000fec0003800000 */
[----:B0-----:R-:W2:Y:S01]  /*2c10*/  LDG.E.128.CONSTANT R20, desc[UR6][R32.64] ;  /* 0x0000000620147981 */ /* 0x001ea2000c1e9d00 */
        /* <DEDUP_REMOVED lines=262> */
.L_x_1283:
[----:B------:R-:W-:Y:S01]  /*3c80*/  VIADD R11, R11, 0x20 ;  /* 0x000000200b0b7836 */ /* 0x000fe20000000000 */
[----:B------:R-:W-:Y:S01]  /*3c90*/  IADD3 R0, P1, PT, R0, 0x80, RZ ;  /* 0x0000008000007810 */ /* 0x000fe20007f3e0ff */
[----:B------:R-:W-:Y:S01]  /*3ca0*/  UIADD3 UR4, UPT, UPT, UR4, 0x40, URZ ;  /* 0x0000004004047890 */ /* 0x000fe2000fffe0ff */
[----:B------:R-:W-:Y:S02]  /*3cb0*/  IMAD.WIDE R32, R19, 0x4, R32 ;  /* 0x0000000413207825 */ /* 0x000fe400078e0220 */
[----:B------:R-:W-:Y:S02]  /*3cc0*/  ISETP.GE.AND P0, PT, R11, R14, PT ;  /* 0x0000000e0b00720c */ /* 0x000fe40003f06270 */
[----:B------:R-:W-:-:S11]  /*3cd0*/  IADD3.X R3, PT, PT, RZ, R3, RZ, P1, !PT ;  /* 0x00000003ff037210 */ /* 0x000fd60000ffe4ff */
[----:B------:R-:W-:Y:S05]  /*3ce0*/  @!P0 BRA `(.L_x_1284) ;  /* 0xffffffdc00408947 */ /* 0x000fea000383ffff */
[----:B0-----:R-:W-:-:S07]  /*3cf0*/  IMAD.WIDE R20, R19, 0x18, R16 ;  /* 0x0000001813147825 */ /* 0x001fce00078e0210 */
.L_x_1281:
[----:B------:R-:W0:Y:S02]  /*3d00*/  LDCU UR5, c[0x0][0x3d0] ;  /* 0x00007a00ff0577ac */ /* 0x000e240008000800 */
[----:B0-----:R-:W-:-:S04]  /*3d10*/  VIMNMX R0, PT, PT, R2, UR5, PT ;  /* 0x0000000502007c48 */ /* 0x001fc8000bfe0100 */
[----:B------:R-:W-:-:S13]  /*3d20*/  ISETP.GT.AND P0, PT, R0, R11, PT ;  /* 0x0000000b0000720c */ /* 0x000fda0003f04270 */
[----:B------:R-:W-:Y:S05]  /*3d30*/  @!P0 BRA `(.L_x_1285) ;  /* 0x0000002000188947 */ /* 0x000fea0003800000 */
[----:B------:R-:W0:Y:S01]  /*3d40*/  LDC.64 R2, c[0x0][0x3b8] ;  /* 0x0000ee00ff027b82 */ /* 0x000e220000000a00 */
[----:B------:R-:W-:Y:S01]  /*3d50*/  UIADD3 UR4, UPT, UPT, UR4, 0xa0, URZ ;  /* 0x000000a004047890 */ /* 0x000fe2000fffe0ff */
[----:B0-----:R-:W-:-:S03]  /*3d60*/  IMAD.WIDE.U32 R2, R11, 0x4, R2 ;  /* 0x000000040b027825 */ /* 0x001fc600078e0002 */
[----:B------:R-:W-:-:S04]  /*3d70*/  IADD3 R2, P0, PT, R2, 0x2, RZ ;  /* 0x0000000202027810 */ /* 0x000fc80007f1e0ff */
[----:B------:R-:W-:-:S09]  /*3d80*/  IADD3.X R3, PT, PT, RZ, R3, RZ, P0, !PT ;  /* 0x00000003ff037210 */ /* 0x000fd200007fe4ff */
.L_x_1287:
[----:B------:R-:W0:Y:S01]  /*3d90*/  LDC.64 R18, c[0x0][0x3a8] ;  /* 0x0000ea00ff127b82 */ /* 0x000e220000000a00 */
[----:B------:R-:W-:-:S13]  /*3da0*/  ISETP.NE.AND P0, PT, R11, R4, PT ;  /* 0x000000040b00720c */ /* 0x000fda0003f05270 */
[----:B------:R-:W-:Y:S01]  /*3db0*/  @!P0 IMAD R16, R12, 0x8, R1 ;  /* 0x000000080c108824 */ /* 0x000fe200078e0201 */
[----:B------:R-:W2:Y:S05]  /*3dc0*/  @!P0 LDG.E.U16.CONSTANT R14, desc[UR6][R2.64] ;  /* 0x00000006020e8981 */ /* 0x000eaa000c1e9500 */
[----:B------:R-:W3:Y:S01]  /*3dd0*/  @!P0 LDL.64 R16, [R16+0x8] ;  /* 0x0000080010108983 */ /* 0x000ee20000100a00 */
[----:B0----5:R-:W-:-:S03]  /*3de0*/  IMAD.WIDE R24, R19, 0x4, R20 ;  /* 0x0000000413187825 */ /* 0x021fc600078e0214 */
[----:B------:R-:W5:Y:S01]  /*3df0*/  LDG.E.128.CONSTANT R20, desc[UR6][R20.64] ;  /* 0x0000000614147981 */ /* 0x000f62000c1e9d00 */
[----:B------:R-:W-:-:S03]  /*3e00*/  IMAD.WIDE R36, R19, 0x4, R24 ;  /* 0x0000000413247825 */ /* 0x000fc600078e0218 */
[----:B------:R-:W5:Y:S01]  /*3e10*/  LDG.E.128.CONSTANT R24, desc[UR6][R24.64] ;  /* 0x0000000618187981 */ /* 0x000f62000c1e9d00 */
[----:B------:R-:W-:-:S03]  /*3e20*/  IMAD.WIDE R96, R19, 0x4, R36 ;  /* 0x0000000413607825 */ /* 0x000fc600078e0224 */
[----:B------:R-:W5:Y:S01]  /*3e30*/  LDG.E.128.CONSTANT R36, desc[UR6][R36.64] ;  /* 0x0000000624247981 */ /* 0x000f62000c1e9d00 */
[----:B------:R-:W0:Y:S01]  /*3e40*/  S2R R47, SR_CTAID.Y ;  /* 0x00000000002f7919 */ /* 0x000e220000002600 */
[----:B------:R-:W-:Y:S02]  /*3e50*/  @!P0 IADD3 R13, PT, PT, R12, 0x1, RZ ;  /* 0x000000010c0d8810 */ /* 0x000fe40007ffe0ff */
[----:B------:R1:W5:Y:S02]  /*3e60*/  LDG.E.128.CONSTANT R28, desc[UR6][R96.64] ;  /* 0x00000006601c7981 */ /* 0x000364000c1e9d00 */
[----:B------:R-:W-:Y:S01]  /*3e70*/  @!P0 MOV R12, R13 ;  /* 0x0000000d000c8202 */ /* 0x000fe20000000f00 */
[----:B0-----:R-:W-:-:S05]  /*3e80*/  IMAD R47, R47, -0x3, R18 ;  /* 0xfffffffd2f2f7824 */ /* 0x001fca00078e0212 */
[----:B------:R-:W-:Y:S01]  /*3e90*/  ISETP.GE.AND P1, PT, R47, 0x1, PT ;  /* 0x000000012f00780c */ /* 0x000fe20003f26270 */
[----:B-1----:R-:W-:-:S04]  /*3ea0*/  IMAD.WIDE R96, R19, 0x4, R96 ;  /* 0x0000000413607825 */ /* 0x002fc800078e0260 */
[----:B--2---:R-:W-:Y:S01]  /*3eb0*/  @!P0 IMAD.IADD R4, R14, 0x1, R11 ;  /* 0x000000010e048824 */ /* 0x004fe200078e020b */
[----:B---3--:R-:W-:Y:S02]  /*3ec0*/  @!P0 PRMT R95, R16, 0x7610, R95 ;  /* 0x00007610105f8816 */ /* 0x008fe4000000005f */
[----:B------:R-:W-:Y:S02]  /*3ed0*/  @!P0 PRMT R98, R17, 0x7610, R98 ;  /* 0x0000761011628816 */ /* 0x000fe40000000062 */
[----:B------:R-:W-:Y:S02]  /*3ee0*/  @!P0 PRMT R95, R95, 0x7610, R16 ;  /* 0x000076105f5f8816 */ /* 0x000fe40000000010 */
[----:B------:R-:W-:Y:S01]  /*3ef0*/  @!P0 PRMT R98, R98, 0x7610, R17 ;  /* 0x0000761062628816 */ /* 0x000fe20000000011 */
[----:B------:R-:W-:Y:S06]  /*3f00*/  @!P1 BRA `(.L_x_1286) ;  /* 0x0000001c00889947 */ /* 0x000fec0003800000 */
[----:B------:R-:W2:Y:S01]  /*3f10*/  LDG.E.128.CONSTANT R32, desc[UR6][R96.64] ;  /* 0x0000000660207981 */ /* 0x000ea2000c1e9d00 */
[----:B-----5:R-:W-:Y:S01]  /*3f20*/  SHF.R.U32.HI R40, RZ, 0xf, R20 ;  /* 0x0000000fff287819 */ /* 0x020fe20000011614 */
[----:B------:R-:W-:Y:S01]  /*3f30*/  HFMA2 R14, -RZ, RZ, 0, 0.03125 ;  /* 0x00002800ff0e7431 */ /* 0x000fe200000001ff */
[----:B------:R-:W-:Y:S02]  /*3f40*/  SHF.R.U32.HI R41, RZ, 0xf, R21 ;  /* 0x0000000fff297819 */ /* 0x000fe40000011615 */
[----:B------:R-:W-:Y:S02]  /*3f50*/  SHF.R.U32.HI R42, RZ, 0xf, R22 ;  /* 0x0000000fff2a7819 */ /* 0x000fe40000011616 */
[----:B------:R-:W-:Y:S02]  /*3f60*/  SHF.R.U32.HI R43, RZ, 0xf, R23 ;  /* 0x0000000fff2b7819 */ /* 0x000fe40000011617 */
[C---:B------:R-:W-:Y:S02]  /*3f70*/  LOP3.LUT R59, R21.reuse, 0x1f001f, RZ, 0xc0, !PT ;  /* 0x001f001f153b7812 */ /* 0x040fe400078ec0ff */
[----:B------:R-:W-:-:S02]  /*3f80*/  LOP3.LUT R44, R21, 0x3e003e0, RZ, 0xc0, !PT ;  /* 0x03e003e0152c7812 */ /* 0x000fc400078ec0ff */
[----:B------:R-:W-:Y:S02]  /*3f90*/  SHF.R.U32.HI R50, RZ, 0xa, R21 ;  /* 0x0000000aff327819 */ /* 0x000fe40000011615 */
[C---:B------:R-:W-:Y:S02]  /*3fa0*/  LOP3.LUT R67, R22.reuse, 0x1f001f, RZ, 0xc0, !PT ;  /* 0x001f001f16437812 */ /* 0x040fe400078ec0ff */
[----:B------:R-:W-:Y:S02]  /*3fb0*/  LOP3.LUT R13, R22, 0x3e003e0, RZ, 0xc0, !PT ;  /* 0x03e003e0160d7812 */ /* 0x000fe400078ec0ff */
[----:B------:R-:W-:Y:S02]  /*3fc0*/  SHF.R.U32.HI R51, RZ, 0xa, R22 ;  /* 0x0000000aff337819 */ /* 0x000fe40000011616 */
[----:B------:R-:W-:Y:S02]  /*3fd0*/  SHF.R.U32.HI R21, RZ, 0xe, R24 ;  /* 0x0000000eff157819 */ /* 0x000fe40000011618 */
[----:B------:R-:W-:-:S02]  /*3fe0*/  LOP3.LUT R62, R24, 0x1f001f, RZ, 0xc0, !PT ;  /* 0x001f001f183e7812 */ /* 0x000fc400078ec0ff */
[----:B------:R-:W-:Y:S02]  /*3ff0*/  LOP3.LUT R16, R24, 0x3e003e0, RZ, 0xc0, !PT ;  /* 0x03e003e018107812 */ /* 0x000fe400078ec0ff */
[----:B------:R-:W-:Y:S02]  /*4000*/  SHF.R.U32.HI R53, RZ, 0xa, R24 ;  /* 0x0000000aff357819 */ /* 0x000fe40000011618 */
[----:B------:R-:W-:Y:S02]  /*4010*/  LOP3.LUT R40, R40, 0x10001, RZ, 0xc0, !PT ;  /* 0x0001000128287812 */ /* 0x000fe400078ec0ff */
[----:B------:R-:W-:Y:S02]  /*4020*/  LOP3.LUT R41, R41, 0x10001, RZ, 0xc0, !PT ;  /* 0x0001000129297812 */ /* 0x000fe400078ec0ff */
[----:B------:R-:W-:Y:S02]  /*4030*/  LOP3.LUT R42, R42, 0x10001, RZ, 0xc0, !PT ;  /* 0x000100012a2a7812 */ /* 0x000fe400078ec0ff */
[----:B------:R-:W-:-:S02]  /*4040*/  LOP3.LUT R43, R43, 0x10001, RZ, 0xc0, !PT ;  /* 0x000100012b2b7812 */ /* 0x000fc400078ec0ff */
[----:B------:R-:W-:Y:S02]  /*4050*/  SHF.R.U32.HI R22, RZ, 0xe, R25 ;  /* 0x0000000eff167819 */ /* 0x000fe40000011619 */
[----:B------:R-:W-:Y:S02]  /*4060*/  SHF.R.U32.HI R85, RZ, 0xe, R26 ;  /* 0x0000000eff557819 */ /* 0x000fe4000001161a */
[----:B------:R-:W-:Y:S02]  /*4070*/  SHF.R.U32.HI R24, RZ, 0xe, R27 ;  /* 0x0000000eff187819 */ /* 0x000fe4000001161b */
[----:B------:R-:W-:Y:S02]  /*4080*/  LOP3.LUT R80, R40, 0x20002, R21, 0xf8, !PT ;  /* 0x0002000228507812 */ /* 0x000fe400078ef815 */
[----:B------:R-:W-:Y:S02]  /*4090*/  LOP3.LUT R71, R41, 0x20002, R22, 0xf8, !PT ;  /* 0x0002000229477812 */ /* 0x000fe400078ef816 */
[----:B------:R-:W-:-:S02]  /*40a0*/  LOP3.LUT R85, R42, 0x20002, R85, 0xf8, !PT ;  /* 0x000200022a557812 */ /* 0x000fc400078ef855 */
[----:B------:R-:W-:Y:S02]  /*40b0*/  LOP3.LUT R69, R43, 0x20002, R24, 0xf8, !PT ;  /* 0x000200022b457812 */ /* 0x000fe400078ef818 */
[----:B------:R-:W0:Y:S01]  /*40c0*/  LDS.128 R40, [UR4+-0xa0] ;  /* 0xffff6004ff287984 */ /* 0x000e220008000c00 */
[C---:B------:R-:W-:Y:S02]  /*40d0*/  LOP3.LUT R57, R20.reuse, 0x1f001f, RZ, 0xc0, !PT ;  /* 0x001f001f14397812 */ /* 0x040fe400078ec0ff */
[----:B------:R-:W-:Y:S02]  /*40e0*/  LOP3.LUT R45, R20, 0x3e003e0, RZ, 0xc0, !PT ;  /* 0x03e003e0142d7812 */ /* 0x000fe400078ec0ff */
[----:B------:R-:W-:Y:S02]  /*40f0*/  SHF.R.U32.HI R49, RZ, 0xa, R20 ;  /* 0x0000000aff317819 */ /* 0x000fe40000011614 */
[C---:B------:R-:W-:Y:S02]  /*4100*/  LOP3.LUT R66, R27.reuse, 0x1f001f, RZ, 0xc0, !PT ;  /* 0x001f001f1b427812 */ /* 0x040fe400078ec0ff */
        /* <DEDUP_REMOVED lines=8> */
[----:B------:R-:W-:Y:S02]  /*4190*/  LOP3.LUT R26, R29, 0x3e003e0, RZ, 0xc0, !PT ;  /* 0x03e003e01d1a7812 */ /* 0x000fe400078ec0ff */
[----:B------:R-:W-:Y:S02]  /*41a0*/  LOP3.LUT R61, R13, 0x64006400, RZ, 0xfc, !PT ;  /* 0x640064000d3d7812 */ /* 0x000fe400078efcff */
[----:B------:R-:W-:Y:S02]  /*41b0*/  LOP3.LUT R64, R25, 0x1f001f, RZ, 0xc0, !PT ;  /* 0x001f001f19407812 */ /* 0x000fe400078ec0ff */
[----:B------:R-:W-:Y:S01]  /*41c0*/  SHF.R.U32.HI R55, RZ, 0xa, R25 ;  /* 0x0000000aff377819 */ /* 0x000fe20000011619 */
[----:B------:R-:W-:Y:S01]  /*41d0*/  HFMA2 R60, R61, R14.H0_H0, -48, -48 ;  /* 0xd200d2003d3c7431 */ /* 0x000fe2000004000e */
[----:B------:R-:W-:-:S02]  /*41e0*/  LOP3.LUT R17, R17, 0x64006400, RZ, 0xfc, !PT ;  /* 0x6400640011117812 */ /* 0x000fc400078efcff */
[----:B------:R-:W-:Y:S02]  /*41f0*/  LOP3.LUT R75, R27, 0x64006400, RZ, 0xfc, !PT ;  /* 0x640064001b4b7812 */ /* 0x000fe400078efcff */
[----:B------:R-:W-:Y:S01]  /*4200*/  LOP3.LUT R46, R30, 0x3e003e0, RZ, 0xc0, !PT ;  /* 0x03e003e01e2e7812 */ /* 0x000fe200078ec0ff */
[-C--:B------:R-:W-:Y:S01]  /*4210*/  HFMA2 R61, R17, R14.reuse.H0_H0, -48, -48 ;  /* 0xd200d200113d7431 */ /* 0x080fe2000004000e */
[----:B------:R-:W-:Y:S02]  /*4220*/  LOP3.LUT R25, R24, 0x64006400, RZ, 0xfc, !PT ;  /* 0x6400640018197812 */ /* 0x000fe400078efcff */
[----:B------:R-:W-:Y:S02]  /*4230*/  LOP3.LUT R27, R26, 0x64006400, RZ, 0xfc, !PT ;  /* 0x640064001a1b7812 */ /* 0x000fe400078efcff */
[----:B------:R-:W-:Y:S02]  /*4240*/  LOP3.LUT R81, R20, 0x64006400, RZ, 0xfc, !PT ;  /* 0x6400640014517812 */ /* 0x000fe400078efcff */
        /* <DEDUP_REMOVED lines=15> */
[----:B------:R-:W-:Y:S01]  /*4340*/  LOP3.LUT R67, R67, 0x64006400, RZ, 0xfc, !PT ;  /* 0x6400640043437812 */ /* 0x000fe200078efcff */
[----:B------:R-:W-:Y:S01]  /*4350*/  HFMA2 R63, R63, R14.H0_H0, -48, -48 ;  /* 0xd200d2003f3f7431 */ /* 0x000fe2000004000e */
[----:B------:R-:W-:Y:S02]  /*4360*/  LOP3.LUT R68, R23, 0x1f001f, RZ, 0xc0, !PT ;  /* 0x001f001f17447812 */ /* 0x000fe400078ec0ff */
[----:B------:R-:W-:-:S02]  /*4370*/  SHF.R.U32.HI R52, RZ, 0xa, R23 ;  /* 0x0000000aff347819 */ /* 0x000fc40000011617 */
        /* <DEDUP_REMOVED lines=37> */
[----:B------:R-:W-:Y:S01]  /*45d0*/  SHF.R.U32.HI R78, RZ, 0xd, R37 ;  /* 0x0000000dff4e7819 */ /* 0x000fe20000011625 */
[----:B------:R-:W-:Y:S01]  /*45e0*/  HADD2 R56, R56, -1040, -1040 ;  /* 0xe410e41038387430 */ /* 0x000fe20000000000 */
[----:B------:R-:W-:Y:S01]  /*45f0*/  SHF.R.U32.HI R82, RZ, 0xd, R39 ;  /* 0x0000000dff527819 */ /* 0x000fe20000011627 */
[----:B------:R-:W-:Y:S01]  /*4600*/  HADD2 R58, R58, -1040, -1040 ;  /* 0xe410e4103a3a7430 */ /* 0x000fe20000000000 */
[----:B------:R-:W-:Y:S02]  /*4610*/  ISETP.NE.AND P0, PT, R47, 0x1, PT ;  /* 0x000000012f00780c */ /* 0x000fe40003f05270 */
[----:B--2---:R-:W-:-:S02]  /*4620*/  LOP3.LUT R24, R32, 0x3e003e0, RZ, 0xc0, !PT ;  /* 0x03e003e020187812 */ /* 0x004fc400078ec0ff */
        /* <DEDUP_REMOVED lines=9> */
[----:B------:R-:W1:Y:S01]  /*46c0*/  LDS.128 R24, [UR4+-0x90] ;  /* 0xffff7004ff187984 */ /* 0x000e620008000c00 */
[----:B------:R-:W-:Y:S01]  /*46d0*/  LOP3.LUT R75, R16, 0x64006400, RZ, 0xfc, !PT ;  /* 0x64006400104b7812 */ /* 0x000fe200078efcff */
[----:B------:R-:W-:-:S02]  /*46e0*/  HFMA2 R16, R73, R14.H0_H0, -48, -48 ;  /* 0xd200d20049107431 */ /* 0x000fc4000004000e */
[----:B0-----:R-:W-:Y:S01]  /*46f0*/  HFMA2 R73, R57, R40, RZ ;  /* 0x0000002839497231 */ /* 0x001fe200000000ff */
[----:B------:R-:W-:Y:S01]  /*4700*/  LOP3.LUT R87, R87, 0x64006400, RZ, 0xfc, !PT ;  /* 0x6400640057577812 */ /* 0x000fe200078efcff */
[----:B------:R-:W-:Y:S01]  /*4710*/  HFMA2 R14, R75, R14.H0_H0, -48, -48 ;  /* 0xd200d2004b0e7431 */ /* 0x000fe2000004000e */
[----:B------:R-:W-:Y:S01]  /*4720*/  SHF.R.U32.HI R86, RZ, 0xb, R35 ;  /* 0x0000000bff567819 */ /* 0x000fe20000011623 */
[----:B------:R-:W-:Y:S01]  /*4730*/  HADD2 R75, R59, -1040, -1040 ;  /* 0xe410e4103b4b7430 */ /* 0x000fe20000000000 */
[----:B------:R-:W-:Y:S01]  /*4740*/  SHF.R.U32.HI R91, RZ, 0xa, R34 ;  /* 0x0000000aff5b7819 */ /* 0x000fe20000011622 */
[----:B------:R-:W-:Y:S02]  /*4750*/  HADD2 R59, R68, -1040, -1040 ;  /* 0xe410e410443b7430 */ /* 0x000fe40000000000 */
[-C--:B------:R-:W-:Y:S02]  /*4760*/  HFMA2 R68, R79, R40.reuse, RZ ;  /* 0x000000284f447231 */ /* 0x080fe400000000ff */
[-C--:B------:R-:W-:Y:S01]  /*4770*/  HFMA2 R67, R75, R40.reuse, RZ.H0_H0 ;  /* 0x000000284b437231 */ /* 0x080fe200000400ff */
[----:B------:R-:W-:Y:S01]  /*4780*/  LOP3.LUT R91, R91, 0x1f001f, RZ, 0xc0, !PT ;  /* 0x001f001f5b5b7812 */ /* 0x000fe200078ec0ff */
[----:B------:R-:W-:Y:S01]  /*4790*/  HFMA2 R74, R59, R40, RZ.H0_H0 ;  /* 0x000000283b4a7231 */ /* 0x000fe200000400ff */
[----:B------:R-:W-:Y:S01]  /*47a0*/  SHF.R.U32.HI R93, RZ, 0xa, R33 ;  /* 0x0000000aff5d7819 */ /* 0x000fe20000011621 */
[----:B------:R-:W-:-:S02]  /*47b0*/  HFMA2 R40, R70, R41, R67 ;  /* 0x0000002946287231 */ /* 0x000fc40000000043 */
        /* <DEDUP_REMOVED lines=11> */
[----:B------:R-:W-:Y:S01]  /*4870*/  HADD2 R49, R73, -1040, -1040 ;  /* 0xe410e41049317430 */ /* 0x000fe20000000000 */
[----:B------:R-:W-:Y:S01]  /*4880*/  SHF.R.U32.HI R89, RZ, 0xa, R35 ;  /* 0x0000000aff597819 */ /* 0x000fe20000011623 */
[----:B------:R-:W-:Y:S01]  /*4890*/  HADD2 R68, R62, -1040, -1040 ;  /* 0xe410e4103e447430 */ /* 0x000fe20000000000 */
[----:B------:R-:W-:Y:S01]  /*48a0*/  LOP3.LUT R62, R38, 0x1f001f, RZ, 0xc0, !PT ;  /* 0x001f001f263e7812 */ /* 0x000fe200078ec0ff */
[----:B------:R-:W-:Y:S02]  /*48b0*/  HFMA2 R73, R49, R42, R41 ;  /* 0x0000002a31497231 */ /* 0x000fe40000000029 */
[-C--:B------:R-:W-:Y:S02]  /*48c0*/  HFMA2 R41, R52, R43.reuse, R67 ;  /* 0x0000002b34297231 */ /* 0x080fe40000000043 */
[-C--:B------:R-:W-:Y:S01]  /*48d0*/  HFMA2 R40, R66, R43.reuse, R40 ;  /* 0x0000002b42287231 */ /* 0x080fe20000000028 */
[----:B------:R-:W-:Y:S01]  /*48e0*/  LOP3.LUT R67, R36, 0x1f001f, RZ, 0xc0, !PT ;  /* 0x001f001f24437812 */ /* 0x000fe200078ec0ff */
[----:B------:R-:W-:-:S02]  /*48f0*/  HFMA2 R42, R68, R43, R65 ;  /* 0x0000002b442a7231 */ /* 0x000fc40000000041 */
[----:B------:R-:W-:Y:S01]  /*4900*/  HFMA2 R43, R50, R43, R73 ;  /* 0x0000002b322b7231 */ /* 0x000fe20000000049 */
[----:B------:R-:W-:Y:S01]  /*4910*/  LOP3.LUT R65, R37, 0x1f001f, RZ, 0xc0, !PT ;  /* 0x001f001f25417812 */ /* 0x000fe200078ec0ff */
[----:B------:R-:W-:Y:S01]  /*4920*/  HADD2 R87, R87, -1040, -1040 ;  /* 0xe410e41057577430 */ /* 0x000fe20000000000 */
[----:B------:R-:W-:Y:S01]  /*4930*/  LOP3.LUT R67, R67, 0x64006400, RZ, 0xfc, !PT ;  /* 0x6400640043437812 */ /* 0x000fe200078efcff */
[-C--:B-1----:R-:W-:Y:S02]  /*4940*/  HFMA2 R73, R61, R24.reuse, R40 ;  /* 0x000000183d497231 */ /* 0x082fe40000000028 */
        /* <DEDUP_REMOVED lines=18> */
[-C--:B------:R-:W-:Y:S01]  /*4a70*/  HFMA2 R73, R62, R25.reuse, R73 ;  /* 0x000000193e497231 */ /* 0x080fe20000000049 */
[----:B------:R-:W-:Y:S01]  /*4a80*/  SHF.R.U32.HI R39, RZ, 0xa, R39 ;  /* 0x0000000aff277819 */ /* 0x000fe20000011627 */
[----:B------:R-:W-:Y:S02]  /*4a90*/  HFMA2 R25, R58, R25, R40 ;  /* 0x000000193a197231 */ /* 0x000fe40000000028 */
[-C--:B------:R-:W-:Y:S01]  /*4aa0*/  HFMA2 R76, R53, R26.reuse, R74 ;  /* 0x0000001a354c7231 */ /* 0x080fe2000000004a */
[----:B------:R-:W0:Y:S01]  /*4ab0*/  LDS.128 R40, [UR4+-0x80] ;  /* 0xffff8004ff287984 */ /* 0x000e220008000c00 */
[----:B------:R-:W-:Y:S01]  /*4ac0*/  HADD2 R65, R65, -1040, -1040 ;  /* 0xe410e41041417430 */ /* 0x000fe20000000000 */
[----:B------:R-:W-:Y:S01]  /*4ad0*/  LOP3.LUT R37, R37, 0x1f001f, RZ, 0xc0, !PT ;  /* 0x001f001f25257812 */ /* 0x000fe200078ec0ff */
        /* <DEDUP_REMOVED lines=8> */
[-C--:B------:R-:W-:Y:S02]  /*4b60*/  HFMA2 R74, R48, R27.reuse, R24 ;  /* 0x0000001b304a7231 */ /* 0x080fe40000000018 */
[-C--:B------:R-:W-:Y:S01]  /*4b70*/  HFMA2 R24, R46, R27.reuse, R73 ;  /* 0x0000001b2e187231 */ /* 0x080fe20000000049 */
[----:B------:R-:W-:Y:S01]  /*4b80*/  LOP3.LUT R93, R93, 0x1f001f, RZ, 0xc0, !PT ;  /* 0x001f001f5d5d7812 */ /* 0x000fe200078ec0ff */
[----:B------:R-:W-:Y:S01]  /*4b90*/  HFMA2 R76, R22, R27, R25 ;  /* 0x0000001b164c7231 */ /* 0x000fe20000000019 */
[----:B------:R-:W-:Y:S01]  /*4ba0*/  LOP3.LUT R27, R71, 0x40004, R78, 0xf8, !PT ;  /* 0x00040004471b7812 */ /* 0x000fe200078ef84e */
[----:B------:R-:W-:Y:S01]  /*4bb0*/  HADD2 R73, R37, -1040, -1040 ;  /* 0xe410e41025497430 */ /* 0x000fe20000000000 */
[----:B------:R-:W-:Y:S02]  /*4bc0*/  SHF.R.U32.HI R25, RZ, 0xd, R36 ;  /* 0x0000000dff197819 */ /* 0x000fe40000011624 */
[----:B------:R-:W-:-:S02]  /*4bd0*/  SHF.R.U32.HI R78, RZ, 0xd, R38 ;  /* 0x0000000dff4e7819 */ /* 0x000fc40000011626 */
[----:B------:R-:W-:Y:S02]  /*4be0*/  SHF.R.U32.HI R36, RZ, 0xa, R36 ;  /* 0x0000000aff247819 */ /* 0x000fe40000011624 */
[----:B------:R-:W-:Y:S02]  /*4bf0*/  SHF.R.U32.HI R38, RZ, 0xa, R38 ;  /* 0x0000000aff267819 */ /* 0x000fe40000011626 */
[----:B------:R-:W-:Y:S02]  /*4c00*/  LOP3.LUT R36, R36, 0x1f001f, RZ, 0xc0, !PT ;  /* 0x001f001f24247812 */ /* 0x000fe400078ec0ff */
[----:B------:R-:W-:Y:S02]  /*4c10*/  LOP3.LUT R38, R38, 0x1f001f, RZ, 0xc0, !PT ;  /* 0x001f001f26267812 */ /* 0x000fe400078ec0ff */
[----:B------:R-:W-:Y:S02]  /*4c20*/  LOP3.LUT R36, R36, 0x64006400, RZ, 0xfc, !PT ;  /* 0x6400640024247812 */ /* 0x000fe400078efcff */
[----:B------:R-:W-:-:S02]  /*4c30*/  LOP3.LUT R38, R38, 0x64006400, RZ, 0xfc, !PT ;  /* 0x6400640026267812 */ /* 0x000fc400078efcff */
[----:B------:R-:W-:Y:S01]  /*4c40*/  LOP3.LUT R80, R80, 0x40004, R25, 0xf8, !PT ;  /* 0x0004000450507812 */ /* 0x000fe200078ef819 */
[----:B------:R-:W-:Y:S01]  /*4c50*/  HADD2 R77, R36, -1040, -1040 ;  /* 0xe410e410244d7430 */ /* 0x000fe20000000000 */
[----:B------:R-:W-:Y:S01]  /*4c60*/  LOP3.LUT R25, R69, 0x40004, R82, 0xf8, !PT ;  /* 0x0004000445197812 */ /* 0x000fe200078ef852 */
[----:B------:R-:W-:Y:S01]  /*4c70*/  HADD2 R71, R38, -1040, -1040 ;  /* 0xe410e41026477430 */ /* 0x000fe20000000000 */
[----:B------:R-:W-:Y:S01]  /*4c80*/  LOP3.LUT R36, R28, 0x1f001f, RZ, 0xc0, !PT ;  /* 0x001f001f1c247812 */ /* 0x000fe200078ec0ff */
[----:B------:R-:W-:Y:S01]  /*4c90*/  HADD2 R69, R39, -1040, -1040 ;  /* 0xe410e41027457430 */ /* 0x000fe20000000000 */
[----:B------:R-:W-:Y:S01]  /*4ca0*/  LOP3.LUT R85, R85, 0x40004, R78, 0xf8, !PT ;  /* 0x0004000455557812 */ /* 0x000fe200078ef84e */
[-C--:B0-----:R-:W-:Y:S02]  /*4cb0*/  HFMA2 R38, R73, R40.reuse, R24 ;  /* 0x0000002849267231 */ /* 0x081fe40000000018 */
[-C--:B------:R-:W-:Y:S02]  /*4cc0*/  HFMA2 R39, R77, R40.reuse, R74 ;  /* 0x000000284d277231 */ /* 0x080fe4000000004a */
[----:B------:R-:W-:-:S02]  /*4cd0*/  HFMA2 R24, R69, R40, R76 ;  /* 0x0000002845187231 */ /* 0x000fc4000000004c */
[----:B------:R-:W-:Y:S01]  /*4ce0*/  HFMA2 R37, R71, R40, R26 ;  /* 0x0000002847257231 */ /* 0x000fe2000000001a */
        /* <DEDUP_REMOVED lines=8> */
[----:B------:R-:W-:Y:S01]  /*4d70*/  HADD2 R78, R36, -1040, -1040 ;  /* 0xe410e410244e7430 */ /* 0x000fe20000000000 */
[--C-:B------:R-:W-:Y:S01]  /*4d80*/  SHF.R.U32.HI R36, RZ, 0xc, R29.reuse ;  /* 0x0000000cff247819 */ /* 0x100fe2000001161d */
[----:B------:R-:W-:Y:S01]  /*4d90*/  HADD2 R40, R82, -1040, -1040 ;  /* 0xe410e41052287430 */ /* 0x000fe20000000000 */
[----:B------:R-:W-:Y:S01]  /*4da0*/  SHF.R.U32.HI R29, RZ, 0xa, R29 ;  /* 0x0000000aff1d7819 */ /* 0x000fe2000001161d */
[----:B------:R-:W-:-:S02]  /*4db0*/  HADD2 R76, R26, -1040, -1040 ;  /* 0xe410e4101a4c7430 */ /* 0x000fc40000000000 */
[-C--:B------:R-:W-:Y:S01]  /*4dc0*/  HFMA2 R37, R74, R41.reuse, R37 ;  /* 0x000000294a257231 */ /* 0x080fe20000000025 */
[----:B------:R-:W-:Y:S01]  /*4dd0*/  LOP3.LUT R36, R27, 0x80008, R36, 0xf8, !PT ;  /* 0x000800081b247812 */ /* 0x000fe200078ef824 */
[-C--:B------:R-:W-:Y:S02]  /*4de0*/  HFMA2 R26, R78, R41.reuse, R39 ;  /* 0x000000294e1a7231 */ /* 0x080fe40000000027 */
[-C--:B------:R-:W-:Y:S01]  /*4df0*/  HFMA2 R38, R76, R41.reuse, R38 ;  /* 0x000000294c267231 */ /* 0x080fe20000000026 */
[--C-:B------:R-:W-:Y:S01]  /*4e00*/  SHF.R.U32.HI R39, RZ, 0xc, R28.reuse ;  /* 0x0000000cff277819 */ /* 0x100fe2000001161c */
[----:B------:R-:W-:Y:S01]  /*4e10*/  HFMA2 R41, R40, R41, R24 ;  /* 0x0000002928297231 */ /* 0x000fe20000000018 */
[----:B------:R-:W-:Y:S01]  /*4e20*/  SHF.R.U32.HI R28, RZ, 0xa, R28 ;  /* 0x0000000aff1c7819 */ /* 0x000fe2000001161c */
[-C--:B------:R-:W-:Y:S02]  /*4e30*/  HFMA2 R38, R17, R42.reuse, R38 ;  /* 0x0000002a11267231 */ /* 0x080fe40000000026 */
[----:B------:R-:W-:-:S02]  /*4e40*/  HFMA2 R24, R15, R42, R37 ;  /* 0x0000002a0f187231 */ /* 0x000fc40000000025 */
[-C--:B------:R-:W-:Y:S02]  /*4e50*/  HFMA2 R37, R13, R42.reuse, R41 ;  /* 0x0000002a0d257231 */ /* 0x080fe40000000029 */
[----:B------:R-:W-:Y:S01]  /*4e60*/  HFMA2 R26, R21, R42, R26 ;  /* 0x0000002a151a7231 */ /* 0x000fe2000000001a */
[--C-:B------:R-:W-:Y:S02]  /*4e70*/  SHF.R.U32.HI R42, RZ, 0xc, R30.reuse ;  /* 0x0000000cff2a7819 */ /* 0x100fe4000001161e */
[----:B------:R-:W-:Y:S02]  /*4e80*/  SHF.R.U32.HI R30, RZ, 0xa, R30 ;  /* 0x0000000aff1e7819 */ /* 0x000fe4000001161e */
[----:B------:R-:W-:Y:S02]  /*4e90*/  LOP3.LUT R85, R85, 0x80008, R42, 0xf8, !PT ;  /* 0x0008000855557812 */ /* 0x000fe400078ef82a */
[----:B------:R-:W-:Y:S02]  /*4ea0*/  LOP3.LUT R30, R30, 0x1f001f, RZ, 0xc0, !PT ;  /* 0x001f001f1e1e7812 */ /* 0x000fe400078ec0ff */
[----:B------:R-:W-:-:S02]  /*4eb0*/  SHF.R.U32.HI R42, RZ, 0xc, R31 ;  /* 0x0000000cff2a7819 */ /* 0x000fc4000001161f */
[----:B------:R-:W-:Y:S02]  /*4ec0*/  LOP3.LUT R30, R30, 0x64006400, RZ, 0xfc, !PT ;  /* 0x640064001e1e7812 */ /* 0x000fe400078efcff */
[----:B------:R-:W-:Y:S02]  /*4ed0*/  LOP3.LUT R28, R28, 0x1f001f, RZ, 0xc0, !PT ;  /* 0x001f001f1c1c7812 */ /* 0x000fe400078ec0ff */
[----:B------:R-:W-:Y:S02]  /*4ee0*/  SHF.R.U32.HI R31, RZ, 0xa, R31 ;  /* 0x0000000aff1f7819 */ /* 0x000fe4000001161f */
[----:B------:R-:W-:Y:S01]  /*4ef0*/  LOP3.LUT R39, R80, 0x80008, R39, 0xf8, !PT ;  /* 0x0008000850277812 */ /* 0x000fe200078ef827 */
[----:B------:R-:W-:Y:S01]  /*4f00*/  HADD2 R80, R30, -1040, -1040 ;  /* 0xe410e4101e507430 */ /* 0x000fe20000000000 */
[----:B------:R-:W-:Y:S02]  /*4f10*/  LOP3.LUT R28, R28, 0x64006400, RZ, 0xfc, !PT ;  /* 0x640064001c1c7812 */ /* 0x000fe400078efcff */
[----:B------:R-:W-:-:S02]  /*4f20*/  LOP3.LUT R31, R31, 0x1f001f, RZ, 0xc0, !PT ;  /* 0x001f001f1f1f7812 */ /* 0x000fc400078ec0ff */
[----:B------:R-:W-:Y:S01]  /*4f30*/  LOP3.LUT R41, R25, 0x80008, R42, 0xf8, !PT ;  /* 0x0008000819297812 */ /* 0x000fe200078ef82a */
[----:B------:R-:W-:Y:S01]  /*4f40*/  HADD2 R84, R28, -1040, -1040 ;  /* 0xe410e4101c547430 */ /* 0x000fe20000000000 */
[----:B------:R-:W-:Y:S01]  /*4f50*/  LOP3.LUT R31, R31, 0x64006400, RZ, 0xfc, !PT ;  /* 0x640064001f1f7812 */ /* 0x000fe200078efcff */
[-C--:B------:R-:W-:Y:S01]  /*4f60*/  HFMA2 R30, R80, R43.reuse, R24 ;  /* 0x0000002b501e7231 */ /* 0x080fe20000000018 */
[----:B------:R-:W-:Y:S02]  /*4f70*/  SHF.R.U32.HI R24, RZ, 0xb, R32 ;  /* 0x0000000bff187819 */ /* 0x000fe40000011620 */
[----:B------:R-:W-:Y:S01]  /*4f80*/  LOP3.LUT R29, R29, 0x1f001f, RZ, 0xc0, !PT ;  /* 0x001f001f1d1d7812 */ /* 0x000fe200078ec0ff */
[----:B------:R-:W-:Y:S02]  /*4f90*/  HADD2 R42, R31, -1040, -1040 ;  /* 0xe410e4101f2a7430 */ /* 0x000fe40000000000 */
[----:B------:R-:W-:Y:S01]  /*4fa0*/  HFMA2 R31, R84, R43, R26 ;  /* 0x0000002b541f7231 */ /* 0x000fe2000000001a */
[----:B------:R-:W-:-:S02]  /*4fb0*/  LOP3.LUT R39, R39, 0x100010, R24, 0xf8, !PT ;  /* 0x0010001027277812 */ /* 0x000fc400078ef818 */
[----:B------:R-:W0:Y:S01]  /*4fc0*/  LDS.128 R24, [UR4+-0x70] ;  /* 0xffff9004ff187984 */ /* 0x000e220008000c00 */
[----:B------:R-:W-:Y:S01]  /*4fd0*/  LOP3.LUT R29, R29, 0x64006400, RZ, 0xfc, !PT ;  /* 0x640064001d1d7812 */ /* 0x000fe200078efcff */
[-C--:B------:R-:W-:Y:S01]  /*4fe0*/  HFMA2 R37, R42, R43.reuse, R37 ;  /* 0x0000002b2a257231 */ /* 0x080fe20000000025 */
[----:B------:R-:W-:Y:S02]  /*4ff0*/  SHF.R.U32.HI R28, RZ, 0xb, R34 ;  /* 0x0000000bff1c7819 */ /* 0x000fe40000011622 */
[----:B------:R-:W-:Y:S01]  /*5000*/  LOP3.LUT R39, R39, 0x64006400, RZ, 0xfc, !PT ;  /* 0x6400640027277812 */ /* 0x000fe200078efcff */
[----:B------:R-:W-:Y:S01]  /*5010*/  HADD2 R82, R29, -1040, -1040 ;  /* 0xe410e4101d527430 */ /* 0x000fe20000000000 */
[----:B------:R-:W-:Y:S02]  /*5020*/  SHF.R.U32.HI R29, RZ, 0xb, R33 ;  /* 0x0000000bff1d7819 */ /* 0x000fe40000011621 */
[----:B------:R-:W-:Y:S01]  /*5030*/  LOP3.LUT R28, R85, 0x100010, R28, 0xf8, !PT ;  /* 0x00100010551c7812 */ /* 0x000fe200078ef81c */
[----:B------:R-:W-:Y:S01]  /*5040*/  HFMA2 R38, R82, R43, R38 ;  /* 0x0000002b52267231 */ /* 0x000fe20000000026 */
[----:B------:R-:W-:Y:S01]  /*5050*/  LOP3.LUT R43, R34, 0x1f001f, RZ, 0xc0, !PT ;  /* 0x001f001f222b7812 */ /* 0x000fe200078ec0ff */
[----:B------:R-:W-:Y:S01]  /*5060*/  HADD2 R94, R39, -1040, -1040 ;  /* 0xe410e410275e7430 */ /* 0x000fe20000000000 */
[----:B------:R-:W-:-:S02]  /*5070*/  LOP3.LUT R36, R36, 0x100010, R29, 0xf8, !PT ;  /* 0x0010001024247812 */ /* 0x000fc400078ef81d */
[----:B------:R-:W-:Y:S02]  /*5080*/  LOP3.LUT R43, R43, 0x64006400, RZ, 0xfc, !PT ;  /* 0x640064002b2b7812 */ /* 0x000fe400078efcff */
[----:B------:R-:W-:Y:S02]  /*5090*/  LOP3.LUT R29, R41, 0x100010, R86, 0xf8, !PT ;  /* 0x00100010291d7812 */ /* 0x000fe400078ef856 */
[----:B------:R-:W-:Y:S01]  /*50a0*/  SHF.R.U32.HI R86, RZ, 0xa, R32 ;  /* 0x0000000aff567819 */ /* 0x000fe20000011620 */
[----:B------:R-:W-:Y:S01]  /*50b0*/  HADD2 R43, R43, -1040, -1040 ;  /* 0xe410e4102b2b7430 */ /* 0x000fe20000000000 */
[----:B------:R-:W-:Y:S02]  /*50c0*/  LOP3.LUT R85, R33, 0x1f001f, RZ, 0xc0, !PT ;  /* 0x001f001f21557812 */ /* 0x000fe400078ec0ff */
        /* <DEDUP_REMOVED lines=79> */
[----:B------:R-:W0:Y:S02]  /*55c0*/  LDS.128 R24, [UR4] ;  /* 0x00000004ff187984 */ /* 0x000e240008000c00 */
        /* <DEDUP_REMOVED lines=57> */
[----:B------:R-:W-:Y:S01]  /*5960*/  HFMA2 R60, R51, R26, R60 ;  /* 0x0000001a333c7231 */ /* 0x000fe2000000003c */
[----:B------:R-:W-:Y:S01]  /*5970*/  LDS.128 R36, [UR4+0x90] ;  /* 0x00009004ff247984 */ /* 0x000fe20008000c00 */
[-C--:B-1----:R-:W-:Y:S02]  /*5980*/  HFMA2 R61, R61, R28.reuse, R33 ;  /* 0x0000001c3d3d7231 */ /* 0x082fe40000000021 */
[----:B------:R-:W-:-:S02]  /*5990*/  HFMA2 R25, R23, R28, R25 ;  /* 0x0000001c17197231 */ /* 0x000fc40000000019 */
[----:B------:R-:W-:Y:S02]  /*59a0*/  HFMA2 R68, R68, R27, R34 ;  /* 0x0000001b44447231 */ /* 0x000fe40000000022 */
[----:B------:R-:W-:Y:S01]  /*59b0*/  HFMA2 R25, R58, R29, R25 ;  /* 0x0000001d3a197231 */ /* 0x000fe20000000019 */
[----:B------:R-:W0:Y:S01]  /*59c0*/  LDS.128 R32, [UR4+0x80] ;  /* 0x00008004ff207984 */ /* 0x000e220008000c00 */
[----:B------:R-:W-:Y:S02]  /*59d0*/  HFMA2 R60, R52, R27, R60 ;  /* 0x0000001b343c7231 */ /* 0x000fe4000000003c */
[----:B------:R-:W-:Y:S02]  /*59e0*/  HFMA2 R25, R55, R30, R25 ;  /* 0x0000001e37197231 */ /* 0x000fe40000000019 */
        /* <DEDUP_REMOVED lines=8> */
[-C--:B------:R-:W-:Y:S02]  /*5a70*/  HFMA2 R67, R67, R30.reuse, R68 ;  /* 0x0000001e43437231 */ /* 0x080fe40000000044 */
[----:B------:R-:W-:Y:S02]  /*5a80*/  HFMA2 R60, R53, R30, R60 ;  /* 0x0000001e353c7231 */ /* 0x000fe4000000003c */
[-C--:B------:R-:W-:Y:S02]  /*5a90*/  HFMA2 R67, R48, R31.reuse, R67 ;  /* 0x0000001f30437231 */ /* 0x080fe40000000043 */
[----:B------:R-:W-:Y:S02]  /*5aa0*/  HFMA2 R60, R44, R31, R60 ;  /* 0x0000001f2c3c7231 */ /* 0x000fe4000000003c */
[-C--:B0-----:R-:W-:Y:S02]  /*5ab0*/  HFMA2 R67, R77, R32.reuse, R67 ;  /* 0x000000204d437231 */ /* 0x081fe40000000043 */
[----:B------:R-:W-:-:S02]  /*5ac0*/  HFMA2 R25, R69, R32, R25 ;  /* 0x0000002045197231 */ /* 0x000fc40000000019 */
[-C--:B------:R-:W-:Y:S02]  /*5ad0*/  HFMA2 R60, R71, R32.reuse, R60 ;  /* 0x00000020473c7231 */ /* 0x080fe4000000003c */
[----:B------:R-:W-:Y:S02]  /*5ae0*/  HFMA2 R65, R73, R32, R65 ;  /* 0x0000002049417231 */ /* 0x000fe40000000041 */
[-C--:B------:R-:W-:Y:S02]  /*5af0*/  HFMA2 R25, R40, R33.reuse, R25 ;  /* 0x0000002128197231 */ /* 0x080fe40000000019 */
[-C--:B------:R-:W-:Y:S02]  /*5b00*/  HFMA2 R65, R76, R33.reuse, R65 ;  /* 0x000000214c417231 */ /* 0x080fe40000000041 */
[-C--:B------:R-:W-:Y:S02]  /*5b10*/  HFMA2 R67, R78, R33.reuse, R67 ;  /* 0x000000214e437231 */ /* 0x080fe40000000043 */
[----:B------:R-:W-:-:S02]  /*5b20*/  HFMA2 R60, R74, R33, R60 ;  /* 0x000000214a3c7231 */ /* 0x000fc4000000003c */
[----:B------:R-:W-:-:S04]  /*5b30*/  HFMA2 R65, R17, R34, R65 ;  /* 0x0000002211417231 */ /* 0x000fc80000000041 */
[-C--:B------:R-:W-:Y:S02]  /*5b40*/  HFMA2 R65, R82, R35.reuse, R65 ;  /* 0x0000002352417231 */ /* 0x080fe40000000041 */
[-C--:B------:R-:W-:Y:S02]  /*5b50*/  HFMA2 R67, R21, R34.reuse, R67 ;  /* 0x0000002215437231 */ /* 0x080fe40000000043 */
[-C--:B------:R-:W-:Y:S02]  /*5b60*/  HFMA2 R21, R13, R34.reuse, R25 ;  /* 0x000000220d157231 */ /* 0x080fe40000000019 */
        /* <DEDUP_REMOVED lines=28> */
.L_x_1286:
[----:B------:R-:W-:Y:S01]  /*5d30*/  IADD3 R11, PT, PT, R11, 0x20, RZ ;  /* 0x000000200b0b7810 */ /* 0x000fe20007ffe0ff */
[----:B------:R-:W-:Y:S01]  /*5d40*/  UIADD3 UR4, UPT, UPT, UR4, 0x40, URZ ;  /* 0x0000004004047890 */ /* 0x000fe2000fffe0ff */
[----:B------:R-:W-:Y:S01]  /*5d50*/  IADD3 R2, P1, PT, R2, 0x80, RZ ;  /* 0x0000008002027810 */ /* 0x000fe20007f3e0ff */
[----:B-----5:R-:W-:Y:S01]  /*5d60*/  IMAD.WIDE R20, R19, 0x4, R96 ;  /* 0x0000000413147825 */ /* 0x020fe200078e0260 */
[----:B------:R-:W-:-:S03]  /*5d70*/  ISETP.GE.AND P0, PT, R11, R0, PT ;  /* 0x000000000b00720c */ /* 0x000fc60003f06270 */
[----:B------:R-:W-:-:S10]  /*5d80*/  IMAD.X R3, RZ, RZ, R3, P1 ;  /* 0x000000ffff037224 */ /* 0x000fd400008e0603 */
[----:B------:R-:W-:Y:S05]  /*5d90*/  @!P0 BRA `(.L_x_1287) ;  /* 0xffffffdc00fc8947 */ /* 0x000fea000383ffff */
.L_x_1285:
[----:B------:R-:W-:-:S13]  /*5da0*/  ISETP.GT.AND P0, PT, R47, RZ, PT ;  /* 0x000000ff2f00720c */ /* 0x000fda0003f04270 */
[----:B------:R-:W-:Y:S05]  /*5db0*/  @!P0 EXIT ;  /* 0x000000000000894d */ /* 0x000fea0003800000 */
[----:B------:R-:W0:Y:S01]  /*5dc0*/  S2R R0, SR_CTAID.X ;  /* 0x0000000000007919 */ /* 0x000e220000002500 */
[----:B------:R-:W1:Y:S01]  /*5dd0*/  S2UR UR4, SR_CTAID.Y ;  /* 0x00000000000479c3 */ /* 0x000e620000002600 */
[----:B------:R-:W0:Y:S07]  /*5de0*/  S2R R3, SR_TID.X ;  /* 0x0000000000037919 */ /* 0x000e2e0000002100 */
[----:B------:R-:W2:Y:S01]  /*5df0*/  LDC.64 R12, c[0x0][0x3a0] ;  /* 0x0000e800ff0c7b82 */ /* 0x000ea20000000a00 */
[----:B0-----:R-:W-:Y:S01]  /*5e00*/  LEA R0, R0, R3, 0x6 ;  /* 0x0000000300007211 */ /* 0x001fe200078e30ff */
[----:B-1----:R-:W-:-:S03]  /*5e10*/  IMAD R3, R19, UR4, RZ ;  /* 0x0000000413037c24 */ /* 0x002fc6000f8e02ff */
[----:B------:R-:W-:-:S05]  /*5e20*/  SHF.L.U32 R0, R0, 0x2, RZ ;  /* 0x0000000200007819 */ /* 0x000fca00000006ff */
[----:B------:R-:W-:-:S04]  /*5e30*/  IMAD R3, R3, 0x3, R0 ;  /* 0x0000000303037824 */ /* 0x000fc800078e0200 */
[----:B--2---:R-:W-:-:S05]  /*5e40*/  IMAD.WIDE R12, R3, 0x2, R12 ;  /* 0x00000002030c7825 */ /* 0x004fca00078e020c */
[----:B------:R0:W-:Y:S01]  /*5e50*/  ATOM.E.ADD.F16x2.RN.STRONG.GPU P0, RZ, desc[UR6][R12.64], R10 ;  /* 0x8000000a0cff79a2 */ /* 0x0001e2000c10e106 */
[----:B------:R-:W-:Y:S04]  /*5e60*/  BSSY.RECONVERGENT B0, `(.L_x_1288) ;  /* 0x000000e000007945 */ /* 0x000fe80003800200 */
[----:B0-----:R-:W-:Y:S05]  /*5e70*/  @P0 BRA `(.L_x_1289) ;  /* 0x0000000000300947 */ /* 0x001fea0003800000 */
[----:B------:R-:W0:Y:S02]  /*5e80*/  QSPC.E.S P0, RZ, [R12] ;  /* 0x000000000cff73aa */ /* 0x000e240000000500 */
[----:B0-----:R-:W-:Y:S05]  /*5e90*/  @!P0 BRA `(.L_x_1290) ;  /* 0x00000000001c8947 */ /* 0x001fea0003800000 */
[----:B------:R-:W-:-:S05]  /*5ea0*/  IMAD.MOV.U32 R2, RZ, RZ, R12 ;  /* 0x000000ffff027224 */ /* 0x000fca00078e000c */
[----:B------:R-:W-:-:S07]  /*5eb0*/  MOV R0, R2 ;  /* 0x0000000200007202 */ /* 0x000fce0000000f00 */
.L_x_1291:
[----:B------:R-:W0:Y:S02]  /*5ec0*/  LDS R2, [R0] ;  /* 0x0000000000027984 */ /* 0x000e240000000800 */
[----:B0-----:R-:W-:-:S05]  /*5ed0*/  HADD2 R3, R2, R10 ;  /* 0x0000000a02037230 */ /* 0x001fca0000000000 */
[----:B------:R-:W0:Y:S02]  /*5ee0*/  ATOMS.CAST.SPIN P0, [R0], R2, R3 ;  /* 0x000000020000758d */ /* 0x000e240001800003 */
[----:B0-----:R-:W-:Y:S05]  /*5ef0*/  @!P0 BRA `(.L_x_1291) ;  /* 0xfffffffc00f08947 */ /* 0x001fea000383ffff */
[----:B------:R-:W-:Y:S05]  /*5f00*/  BRA `(.L_x_1289) ;  /* 0x00000000000c7947 */ /* 0x000fea0003800000 */
.L_x_1290:
[----:B------:R-:W2:Y:S02]  /*5f10*/  LD.E R0, desc[UR6][R12.64] ;  /* 0x000000060c007980 */ /* 0x000ea4000c101900 */
[----:B--2---:R-:W-:-:S05]  /*5f20*/  IADD3 R3, PT, PT, R10, R0, RZ ;  /* 0x000000000a037210 */ /* 0x004fca0007ffe0ff */
[----:B------:R0:W-:Y:S02]  /*5f30*/  ST.E desc[UR6][R12.64], R3 ;  /* 0x000000030c007985 */ /* 0x0001e4000c101906 */
.L_x_1289:
[----:B------:R-:W-:Y:S05]  /*5f40*/  BSYNC.RECONVERGENT B0 ;  /* 0x0000000000007941 */ /* 0x000fea0003800200 */
.L_x_1288:
[----:B------:R1:W-:Y:S01]  /*5f50*/  ATOM.E.ADD.F16x2.RN.STRONG.GPU P0, RZ, desc[UR6][R12.64+0x4], R9 ;  /* 0x800004090cff79a2 */ /* 0x0003e2000c10e106 */
[----:B------:R-:W-:Y:S04]  /*5f60*/  BSSY.RECONVERGENT B0, `(.L_x_1292) ;  /* 0x000000e000007945 */ /* 0x000fe80003800200 */
[----:B-1----:R-:W-:Y:S05]  /*5f70*/  @P0 BRA `(.L_x_1293) ;  /* 0x0000000000300947 */ /* 0x002fea0003800000 */
[----:B------:R-:W1:Y:S02]  /*5f80*/  QSPC.E.S P0, RZ, [R12+0x4] ;  /* 0x000004000cff73aa */ /* 0x000e640000000500 */
[----:B-1----:R-:W-:Y:S05]  /*5f90*/  @!P0 BRA `(.L_x_1294) ;  /* 0x00000000001c8947 */ /* 0x002fea0003800000 */
[----:B------:R-:W-:-:S04]  /*5fa0*/  MOV R2, R12 ;  /* 0x0000000c00027202 */ /* 0x000fc80000000f00 */
[----:B------:R-:W-:-:S07]  /*5fb0*/  MOV R0, R2 ;  /* 0x0000000200007202 */ /* 0x000fce0000000f00 */
.L_x_1295:
[----:B------:R-:W0:Y:S02]  /*5fc0*/  LDS R2, [R0+0x4] ;  /* 0x0000040000027984 */ /* 0x000e240000000800 */
[----:B0-----:R-:W-:-:S05]  /*5fd0*/  HFMA2 R3, R2, 1, 1, R9 ;  /* 0x3c003c0002037831 */ /* 0x001fca0000000009 */
[----:B------:R-:W0:Y:S02]  /*5fe0*/  ATOMS.CAST.SPIN P0, [R0+0x4], R2, R3 ;  /* 0x000004020000758d */ /* 0x000e240001800003 */
[----:B0-----:R-:W-:Y:S05]  /*5ff0*/  @!P0 BRA `(.L_x_1295) ;  /* 0xfffffffc00f08947 */ /* 0x001fea000383ffff */
[----:B------:R-:W-:Y:S05]  /*6000*/  BRA `(.L_x_1293) ;  /* 0x00000000000c7947 */ /* 0x000fea0003800000 */
.L_x_1294:
[----:B------:R-:W0:Y:S02]  /*6010*/  LD.E R0, desc[UR6][R12.64+0x4] ;  /* 0x000004060c007980 */ /* 0x000e24000c101900 */
[----:B0-----:R-:W-:-:S05]  /*6020*/  IMAD.IADD R3, R9, 0x1, R0 ;  /* 0x0000000109037824 */ /* 0x001fca00078e0200 */
[----:B------:R1:W-:Y:S02]  /*6030*/  ST.E desc[UR6][R12.64+0x4], R3 ;  /* 0x000004030c007985 */ /* 0x0003e4000c101906 */
.L_x_1293:
[----:B------:R-:W-:Y:S05]  /*6040*/  BSYNC.RECONVERGENT B0 ;  /* 0x0000000000007941 */ /* 0x000fea0003800200 */
.L_x_1292:
        /* <DEDUP_REMOVED lines=10> */
.L_x_1299:
[----:B------:R-:W0:Y:S02]  /*60f0*/  LDS R2, [R0] ;  /* 0x0000000000027984 */ /* 0x000e240000000800 */
[----:B0-----:R-:W-:-:S05]  /*6100*/  HADD2 R3, R2, R8 ;  /* 0x0000000802037230 */ /* 0x001fca0000000000 */
[----:B------:R-:W0:Y:S02]  /*6110*/  ATOMS.CAST.SPIN P0, [R0], R2, R3 ;  /* 0x000000020000758d */ /* 0x000e240001800003 */
[----:B0-----:R-:W-:Y:S05]  /*6120*/  @!P0 BRA `(.L_x_1299) ;  /* 0xfffffffc00f08947 */ /* 0x001fea000383ffff */
[----:B------:R-:W-:Y:S05]  /*6130*/  BRA `(.L_x_1297) ;  /* 0x00000000000c7947 */ /* 0x000fea0003800000 */
.L_x_1298:
[----:B------:R-:W2:Y:S02]  /*6140*/  LD.E R0, desc[UR6][R12.64] ;  /* 0x000000060c007980 */ /* 0x000ea4000c101900 */
[----:B--2---:R-:W-:-:S05]  /*6150*/  IADD3 R3, PT, PT, R8, R0, RZ ;  /* 0x0000000008037210 */ /* 0x004fca0007ffe0ff */
[----:B------:R0:W-:Y:S02]  /*6160*/  ST.E desc[UR6][R12.64], R3 ;  /* 0x000000030c007985 */ /* 0x0001e4000c101906 */
.L_x_1297:
[----:B------:R-:W-:Y:S05]  /*6170*/  BSYNC.RECONVERGENT B0 ;  /* 0x0000000000007941 */ /* 0x000fea0003800200 */
.L_x_1296:
[----:B------:R1:W-:Y:S01]  /*6180*/  ATOM.E.ADD.F16x2.RN.STRONG.GPU P0, RZ, desc[UR6][R12.64+0x4], R7 ;  /* 0x800004070cff79a2 */ /* 0x0003e2000c10e106 */
[----:B------:R-:W-:Y:S04]  /*6190*/  BSSY.RECONVERGENT B0, `(.L_x_1300) ;  /* 0x000000e000007945 */ /* 0x000fe80003800200 */
[----:B-1----:R-:W-:Y:S05]  /*61a0*/  @P0 BRA `(.L_x_1301) ;  /* 0x0000000000300947 */ /* 0x002fea0003800000 */
[----:B------:R-:W1:Y:S02]  /*61b0*/  QSPC.E.S P0, RZ, [R12+0x4] ;  /* 0x000004000cff73aa */ /* 0x000e640000000500 */
[----:B-1----:R-:W-:Y:S05]  /*61c0*/  @!P0 BRA `(.L_x_1302) ;  /* 0x00000000001c8947 */ /* 0x002fea0003800000 */
[----:B------:R-:W-:-:S05]  /*61d0*/  IMAD.MOV.U32 R2, RZ, RZ, R12 ;  /* 0x000000ffff027224 */ /* 0x000fca00078e000c */
[----:B------:R-:W-:-:S07]  /*61e0*/  MOV R0, R2 ;  /* 0x0000000200007202 */ /* 0x000fce0000000f00 */
.L_x_1303:
[----:B------:R-:W0:Y:S02]  /*61f0*/  LDS R2, [R0+0x4] ;  /* 0x0000040000027984 */ /* 0x000e240000000800 */
[----:B0-----:R-:W-:-:S05]  /*6200*/  HFMA2 R3, R2, 1, 1, R7 ;  /* 0x3c003c0002037831 */ /* 0x001fca0000000007 */
[----:B------:R-:W0:Y:S02]  /*6210*/  ATOMS.CAST.SPIN P0, [R0+0x4], R2, R3 ;  /* 0x000004020000758d */ /* 0x000e240001800003 */
[----:B0-----:R-:W-:Y:S05]  /*6220*/  @!P0 BRA `(.L_x_1303) ;  /* 0xfffffffc00f08947 */ /* 0x001fea000383ffff */
[----:B------:R-:W-:Y:S05]  /*6230*/  BRA `(.L_x_1301) ;  /* 0x00000000000c7947 */ /* 0x000fea0003800000 */
.L_x_1302:
[----:B------:R-:W0:Y:S02]  /*6240*/  LD.E R0, desc[UR6][R12.64+0x4] ;  /* 0x000004060c007980 */ /* 0x000e24000c101900 */
[----:B0-----:R-:W-:-:S05]  /*6250*/  IADD3 R3, PT, PT, R7, R0, RZ ;  /* 0x0000000007037210 */ /* 0x001fca0007ffe0ff */
[----:B------:R1:W-:Y:S02]  /*6260*/  ST.E desc[UR6][R12.64+0x4], R3 ;  /* 0x000004030c007985 */ /* 0x0003e4000c101906 */
.L_x_1301:
[----:B------:R-:W-:Y:S05]  /*6270*/  BSYNC.RECONVERGENT B0 ;  /* 0x0000000000007941 */ /* 0x000fea0003800200 */
.L_x_1300:
        /* <DEDUP_REMOVED lines=10> */
.L_x_1307:
[----:B------:R-:W0:Y:S02]  /*6320*/  LDS R2, [R0] ;  /* 0x0000000000027984 */ /* 0x000e240000000800 */
[----:B0-----:R-:W-:-:S05]  /*6330*/  HADD2 R3, R2, R6 ;  /* 0x0000000602037230 */ /* 0x001fca0000000000 */
[----:B------:R-:W0:Y:S02]  /*6340*/  ATOMS.CAST.SPIN P0, [R0], R2, R3 ;  /* 0x000000020000758d */ /* 0x000e240001800003 */
[----:B0-----:R-:W-:Y:S05]  /*6350*/  @!P0 BRA `(.L_x_1307) ;  /* 0xfffffffc00f08947 */ /* 0x001fea000383ffff */
[----:B------:R-:W-:Y:S05]  /*6360*/  BRA `(.L_x_1305) ;  /* 0x00000000000c7947 */ /* 0x000fea0003800000 */
.L_x_1306:
[----:B------:R-:W2:Y:S02]  /*6370*/  LD.E R0, desc[UR6][R12.64] ;  /* 0x000000060c007980 */ /* 0x000ea4000c101900 */
[----:B--2---:R-:W-:-:S05]  /*6380*/  IMAD.IADD R3, R6, 0x1, R0 ;  /* 0x0000000106037824 */ /* 0x004fca00078e0200 */
[----:B------:R0:W-:Y:S02]  /*6390*/  ST.E desc[UR6][R12.64], R3 ;  /* 0x000000030c007985 */ /* 0x0001e4000c101906 */
.L_x_1305:
[----:B------:R-:W-:Y:S05]  /*63a0*/  BSYNC.RECONVERGENT B0 ;  /* 0x0000000000007941 */ /* 0x000fea0003800200 */
.L_x_1304:
[----:B------:R1:W-:Y:S02]  /*63b0*/  ATOM.E.ADD.F16x2.RN.STRONG.GPU P0, RZ, desc[UR6][R12.64+0x4], R5 ;  /* 0x800004050cff79a2 */ /* 0x0003e4000c10e106 */
[----:B-1----:R-:W-:Y:S05]  /*63c0*/  @P0 EXIT ;  /* 0x000000000000094d */ /* 0x002fea0003800000 */
[----:B------:R-:W1:Y:S02]  /*63d0*/  QSPC.E.S P0, RZ, [R12+0x4] ;  /* 0x000004000cff73aa */ /* 0x000e640000000500 */
[----:B-1----:R-:W-:Y:S05]  /*63e0*/  @!P0 BRA `(.L_x_1308) ;  /* 0x00000000001c8947 */ /* 0x002fea0003800000 */
[----:B------:R-:W-:-:S04]  /*63f0*/  MOV R2, R12 ;  /* 0x0000000c00027202 */ /* 0x000fc80000000f00 */
[----:B------:R-:W-:-:S07]  /*6400*/  MOV R0, R2 ;  /* 0x0000000200007202 */ /* 0x000fce0000000f00 */
.L_x_1309:
[----:B------:R-:W0:Y:S02]  /*6410*/  LDS R2, [R0+0x4] ;  /* 0x0000040000027984 */ /* 0x000e240000000800 */
[----:B0-----:R-:W-:-:S05]  /*6420*/  HFMA2 R3, R2, 1, 1, R5 ;  /* 0x3c003c0002037831 */ /* 0x001fca0000000005 */
[----:B------:R-:W0:Y:S02]  /*6430*/  ATOMS.CAST.SPIN P0, [R0+0x4], R2, R3 ;  /* 0x000004020000758d */ /* 0x000e240001800003 */
[----:B0-----:R-:W-:Y:S05]  /*6440*/  @!P0 BRA `(.L_x_1309) ;  /* 0xfffffffc00f08947 */ /* 0x001fea000383ffff */
[----:B------:R-:W-:Y:S05]  /*6450*/  EXIT ;  /* 0x000000000000794d */ /* 0x000fea0003800000 */
.L_x_1308:
[----:B------:R-:W0:Y:S02]  /*6460*/  LD.E R0, desc[UR6][R12.64+0x4] ;  /* 0x000004060c007980 */ /* 0x000e24000c101900 */
[----:B0-----:R-:W-:-:S05]  /*6470*/  IADD3 R3, PT, PT, R5, R0, RZ ;  /* 0x0000000005037210 */ /* 0x001fca0007ffe0ff */
[----:B------:R-:W-:Y:S01]  /*6480*/  ST.E desc[UR6][R12.64+0x4], R3 ;  /* 0x000004030c007985 */ /* 0x000fe2000c101906 */
[----:B------:R-:W-:Y:S05]  /*6490*/  EXIT ;  /* 0x000000000000794d */ /* 0x000fea0003800000 */
.L_x_1310:
        /* <DEDUP_REMOVED lines=14> */
.L_x_3585:


//--------------------- .text._Z23gemm_half_q_half_kernelILi3ELi16ELb0ELb0ELi64EEvPK6__halfPKjS4_S2_PS0_iiiiPKtS7_iiiiiibS2_i --------------------------
	.section	.text._Z23gemm_half_q_half_kernelILi3ELi16ELb0ELb0ELi64EEvPK6__halfPKjS4_S2_PS0_iiiiPKtS7_iiiiiibS2_i,"ax",@progbits
	.align	128
        .global         _Z23gemm_half_q_half_kernelILi3ELi16ELb0ELb0ELi64EEvPK6__halfPKjS4_S2_PS0_iiiiPKtS7_iiiiiibS2_i
        .type           _Z23gemm_half_q_half_kernelILi3ELi16ELb0ELb0ELi64EEvPK6__halfPKjS4_S2_PS0_iiiiPKtS7_iiiiiibS2_i,@function
        .size           _Z23gemm_half_q_half_kernelILi3ELi16ELb0ELb0ELi64EEvPK6__halfPKjS4_S2_PS0_iiiiPKtS7_iiiiiibS2_i,(.L_x_3586 - _Z23gemm_half_q_half_kernelILi3ELi16ELb0ELb0ELi64EEvPK6__halfPKjS4_S2_PS0_iiiiPKtS7_iiiiiibS2_i)
        .other          _Z23gemm_half_q_half_kernelILi3ELi16ELb0ELb0ELi64EEvPK6__halfPKjS4_S2_PS0_iiiiPKtS7_iiiiiibS2_i,@"STO_CUDA_ENTRY STV_DEFAULT"
_Z23gemm_half_q_half_kernelILi3ELi16ELb0ELb0ELi64EEvPK6__halfPKjS4_S2_PS0_iiiiPKtS7_iiiiiibS2_i:
.text._Z23gemm_half_q_half_kernelILi3ELi16ELb0ELb0ELi64EEvPK6__halfPKjS4_S2_PS0_iiiiPKtS7_iiiiiibS2_i:
        /* <DEDUP_REMOVED lines=56> */
.L_x_1316:
        /* <DEDUP_REMOVED lines=32> */
.L_x_1315:
        /* <DEDUP_REMOVED lines=20> */
.L_x_1317:
[----:B------:R-:W-:-:S13]  /*06c0*/  ISETP.EQ.AND P1, PT, RZ, UR5, PT ;  /* 0x00000005ff007c0c */ /* 0x000fda000bf22270 */
[----:B------:R-:W-:Y:S05]  /*06d0*/  @!P0 BRA P1, `(.L_x_1312) ;  /* 0x00000004007c8947 */ /* 0x000fea0000800000 */
.L_x_1314:
        /* <DEDUP_REMOVED lines=12> */
.L_x_1313:
        /* <DEDUP_REMOVED lines=17> */
.L_x_1320:
        /* <DEDUP_REMOVED lines=32> */
.L_x_1319:
        /* <DEDUP_REMOVED lines=20> */
[----:B0-----:R-:W-:-:S07]  /*0bf0*/  IADD3 R13, PT, PT, R13, 0x100, RZ ;  /* 0x000001000d0d7810 */ /* 0x001fce0007ffe0ff */
.L_x_1321:
[----:B------:R-:W-:-:S09]  /*0c00*/  UISETP.NE.OR UP0, UPT, UR5, URZ, UP0 ;  /* 0x000000ff0500728c */ /* 0x000fd20008705670 */
[----:B------:R-:W-:Y:S05]  /*0c10*/  BRA.U !UP0, `(.L_x_1312) ;  /* 0x00000001082c7547 */ /* 0x000fea000b800000 */
.L_x_1318:
        /* <DEDUP_REMOVED lines=11> */
.L_x_1312:
[----:B------:R-:W-:Y:S05]  /*0cd0*/  BSYNC.RECONVERGENT B0 ;  /* 0x0000000000007941 */ /* 0x000fea0003800200 */
.L_x_1311:
        /* <DEDUP_REMOVED lines=23> */
.L_x_1325:
        /* <DEDUP_REMOVED lines=15> */
.L_x_1324:
        /* <DEDUP_REMOVED lines=12> */
.L_x_1326:
[----:B------:R-:W-:-:S09]  /*1000*/  UISETP.NE.OR UP0, UPT, UR6, URZ, UP0 ;  /* 0x000000ff0600728c */ /* 0x000fd20008705670 */
[----:B------:R-:W-:Y:S05]  /*1010*/  BRA.U !UP0, `(.L_x_1322) ;  /* 0x00000001081c7547 */ /* 0x000fea000b800000 */
.L_x_1323:
[----:B012---:R-:W0:Y:S02]  /*1020*/  LDC.64 R4, c[0x0][0x3a0] ;  /* 0x0000e800ff047b82 */ /* 0x007e240000000a00 */
.L_x_1327:
[----:B0-----:R-:W-:Y:S01]  /*1030*/  IMAD.WIDE R6, R15, 0x2, R4 ;  /* 0x000000020f067825 */ /* 0x001fe200078e0204 */
[----:B------:R-:W-:-:S03]  /*1040*/  UIADD3 UR6, UPT, UPT, UR6, 0x1, URZ ;  /* 0x0000000106067890 */ /* 0x000fc6000fffe0ff */
[----:B------:R-:W-:Y:S01]  /*1050*/  VIADD R15, R15, UR15 ;  /* 0x0000000f0f0f7c36 */ /* 0x000fe20008000000 */
[----:B------:R3:W-:Y:S01]  /*1060*/  STG.E.64 desc[UR20][R6.64], RZ ;  /* 0x000000ff06007986 */ /* 0x0007e2000c101b14 */
[----:B------:R-:W-:-:S09]  /*1070*/  UISETP.NE.AND UP0, UPT, UR6, URZ, UPT ;  /* 0x000000ff0600728c */ /* 0x000fd2000bf05270 */
[----:B---3--:R-:W-:Y:S05]  /*1080*/  BRA.U UP0, `(.L_x_1327) ;  /* 0xfffffffd00e87547 */ /* 0x008fea000b83ffff */
.L_x_1322:
        /* <DEDUP_REMOVED lines=34> */
.L_x_1329:
        /* <DEDUP_REMOVED lines=45> */
.L_x_1328:
        /* <DEDUP_REMOVED lines=14> */
.L_x_1330:
        /* <DEDUP_REMOVED lines=9> */
.L_x_1331:
        /* <DEDUP_REMOVED lines=9> */
.L_x_1332:
        /* <DEDUP_REMOVED lines=9> */
.L_x_1333:
        /* <DEDUP_REMOVED lines=9> */
.L_x_1334:
        /* <DEDUP_REMOVED lines=14> */
[----:B------:R-:W2:Y:S01]  /*1980*/  LDL.64 R82, [R1] ;  /* 0x0000000001527983 */ /* 0x000ea20000100a00 */
        /* <DEDUP_REMOVED lines=22> */
.L_x_1337:
[----:B------:R-:W-:Y:S01]  /*1af0*/  UISETP.NE.AND UP0, UPT, UR9, UR5, UPT ;  /* 0x000000050900728c */ /* 0x000fe2000bf05270 */
[----:B------:R-:W-:-:S05]  /*1b00*/  UMOV UR15, UR19 ;  /* 0x00000013000f7c82 */ /* 0x000fca0008000000 */
[----:B------:R-:W-:Y:S02]  /*1b10*/  PLOP3.LUT P0, PT, PT, PT, UP0, 0x80, 0x8 ;  /* 0x000000000008781c */ /* 0x000fe40003f0f008 */
[----:B------:R-:W-:-:S03]  /*1b20*/  MOV R13, UR15 ;  /* 0x0000000f000d7c02 */ /* 0x000fc60008000f00 */
[----:B------:R-:W-:Y:S01]  /*1b30*/  @!UP0 UMOV UR6, UR10 ;  /* 0x0000000a00068c82 */ /* 0x000fe20008000000 */
[----:B------:R-:W-:Y:S01]  /*1b40*/  @!UP0 UMOV UR7, UR11 ;  /* 0x0000000b00078c82 */ /* 0x000fe20008000000 */
[----:B------:R-:W-:Y:S01]  /*1b50*/  MOV R4, UR6 ;  /* 0x0000000600047c02 */ /* 0x000fe20008000f00 */
[----:B------:R-:W-:Y:S01]  /*1b60*/  IMAD.U32 R5, RZ, RZ, UR7 ;  /* 0x00000007ff057e24 */ /* 0x000fe2000f8e00ff */
[----:B------:R-:W-:Y:S01]  /*1b70*/  @!UP0 ULEA UR6, UR4, UR23, 0x3 ;  /* 0x0000001704068291 */ /* 0x000fe2000f8e18ff */
[----:B-----5:R-:W-:Y:S01]  /*1b80*/  IMAD.WIDE R12, R13, 0x4, R24 ;  /* 0x000000040d0c7825 */ /* 0x020fe200078e0218 */
[----:B------:R-:W-:Y:S01]  /*1b90*/  MOV R3, UR15 ;  /* 0x0000000f00037c02 */ /* 0x000fe20008000f00 */
[----:B------:R-:W5:Y:S02]  /*1ba0*/  LDG.E.128.CONSTANT R24, desc[UR20][R24.64] ;  /* 0x0000001418187981 */ /* 0x000f64000c1e9d00 */
[----:B------:R-:W-:Y:S02]  /*1bb0*/  IMAD.U32 R9, RZ, RZ, UR15 ;  /* 0x0000000fff097e24 */ /* 0x000fe4000f8e00ff */
[----:B------:R-:W2:Y:S02]  /*1bc0*/  @!P0 LDG.E.U16.CONSTANT R0, desc[UR20][R4.64] ;  /* 0x0000001404008981 */ /* 0x000ea4000c1e9500 */
[----:B------:R-:W-:-:S02]  /*1bd0*/  IMAD.WIDE R8, R9, 0x4, R12 ;  /* 0x0000000409087825 */ /* 0x000fc400078e020c */
[----:B------:R-:W3:Y:S02]  /*1be0*/  @!P0 LDL.64 R20, [UR6+0x8] ;  /* 0x00000806ff148983 */ /* 0x000ee40008100a00 */
[----:B------:R-:W-:Y:S02]  /*1bf0*/  IMAD.WIDE R2, R3, 0x4, R8 ;  /* 0x0000000403027825 */ /* 0x000fe400078e0208 */
[----:B------:R-:W5:Y:S04]  /*1c00*/  LDG.E.128.CONSTANT R12, desc[UR20][R12.64] ;  /* 0x000000140c0c7981 */ /* 0x000f68000c1e9d00 */
[----:B------:R-:W5:Y:S04]  /*1c10*/  LDG.E.128.CONSTANT R8, desc[UR20][R8.64] ;  /* 0x0000001408087981 */ /* 0x000f68000c1e9d00 */
[----:B------:R0:W5:Y:S01]  /*1c20*/  LDG.E.128.CONSTANT R4, desc[UR20][R2.64] ;  /* 0x0000001402047981 */ /* 0x000162000c1e9d00 */
[----:B------:R-:W1:Y:S01]  /*1c30*/  S2UR UR26, SR_CTAID.Y ;  /* 0x00000000001a79c3 */ /* 0x000e620000002600 */
[----:B------:R-:W-:Y:S01]  /*1c40*/  @!UP0 UIADD3 UR6, UPT, UPT, UR4, 0x1, URZ ;  /* 0x0000000104068890 */ /* 0x000fe2000fffe0ff */
[----:B------:R-:W-:-:S04]  /*1c50*/  IMAD.U32 R87, RZ, RZ, UR15 ;  /* 0x0000000fff577e24 */ /* 0x000fc8000f8e00ff */
        /* <DEDUP_REMOVED lines=21> */
[----:B------:R-:W-:Y:S02]  /*1db0*/  SHF.R.U32.HI R35, RZ, 0xa, R25 ;  /* 0x0000000aff237819 */ /* 0x000fe40000011619 */
[--C-:B------:R-:W-:Y:S02]  /*1dc0*/  SHF.R.U32.HI R30, RZ, 0xf, R26.reuse ;  /* 0x0000000fff1e7819 */ /* 0x100fe4000001161a */
[C---:B------:R-:W-:Y:S02]  /*1dd0*/  LOP3.LUT R25, R26.reuse, 0x1f001f, RZ, 0xc0, !PT ;  /* 0x001f001f1a197812 */ /* 0x040fe400078ec0ff */
[----:B------:R-:W-:Y:S02]  /*1de0*/  LOP3.LUT R17, R26, 0x3e003e0, RZ, 0xc0, !PT ;  /* 0x03e003e01a117812 */ /* 0x000fe400078ec0ff */
[----:B------:R-:W-:-:S02]  /*1df0*/  SHF.R.U32.HI R39, RZ, 0xa, R26 ;  /* 0x0000000aff277819 */ /* 0x000fc4000001161a */
[C---:B------:R-:W-:Y:S02]  /*1e00*/  LOP3.LUT R26, R27.reuse, 0x1f001f, RZ, 0xc0, !PT ;  /* 0x001f001f1b1a7812 */ /* 0x040fe400078ec0ff */
[----:B------:R-:W-:Y:S02]  /*1e10*/  LOP3.LUT R32, R27, 0x3e003e0, RZ, 0xc0, !PT ;  /* 0x03e003e01b207812 */ /* 0x000fe400078ec0ff */
[--C-:B------:R-:W-:Y:S02]  /*1e20*/  SHF.R.U32.HI R31, RZ, 0xf, R27.reuse ;  /* 0x0000000fff1f7819 */ /* 0x100fe4000001161b */
        /* <DEDUP_REMOVED lines=9> */
[--C-:B------:R-:W-:Y:S02]  /*1ec0*/  SHF.R.U32.HI R50, RZ, 0xe, R14.reuse ;  /* 0x0000000eff327819 */ /* 0x100fe4000001160e */
[C---:B------:R-:W-:Y:S02]  /*1ed0*/  LOP3.LUT R44, R14.reuse, 0x1f001f, RZ, 0xc0, !PT ;  /* 0x001f001f0e2c7812 */ /* 0x040fe400078ec0ff */
        /* <DEDUP_REMOVED lines=38> */
[----:B------:R-:W-:Y:S02]  /*2140*/  LOP3.LUT R7, R28, 0x10001, RZ, 0xc0, !PT ;  /* 0x000100011c077812 */ /* 0x000fe400078ec0ff */
[----:B------:R-:W-:-:S02]  /*2150*/  LOP3.LUT R29, R29, 0x10001, RZ, 0xc0, !PT ;  /* 0x000100011d1d7812 */ /* 0x000fc400078ec0ff */
[----:B------:R-:W-:Y:S02]  /*2160*/  LOP3.LUT R28, R31, 0x10001, RZ, 0xc0, !PT ;  /* 0x000100011f1c7812 */ /* 0x000fe400078ec0ff */
[----:B------:R-:W-:Y:S02]  /*2170*/  LOP3.LUT R73, R30, 0x10001, RZ, 0xc0, !PT ;  /* 0x000100011e497812 */ /* 0x000fe400078ec0ff */
[----:B------:R-:W-:Y:S02]  /*2180*/  LOP3.LUT R48, R29, 0x20002, R48, 0xf8, !PT ;  /* 0x000200021d307812 */ /* 0x000fe400078ef830 */
[----:B------:R-:W-:Y:S02]  /*2190*/  LOP3.LUT R53, R28, 0x20002, R53, 0xf8, !PT ;  /* 0x000200021c357812 */ /* 0x000fe400078ef835 */
[----:B------:R-:W0:Y:S01]  /*21a0*/  LDS.128 R28, [UR8+-0xa0] ;  /* 0xffff6008ff1c7984 */ /* 0x000e220008000c00 */
[----:B------:R-:W-:Y:S02]  /*21b0*/  LOP3.LUT R50, R73, 0x20002, R50, 0xf8, !PT ;  /* 0x0002000249327812 */ /* 0x000fe400078ef832 */
[----:B------:R-:W-:-:S02]  /*21c0*/  LOP3.LUT R34, R7, 0x20002, R34, 0xf8, !PT ;  /* 0x0002000207227812 */ /* 0x000fc400078ef822 */
[----:B------:R-:W-:Y:S02]  /*21d0*/  LOP3.LUT R53, R53, 0x40004, R72, 0xf8, !PT ;  /* 0x0004000435357812 */ /* 0x000fe400078ef848 */
[----:B------:R-:W-:Y:S02]  /*21e0*/  LOP3.LUT R55, R50, 0x40004, R55, 0xf8, !PT ;  /* 0x0004000432377812 */ /* 0x000fe400078ef837 */
[----:B------:R-:W-:Y:S02]  /*21f0*/  LOP3.LUT R71, R34, 0x40004, R71, 0xf8, !PT ;  /* 0x0004000422477812 */ /* 0x000fe400078ef847 */
[----:B------:R-:W-:Y:S02]  /*2200*/  LOP3.LUT R65, R48, 0x40004, R65, 0xf8, !PT ;  /* 0x0004000430417812 */ /* 0x000fe400078ef841 */
[----:B------:R-:W-:Y:S02]  /*2210*/  LOP3.LUT R82, R53, 0x80008, R82, 0xf8, !PT ;  /* 0x0008000835527812 */ /* 0x000fe400078ef852 */
[----:B------:R-:W-:-:S02]  /*2220*/  LOP3.LUT R80, R55, 0x80008, R80, 0xf8, !PT ;  /* 0x0008000837507812 */ /* 0x000fc400078ef850 */
[----:B------:R-:W-:Y:S02]  /*2230*/  LOP3.LUT R53, R3, 0x64006400, RZ, 0xfc, !PT ;  /* 0x6400640003357812 */ /* 0x000fe400078efcff */
[----:B------:R-:W-:Y:S02]  /*2240*/  LOP3.LUT R76, R71, 0x80008, R76, 0xf8, !PT ;  /* 0x00080008474c7812 */ /* 0x000fe400078ef84c */
[----:B------:R-:W-:Y:S01]  /*2250*/  LOP3.LUT R73, R17, 0x64006400, RZ, 0xfc, !PT ;  /* 0x6400640011497812 */ /* 0x000fe200078efcff */
[-C--:B------:R-:W-:Y:S01]  /*2260*/  HFMA2 R48, R53, R0.reuse.H0_H0, -48, -48 ;  /* 0xd200d20035307431 */ /* 0x080fe20000040000 */
[----:B------:R-:W-:Y:S02]  /*2270*/  LOP3.LUT R55, R12, 0x64006400, RZ, 0xfc, !PT ;  /* 0x640064000c377812 */ /* 0x000fe400078efcff */
[----:B------:R-:W-:Y:S01]  /*2280*/  LOP3.LUT R17, R27, 0x64006400, RZ, 0xfc, !PT ;  /* 0x640064001b117812 */ /* 0x000fe200078efcff */
[----:B------:R-:W-:Y:S01]  /*2290*/  HFMA2 R34, R73, R0.H0_H0, -48, -48 ;  /* 0xd200d20049227431 */ /* 0x000fe20000040000 */
[----:B------:R-:W-:-:S02]  /*22a0*/  LOP3.LUT R71, R4, 0x64006400, RZ, 0xfc, !PT ;  /* 0x6400640004477812 */ /* 0x000fc400078efcff */
[----:B------:R-:W-:Y:S01]  /*22b0*/  LOP3.LUT R78, R65, 0x80008, R78, 0xf8, !PT ;  /* 0x00080008414e7812 */ /* 0x000fe200078ef84e */
[-C--:B------:R-:W-:Y:S01]  /*22c0*/  HFMA2 R17, R17, R0.reuse.H0_H0, -48, -48 ;  /* 0xd200d20011117431 */ /* 0x080fe20000040000 */
[----:B------:R-:W-:Y:S01]  /*22d0*/  LOP3.LUT R27, R15, 0x64006400, RZ, 0xfc, !PT ;  /* 0x640064000f1b7812 */ /* 0x000fe200078efcff */
[-C--:B------:R-:W-:Y:S01]  /*22e0*/  HFMA2 R15, R55, R0.reuse.H0_H0, -48, -48 ;  /* 0xd200d200370f7431 */ /* 0x080fe20000040000 */
        /* <DEDUP_REMOVED lines=83> */
[----:B------:R-:W-:Y:S01]  /*2820*/  SHF.R.U32.HI R53, RZ, 0xb, R21 ;  /* 0x0000000bff357819 */ /* 0x000fe20000011615 */
[-C--:B------:R-:W-:Y:S01]  /*2830*/  HFMA2 R6, R27, R0.reuse.H0_H0, -48, -48 ;  /* 0xd200d2001b067431 */ /* 0x080fe20000040000 */
[----:B------:R-:W-:Y:S01]  /*2840*/  SHF.R.U32.HI R55, RZ, 0xb, R22 ;  /* 0x0000000bff377819 */ /* 0x000fe20000011616 */
[----:B------:R-:W-:Y:S01]  /*2850*/  HFMA2 R0, R65, R0.H0_H0, -48, -48 ;  /* 0xd200d20041007431 */ /* 0x000fe20000040000 */
[----:B------:R-:W-:-:S02]  /*2860*/  SHF.R.U32.HI R65, RZ, 0xb, R23 ;  /* 0x0000000bff417819 */ /* 0x000fc40000011617 */
[----:B------:R-:W-:Y:S02]  /*2870*/  LOP3.LUT R78, R78, 0x100010, R53, 0xf8, !PT ;  /* 0x001000104e4e7812 */ /* 0x000fe400078ef835 */
[----:B------:R-:W-:Y:S02]  /*2880*/  LOP3.LUT R80, R80, 0x100010, R55, 0xf8, !PT ;  /* 0x0010001050507812 */ /* 0x000fe400078ef837 */
[----:B------:R-:W-:Y:S02]  /*2890*/  LOP3.LUT R53, R24, 0x64006400, RZ, 0xfc, !PT ;  /* 0x6400640018357812 */ /* 0x000fe400078efcff */
[----:B------:R-:W-:Y:S02]  /*28a0*/  LOP3.LUT R55, R25, 0x64006400, RZ, 0xfc, !PT ;  /* 0x6400640019377812 */ /* 0x000fe400078efcff */
[----:B------:R-:W-:Y:S01]  /*28b0*/  LOP3.LUT R82, R82, 0x100010, R65, 0xf8, !PT ;  /* 0x0010001052527812 */ /* 0x000fe200078ef841 */
[----:B------:R-:W-:Y:S01]  /*28c0*/  HADD2 R65, R51, -1040, -1040 ;  /* 0xe410e41033417430 */ /* 0x000fe20000000000 */
[----:B------:R-:W-:Y:S01]  /*28d0*/  SHF.R.U32.HI R27, RZ, 0xb, R20 ;  /* 0x0000000bff1b7819 */ /* 0x000fe20000011614 */
[----:B------:R-:W-:Y:S01]  /*28e0*/  HADD2 R51, R53, -1040, -1040 ;  /* 0xe410e41035337430 */ /* 0x000fe20000000000 */
[----:B------:R-:W-:Y:S01]  /*28f0*/  LOP3.LUT R78, R78, 0x64006400, RZ, 0xfc, !PT ;  /* 0x640064004e4e7812 */ /* 0x000fe200078efcff */
[----:B------:R-:W-:Y:S01]  /*2900*/  HADD2 R53, R55, -1040, -1040 ;  /* 0xe410e41037357430 */ /* 0x000fe20000000000 */
[----:B------:R-:W-:Y:S01]  /*2910*/  LOP3.LUT R76, R76, 0x100010, R27, 0xf8, !PT ;  /* 0x001000104c4c7812 */ /* 0x000fe200078ef81b */
[----:B------:R-:W-:Y:S01]  /*2920*/  HADD2 R55, R71, -1040, -1040 ;  /* 0xe410e41047377430 */ /* 0x000fe20000000000 */
[----:B------:R-:W1:Y:S01]  /*2930*/  LDS.128 R24, [UR8+-0x90] ;  /* 0xffff7008ff187984 */ /* 0x000e620008000c00 */
[----:B0-----:R-:W-:-:S02]  /*2940*/  HFMA2 R71, R51, R28, RZ.H0_H0 ;  /* 0x0000001c33477231 */ /* 0x001fc400000400ff */
[-C--:B------:R-:W-:Y:S02]  /*2950*/  HFMA2 R72, R65, R28.reuse, RZ ;  /* 0x0000001c41487231 */ /* 0x080fe400000000ff */
[-C--:B------:R-:W-:Y:S02]  /*2960*/  HFMA2 R74, R55, R28.reuse, RZ.H0_H0 ;  /* 0x0000001c374a7231 */ /* 0x080fe400000400ff */
[----:B------:R-:W-:Y:S02]  /*2970*/  HFMA2 R73, R53, R28, RZ ;  /* 0x0000001c35497231 */ /* 0x000fe400000000ff */
        /* <DEDUP_REMOVED lines=14> */
[-C--:B------:R-:W-:Y:S02]  /*2a60*/  HFMA2 R72, R35, R30.reuse, R72 ;  /* 0x0000001e23487231 */ /* 0x080fe40000000048 */
[-C--:B------:R-:W-:Y:S01]  /*2a70*/  HFMA2 R28, R33, R30.reuse, R28 ;  /* 0x0000001e211c7231 */ /* 0x080fe2000000001c */
[----:B------:R-:W-:Y:S01]  /*2a80*/  LOP3.LUT R74, R45, 0x1f001f, RZ, 0xc0, !PT ;  /* 0x001f001f2d4a7812 */ /* 0x000fe200078ec0ff */
[----:B------:R-:W-:Y:S02]  /*2a90*/  HADD2 R40, R40, -1040, -1040 ;  /* 0xe410e41028287430 */ /* 0x000fe40000000000 */
[----:B------:R-:W-:-:S02]  /*2aa0*/  HFMA2 R71, R39, R30, R71 ;  /* 0x0000001e27477231 */ /* 0x000fc40000000047 */
[----:B------:R-:W-:Y:S01]  /*2ab0*/  HADD2 R41, R41, -1040, -1040 ;  /* 0xe410e41029297430 */ /* 0x000fe20000000000 */
[----:B------:R-:W-:Y:S01]  /*2ac0*/  LOP3.LUT R45, R56, 0x64006400, RZ, 0xfc, !PT ;  /* 0x64006400382d7812 */ /* 0x000fe200078efcff */
[-C--:B------:R-:W-:Y:S01]  /*2ad0*/  HFMA2 R28, R42, R31.reuse, R28 ;  /* 0x0000001f2a1c7231 */ /* 0x080fe2000000001c */
[----:B------:R-:W-:Y:S01]  /*2ae0*/  LOP3.LUT R56, R74, 0x64006400, RZ, 0xfc, !PT ;  /* 0x640064004a387812 */ /* 0x000fe200078efcff */
[----:B------:R-:W-:Y:S02]  /*2af0*/  HFMA2 R30, R41, R30, R29 ;  /* 0x0000001e291e7231 */ /* 0x000fe4000000001d */
[-C--:B------:R-:W-:Y:S02]  /*2b00*/  HFMA2 R72, R40, R31.reuse, R72 ;  /* 0x0000001f28487231 */ /* 0x080fe40000000048 */
[----:B------:R-:W-:Y:S02]  /*2b10*/  HADD2 R45, R45, -1040, -1040 ;  /* 0xe410e4102d2d7430 */ /* 0x000fe40000000000 */
[----:B------:R-:W-:-:S02]  /*2b20*/  HFMA2 R29, R44, R31, R71 ;  /* 0x0000001f2c1d7231 */ /* 0x000fc40000000047 */
[----:B------:R-:W-:Y:S01]  /*2b30*/  HFMA2 R30, R46, R31, R30 ;  /* 0x0000001f2e1e7231 */ /* 0x000fe2000000001e */
[----:B------:R-:W-:Y:S01]  /*2b40*/  LOP3.LUT R74, R64, 0x64006400, RZ, 0xfc, !PT ;  /* 0x64006400404a7812 */ /* 0x000fe200078efcff */
[----:B------:R-:W-:Y:S02]  /*2b50*/  HADD2 R56, R56, -1040, -1040 ;  /* 0xe410e41038387430 */ /* 0x000fe40000000000 */
[-C--:B-1----:R-:W-:Y:S02]  /*2b60*/  HFMA2 R71, R15, R24.reuse, R28 ;  /* 0x000000180f477231 */ /* 0x082fe4000000001c */
[-C--:B------:R-:W-:Y:S02]  /*2b70*/  HFMA2 R73, R17, R24.reuse, R72 ;  /* 0x0000001811497231 */ /* 0x080fe40000000048 */
[----:B------:R-:W-:Y:S02]  /*2b80*/  HADD2 R64, R62, -1040, -1040 ;  /* 0xe410e4103e407430 */ /* 0x000fe40000000000 */
[----:B------:R-:W-:-:S02]  /*2b90*/  HFMA2 R72, R13, R24, R29 ;  /* 0x000000180d487231 */ /* 0x000fc4000000001d */
[----:B------:R-:W-:Y:S02]  /*2ba0*/  HFMA2 R24, R11, R24, R30 ;  /* 0x000000180b187231 */ /* 0x000fe4000000001e */
[----:B------:R-:W0:Y:S01]  /*2bb0*/  LDS.128 R28, [UR8+-0x80] ;  /* 0xffff8008ff1c7984 */ /* 0x000e220008000c00 */
[-C--:B------:R-:W-:Y:S02]  /*2bc0*/  HFMA2 R71, R56, R25.reuse, R71 ;  /* 0x0000001938477231 */ /* 0x080fe40000000047 */
[-C--:B------:R-:W-:Y:S02]  /*2bd0*/  HFMA2 R73, R58, R25.reuse, R73 ;  /* 0x000000193a497231 */ /* 0x080fe40000000049 */
[----:B------:R-:W-:Y:S02]  /*2be0*/  HADD2 R62, R74, -1040, -1040 ;  /* 0xe410e4104a3e7430 */ /* 0x000fe40000000000 */
        /* <DEDUP_REMOVED lines=10> */
[-C--:B0-----:R-:W-:Y:S02]  /*2c90*/  HFMA2 R73, R59, R28.reuse, R71 ;  /* 0x0000001c3b497231 */ /* 0x081fe40000000047 */
[-C--:B------:R-:W-:Y:S02]  /*2ca0*/  HFMA2 R72, R57, R28.reuse, R72 ;  /* 0x0000001c39487231 */ /* 0x080fe40000000048 */
[-C--:B------:R-:W-:Y:S02]  /*2cb0*/  HFMA2 R71, R61, R28.reuse, R24 ;  /* 0x0000001c3d477231 */ /* 0x080fe40000000018 */
[----:B------:R-:W-:-:S02]  /*2cc0*/  HFMA2 R28, R63, R28, R25 ;  /* 0x0000001c3f1c7231 */ /* 0x000fc40000000019 */
[----:B------:R-:W0:Y:S01]  /*2cd0*/  LDS.128 R24, [UR8+-0x70] ;  /* 0xffff9008ff187984 */ /* 0x000e220008000c00 */
[-C--:B------:R-:W-:Y:S02]  /*2ce0*/  HFMA2 R73, R64, R29.reuse, R73 ;  /* 0x0000001d40497231 */ /* 0x080fe40000000049 */
[-C--:B------:R-:W-:Y:S02]  /*2cf0*/  HFMA2 R72, R66, R29.reuse, R72 ;  /* 0x0000001d42487231 */ /* 0x080fe40000000048 */
[-C--:B------:R-:W-:Y:S02]  /*2d00*/  HFMA2 R75, R60, R29.reuse, R28 ;  /* 0x0000001d3c4b7231 */ /* 0x080fe4000000001c */
[----:B------:R-:W-:Y:S02]  /*2d10*/  HFMA2 R74, R62, R29, R71 ;  /* 0x0000001d3e4a7231 */ /* 0x000fe40000000047 */
[----:B------:R-:W-:Y:S01]  /*2d20*/  HFMA2 R29, R7, R30, R73 ;  /* 0x0000001e071d7231 */ /* 0x000fe20000000049 */
[----:B------:R-:W-:-:S02]  /*2d30*/  LOP3.LUT R73, R20, 0x1f001f, RZ, 0xc0, !PT ;  /* 0x001f001f14497812 */ /* 0x000fc400078ec0ff */
[----:B------:R-:W-:Y:S01]  /*2d40*/  SHF.R.U32.HI R20, RZ, 0xa, R20 ;  /* 0x0000000aff147819 */ /* 0x000fe20000011614 */
[-C--:B------:R-:W-:Y:S01]  /*2d50*/  HFMA2 R71, R9, R30.reuse, R72 ;  /* 0x0000001e09477231 */ /* 0x080fe20000000048 */
[----:B------:R-:W-:Y:S01]  /*2d60*/  LOP3.LUT R72, R21, 0x1f001f, RZ, 0xc0, !PT ;  /* 0x001f001f15487812 */ /* 0x000fe200078ec0ff */
[-C--:B------:R-:W-:Y:S01]  /*2d70*/  HFMA2 R28, R5, R30.reuse, R74 ;  /* 0x0000001e051c7231 */ /* 0x080fe2000000004a */
[----:B------:R-:W-:Y:S01]  /*2d80*/  LOP3.LUT R74, R22, 0x1f001f, RZ, 0xc0, !PT ;  /* 0x001f001f164a7812 */ /* 0x000fe200078ec0ff */
[----:B------:R-:W-:Y:S01]  /*2d90*/  HFMA2 R30, R3, R30, R75 ;  /* 0x0000001e031e7231 */ /* 0x000fe2000000004b */
[----:B------:R-:W-:Y:S02]  /*2da0*/  LOP3.LUT R73, R73, 0x64006400, RZ, 0xfc, !PT ;  /* 0x6400640049497812 */ /* 0x000fe400078efcff */
[----:B------:R-:W-:Y:S01]  /*2db0*/  LOP3.LUT R69, R74, 0x64006400, RZ, 0xfc, !PT ;  /* 0x640064004a457812 */ /* 0x000fe200078efcff */
[----:B------:R-:W-:Y:S01]  /*2dc0*/  HADD2 R74, R68, -1040, -1040 ;  /* 0xe410e410444a7430 */ /* 0x000fe20000000000 */
[----:B------:R-:W-:Y:S01]  /*2dd0*/  LOP3.LUT R67, R72, 0x64006400, RZ, 0xfc, !PT ;  /* 0x6400640048437812 */ /* 0x000fe200078efcff */
[----:B------:R-:W-:Y:S01]  /*2de0*/  HADD2 R68, R70, -1040, -1040 ;  /* 0xe410e41046447430 */ /* 0x000fe20000000000 */
[----:B------:R-:W-:Y:S01]  /*2df0*/  SHF.R.U32.HI R22, RZ, 0xa, R22 ;  /* 0x0000000aff167819 */ /* 0x000fe20000011616 */
[----:B------:R-:W-:Y:S01]  /*2e00*/  HADD2 R72, R77, -1040, -1040 ;  /* 0xe410e4104d487430 */ /* 0x000fe20000000000 */
[----:B------:R-:W-:Y:S01]  /*2e10*/  LOP3.LUT R20, R20, 0x1f001f, RZ, 0xc0, !PT ;  /* 0x001f001f14147812 */ /* 0x000fe200078ec0ff */
[----:B------:R-:W-:-:S02]  /*2e20*/  HFMA2 R77, R74, R31, R71 ;  /* 0x0000001f4a4d7231 */ /* 0x000fc40000000047 */
[----:B------:R-:W-:Y:S02]  /*2e30*/  HADD2 R73, R73, -1040, -1040 ;  /* 0xe410e41049497430 */ /* 0x000fe40000000000 */
[-C--:B------:R-:W-:Y:S02]  /*2e40*/  HFMA2 R28, R68, R31.reuse, R28 ;  /* 0x0000001f441c7231 */ /* 0x080fe4000000001c */
[----:B------:R-:W-:Y:S01]  /*2e50*/  HADD2 R69, R69, -1040, -1040 ;  /* 0xe410e41045457430 */ /* 0x000fe20000000000 */
[----:B------:R-:W-:Y:S01]  /*2e60*/  SHF.R.U32.HI R21, RZ, 0xa, R21 ;  /* 0x0000000aff157819 */ /* 0x000fe20000011615 */
        /* <DEDUP_REMOVED lines=10> */
[-C--:B0-----:R-:W-:Y:S01]  /*2f10*/  HFMA2 R29, R73, R24.reuse, R77 ;  /* 0x00000018491d7231 */ /* 0x081fe2000000004d */
[----:B------:R-:W-:Y:S01]  /*2f20*/  LOP3.LUT R21, R21, 0x64006400, RZ, 0xfc, !PT ;  /* 0x6400640015157812 */ /* 0x000fe200078efcff */
[-C--:B------:R-:W-:Y:S01]  /*2f30*/  HFMA2 R28, R69, R24.reuse, R28 ;  /* 0x00000018451c7231 */ /* 0x080fe2000000001c */
[----:B------:R-:W-:Y:S01]  /*2f40*/  SHF.R.U32.HI R23, RZ, 0xa, R23 ;  /* 0x0000000aff177819 */ /* 0x000fe20000011617 */
[----:B------:R-:W-:Y:S01]  /*2f50*/  HADD2 R77, R22, -1040, -1040 ;  /* 0xe410e410164d7430 */ /* 0x000fe20000000000 */
[----:B------:R-:W-:Y:S01]  /*2f60*/  LOP3.LUT R75, R75, 0x64006400, RZ, 0xfc, !PT ;  /* 0x640064004b4b7812 */ /* 0x000fe200078efcff */
[----:B------:R-:W-:Y:S01]  /*2f70*/  HFMA2 R30, R71, R24, R79 ;  /* 0x00000018471e7231 */ /* 0x000fe2000000004f */
[----:B------:R-:W-:Y:S01]  /*2f80*/  LOP3.LUT R23, R23, 0x1f001f, RZ, 0xc0, !PT ;  /* 0x001f001f17177812 */ /* 0x000fe200078ec0ff */
[----:B------:R-:W-:-:S02]  /*2f90*/  HFMA2 R29, R6, R25, R29 ;  /* 0x00000019061d7231 */ /* 0x000fc4000000001d */
[----:B------:R-:W-:Y:S02]  /*2fa0*/  HADD2 R79, R21, -1040, -1040 ;  /* 0xe410e410154f7430 */ /* 0x000fe40000000000 */
[----:B------:R-:W-:Y:S01]  /*2fb0*/  HFMA2 R28, R2, R25, R28 ;  /* 0x00000019021c7231 */ /* 0x000fe2000000001c */
[----:B------:R-:W-:Y:S01]  /*2fc0*/  LOP3.LUT R20, R80, 0x64006400, RZ, 0xfc, !PT ;  /* 0x6400640050147812 */ /* 0x000fe200078efcff */
[----:B------:R-:W-:Y:S01]  /*2fd0*/  HADD2 R67, R75, -1040, -1040 ;  /* 0xe410e4104b437430 */ /* 0x000fe20000000000 */
[----:B------:R-:W-:Y:S01]  /*2fe0*/  LOP3.LUT R21, R82, 0x64006400, RZ, 0xfc, !PT ;  /* 0x6400640052157812 */ /* 0x000fe200078efcff */
[----:B------:R-:W-:Y:S01]  /*2ff0*/  HADD2 R82, R76, -1040, -1040 ;  /* 0xe410e4104c527430 */ /* 0x000fe20000000000 */
[----:B------:R-:W-:Y:S01]  /*3000*/  LOP3.LUT R23, R23, 0x64006400, RZ, 0xfc, !PT ;  /* 0x6400640017177812 */ /* 0x000fe200078efcff */
[----:B------:R-:W-:Y:S02]  /*3010*/  HFMA2 R29, R81, R26, R29 ;  /* 0x0000001a511d7231 */ /* 0x000fe4000000001d */
[----:B------:R-:W-:-:S02]  /*3020*/  HADD2 R80, R78, -1040, -1040 ;  /* 0xe410e4104e507430 */ /* 0x000fc40000000000 */
[----:B------:R-:W-:Y:S02]  /*3030*/  HFMA2 R28, R77, R26, R28 ;  /* 0x0000001a4d1c7231 */ /* 0x000fe4000000001c */
[----:B------:R-:W-:Y:S02]  /*3040*/  HFMA2 R24, R67, R24, R31 ;  /* 0x0000001843187231 */ /* 0x000fe4000000001f */
[----:B------:R-:W-:Y:S02]  /*3050*/  HADD2 R78, R20, -1040, -1040 ;  /* 0xe410e410144e7430 */ /* 0x000fe40000000000 */
[----:B------:R-:W-:Y:S02]  /*3060*/  HFMA2 R30, R4, R25, R30 ;  /* 0x00000019041e7231 */ /* 0x000fe4000000001e */
[----:B------:R-:W-:Y:S02]  /*3070*/  HFMA2 R29, R82, R27, R29 ;  /* 0x0000001b521d7231 */ /* 0x000fe4000000001d */
[----:B------:R-:W-:-:S02]  /*3080*/  HFMA2 R24, R0, R25, R24 ;  /* 0x0000001900187231 */ /* 0x000fc40000000018 */
[----:B------:R-:W-:Y:S02]  /*3090*/  HADD2 R75, R23, -1040, -1040 ;  /* 0xe410e410174b7430 */ /* 0x000fe40000000000 */
[-C--:B------:R-:W-:Y:S02]  /*30a0*/  HFMA2 R28, R78, R27.reuse, R28 ;  /* 0x0000001b4e1c7231 */ /* 0x080fe4000000001c */
[-C--:B------:R-:W-:Y:S02]  /*30b0*/  HFMA2 R30, R79, R26.reuse, R30 ;  /* 0x0000001a4f1e7231 */ /* 0x080fe4000000001e */
        /* <DEDUP_REMOVED lines=32> */
[----:B-1----:R-:W-:-:S04]  /*32c0*/  HFMA2 R31, R11, R20, R26 ;  /* 0x000000140b1f7231 */ /* 0x002fc8000000001a */
[-C--:B------:R-:W-:Y:S02]  /*32d0*/  HFMA2 R31, R52, R21.reuse, R31 ;  /* 0x00000015341f7231 */ /* 0x080fe4000000001f */
[-C--:B------:R-:W-:Y:S02]  /*32e0*/  HFMA2 R29, R17, R20.reuse, R28 ;  /* 0x00000014111d7231 */ /* 0x080fe4000000001c */
[-C--:B------:R-:W-:Y:S02]  /*32f0*/  HFMA2 R28, R15, R20.reuse, R24 ;  /* 0x000000140f1c7231 */ /* 0x080fe40000000018 */
[----:B------:R-:W-:Y:S01]  /*3300*/  HFMA2 R30, R13, R20, R30 ;  /* 0x000000140d1e7231 */ /* 0x000fe2000000001e */
[----:B------:R-:W0:Y:S01]  /*3310*/  LDS.128 R24, [UR8] ;  /* 0x00000008ff187984 */ /* 0x000e220008000c00 */
[-C--:B------:R-:W-:Y:S02]  /*3320*/  HFMA2 R28, R56, R21.reuse, R28 ;  /* 0x00000015381c7231 */ /* 0x080fe4000000001c */
[----:B------:R-:W-:-:S02]  /*3330*/  HFMA2 R29, R58, R21, R29 ;  /* 0x000000153a1d7231 */ /* 0x000fc4000000001d */
[-C--:B------:R-:W-:Y:S02]  /*3340*/  HFMA2 R85, R47, R22.reuse, R28 ;  /* 0x000000162f557231 */ /* 0x080fe4000000001c */
[----:B------:R-:W-:Y:S02]  /*3350*/  HFMA2 R20, R54, R21, R30 ;  /* 0x0000001536147231 */ /* 0x000fe4000000001e */
[----:B------:R-:W-:Y:S02]  /*3360*/  HFMA2 R85, R12, R23, R85 ;  /* 0x000000170c557231 */ /* 0x000fe40000000055 */
[-C--:B------:R-:W-:Y:S02]  /*3370*/  HFMA2 R21, R49, R22.reuse, R29 ;  /* 0x0000001631157231 */ /* 0x080fe4000000001d */
[-C--:B------:R-:W-:Y:S02]  /*3380*/  HFMA2 R20, R45, R22.reuse, R20 ;  /* 0x000000162d147231 */ /* 0x080fe40000000014 */
[----:B------:R-:W-:-:S02]  /*3390*/  HFMA2 R22, R43, R22, R31 ;  /* 0x000000162b167231 */ /* 0x000fc4000000001f */
[----:B------:R-:W1:Y:S02]  /*33a0*/  LDS.128 R28, [UR8+0x10] ;  /* 0x00001008ff1c7984 */ /* 0x000e640008000c00 */
[-C--:B------:R-:W-:Y:S02]  /*33b0*/  HFMA2 R22, R8, R23.reuse, R22 ;  /* 0x0000001708167231 */ /* 0x080fe40000000016 */
        /* <DEDUP_REMOVED lines=59> */
[----:B------:R-:W-:Y:S01]  /*3770*/  HFMA2 R53, R39, R22, R53 ;  /* 0x0000001627357231 */ /* 0x000fe20000000035 */
[----:B------:R-:W0:Y:S01]  /*3780*/  LDS.128 R32, [UR8+0x90] ;  /* 0x00009008ff207984 */ /* 0x000e220008000c00 */
[----:B-1----:R-:W-:-:S02]  /*3790*/  HFMA2 R21, R15, R24, R21 ;  /* 0x000000180f157231 */ /* 0x002fc40000000015 */
        /* <DEDUP_REMOVED lines=8> */
[-C--:B------:R-:W-:Y:S02]  /*3820*/  HFMA2 R21, R12, R27.reuse, R21 ;  /* 0x0000001b0c157231 */ /* 0x080fe40000000015 */
[----:B------:R-:W-:Y:S02]  /*3830*/  HFMA2 R53, R13, R24, R53 ;  /* 0x000000180d357231 */ /* 0x000fe40000000035 */
[----:B------:R-:W-:Y:S02]  /*3840*/  HFMA2 R48, R8, R27, R48 ;  /* 0x0000001b08307231 */ /* 0x000fe40000000030 */
[----:B--2---:R-:W-:-:S02]  /*3850*/  HFMA2 R21, R59, R28, R21 ;  /* 0x0000001c3b157231 */ /* 0x004fc40000000015 */
        /* <DEDUP_REMOVED lines=11> */
[----:B------:R-:W-:-:S02]  /*3910*/  HFMA2 R14, R14, R27, R13 ;  /* 0x0000001b0e0e7231 */ /* 0x000fc4000000000d */
[----:B------:R-:W-:Y:S02]  /*3920*/  HFMA2 R53, R10, R27, R53 ;  /* 0x0000001b0a357231 */ /* 0x000fe40000000035 */
[-C--:B0-----:R-:W-:Y:S02]  /*3930*/  HFMA2 R21, R71, R32.reuse, R21 ;  /* 0x0000002047157231 */ /* 0x081fe40000000015 */
        /* <DEDUP_REMOVED lines=11> */
[----:B------:R-:W-:Y:S02]  /*39f0*/  HADD2 R40, R40.H0_H0, R40.H1_H1 ;  /* 0x3000002828287230 */ /* 0x000fe40000000800 */
        /* <DEDUP_REMOVED lines=19> */
.L_x_1336:
[----:B------:R-:W-:Y:S01]  /*3b30*/  UIADD3 UR10, UP0, UPT, UR10, 0x80, URZ ;  /* 0x000000800a0a7890 */ /* 0x000fe2000ff1e0ff */
[----:B------:R-:W-:Y:S01]  /*3b40*/  IMAD.U32 R3, RZ, RZ, UR15 ;  /* 0x0000000fff037e24 */ /* 0x000fe2000f8e00ff */
[----:B------:R-:W-:Y:S02]  /*3b50*/  UIADD3 UR9, UPT, UPT, UR9, 0x20, URZ ;  /* 0x0000002009097890 */ /* 0x000fe4000fffe0ff */
[----:B------:R-:W-:Y:S01]  /*3b60*/  UIADD3.X UR11, UPT, UPT, URZ, UR11, URZ, UP0, !UPT ;  /* 0x0000000bff0b7290 */ /* 0x000fe200087fe4ff */
[----:B------:R-:W-:Y:S01]  /*3b70*/  IMAD.WIDE R86, R3, 0x4, R86 ;  /* 0x0000000403567825 */ /* 0x000fe200078e0256 */
[----:B------:R-:W-:Y:S02]  /*3b80*/  UISETP.GE.AND UP0, UPT, UR9, UR16, UPT ;  /* 0x000000100900728c */ /* 0x000fe4000bf06270 */
[----:B------:R-:W-:Y:S01]  /*3b90*/  UIADD3 UR8, UPT, UPT, UR8, 0x40, URZ ;  /* 0x0000004008087890 */ /* 0x000fe2000fffe0ff */
[----:B-----5:R-:W-:Y:S01]  /*3ba0*/  IMAD.MOV.U32 R25, RZ, RZ, R87 ;  /* 0x000000ffff197224 */ /* 0x020fe200078e0057 */
[----:B------:R-:W-:-:S05]  /*3bb0*/  MOV R24, R86 ;  /* 0x0000005600187202 */ /* 0x000fca0000000f00 */
[----:B------:R-:W-:Y:S05]  /*3bc0*/  BRA.U !UP0, `(.L_x_1337) ;  /* 0xffffffdd08c87547 */ /* 0x000fea000b83ffff */
.L_x_1335:
[----:B------:R-:W-:-:S13]  /*3bd0*/  ISETP.LT.AND P0, PT, RZ, UR14, PT ;  /* 0x0000000eff007c0c */ /* 0x000fda000bf01270 */
[----:B------:R-:W-:Y:S05]  /*3be0*/  @!P0 EXIT ;  /* 0x000000000000894d */ /* 0x000fea0003800000 */
[----:B------:R-:W0:Y:S01]  /*3bf0*/  S2R R0, SR_CTAID.X ;  /* 0x0000000000007919 */ /* 0x000e220000002500 */
[----:B------:R-:W1:Y:S01]  /*3c00*/  LDC.64 R4, c[0x0][0x3a0] ;  /* 0x0000e800ff047b82 */ /* 0x000e620000000a00 */
[----:B------:R-:W-:Y:S01]  /*3c10*/  UIMAD UR4, UR26, UR15, URZ ;  /* 0x0000000f1a0472a4 */ /* 0x000fe2000f8e02ff */
[----:B------:R-:W0:Y:S02]  /*3c20*/  S2R R3, SR_TID.X ;  /* 0x0000000000037919 */ /* 0x000e240000002100 */
[----:B0-----:R-:W-:-:S03]  /*3c30*/  LEA R0, R0, R3, 0x6 ;  /* 0x0000000300007211 */ /* 0x001fc600078e30ff */
[----:B------:R-:W-:Y:S01]  /*3c40*/  IMAD.U32 R3, RZ, RZ, UR4 ;  /* 0x00000004ff037e24 */ /* 0x000fe2000f8e00ff */
[----:B------:R-:W-:-:S05]  /*3c50*/  SHF.L.U32 R0, R0, 0x2, RZ ;  /* 0x0000000200007819 */ /* 0x000fca00000006ff */
[----:B------:R-:W-:-:S04]  /*3c60*/  IMAD R3, R3, 0x3, R0 ;  /* 0x0000000303037824 */ /* 0x000fc800078e0200 */
        /* <DEDUP_REMOVED lines=8> */
.L_x_1341:
[----:B------:R-:W0:Y:S02]  /*3cf0*/  LDS R2, [R0] ;  /* 0x0000000000027984 */ /* 0x000e240000000800 */
[----:B0-----:R-:W-:-:S05]  /*3d00*/  HADD2 R3, R2, R38 ;  /* 0x0000002602037230 */ /* 0x001fca0000000000 */
[----:B------:R-:W0:Y:S02]  /*3d10*/  ATOMS.CAST.SPIN P0, [R0], R2, R3 ;  /* 0x000000020000758d */ /* 0x000e240001800003 */
[----:B0-----:R-:W-:Y:S05]  /*3d20*/  @!P0 BRA `(.L_x_1341) ;  /* 0xfffffffc00f08947 */ /* 0x001fea000383ffff */
[----:B------:R-:W-:Y:S05]  /*3d30*/  BRA `(.L_x_1339) ;  /* 0x00000000000c7947 */ /* 0x000fea0003800000 */
.L_x_1340:
[----:B------:R-:W2:Y:S02]  /*3d40*/  LD.E R0, desc[UR20][R4.64] ;  /* 0x0000001404007980 */ /* 0x000ea4000c101900 */
[----:B--2---:R-:W-:-:S05]  /*3d50*/  IADD3 R3, PT, PT, R38, R0, RZ ;  /* 0x0000000026037210 */ /* 0x004fca0007ffe0ff */
[----:B------:R0:W-:Y:S02]  /*3d60*/  ST.E desc[UR20][R4.64], R3 ;  /* 0x0000000304007985 */ /* 0x0001e4000c101914 */
.L_x_1339:
[----:B------:R-:W-:Y:S05]  /*3d70*/  BSYNC.RECONVERGENT B0 ;  /* 0x0000000000007941 */ /* 0x000fea0003800200 */
.L_x_1338:
[----:B------:R1:W-:Y:S01]  /*3d80*/  ATOM.E.ADD.F16x2.RN.STRONG.GPU P0, RZ, desc[UR20][R4.64+0x4], R37 ;  /* 0x8000042504ff79a2 */ /* 0x0003e2000c10e114 */
[----:B------:R-:W-:Y:S04]  /*3d90*/  BSSY.RECONVERGENT B0, `(.L_x_1342) ;  /* 0x000000e000007945 */ /* 0x000fe80003800200 */
[----:B-1----:R-:W-:Y:S05]  /*3da0*/  @P0 BRA `(.L_x_1343) ;  /* 0x0000000000300947 */ /* 0x002fea0003800000 */
[----:B------:R-:W1:Y:S02]  /*3db0*/  QSPC.E.S P0, RZ, [R4+0x4] ;  /* 0x0000040004ff73aa */ /* 0x000e640000000500 */
[----:B-1----:R-:W-:Y:S05]  /*3dc0*/  @!P0 BRA `(.L_x_1344) ;  /* 0x00000000001c8947 */ /* 0x002fea0003800000 */
[----:B------:R-:W-:-:S05]  /*3dd0*/  IMAD.MOV.U32 R2, RZ, RZ, R4 ;  /* 0x000000ffff027224 */ /* 0x000fca00078e0004 */
[----:B------:R-:W-:-:S07]  /*3de0*/  MOV R0, R2 ;  /* 0x0000000200007202 */ /* 0x000fce0000000f00 */
.L_x_1345:
[----:B------:R-:W0:Y:S02]  /*3df0*/  LDS R2, [R0+0x4] ;  /* 0x0000040000027984 */ /* 0x000e240000000800 */
[----:B0-----:R-:W-:-:S05]  /*3e00*/  HFMA2 R3, R2, 1, 1, R37 ;  /* 0x3c003c0002037831 */ /* 0x001fca0000000025 */
[----:B------:R-:W0:Y:S02]  /*3e10*/  ATOMS.CAST.SPIN P0, [R0+0x4], R2, R3 ;  /* 0x000004020000758d */ /* 0x000e240001800003 */
[----:B0-----:R-:W-:Y:S05]  /*3e20*/  @!P0 BRA `(.L_x_1345) ;  /* 0xfffffffc00f08947 */ /* 0x001fea000383ffff */
[----:B------:R-:W-:Y:S05]  /*3e30*/  BRA `(.L_x_1343) ;  /* 0x00000000000c7947 */ /* 0x000fea0003800000 */
.L_x_1344:
[----:B------:R-:W0:Y:S02]  /*3e40*/  LD.E R0, desc[UR20][R4.64+0x4] ;  /* 0x0000041404007980 */ /* 0x000e24000c101900 */
[----:B0-----:R-:W-:-:S05]  /*3e50*/  IADD3 R3, PT, PT, R37, R0, RZ ;  /* 0x0000000025037210 */ /* 0x001fca0007ffe0ff */
[----:B------:R1:W-:Y:S02]  /*3e60*/  ST.E desc[UR20][R4.64+0x4], R3 ;  /* 0x0000040304007985 */ /* 0x0003e4000c101914 */
.L_x_1343:
[----:B------:R-:W-:Y:S05]  /*3e70*/  BSYNC.RECONVERGENT B0 ;  /* 0x0000000000007941 */ /* 0x000fea0003800200 */
.L_x_1342:
[----:B------:R-:W-:-:S06]  /*3e80*/  UISETP.NE.AND UP0, UPT, UR14, 0x1, UPT ;  /* 0x000000010e00788c */ /* 0x000fcc000bf05270 */
[----:B------:R-:W-:-:S13]  /*3e90*/  PLOP3.LUT P0, PT, PT, PT, UP0, 0x80, 0x8 ;  /* 0x000000000008781c */ /* 0x000fda0003f0f008 */
[----:B------:R-:W-:Y:S05]  /*3ea0*/  @!P0 EXIT ;  /* 0x000000000000894d */ /* 0x000fea0003800000 */
[----:B01----:R-:W-:-:S04]  /*3eb0*/  IMAD.U32 R3, RZ, RZ, UR15 ;  /* 0x0000000fff037e24 */ /* 0x003fc8000f8e00ff */
        /* <DEDUP_REMOVED lines=8> */
.L_x_1349:
[----:B------:R-:W0:Y:S02]  /*3f40*/  LDS R2, [R0] ;  /* 0x0000000000027984 */ /* 0x000e240000000800 */
[----:B0-----:R-:W-:-:S05]  /*3f50*/  HADD2 R3, R2, R36 ;  /* 0x0000002402037230 */ /* 0x001fca0000000000 */
[----:B------:R-:W0:Y:S02]  /*3f60*/  ATOMS.CAST.SPIN P0, [R0], R2, R3 ;  /* 0x000000020000758d */ /* 0x000e240001800003 */
[----:B0-----:R-:W-:Y:S05]  /*3f70*/  @!P0 BRA `(.L_x_1349) ;  /* 0xfffffffc00f08947 */ /* 0x001fea000383ffff */
[----:B------:R-:W-:Y:S05]  /*3f80*/  BRA `(.L_x_1347) ;  /* 0x00000000000c7947 */ /* 0x000fea0003800000 */
.L_x_1348:
[----:B------:R-:W2:Y:S02]  /*3f90*/  LD.E R0, desc[UR20][R4.64] ;  /* 0x0000001404007980 */ /* 0x000ea4000c101900 */
[----:B--2---:R-:W-:-:S05]  /*3fa0*/  IMAD.IADD R3, R36, 0x1, R0 ;  /* 0x0000000124037824 */ /* 0x004fca00078e0200 */
[----:B------:R0:W-:Y:S02]  /*3fb0*/  ST.E desc[UR20][R4.64], R3 ;  /* 0x0000000304007985 */ /* 0x0001e4000c101914 */
.L_x_1347:
[----:B------:R-:W-:Y:S05]  /*3fc0*/  BSYNC.RECONVERGENT B0 ;  /* 0x0000000000007941 */ /* 0x000fea0003800200 */
.L_x_1346:
[----:B------:R1:W-:Y:S01]  /*3fd0*/  ATOM.E.ADD.F16x2.RN.STRONG.GPU P0, RZ, desc[UR20][R4.64+0x4], R19 ;  /* 0x8000041304ff79a2 */ /* 0x0003e2000c10e114 */
[----:B------:R-:W-:Y:S04]  /*3fe0*/  BSSY.RECONVERGENT B0, `(.L_x_1350) ;  /* 0x000000e000007945 */ /* 0x000fe80003800200 */
[----:B-1----:R-:W-:Y:S05]  /*3ff0*/  @P0 BRA `(.L_x_1351) ;  /* 0x0000000000300947 */ /* 0x002fea0003800000 */
[----:B------:R-:W1:Y:S02]  /*4000*/  QSPC.E.S P0, RZ, [R4+0x4] ;  /* 0x0000040004ff73aa */ /* 0x000e640000000500 */
[----:B-1----:R-:W-:Y:S05]  /*4010*/  @!P0 BRA `(.L_x_1352) ;  /* 0x00000000001c8947 */ /* 0x002fea0003800000 */
[----:B------:R-:W-:-:S04]  /*4020*/  MOV R2, R4 ;  /* 0x0000000400027202 */ /* 0x000fc80000000f00 */
[----:B------:R-:W-:-:S07]  /*4030*/  MOV R0, R2 ;  /* 0x0000000200007202 */ /* 0x000fce0000000f00 */
.L_x_1353:
[----:B------:R-:W0:Y:S02]  /*4040*/  LDS R2, [R0+0x4] ;  /* 0x0000040000027984 */ /* 0x000e240000000800 */
[----:B0-----:R-:W-:-:S05]  /*4050*/  HFMA2 R3, R2, 1, 1, R19 ;  /* 0x3c003c0002037831 */ /* 0x001fca0000000013 */
[----:B------:R-:W0:Y:S02]  /*4060*/  ATOMS.CAST.SPIN P0, [R0+0x4], R2, R3 ;  /* 0x000004020000758d */ /* 0x000e240001800003 */
[----:B0-----:R-:W-:Y:S05]  /*4070*/  @!P0 BRA `(.L_x_1353) ;  /* 0xfffffffc00f08947 */ /* 0x001fea000383ffff */
[----:B------:R-:W-:Y:S05]  /*4080*/  BRA `(.L_x_1351) ;  /* 0x00000000000c7947 */ /* 0x000fea0003800000 */
.L_x_1352:
[----:B------:R-:W0:Y:S02]  /*4090*/  LD.E R0, desc[UR20][R4.64+0x4] ;  /* 0x0000041404007980 */ /* 0x000e24000c101900 */
[----:B0-----:R-:W-:-:S05]  /*40a0*/  IMAD.IADD R3, R19, 0x1, R0 ;  /* 0x0000000113037824 */ /* 0x001fca00078e0200 */
[----:B------:R1:W-:Y:S02]  /*40b0*/  ST.E desc[UR20][R4.64+0x4], R3 ;  /* 0x0000040304007985 */ /* 0x0003e4000c101914 */
.L_x_1351:
[----:B------:R-:W-:Y:S05]  /*40c0*/  BSYNC.RECONVERGENT B0 ;  /* 0x0000000000007941 */ /* 0x000fea0003800200 */
.L_x_1350:
        /* <DEDUP_REMOVED lines=12> */
.L_x_1357:
[----:B------:R-:W0:Y:S02]  /*4190*/  LDS R2, [R0] ;  /* 0x0000000000027984 */ /* 0x000e240000000800 */
[----:B0-----:R-:W-:-:S05]  /*41a0*/  HADD2 R3, R2, R18 ;  /* 0x0000001202037230 */ /* 0x001fca0000000000 */
[----:B------:R-:W0:Y:S02]  /*41b0*/  ATOMS.CAST.SPIN P0, [R0], R2, R3 ;  /* 0x000000020000758d */ /* 0x000e240001800003 */
[----:B0-----:R-:W-:Y:S05]  /*41c0*/  @!P0 BRA `(.L_x_1357) ;  /* 0xfffffffc00f08947 */ /* 0x001fea000383ffff */
[----:B------:R-:W-:Y:S05]  /*41d0*/  BRA `(.L_x_1355) ;  /* 0x00000000000c7947 */ /* 0x000fea0003800000 */
.L_x_1356:
[----:B------:R-:W2:Y:S02]  /*41e0*/  LD.E R0, desc[UR20][R4.64] ;  /* 0x0000001404007980 */ /* 0x000ea4000c101900 */
[----:B--2---:R-:W-:-:S05]  /*41f0*/  IADD3 R3, PT, PT, R18, R0, RZ ;  /* 0x0000000012037210 */ /* 0x004fca0007ffe0ff */
[----:B------:R0:W-:Y:S02]  /*4200*/  ST.E desc[UR20][R4.64], R3 ;  /* 0x0000000304007985 */ /* 0x0001e4000c101914 */
.L_x_1355:
[----:B------:R-:W-:Y:S05]  /*4210*/  BSYNC.RECONVERGENT B0 ;  /* 0x0000000000007941 */ /* 0x000fea0003800200 */
.L_x_1354:
[----:B------:R1:W-:Y:S02]  /*4220*/  ATOM.E.ADD.F16x2.RN.STRONG.GPU P0, RZ, desc[UR20][R4.64+0x4], R16 ;  /* 0x8000041004ff79a2 */ /* 0x0003e4000c10e114 */
[----:B-1----:R-:W-:Y:S05]  /*4230*/  @P0 EXIT ;  /* 0x000000000000094d */ /* 0x002fea0003800000 */
[----:B------:R-:W1:Y:S02]  /*4240*/  QSPC.E.S P0, RZ, [R4+0x4] ;  /* 0x0000040004ff73aa */ /* 0x000e640000000500 */
[----:B-1----:R-:W-:Y:S05]  /*4250*/  @!P0 BRA `(.L_x_1358) ;  /* 0x00000000001c8947 */ /* 0x002fea0003800000 */
[----:B------:R-:W-:-:S05]  /*4260*/  IMAD.MOV.U32 R2, RZ, RZ, R4 ;  /* 0x000000ffff027224 */ /* 0x000fca00078e0004 */
[----:B------:R-:W-:-:S07]  /*4270*/  MOV R0, R2 ;  /* 0x0000000200007202 */ /* 0x000fce0000000f00 */
.L_x_1359:
[----:B------:R-:W0:Y:S02]  /*4280*/  LDS R2, [R0+0x4] ;  /* 0x0000040000027984 */ /* 0x000e240000000800 */
[----:B0-----:R-:W-:-:S05]  /*4290*/  HFMA2 R3, R2, 1, 1, R16 ;  /* 0x3c003c0002037831 */ /* 0x001fca0000000010 */
[----:B------:R-:W0:Y:S02]  /*42a0*/  ATOMS.CAST.SPIN P0, [R0+0x4], R2, R3 ;  /* 0x000004020000758d */ /* 0x000e240001800003 */
[----:B0-----:R-:W-:Y:S05]  /*42b0*/  @!P0 BRA `(.L_x_1359) ;  /* 0xfffffffc00f08947 */ /* 0x001fea000383ffff */
[----:B------:R-:W-:Y:S05]  /*42c0*/  EXIT ;  /* 0x000000000000794d */ /* 0x000fea0003800000 */
.L_x_1358:
[----:B------:R-:W0:Y:S02]  /*42d0*/  LD.E R0, desc[UR20][R4.64+0x4] ;  /* 0x0000041404007980 */ /* 0x000e24000c101900 */
[----:B0-----:R-:W-:-:S05]  /*42e0*/  IADD3 R3, PT, PT, R16, R0, RZ ;  /* 0x0000000010037210 */ /* 0x001fca0007ffe0ff */
[----:B------:R-:W-:Y:S01]  /*42f0*/  ST.E desc[UR20][R4.64+0x4], R3 ;  /* 0x0000040304007985 */ /* 0x000fe2000c101914 */
[----:B------:R-:W-:Y:S05]  /*4300*/  EXIT ;  /* 0x000000000000794d */ /* 0x000fea0003800000 */
.L_x_1360:
        /* <DEDUP_REMOVED lines=15> */
.L_x_3586:


//--------------------- .text._Z23gemm_half_q_half_kernelILi3ELi24ELb0ELb0ELi64EEvPK6__halfPKjS4_S2_PS0_iiiiPKtS7_iiiiiibS2_i --------------------------
	.section	.text._Z23gemm_half_q_half_kernelILi3ELi24ELb0ELb0ELi64EEvPK6__halfPKjS4_S2_PS0_iiiiPKtS7_iiiiiibS2_i,"ax",@progbits
	.align	128
        .global         _Z23gemm_half_q_half_kernelILi3ELi24ELb0ELb0ELi64EEvPK6__halfPKjS4_S2_PS0_iiiiPKtS7_iiiiiibS2_i
        .type           _Z23gemm_half_q_half_kernelILi3ELi24ELb0ELb0ELi64EEvPK6__halfPKjS4_S2_PS0_iiiiPKtS7_iiiiiibS2_i,@function
        .size           _Z23gemm_half_q_half_kernelILi3ELi24ELb0ELb0ELi64EEvPK6__halfPKjS4_S2_PS0_iiiiPKtS7_iiiiiibS2_i,(.L_x_3587 - _Z23gemm_half_q_half_kernelILi3ELi24ELb0ELb0ELi64EEvPK6__halfPKjS4_S2_PS0_iiiiPKtS7_iiiiiibS2_i)
        .other          _Z23gemm_half_q_half_kernelILi3ELi24ELb0ELb0ELi64EEvPK6__halfPKjS4_S2_PS0_iiiiPKtS7_iiiiiibS2_i,@"STO_CUDA_ENTRY STV_DEFAULT"
_Z23gemm_half_q_half_kernelILi3ELi24ELb0ELb0ELi64EEvPK6__halfPKjS4_S2_PS0_iiiiPKtS7_iiiiiibS2_i:
.text._Z23gemm_half_q_half_kernelILi3ELi24ELb0ELb0ELi64EEvPK6__halfPKjS4_S2_PS0_iiiiPKtS7_iiiiiibS2_i:
        /* <DEDUP_REMOVED lines=34> */
[----:B------:R-:W-:-:S04]  /*0220*/  LEA R7, R4, R4, 0x1 ;  /* 0x0000000404077211 */ /* 0x000fc800078e08ff */
        /* <DEDUP_REMOVED lines=20> */
.L_x_1366:
        /* <DEDUP_REMOVED lines=32> */
.L_x_1365:
        /* <DEDUP_REMOVED lines=20> */
.L_x_1367:
[----:B------:R-:W-:-:S13]  /*06b0*/  ISETP.EQ.AND P1, PT, RZ, UR9, PT ;  /* 0x00000009ff007c0c */ /* 0x000fda000bf22270 */
[----:B------:R-:W-:Y:S05]  /*06c0*/  @!P0 BRA P1, `(.L_x_1362) ;  /* 0x00000004007c8947 */ /* 0x000fea0000800000 */
.L_x_1364:
        /* <DEDUP_REMOVED lines=12> */
.L_x_1363:
        /* <DEDUP_REMOVED lines=8> */
[----:B------:R-:W-:Y:S02]  /*0810*/  LEA R15, R15, R15, 0x1 ;  /* 0x0000000f0f0f7211 */ /* 0x000fe400078e08ff */
        /* <DEDUP_REMOVED lines=8> */
.L_x_1370:
        /* <DEDUP_REMOVED lines=32> */
.L_x_1369:
        /* <DEDUP_REMOVED lines=21> */
.L_x_1371:
[----:B------:R-:W-:-:S09]  /*0bf0*/  UISETP.NE.OR UP0, UPT, UR9, URZ, UP0 ;  /* 0x000000ff0900728c */ /* 0x000fd20008705670 */
[----:B------:R-:W-:Y:S05]  /*0c00*/  BRA.U !UP0, `(.L_x_1362) ;  /* 0x00000001082c7547 */ /* 0x000fea000b800000 */
.L_x_1368:
        /* <DEDUP_REMOVED lines=11> */
.L_x_1362:
[----:B------:R-:W-:Y:S05]  /*0cc0*/  BSYNC.RECONVERGENT B0 ;  /* 0x0000000000007941 */ /* 0x000fea0003800200 */
.L_x_1361:
        /* <DEDUP_REMOVED lines=23> */
.L_x_1375:
        /* <DEDUP_REMOVED lines=15> */
.L_x_1374:
        /* <DEDUP_REMOVED lines=12> */
.L_x_1376:
[----:B------:R-:W-:-:S09]  /*0ff0*/  UISETP.NE.OR UP0, UPT, UR10, URZ, UP0 ;  /* 0x000000ff0a00728c */ /* 0x000fd20008705670 */
[----:B------:R-:W-:Y:S05]  /*1000*/  BRA.U !UP0, `(.L_x_1372) ;  /* 0x00000001081c7547 */ /* 0x000fea000b800000 */
.L_x_1373:
[----:B012---:R-:W0:Y:S02]  /*1010*/  LDC.64 R4, c[0x0][0x3a0] ;  /* 0x0000e800ff047b82 */ /* 0x007e240000000a00 */
.L_x_1377:
[C---:B0-----:R-:W-:Y:S01]  /*1020*/  IMAD.WIDE R6, R15.reuse, 0x2, R4 ;  /* 0x000000020f067825 */ /* 0x041fe200078e0204 */
[----:B------:R-:W-:Y:S01]  /*1030*/  UIADD3 UR10, UPT, UPT, UR10, 0x1, URZ ;  /* 0x000000010a0a7890 */ /* 0x000fe2000fffe0ff */
[----:B------:R-:W-:-:S03]  /*1040*/  IADD3 R15, PT, PT, R15, UR16, RZ ;  /* 0x000000100f0f7c10 */ /* 0x000fc6000fffe0ff */
[----:B------:R3:W-:Y:S01]  /*1050*/  STG.E.64 desc[UR14][R6.64], RZ ;  /* 0x000000ff06007986 */ /* 0x0007e2000c101b0e */
[----:B------:R-:W-:-:S09]  /*1060*/  UISETP.NE.AND UP0, UPT, UR10, URZ, UPT ;  /* 0x000000ff0a00728c */ /* 0x000fd2000bf05270 */
[----:B---3--:R-:W-:Y:S05]  /*1070*/  BRA.U UP0, `(.L_x_1377) ;  /* 0xfffffffd00e87547 */ /* 0x008fea000b83ffff */
.L_x_1372:
[----:B------:R-:W3:Y:S01]  /*1080*/  LDCU.64 UR12, c[0x0][0x3b8] ;  /* 0x00007700ff0c77ac */ /* 0x000ee20008000a00 */
[----:B------:R-:W-:Y:S01]  /*1090*/  BAR.SYNC.DEFER_BLOCKING 0x0 ;  /* 0x0000000000007b1d */ /* 0x000fe20000010000 */
[----:B------:R-:W-:Y:S01]  /*10a0*/  ISETP.LE.AND P0, PT, R0, UR5, PT ;  /* 0x0000000500007c0c */ /* 0x000fe2000bf03270 */
[----:B------:R-:W-:-:S04]  /*10b0*/  USHF.L.U32 UR10, UR8, 0x7, URZ ;  /* 0x00000007080a7899 */ /* 0x000fc800080006ff */
[----:B---3--:R-:W-:-:S06]  /*10c0*/  UIMAD.WIDE.U32 UR10, UR10, 0x2, UR12 ;  /* 0x000000020a0a78a5 */ /* 0x008fcc000f8e000c */
[----:B012---:R-:W-:Y:S02]  /*10d0*/  MOV R4, UR10 ;  /* 0x0000000a00047c02 */ /* 0x007fe40008000f00 */
        /* <DEDUP_REMOVED lines=14> */
.L_x_1379:
[----:B-----5:R-:W-:-:S05]  /*11c0*/  IADD3 R13, PT, PT, R16, R18, RZ ;  /* 0x00000012100d7210 */ /* 0x020fca0007ffe0ff */
        /* <DEDUP_REMOVED lines=36> */
[----:B-1----:R-:W-:Y:S02]  /*1410*/  PRMT R11, R11, 0x5410, R10 ;  /* 0x000054100b0b7816 */ /* 0x002fe4000000000a */
[----:B------:R-:W-:-:S03]  /*1420*/  LEA R10, R18, R1, 0x3 ;  /* 0x00000001120a7211 */ /* 0x000fc600078e18ff */
[----:B------:R-:W-:-:S05]  /*1430*/  HMUL2 R15, R11, R12.H0_H0 ;  /* 0x2000000c0b0f7232 */ /* 0x000fca0000000000 */
[----:B------:R3:W-:Y:S01]  /*1440*/  STL.64 [R10], R14 ;  /* 0x0000000e0a007387 */ /* 0x0007e20000100a00 */
[----:B------:R-:W-:-:S04]  /*1450*/  UIADD3 UR4, UPT, UPT, UR9, UR4, URZ ;  /* 0x0000000409047290 */ /* 0x000fc8000fffe0ff */
[----:B------:R-:W-:Y:S01]  /*1460*/  UISETP.GE.AND UP0, UPT, UR4, UR6, UPT ;  /* 0x000000060400728c */ /* 0x000fe2000bf06270 */
[----:B------:R-:W-:-:S08]  /*1470*/  IADD3 R18, PT, PT, R18, 0x1, RZ ;  /* 0x0000000112127810 */ /* 0x000fd00007ffe0ff */
[----:B---3--:R-:W-:Y:S05]  /*1480*/  BRA.U !UP0, `(.L_x_1379) ;  /* 0xfffffffd084c7547 */ /* 0x008fea000b83ffff */
.L_x_1378:
        /* <DEDUP_REMOVED lines=30> */
.L_x_1380:
        /* <DEDUP_REMOVED lines=8> */
.L_x_1381:
        /* <DEDUP_REMOVED lines=8> */
.L_x_1382:
        /* <DEDUP_REMOVED lines=8> */
.L_x_1383:
        /* <DEDUP_REMOVED lines=8> */
.L_x_1384:
        /* <DEDUP_REMOVED lines=25> */
[----:B------:R-:W-:Y:S02]  /*1a00*/  IADD3 R17, PT, PT, R17, UR5, RZ ;  /* 0x0000000511117c10 */ /* 0x000fe4000fffe0ff */
[----:B------:R-:W-:Y:S02]  /*1a10*/  MOV R96, R94 ;  /* 0x0000005e00607202 */ /* 0x000fe40000000f00 */
[----:B------:R-:W-:Y:S01]  /*1a20*/  MOV R97, R95 ;  /* 0x0000005f00617202 */ /* 0x000fe20000000f00 */
[----:B------:R-:W-:Y:S06]  /*1a30*/  @!P0 BRA `(.L_x_1385) ;  /* 0x0000002000548947 */ /* 0x000fec0003800000 */
[----:B------:R-:W-:Y:S01]  /*1a40*/  UIMAD.WIDE.U32 UR8, UR8, 0x100, UR12 ;  /* 0x00000100080878a5 */ /* 0x000fe2000f8e000c */
[----:B------:R-:W-:Y:S01]  /*1a50*/  MOV R44, RZ ;  /* 0x000000ff002c7202 */ /* 0x000fe20000000f00 */
[----:B------:R-:W-:Y:S01]  /*1a60*/  UISETP.LT.AND UP1, UPT, UR6, UR17, UPT ;  /* 0x000000110600728c */ /* 0x000fe2000bf21270 */
[----:B------:R-:W-:Y:S01]  /*1a70*/  PRMT R43, RZ, 0x7610, R43 ;  /* 0x00007610ff2b7816 */ /* 0x000fe2000000002b */
[----:B------:R-:W-:Y:S01]  /*1a80*/  UIADD3 UR7, UP0, UPT, UR8, 0x2, URZ ;  /* 0x0000000208077890 */ /* 0x000fe2000ff1e0ff */
[----:B------:R-:W0:Y:S03]  /*1a90*/  LDCU.64 UR10, c[0x0][0x3a8] ;  /* 0x00007500ff0a77ac */ /* 0x000e260008000a00 */
[----:B------:R-:W-:Y:S02]  /*1aa0*/  UIADD3.X UR9, UPT, UPT, URZ, UR9, URZ, UP0, !UPT ;  /* 0x00000009ff097290 */ /* 0x000fe400087fe4ff */
[----:B------:R-:W-:Y:S01]  /*1ab0*/  MOV R16, UR7 ;  /* 0x0000000700107c02 */ /* 0x000fe20008000f00 */
[----:B------:R-:W-:-:S03]  /*1ac0*/  USEL UR8, UR6, UR17, UP1 ;  /* 0x0000001106087287 */ /* 0x000fc60008800000 */
[----:B------:R-:W-:-:S09]  /*1ad0*/  MOV R15, UR9 ;  /* 0x00000009000f7c02 */ /* 0x000fd20008000f00 */
.L_x_1387:
[----:B------:R-:W-:Y:S01]  /*1ae0*/  ISETP.NE.AND P0, PT, R17, UR5, PT ;  /* 0x0000000511007c0c */ /* 0x000fe2000bf05270 */
[----:B0-----:R-:W-:Y:S01]  /*1af0*/  UMOV UR16, UR11 ;  /* 0x0000000b00107c82 */ /* 0x001fe20008000000 */
[----:B------:R-:W-:Y:S02]  /*1b00*/  MOV R96, R94 ;  /* 0x0000005e00607202 */ /* 0x000fe40000000f00 */
[----:B-----5:R-:W-:Y:S02]  /*1b10*/  MOV R5, UR16 ;  /* 0x0000001000057c02 */ /* 0x020fe40008000f00 */
[----:B------:R-:W-:Y:S02]  /*1b20*/  MOV R97, R95 ;  /* 0x0000005f00617202 */ /* 0x000fe40000000f00 */
[----:B------:R-:W-:Y:S01]  /*1b30*/  MOV R25, UR16 ;  /* 0x0000001000197c02 */ /* 0x000fe20008000f00 */
[----:B------:R-:W-:-:S04]  /*1b40*/  IMAD.WIDE R4, R5, 0x4, R96 ;  /* 0x0000000405047825 */ /* 0x000fc800078e0260 */
[----:B------:R-:W-:Y:S01]  /*1b50*/  @!P0 LEA R0, R44, R1, 0x3 ;  /* 0x000000012c008211 */ /* 0x000fe200078e18ff */
[----:B------:R-:W5:Y:S01]  /*1b60*/  LDG.E.128.CONSTANT R8, desc[UR14][R96.64] ;  /* 0x0000000e60087981 */ /* 0x000f62000c1e9d00 */
[----:B------:R-:W-:Y:S01]  /*1b70*/  MOV R3, UR16 ;  /* 0x0000001000037c02 */ /* 0x000fe20008000f00 */
[----:B------:R-:W-:Y:S01]  /*1b80*/  IMAD.WIDE R24, R25, 0x4, R4 ;  /* 0x0000000419187825 */ /* 0x000fe200078e0204 */
[----:B------:R-:W-:Y:S01]  /*1b90*/  @!P0 MOV R14, R16 ;  /* 0x00000010000e8202 */ /* 0x000fe20000000f00 */
[----:B------:R0:W2:Y:S02]  /*1ba0*/  @!P0 LDL.64 R20, [R0+0x8] ;  /* 0x0000080000148983 */ /* 0x0000a40000100a00 */
[----:B------:R-:W-:Y:S02]  /*1bb0*/  IMAD.WIDE R2, R3, 0x4, R24 ;  /* 0x0000000403027825 */ /* 0x000fe400078e0218 */
[----:B------:R-:W3:Y:S04]  /*1bc0*/  @!P0 LDG.E.U16.CONSTANT R12, desc[UR14][R14.64] ;  /* 0x0000000e0e0c8981 */ /* 0x000ee8000c1e9500 */
[----:B------:R-:W5:Y:S04]  /*1bd0*/  LDG.E.128.CONSTANT R4, desc[UR14][R4.64] ;  /* 0x0000000e04047981 */ /* 0x000f68000c1e9d00 */
[----:B------:R-:W5:Y:S04]  /*1be0*/  LDG.E.128.CONSTANT R24, desc[UR14][R24.64] ;  /* 0x0000000e18187981 */ /* 0x000f68000c1e9d00 */
[----:B------:R1:W5:Y:S01]  /*1bf0*/  LDG.E.128.CONSTANT R28, desc[UR14][R2.64] ;  /* 0x0000000e021c7981 */ /* 0x000362000c1e9d00 */
[----:B------:R-:W4:Y:S01]  /*1c00*/  S2UR UR18, SR_CTAID.Y ;  /* 0x00000000001279c3 */ /* 0x000f220000002600 */
[----:B------:R-:W-:-:S02]  /*1c10*/  MOV R95, UR16 ;  /* 0x00000010005f7c02 */ /* 0x000fc40008000f00 */
[----:B0-----:R-:W-:-:S03]  /*1c20*/  @!P0 IADD3 R0, PT, PT, R44, 0x1, RZ ;  /* 0x000000012c008810 */ /* 0x001fc60007ffe0ff */
[----:B------:R-:W-:Y:S01]  /*1c30*/  IMAD.WIDE R94, R95, 0x4, R2 ;  /* 0x000000045f5e7825 */ /* 0x000fe200078e0202 */
[----:B------:R-:W-:Y:S01]  /*1c40*/  @!P0 MOV R44, R0 ;  /* 0x00000000002c8202 */ /* 0x000fe20000000f00 */
[----:B----4-:R-:W-:-:S04]  /*1c50*/  UIMAD UR7, UR18, -0x3, UR10 ;  /* 0xfffffffd120778a4 */ /* 0x010fc8000f8e020a */
[----:B------:R-:W-:Y:S01]  /*1c60*/  UISETP.GE.AND UP0, UPT, UR7, 0x1, UPT ;  /* 0x000000010700788c */ /* 0x000fe2000bf06270 */
[----:B--2---:R-:W-:Y:S02]  /*1c70*/  @!P0 PRMT R92, R20, 0x7610, R92 ;  /* 0x00007610145c8816 */ /* 0x004fe4000000005c */
[----:B------:R-:W-:Y:S02]  /*1c80*/  @!P0 PRMT R90, R21, 0x7610, R90 ;  /* 0x00007610155a8816 */ /* 0x000fe4000000005a */
[----:B------:R-:W-:Y:S02]  /*1c90*/  @!P0 PRMT R92, R92, 0x7610, R20 ;  /* 0x000076105c5c8816 */ /* 0x000fe40000000014 */
[----:B------:R-:W-:Y:S02]  /*1ca0*/  @!P0 PRMT R90, R90, 0x7610, R21 ;  /* 0x000076105a5a8816 */ /* 0x000fe40000000015 */
[----:B---3--:R-:W-:Y:S01]  /*1cb0*/  @!P0 IADD3 R17, PT, PT, R12, UR5, RZ ;  /* 0x000000050c118c10 */ /* 0x008fe2000fffe0ff */
[----:B-1----:R-:W-:Y:S06]  /*1cc0*/  BRA.U !UP0, `(.L_x_1386) ;  /* 0x0000001d08887547 */ /* 0x002fec000b800000 */
[----:B------:R-:W2:Y:S01]  /*1cd0*/  LDG.E.128.CONSTANT R32, desc[UR14][R94.64] ;  /* 0x0000000e5e207981 */ /* 0x000ea2000c1e9d00 */
[----:B-----5:R-:W-:Y:S01]  /*1ce0*/  SHF.R.U32.HI R36, RZ, 0xf, R10 ;  /* 0x0000000fff247819 */ /* 0x020fe2000001160a */
[----:B------:R-:W-:Y:S01]  /*1cf0*/  HFMA2 R0, -RZ, RZ, 0, 0.03125 ;  /* 0x00002800ff007431 */ /* 0x000fe200000001ff */
[----:B------:R-:W-:Y:S01]  /*1d00*/  SHF.R.U32.HI R38, RZ, 0xf, R11 ;  /* 0x0000000fff267819 */ /* 0x000fe2000001160b */
[----:B------:R-:W-:Y:S01]  /*1d10*/  UISETP.NE.AND UP0, UPT, UR7, 0x1, UPT ;  /* 0x000000010700788c */ /* 0x000fe2000bf05270 */
[----:B------:R-:W-:Y:S02]  /*1d20*/  SHF.R.U32.HI R37, RZ, 0xe, R6 ;  /* 0x0000000eff257819 */ /* 0x000fe40000011606 */
[----:B------:R-:W-:Y:S02]  /*1d30*/  SHF.R.U32.HI R39, RZ, 0xe, R7 ;  /* 0x0000000eff277819 */ /* 0x000fe40000011607 */
[----:B------:R-:W-:Y:S02]  /*1d40*/  LOP3.LUT R36, R36, 0x10001, RZ, 0xc0, !PT ;  /* 0x0001000124247812 */ /* 0x000fe400078ec0ff */
[----:B------:R-:W-:-:S02]  /*1d50*/  LOP3.LUT R38, R38, 0x10001, RZ, 0xc0, !PT ;  /* 0x0001000126267812 */ /* 0x000fc400078ec0ff */
[----:B------:R-:W-:Y:S02]  /*1d60*/  LOP3.LUT R37, R36, 0x20002, R37, 0xf8, !PT ;  /* 0x0002000224257812 */ /* 0x000fe400078ef825 */
[----:B------:R-:W-:Y:S02]  /*1d70*/  LOP3.LUT R38, R38, 0x20002, R39, 0xf8, !PT ;  /* 0x0002000226267812 */ /* 0x000fe400078ef827 */
[----:B------:R-:W-:Y:S02]  /*1d80*/  SHF.R.U32.HI R80, RZ, 0xd, R26 ;  /* 0x0000000dff507819 */ /* 0x000fe4000001161a */
[----:B------:R-:W-:Y:S02]  /*1d90*/  SHF.R.U32.HI R81, RZ, 0xd, R27 ;  /* 0x0000000dff517819 */ /* 0x000fe4000001161b */
[----:B------:R-:W-:Y:S02]  /*1da0*/  LOP3.LUT R80, R37, 0x40004, R80, 0xf8, !PT ;  /* 0x0004000425507812 */ /* 0x000fe400078ef850 */
[----:B------:R-:W-:-:S02]  /*1db0*/  LOP3.LUT R81, R38, 0x40004, R81, 0xf8, !PT ;  /* 0x0004000426517812 */ /* 0x000fc400078ef851 */
[----:B------:R-:W0:Y:S01]  /*1dc0*/  LDS.128 R36, [UR4] ;  /* 0x00000004ff247984 */ /* 0x000e220008000c00 */
[----:B------:R-:W-:Y:S02]  /*1dd0*/  SHF.R.U32.HI R14, RZ, 0xf, R9 ;  /* 0x0000000fff0e7819 */ /* 0x000fe40000011609 */
[C---:B------:R-:W-:Y:S02]  /*1de0*/  LOP3.LUT R23, R11.reuse, 0x1f001f, RZ, 0xc0, !PT ;  /* 0x001f001f0b177812 */ /* 0x040fe400078ec0ff */
[----:B------:R-:W-:Y:S02]  /*1df0*/  LOP3.LUT R3, R11, 0x3e003e0, RZ, 0xc0, !PT ;  /* 0x03e003e00b037812 */ /* 0x000fe400078ec0ff */
[----:B------:R-:W-:Y:S02]  /*1e00*/  SHF.R.U32.HI R51, RZ, 0xa, R11 ;  /* 0x0000000aff337819 */ /* 0x000fe4000001160b */
[----:B------:R-:W-:Y:S02]  /*1e10*/  SHF.R.U32.HI R11, RZ, 0xe, R5 ;  /* 0x0000000eff0b7819 */ /* 0x000fe40000011605 */
[----:B------:R-:W-:-:S02]  /*1e20*/  LOP3.LUT R14, R14, 0x10001, RZ, 0xc0, !PT ;  /* 0x000100010e0e7812 */ /* 0x000fc400078ec0ff */
[--C-:B------:R-:W-:Y:S02]  /*1e30*/  SHF.R.U32.HI R13, RZ, 0xf, R8.reuse ;  /* 0x0000000fff0d7819 */ /* 0x100fe40000011608 */
        /* <DEDUP_REMOVED lines=13> */
[C---:B------:R-:W-:Y:S02]  /*1f10*/  LOP3.LUT R60, R5.reuse, 0x1f001f, RZ, 0xc0, !PT ;  /* 0x001f001f053c7812 */ /* 0x040fe400078ec0ff */
[----:B------:R-:W-:Y:S02]  /*1f20*/  LOP3.LUT R4, R5, 0x3e003e0, RZ, 0xc0, !PT ;  /* 0x03e003e005047812 */ /* 0x000fe400078ec0ff */
[----:B------:R-:W-:Y:S02]  /*1f30*/  SHF.R.U32.HI R54, RZ, 0xa, R5 ;  /* 0x0000000aff367819 */ /* 0x000fe40000011605 */
[----:B------:R-:W-:-:S02]  /*1f40*/  LOP3.LUT R11, R14, 0x20002, R11, 0xf8, !PT ;  /* 0x000200020e0b7812 */ /* 0x000fc400078ef80b */
[----:B------:R-:W-:Y:S02]  /*1f50*/  SHF.R.U32.HI R78, RZ, 0xd, R25 ;  /* 0x0000000dff4e7819 */ /* 0x000fe40000011619 */
[C---:B------:R-:W-:Y:S02]  /*1f60*/  LOP3.LUT R61, R6.reuse, 0x1f001f, RZ, 0xc0, !PT ;  /* 0x001f001f063d7812 */ /* 0x040fe400078ec0ff */
[----:B------:R-:W-:Y:S02]  /*1f70*/  LOP3.LUT R5, R6, 0x3e003e0, RZ, 0xc0, !PT ;  /* 0x03e003e006057812 */ /* 0x000fe400078ec0ff */
[----:B------:R-:W-:Y:S02]  /*1f80*/  SHF.R.U32.HI R58, RZ, 0xa, R6 ;  /* 0x0000000aff3a7819 */ /* 0x000fe40000011606 */
[----:B------:R-:W-:Y:S02]  /*1f90*/  LOP3.LUT R14, R25, 0x3e003e0, RZ, 0xc0, !PT ;  /* 0x03e003e0190e7812 */ /* 0x000fe400078ec0ff */
[----:B------:R-:W-:-:S02]  /*1fa0*/  LOP3.LUT R6, R7, 0x3e003e0, RZ, 0xc0, !PT ;  /* 0x03e003e007067812 */ /* 0x000fc400078ec0ff */
[----:B------:R-:W-:Y:S02]  /*1fb0*/  LOP3.LUT R78, R11, 0x40004, R78, 0xf8, !PT ;  /* 0x000400040b4e7812 */ /* 0x000fe400078ef84e */
[----:B------:R-:W-:Y:S02]  /*1fc0*/  LOP3.LUT R53, R27, 0x3e003e0, RZ, 0xc0, !PT ;  /* 0x03e003e01b357812 */ /* 0x000fe400078ec0ff */
        /* <DEDUP_REMOVED lines=19> */
[----:B------:R-:W-:Y:S01]  /*2100*/  LOP3.LUT R13, R13, 0x20002, R10, 0xf8, !PT ;  /* 0x000200020d0d7812 */ /* 0x000fe200078ef80a */
[-C--:B------:R-:W-:Y:S01]  /*2110*/  HFMA2 R9, R53, R0.reuse.H0_H0, -48, -48 ;  /* 0xd200d20035097431 */ /* 0x080fe20000040000 */
[----:B------:R-:W-:Y:S01]  /*2120*/  SHF.R.U32.HI R76, RZ, 0xd, R24 ;  /* 0x0000000dff4c7819 */ /* 0x000fe20000011618 */
[----:B------:R-:W-:Y:S01]  /*2130*/  HFMA2 R7, R63, R0.H0_H0, -48, -48 ;  /* 0xd200d2003f077431 */ /* 0x000fe20000040000 */
[----:B------:R-:W-:Y:S02]  /*2140*/  LOP3.LUT R73, R3, 0x64006400, RZ, 0xfc, !PT ;  /* 0x6400640003497812 */ /* 0x000fe400078efcff */
[----:B------:R-:W-:-:S02]  /*2150*/  LOP3.LUT R10, R24, 0x3e003e0, RZ, 0xc0, !PT ;  /* 0x03e003e0180a7812 */ /* 0x000fc400078ec0ff */
[----:B------:R-:W-:Y:S02]  /*2160*/  LOP3.LUT R56, R30, 0x3e003e0, RZ, 0xc0, !PT ;  /* 0x03e003e01e387812 */ /* 0x000fe400078ec0ff */
[----:B------:R-:W-:Y:S02]  /*2170*/  LOP3.LUT R65, R2, 0x64006400, RZ, 0xfc, !PT ;  /* 0x6400640002417812 */ /* 0x000fe400078efcff */
[----:B------:R-:W-:Y:S02]  /*2180*/  LOP3.LUT R3, R64, 0x64006400, RZ, 0xfc, !PT ;  /* 0x6400640040037812 */ /* 0x000fe400078efcff */
[----:B------:R-:W-:Y:S02]  /*2190*/  LOP3.LUT R50, R26, 0x3e003e0, RZ, 0xc0, !PT ;  /* 0x03e003e01a327812 */ /* 0x000fe400078ec0ff */
[----:B------:R-:W-:Y:S01]  /*21a0*/  LOP3.LUT R79, R20, 0x64006400, RZ, 0xfc, !PT ;  /* 0x64006400144f7812 */ /* 0x000fe200078efcff */
[----:B------:R-:W-:Y:S01]  /*21b0*/  HFMA2 R3, R3, R0.H0_H0, -48, -48 ;  /* 0xd200d20003037431 */ /* 0x000fe20000040000 */
[----:B------:R-:W-:-:S02]  /*21c0*/  LOP3.LUT R76, R13, 0x40004, R76, 0xf8, !PT ;  /* 0x000400040d4c7812 */ /* 0x000fc400078ef84c */
[----:B------:R-:W-:Y:S01]  /*21d0*/  LOP3.LUT R67, R5, 0x64006400, RZ, 0xfc, !PT ;  /* 0x6400640005437812 */ /* 0x000fe200078efcff */
[----:B------:R-:W-:Y:S01]  /*21e0*/  HADD2 R79, R79, -1040, -1040 ;  /* 0xe410e4104f4f7430 */ /* 0x000fe20000000000 */
        /* <DEDUP_REMOVED lines=26> */
[----:B--2---:R-:W-:Y:S02]  /*2390*/  LOP3.LUT R6, R33, 0x3e003e0, RZ, 0xc0, !PT ;  /* 0x03e003e021067812 */ /* 0x004fe400078ec0ff */
        /* <DEDUP_REMOVED lines=8> */
[----:B------:R-:W-:Y:S01]  /*2420*/  LOP3.LUT R63, R64, 0x64006400, RZ, 0xfc, !PT ;  /* 0x64006400403f7812 */ /* 0x000fe200078efcff */
[----:B------:R-:W-:Y:S01]  /*2430*/  HADD2 R55, R55, -1040, -1040 ;  /* 0xe410e41037377430 */ /* 0x000fe20000000000 */
[----:B------:R-:W-:Y:S01]  /*2440*/  LOP3.LUT R65, R2, 0x64006400, RZ, 0xfc, !PT ;  /* 0x6400640002417812 */ /* 0x000fe200078efcff */
[----:B0-----:R-:W-:Y:S01]  /*2450*/  HFMA2 R64, R79, R36, RZ ;  /* 0x000000244f407231 */ /* 0x001fe200000000ff */
[----:B------:R-:W-:Y:S01]  /*2460*/  LOP3.LUT R53, R23, 0x64006400, RZ, 0xfc, !PT ;  /* 0x6400640017357812 */ /* 0x000fe200078efcff */
[-C--:B------:R-:W-:Y:S01]  /*2470*/  HFMA2 R2, R63, R0.reuse.H0_H0, -48, -48 ;  /* 0xd200d2003f027431 */ /* 0x080fe20000040000 */
[----:B------:R-:W0:Y:S01]  /*2480*/  LDS.128 R20, [UR4+0x10] ;  /* 0x00001004ff147984 */ /* 0x000e220008000c00 */
[----:B------:R-:W-:Y:S02]  /*2490*/  HFMA2 R0, R65, R0.H0_H0, -48, -48 ;  /* 0xd200d20041007431 */ /* 0x000fe40000040000 */
[----:B------:R-:W-:Y:S02]  /*24a0*/  HFMA2 R65, R55, R36, RZ ;  /* 0x0000002437417231 */ /* 0x000fe400000000ff */
[----:B------:R-:W-:-:S02]  /*24b0*/  HADD2 R53, R53, -1040, -1040 ;  /* 0xe410e41035357430 */ /* 0x000fc40000000000 */
[-C--:B------:R-:W-:Y:S02]  /*24c0*/  HFMA2 R63, R75, R36.reuse, RZ.H0_H0 ;  /* 0x000000244b3f7231 */ /* 0x080fe400000400ff */
[-C--:B------:R-:W-:Y:S02]  /*24d0*/  HFMA2 R64, R68, R37.reuse, R64 ;  /* 0x0000002544407231 */ /* 0x080fe40000000040 */
[----:B------:R-:W-:Y:S02]  /*24e0*/  HFMA2 R67, R53, R36, RZ.H0_H0 ;  /* 0x0000002435437231 */ /* 0x000fe400000400ff */
[-C--:B------:R-:W-:Y:S02]  /*24f0*/  HFMA2 R63, R66, R37.reuse, R63 ;  /* 0x00000025423f7231 */ /* 0x080fe4000000003f */
[-C--:B------:R-:W-:Y:S02]  /*2500*/  HFMA2 R36, R56, R37.reuse, R65 ;  /* 0x0000002538247231 */ /* 0x080fe40000000041 */
[----:B------:R-:W-:Y:S01]  /*2510*/  HFMA2 R37, R50, R37, R67 ;  /* 0x0000002532257231 */ /* 0x000fe20000000043 */
[----:B------:R-:W-:-:S02]  /*2520*/  LOP3.LUT R67, R48, 0x1f001f, RZ, 0xc0, !PT ;  /* 0x001f001f30437812 */ /* 0x000fc400078ec0ff */
        /* <DEDUP_REMOVED lines=8> */
[----:B------:R-:W-:Y:S02]  /*25b0*/  HFMA2 R65, R67, R38, R64 ;  /* 0x0000002643417231 */ /* 0x000fe40000000040 */
[----:B------:R-:W-:Y:S01]  /*25c0*/  HADD2 R64, R48, -1040, -1040 ;  /* 0xe410e41030407430 */ /* 0x000fe20000000000 */
[----:B------:R-:W-:Y:S01]  /*25d0*/  LOP3.LUT R61, R62, 0x64006400, RZ, 0xfc, !PT ;  /* 0x640064003e3d7812 */ /* 0x000fe200078efcff */
[----:B------:R-:W-:-:S02]  /*25e0*/  HADD2 R46, R46, -1040, -1040 ;  /* 0xe410e4102e2e7430 */ /* 0x000fc40000000000 */
[-C--:B------:R-:W-:Y:S02]  /*25f0*/  HFMA2 R36, R51, R38.reuse, R36 ;  /* 0x0000002633247231 */ /* 0x080fe40000000024 */
[----:B------:R-:W-:Y:S02]  /*2600*/  HADD2 R57, R57, -1040, -1040 ;  /* 0xe410e41039397430 */ /* 0x000fe40000000000 */
[----:B------:R-:W-:Y:S02]  /*2610*/  HADD2 R62, R60, -1040, -1040 ;  /* 0xe410e4103c3e7430 */ /* 0x000fe40000000000 */
[-C--:B------:R-:W-:Y:S02]  /*2620*/  HFMA2 R69, R57, R38.reuse, R63 ;  /* 0x0000002639457231 */ /* 0x080fe4000000003f */
[----:B------:R-:W-:Y:S02]  /*2630*/  HFMA2 R63, R64, R39, R65 ;  /* 0x00000027403f7231 */ /* 0x000fe40000000041 */
[----:B------:R-:W-:-:S02]  /*2640*/  HFMA2 R37, R45, R38, R37 ;  /* 0x000000262d257231 */ /* 0x000fc40000000025 */
[-C--:B------:R-:W-:Y:S02]  /*2650*/  HFMA2 R36, R46, R39.reuse, R36 ;  /* 0x000000272e247231 */ /* 0x080fe40000000024 */
[----:B------:R-:W-:Y:S01]  /*2660*/  HADD2 R48, R61, -1040, -1040 ;  /* 0xe410e4103d307430 */ /* 0x000fe20000000000 */
[----:B------:R-:W-:Y:S01]  /*2670*/  LOP3.LUT R65, R27, 0x1f001f, RZ, 0xc0, !PT ;  /* 0x001f001f1b417812 */ /* 0x000fe200078ec0ff */
[-C--:B------:R-:W-:Y:S01]  /*2680*/  HFMA2 R69, R62, R39.reuse, R69 ;  /* 0x000000273e457231 */ /* 0x080fe20000000045 */
[----:B------:R-:W-:Y:S01]  /*2690*/  SHF.R.U32.HI R27, RZ, 0xa, R27 ;  /* 0x0000000aff1b7819 */ /* 0x000fe2000001161b */
[----:B------:R-:W-:Y:S02]  /*26a0*/  HFMA2 R37, R48, R39, R37 ;  /* 0x0000002730257231 */ /* 0x000fe40000000025 */
[-C--:B0-----:R-:W-:Y:S02]  /*26b0*/  HFMA2 R63, R49, R20.reuse, R63 ;  /* 0x00000014313f7231 */ /* 0x081fe4000000003f */
[----:B------:R-:W-:-:S02]  /*26c0*/  HFMA2 R70, R47, R20, R69 ;  /* 0x000000142f467231 */ /* 0x000fc40000000045 */
[-C--:B------:R-:W-:Y:S02]  /*26d0*/  HFMA2 R69, R13, R20.reuse, R36 ;  /* 0x000000140d457231 */ /* 0x080fe40000000024 */
[----:B------:R-:W-:Y:S01]  /*26e0*/  HFMA2 R61, R11, R20, R37 ;  /* 0x000000140b3d7231 */ /* 0x000fe20000000025 */
[----:B------:R-:W-:Y:S01]  /*26f0*/  LOP3.LUT R20, R58, 0x64006400, RZ, 0xfc, !PT ;  /* 0x640064003a147812 */ /* 0x000fe200078efcff */
[----:B------:R-:W0:Y:S01]  /*2700*/  LDS.128 R36, [UR4+0x20] ;  /* 0x00002004ff247984 */ /* 0x000e220008000c00 */
[----:B------:R-:W-:Y:S01]  /*2710*/  HADD2 R60, R52, -1040, -1040 ;  /* 0xe410e410343c7430 */ /* 0x000fe20000000000 */
[----:B------:R-:W-:Y:S01]  /*2720*/  LOP3.LUT R71, R65, 0x64006400, RZ, 0xfc, !PT ;  /* 0x6400640041477812 */ /* 0x000fe200078efcff */
[----:B------:R-:W-:Y:S01]  /*2730*/  HADD2 R58, R54, -1040, -1040 ;  /* 0xe410e410363a7430 */ /* 0x000fe20000000000 */
[----:B------:R-:W-:Y:S01]  /*2740*/  LOP3.LUT R27, R27, 0x1f001f, RZ, 0xc0, !PT ;  /* 0x001f001f1b1b7812 */ /* 0x000fe200078ec0ff */
[----:B------:R-:W-:Y:S02]  /*2750*/  HADD2 R52, R20, -1040, -1040 ;  /* 0xe410e41014347430 */ /* 0x000fe40000000000 */
[----:B------:R-:W-:-:S02]  /*2760*/  HADD2 R54, R59, -1040, -1040 ;  /* 0xe410e4103b367430 */ /* 0x000fc40000000000 */
[-C--:B------:R-:W-:Y:S02]  /*2770*/  HFMA2 R20, R60, R21.reuse, R63 ;  /* 0x000000153c147231 */ /* 0x080fe4000000003f */
[-C--:B------:R-:W-:Y:S01]  /*2780*/  HFMA2 R70, R58, R21.reuse, R70 ;  /* 0x000000153a467231 */ /* 0x080fe20000000046 */
[----:B------:R-:W-:Y:S01]  /*2790*/  LOP3.LUT R59, R24, 0x1f001f, RZ, 0xc0, !PT ;  /* 0x001f001f183b7812 */ /* 0x000fe200078ec0ff */
[-C--:B------:R-:W-:Y:S02]  /*27a0*/  HFMA2 R69, R52, R21.reuse, R69 ;  /* 0x0000001534457231 */ /* 0x080fe40000000045 */
[----:B------:R-:W-:Y:S01]  /*27b0*/  HFMA2 R21, R54, R21, R61 ;  /* 0x0000001536157231 */ /* 0x000fe2000000003d */
[----:B------:R-:W-:Y:S02]  /*27c0*/  LOP3.LUT R61, R25, 0x1f001f, RZ, 0xc0, !PT ;  /* 0x001f001f193d7812 */ /* 0x000fe400078ec0ff */
[----:B------:R-:W-:Y:S02]  /*27d0*/  LOP3.LUT R63, R26, 0x1f001f, RZ, 0xc0, !PT ;  /* 0x001f001f1a3f7812 */ /* 0x000fe400078ec0ff */
[----:B------:R-:W-:-:S02]  /*27e0*/  LOP3.LUT R59, R59, 0x64006400, RZ, 0xfc, !PT ;  /* 0x640064003b3b7812 */ /* 0x000fc400078efcff */
[----:B------:R-:W-:Y:S02]  /*27f0*/  LOP3.LUT R61, R61, 0x64006400, RZ, 0xfc, !PT ;  /* 0x640064003d3d7812 */ /* 0x000fe400078efcff */
[----:B------:R-:W-:Y:S01]  /*2800*/  LOP3.LUT R63, R63, 0x64006400, RZ, 0xfc, !PT ;  /* 0x640064003f3f7812 */ /* 0x000fe200078efcff */
[----:B------:R-:W-:Y:S01]  /*2810*/  HADD2 R65, R59, -1040, -1040 ;  /* 0xe410e4103b417430 */ /* 0x000fe20000000000 */
[----:B------:R-:W-:Y:S01]  /*2820*/  SHF.R.U32.HI R24, RZ, 0xa, R24 ;  /* 0x0000000aff187819 */ /* 0x000fe20000011618 */
[----:B------:R-:W-:Y:S01]  /*2830*/  HADD2 R59, R61, -1040, -1040 ;  /* 0xe410e4103d3b7430 */ /* 0x000fe20000000000 */
[----:B------:R-:W-:Y:S01]  /*2840*/  SHF.R.U32.HI R26, RZ, 0xa, R26 ;  /* 0x0000000aff1a7819 */ /* 0x000fe2000001161a */
[----:B------:R-:W-:Y:S01]  /*2850*/  HADD2 R61, R63, -1040, -1040 ;  /* 0xe410e4103f3d7430 */ /* 0x000fe20000000000 */
[----:B------:R-:W-:Y:S01]  /*2860*/  LOP3.LUT R24, R24, 0x1f001f, RZ, 0xc0, !PT ;  /* 0x001f001f18187812 */ /* 0x000fe200078ec0ff */
[-C--:B------:R-:W-:Y:S01]  /*2870*/  HFMA2 R20, R65, R22.reuse, R20 ;  /* 0x0000001641147231 */ /* 0x080fe20000000014 */
[----:B------:R-:W-:Y:S01]  /*2880*/  SHF.R.U32.HI R25, RZ, 0xa, R25 ;  /* 0x0000000aff197819 */ /* 0x000fe20000011619 */
        /* <DEDUP_REMOVED lines=19> */
[----:B------:R-:W-:Y:S02]  /*29c0*/  HADD2 R73, R25, -1040, -1040 ;  /* 0xe410e41019497430 */ /* 0x000fe40000000000 */
[-C--:B0-----:R-:W-:Y:S01]  /*29d0*/  HFMA2 R83, R77, R36.reuse, R20 ;  /* 0x000000244d537231 */ /* 0x081fe20000000014 */
[----:B------:R-:W-:Y:S01]  /*29e0*/  LOP3.LUT R25, R31, 0x1f001f, RZ, 0xc0, !PT ;  /* 0x001f001f1f197812 */ /* 0x000fe200078ec0ff */
[----:B------:R-:W-:-:S02]  /*29f0*/  HFMA2 R20, R71, R36, R22 ;  /* 0x0000002447147231 */ /* 0x000fc40000000016 */
[-C--:B------:R-:W-:Y:S01]  /*2a00*/  HFMA2 R82, R73, R36.reuse, R70 ;  /* 0x0000002449527231 */ /* 0x080fe20000000046 */
[----:B------:R-:W-:Y:S01]  /*2a10*/  LOP3.LUT R22, R28, 0x1f001f, RZ, 0xc0, !PT ;  /* 0x001f001f1c167812 */ /* 0x000fe200078ec0ff */
[----:B------:R-:W-:Y:S01]  /*2a20*/  HADD2 R70, R24, -1040, -1040 ;  /* 0xe410e41018467430 */ /* 0x000fe20000000000 */
[----:B------:R-:W-:Y:S01]  /*2a30*/  LOP3.LUT R23, R23, 0x64006400, RZ, 0xfc, !PT ;  /* 0x6400640017177812 */ /* 0x000fe200078efcff */
[----:B------:R-:W-:Y:S01]  /*2a40*/  HADD2 R69, R27, -1040, -1040 ;  /* 0xe410e4101b457430 */ /* 0x000fe20000000000 */
[----:B------:R-:W-:Y:S02]  /*2a50*/  LOP3.LUT R25, R25, 0x64006400, RZ, 0xfc, !PT ;  /* 0x6400640019197812 */ /* 0x000fe400078efcff */
[----:B------:R-:W-:Y:S01]  /*2a60*/  LOP3.LUT R22, R22, 0x64006400, RZ, 0xfc, !PT ;  /* 0x6400640016167812 */ /* 0x000fe200078efcff */
[----:B------:R-:W-:Y:S01]  /*2a70*/  HADD2 R72, R23, -1040, -1040 ;  /* 0xe410e41017487430 */ /* 0x000fe20000000000 */
[----:B------:R-:W-:Y:S01]  /*2a80*/  SHF.R.U32.HI R23, RZ, 0xc, R28 ;  /* 0x0000000cff177819 */ /* 0x000fe2000001161c */
[----:B------:R-:W-:-:S02]  /*2a90*/  HFMA2 R21, R69, R36, R21 ;  /* 0x0000002445157231 */ /* 0x000fc40000000015 */
[-C--:B------:R-:W-:Y:S02]  /*2aa0*/  HFMA2 R20, R70, R37.reuse, R20 ;  /* 0x0000002546147231 */ /* 0x080fe40000000014 */
[----:B------:R-:W-:Y:S01]  /*2ab0*/  HADD2 R36, R25, -1040, -1040 ;  /* 0xe410e41019247430 */ /* 0x000fe20000000000 */
[----:B------:R-:W-:Y:S01]  /*2ac0*/  LOP3.LUT R24, R76, 0x80008, R23, 0xf8, !PT ;  /* 0x000800084c187812 */ /* 0x000fe200078ef817 */
[----:B------:R-:W-:Y:S01]  /*2ad0*/  HADD2 R74, R22, -1040, -1040 ;  /* 0xe410e410164a7430 */ /* 0x000fe20000000000 */
[----:B------:R-:W-:Y:S01]  /*2ae0*/  SHF.R.U32.HI R23, RZ, 0xc, R30 ;  /* 0x0000000cff177819 */ /* 0x000fe2000001161e */
[-C--:B------:R-:W-:Y:S01]  /*2af0*/  HFMA2 R21, R36, R37.reuse, R21 ;  /* 0x0000002524157231 */ /* 0x080fe20000000015 */
[----:B------:R-:W-:Y:S01]  /*2b00*/  SHF.R.U32.HI R22, RZ, 0xc, R31 ;  /* 0x0000000cff167819 */ /* 0x000fe2000001161f */
[-C--:B------:R-:W-:Y:S01]  /*2b10*/  HFMA2 R82, R72, R37.reuse, R82 ;  /* 0x0000002548527231 */ /* 0x080fe20000000052 */
[----:B------:R-:W-:Y:S01]  /*2b20*/  LOP3.LUT R26, R80, 0x80008, R23, 0xf8, !PT ;  /* 0x00080008501a7812 */ /* 0x000fe200078ef817 */
[----:B------:R-:W-:Y:S01]  /*2b30*/  HFMA2 R83, R74, R37, R83 ;  /* 0x000000254a537231 */ /* 0x000fe20000000053 */
[----:B------:R-:W-:Y:S01]  /*2b40*/  LOP3.LUT R27, R81, 0x80008, R22, 0xf8, !PT ;  /* 0x00080008511b7812 */ /* 0x000fe200078ef816 */
[----:B------:R-:W-:-:S02]  /*2b50*/  HFMA2 R37, R5, R38, R20 ;  /* 0x0000002605257231 */ /* 0x000fc40000000014 */
[-C--:B------:R-:W-:Y:S01]  /*2b60*/  HFMA2 R81, R3, R38.reuse, R21 ;  /* 0x0000002603517231 */ /* 0x080fe20000000015 */
[----:B------:R-:W-:Y:S01]  /*2b70*/  SHF.R.U32.HI R28, RZ, 0xa, R28 ;  /* 0x0000000aff1c7819 */ /* 0x000fe2000001161c */
[----:B------:R-:W0:Y:S01]  /*2b80*/  LDS.128 R20, [UR4+0x30] ;  /* 0x00003004ff147984 */ /* 0x000e220008000c00 */
[----:B------:R-:W-:Y:S01]  /*2b90*/  SHF.R.U32.HI R30, RZ, 0xa, R30 ;  /* 0x0000000aff1e7819 */ /* 0x000fe2000001161e */
[-C--:B------:R-:W-:Y:S01]  /*2ba0*/  HFMA2 R82, R7, R38.reuse, R82 ;  /* 0x0000002607527231 */ /* 0x080fe20000000052 */
[----:B------:R-:W-:Y:S01]  /*2bb0*/  LOP3.LUT R28, R28, 0x1f001f, RZ, 0xc0, !PT ;  /* 0x001f001f1c1c7812 */ /* 0x000fe200078ec0ff */
[----:B------:R-:W-:Y:S01]  /*2bc0*/  HFMA2 R83, R9, R38, R83 ;  /* 0x0000002609537231 */ /* 0x000fe20000000053 */
[--C-:B------:R-:W-:Y:S02]  /*2bd0*/  SHF.R.U32.HI R25, RZ, 0xc, R29.reuse ;  /* 0x0000000cff197819 */ /* 0x100fe4000001161d */
[----:B------:R-:W-:Y:S02]  /*2be0*/  LOP3.LUT R28, R28, 0x64006400, RZ, 0xfc, !PT ;  /* 0x640064001c1c7812 */ /* 0x000fe400078efcff */
[----:B------:R-:W-:-:S02]  /*2bf0*/  SHF.R.U32.HI R29, RZ, 0xa, R29 ;  /* 0x0000000aff1d7819 */ /* 0x000fc4000001161d */
[----:B------:R-:W-:Y:S01]  /*2c00*/  SHF.R.U32.HI R31, RZ, 0xa, R31 ;  /* 0x0000000aff1f7819 */ /* 0x000fe2000001161f */
[----:B------:R-:W-:Y:S01]  /*2c10*/  HADD2 R80, R28, -1040, -1040 ;  /* 0xe410e4101c507430 */ /* 0x000fe20000000000 */
[----:B------:R-:W-:Y:S02]  /*2c20*/  LOP3.LUT R30, R30, 0x1f001f, RZ, 0xc0, !PT ;  /* 0x001f001f1e1e7812 */ /* 0x000fe400078ec0ff */
[----:B------:R-:W-:Y:S02]  /*2c30*/  LOP3.LUT R29, R29, 0x1f001f, RZ, 0xc0, !PT ;  /* 0x001f001f1d1d7812 */ /* 0x000fe400078ec0ff */
[----:B------:R-:W-:Y:S01]  /*2c40*/  LOP3.LUT R31, R31, 0x1f001f, RZ, 0xc0, !PT ;  /* 0x001f001f1f1f7812 */ /* 0x000fe200078ec0ff */
[----:B------:R-:W-:Y:S01]  /*2c50*/  HFMA2 R28, R80, R39, R83 ;  /* 0x00000027501c7231 */ /* 0x000fe20000000053 */
[----:B------:R-:W-:Y:S02]  /*2c60*/  LOP3.LUT R30, R30, 0x64006400, RZ, 0xfc, !PT ;  /* 0x640064001e1e7812 */ /* 0x000fe400078efcff */
[----:B------:R-:W-:-:S02]  /*2c70*/  LOP3.LUT R29, R29, 0x64006400, RZ, 0xfc, !PT ;  /* 0x640064001d1d7812 */ /* 0x000fc400078efcff */
[----:B------:R-:W-:Y:S01]  /*2c80*/  LOP3.LUT R31, R31, 0x64006400, RZ, 0xfc, !PT ;  /* 0x640064001f1f7812 */ /* 0x000fe200078efcff */
[----:B------:R-:W-:Y:S01]  /*2c90*/  HADD2 R76, R30, -1040, -1040 ;  /* 0xe410e4101e4c7430 */ /* 0x000fe20000000000 */
[----:B------:R-:W-:Y:S02]  /*2ca0*/  LOP3.LUT R83, R32, 0x1f001f, RZ, 0xc0, !PT ;  /* 0x001f001f20537812 */ /* 0x000fe400078ec0ff */
[----:B------:R-:W-:Y:S01]  /*2cb0*/  LOP3.LUT R25, R78, 0x80008, R25, 0xf8, !PT ;  /* 0x000800084e197812 */ /* 0x000fe200078ef819 */
[----:B------:R-:W-:Y:S01]  /*2cc0*/  HADD2 R78, R29, -1040, -1040 ;  /* 0xe410e4101d4e7430 */ /* 0x000fe20000000000 */
[----:B------:R-:W-:Y:S01]  /*2cd0*/  LOP3.LUT R83, R83, 0x64006400, RZ, 0xfc, !PT ;  /* 0x6400640053537812 */ /* 0x000fe200078efcff */
[----:B------:R-:W-:Y:S02]  /*2ce0*/  HADD2 R38, R31, -1040, -1040 ;  /* 0xe410e4101f267430 */ /* 0x000fe40000000000 */
[-C--:B------:R-:W-:Y:S02]  /*2cf0*/  HFMA2 R29, R76, R39.reuse, R37 ;  /* 0x000000274c1d7231 */ /* 0x080fe40000000025 */
[-C--:B------:R-:W-:Y:S01]  /*2d00*/  HFMA2 R82, R78, R39.reuse, R82 ;  /* 0x000000274e527231 */ /* 0x080fe20000000052 */
[----:B------:R-:W-:Y:S01]  /*2d10*/  LOP3.LUT R37, R35, 0x1f001f, RZ, 0xc0, !PT ;  /* 0x001f001f23257812 */ /* 0x000fe200078ec0ff */
[----:B------:R-:W-:Y:S01]  /*2d20*/  HFMA2 R30, R38, R39, R81 ;  /* 0x00000027261e7231 */ /* 0x000fe20000000051 */
[----:B------:R-:W-:Y:S01]  /*2d30*/  LOP3.LUT R39, R34, 0x1f001f, RZ, 0xc0, !PT ;  /* 0x001f001f22277812 */ /* 0x000fe200078ec0ff */
[----:B------:R-:W-:Y:S01]  /*2d40*/  HADD2 R83, R83, -1040, -1040 ;  /* 0xe410e41053537430 */ /* 0x000fe20000000000 */
[----:B------:R-:W-:-:S02]  /*2d50*/  LOP3.LUT R81, R33, 0x1f001f, RZ, 0xc0, !PT ;  /* 0x001f001f21517812 */ /* 0x000fc400078ec0ff */
[----:B------:R-:W-:Y:S02]  /*2d60*/  LOP3.LUT R39, R39, 0x64006400, RZ, 0xfc, !PT ;  /* 0x6400640027277812 */ /* 0x000fe400078efcff */
[----:B------:R-:W-:Y:S01]  /*2d70*/  LOP3.LUT R81, R81, 0x64006400, RZ, 0xfc, !PT ;  /* 0x6400640051517812 */ /* 0x000fe200078efcff */
[-C--:B0-----:R-:W-:Y:S01]  /*2d80*/  HFMA2 R31, R83, R20.reuse, R28 ;  /* 0x00000014531f7231 */ /* 0x081fe2000000001c */
[----:B------:R-:W-:Y:S01]  /*2d90*/  LOP3.LUT R37, R37, 0x64006400, RZ, 0xfc, !PT ;  /* 0x6400640025257812 */ /* 0x000fe200078efcff */
[----:B------:R-:W-:Y:S02]  /*2da0*/  HADD2 R39, R39, -1040, -1040 ;  /* 0xe410e41027277430 */ /* 0x000fe40000000000 */
[----:B------:R-:W-:Y:S02]  /*2db0*/  HADD2 R81, R81, -1040, -1040 ;  /* 0xe410e41051517430 */ /* 0x000fe40000000000 */
[----:B------:R-:W-:Y:S02]  /*2dc0*/  HADD2 R37, R37, -1040, -1040 ;  /* 0xe410e41025257430 */ /* 0x000fe40000000000 */
[----:B------:R-:W-:-:S02]  /*2dd0*/  HFMA2 R28, R39, R20, R29 ;  /* 0x00000014271c7231 */ /* 0x000fc4000000001d */
[-C--:B------:R-:W-:Y:S02]  /*2de0*/  HFMA2 R82, R81, R20.reuse, R82 ;  /* 0x0000001451527231 */ /* 0x080fe40000000052 */
[-C--:B------:R-:W-:Y:S01]  /*2df0*/  HFMA2 R29, R6, R21.reuse, R31 ;  /* 0x00000015061d7231 */ /* 0x080fe2000000001f */
[--C-:B------:R-:W-:Y:S01]  /*2e00*/  SHF.R.U32.HI R31, RZ, 0xb, R32.reuse ;  /* 0x0000000bff1f7819 */ /* 0x100fe20000011620 */
[----:B------:R-:W-:Y:S01]  /*2e10*/  HFMA2 R30, R37, R20, R30 ;  /* 0x00000014251e7231 */ /* 0x000fe2000000001e */
[----:B------:R-:W-:Y:S01]  /*2e20*/  SHF.R.U32.HI R32, RZ, 0xa, R32 ;  /* 0x0000000aff207819 */ /* 0x000fe20000011620 */
[-C--:B------:R-:W-:Y:S01]  /*2e30*/  HFMA2 R20, R4, R21.reuse, R82 ;  /* 0x0000001504147231 */ /* 0x080fe20000000052 */
[----:B------:R-:W-:Y:S01]  /*2e40*/  LOP3.LUT R24, R24, 0x100010, R31, 0xf8, !PT ;  /* 0x0010001018187812 */ /* 0x000fe200078ef81f */
[-C--:B------:R-:W-:Y:S01]  /*2e50*/  HFMA2 R28, R2, R21.reuse, R28 ;  /* 0x00000015021c7231 */ /* 0x080fe2000000001c */
[--C-:B------:R-:W-:Y:S01]  /*2e60*/  SHF.R.U32.HI R31, RZ, 0xb, R34.reuse ;  /* 0x0000000bff1f7819 */ /* 0x100fe20000011622 */
[----:B------:R-:W-:Y:S01]  /*2e70*/  HFMA2 R21, R0, R21, R30 ;  /* 0x0000001500157231 */ /* 0x000fe2000000001e */
[----:B------:R-:W-:-:S02]  /*2e80*/  SHF.R.U32.HI R34, RZ, 0xa, R34 ;  /* 0x0000000aff227819 */ /* 0x000fc40000011622 */
[----:B------:R-:W-:Y:S02]  /*2e90*/  LOP3.LUT R32, R32, 0x1f001f, RZ, 0xc0, !PT ;  /* 0x001f001f20207812 */ /* 0x000fe400078ec0ff */
[----:B------:R-:W-:Y:S02]  /*2ea0*/  LOP3.LUT R34, R34, 0x1f001f, RZ, 0xc0, !PT ;  /* 0x001f001f22227812 */ /* 0x000fe400078ec0ff */
[----:B------:R-:W-:Y:S02]  /*2eb0*/  LOP3.LUT R32, R32, 0x64006400, RZ, 0xfc, !PT ;  /* 0x6400640020207812 */ /* 0x000fe400078efcff */
[--C-:B------:R-:W-:Y:S02]  /*2ec0*/  SHF.R.U32.HI R30, RZ, 0xb, R33.reuse ;  /* 0x0000000bff1e7819 */ /* 0x100fe40000011621 */
[----:B------:R-:W-:Y:S01]  /*2ed0*/  LOP3.LUT R34, R34, 0x64006400, RZ, 0xfc, !PT ;  /* 0x6400640022227812 */ /* 0x000fe200078efcff */
[----:B------:R-:W-:Y:S01]  /*2ee0*/  HADD2 R91, R32, -1040, -1040 ;  /* 0xe410e410205b7430 */ /* 0x000fe20000000000 */
[----:B------:R-:W-:-:S02]  /*2ef0*/  SHF.R.U32.HI R33, RZ, 0xa, R33 ;  /* 0x0000000aff217819 */ /* 0x000fc40000011621 */
[----:B------:R-:W-:Y:S01]  /*2f00*/  LOP3.LUT R25, R25, 0x100010, R30, 0xf8, !PT ;  /* 0x0010001019197812 */ /* 0x000fe200078ef81e */
[----:B------:R-:W-:Y:S01]  /*2f10*/  HADD2 R87, R34, -1040, -1040 ;  /* 0xe410e41022577430 */ /* 0x000fe20000000000 */
[----:B------:R-:W-:Y:S01]  /*2f20*/  SHF.R.U32.HI R30, RZ, 0xb, R35 ;  /* 0x0000000bff1e7819 */ /* 0x000fe20000011623 */
[-C--:B------:R-:W-:Y:S01]  /*2f30*/  HFMA2 R29, R91, R22.reuse, R29 ;  /* 0x000000165b1d7231 */ /* 0x080fe2000000001d */
[----:B------:R-:W-:Y:S02]  /*2f40*/  LOP3.LUT R26, R26, 0x100010, R31, 0xf8, !PT ;  /* 0x001000101a1a7812 */ /* 0x000fe400078ef81f */
[----:B------:R-:W-:Y:S01]  /*2f50*/  SHF.R.U32.HI R35, RZ, 0xa, R35 ;  /* 0x0000000aff237819 */ /* 0x000fe20000011623 */
[----:B------:R-:W-:Y:S01]  /*2f60*/  HFMA2 R28, R87, R22, R28 ;  /* 0x00000016571c7231 */ /* 0x000fe2000000001c */
[----:B------:R-:W-:Y:S02]  /*2f70*/  LOP3.LUT R33, R33, 0x1f001f, RZ, 0xc0, !PT ;  /* 0x001f001f21217812 */ /* 0x000fe400078ec0ff */
[----:B------:R-:W-:-:S02]  /*2f80*/  LOP3.LUT R24, R24, 0x64006400, RZ, 0xfc, !PT ;  /* 0x6400640018187812 */ /* 0x000fc400078efcff */
[----:B------:R-:W-:Y:S02]  /*2f90*/  LOP3.LUT R35, R35, 0x1f001f, RZ, 0xc0, !PT ;  /* 0x001f001f23237812 */ /* 0x000fe400078ec0ff */
[----:B------:R-:W-:Y:S01]  /*2fa0*/  LOP3.LUT R26, R26, 0x64006400, RZ, 0xfc, !PT ;  /* 0x640064001a1a7812 */ /* 0x000fe200078efcff */
[----:B------:R-:W-:Y:S01]  /*2fb0*/  HADD2 R88, R24, -1040, -1040 ;  /* 0xe410e41018587430 */ /* 0x000fe20000000000 */
[----:B------:R-:W-:Y:S02]  /*2fc0*/  LOP3.LUT R33, R33, 0x64006400, RZ, 0xfc, !PT ;  /* 0x6400640021217812 */ /* 0x000fe400078efcff */
[----:B------:R-:W-:Y:S01]  /*2fd0*/  LOP3.LUT R27, R27, 0x100010, R30, 0xf8, !PT ;  /* 0x001000101b1b7812 */ /* 0x000fe200078ef81e */
        /* <DEDUP_REMOVED lines=34> */
[----:B------:R-:W-:-:S04]  /*3200*/  HFMA2 R27, R45, R22, R25 ;  /* 0x000000162d1b7231 */ /* 0x000fc80000000019 */
[-C--:B------:R-:W-:Y:S02]  /*3210*/  HFMA2 R27, R48, R23.reuse, R27 ;  /* 0x00000017301b7231 */ /* 0x080fe4000000001b */
[-C--:B------:R-:W-:Y:S02]  /*3220*/  HFMA2 R32, R67, R22.reuse, R24 ;  /* 0x0000001643207231 */ /* 0x080fe40000000018 */
[-C--:B------:R-:W-:Y:S02]  /*3230*/  HFMA2 R24, R62, R23.reuse, R31 ;  /* 0x000000173e187231 */ /* 0x080fe4000000001f */
[----:B------:R-:W-:Y:S02]  /*3240*/  HFMA2 R28, R51, R22, R28 ;  /* 0x00000016331c7231 */ /* 0x000fe4000000001c */
        /* <DEDUP_REMOVED lines=51> */
[-C--:B------:R-:W-:Y:S02]  /*3580*/  HFMA2 R27, R82, R23.reuse, R27 ;  /* 0x00000017521b7231 */ /* 0x080fe4000000001b */
        /* <DEDUP_REMOVED lines=24> */
[-C--:B------:R-:W-:Y:S01]  /*3710*/  HFMA2 R32, R67, R22.reuse, R32 ;  /* 0x0000001643207231 */ /* 0x080fe20000000020 */
[----:B------:R-:W0:Y:S01]  /*3720*/  LDS.128 R28, [UR4+0x120] ;  /* 0x00012004ff1c7984 */ /* 0x000e220008000c00 */
[----:B------:R-:W-:Y:S02]  /*3730*/  HFMA2 R56, R51, R22, R56 ;  /* 0x0000001633387231 */ /* 0x000fe40000000038 */
[----:B-1----:R-:W-:-:S04]  /*3740*/  HFMA2 R20, R11, R24, R20 ;  /* 0x000000180b147231 */ /* 0x002fc80000000014 */
[----:B------:R-:W-:Y:S02]  /*3750*/  HFMA2 R20, R54, R25, R20 ;  /* 0x0000001936147231 */ /* 0x000fe40000000014 */
[----:B------:R-:W-:Y:S02]  /*3760*/  HFMA2 R62, R47, R24, R62 ;  /* 0x000000182f3e7231 */ /* 0x000fe4000000003e */
        /* <DEDUP_REMOVED lines=8> */
[-C--:B------:R-:W-:Y:S02]  /*37f0*/  HFMA2 R60, R60, R25.reuse, R32 ;  /* 0x000000193c3c7231 */ /* 0x080fe40000000020 */
[----:B------:R-:W-:Y:S01]  /*3800*/  HFMA2 R13, R52, R25, R56 ;  /* 0x00000019340d7231 */ /* 0x000fe20000000038 */
[----:B------:R-:W1:Y:S01]  /*3810*/  LDS.128 R32, [UR4+0x130] ;  /* 0x00013004ff207984 */ /* 0x000e620008000c00 */
[----:B------:R-:W-:-:S02]  /*3820*/  HFMA2 R58, R12, R27, R58 ;  /* 0x0000001b0c3a7231 */ /* 0x000fc4000000003a */
[-C--:B------:R-:W-:Y:S02]  /*3830*/  HFMA2 R60, R65, R26.reuse, R60 ;  /* 0x0000001a413c7231 */ /* 0x080fe4000000003c */
[----:B------:R-:W-:Y:S02]  /*3840*/  HFMA2 R13, R61, R26, R13 ;  /* 0x0000001a3d0d7231 */ /* 0x000fe4000000000d */
[-C--:B------:R-:W-:Y:S02]  /*3850*/  HFMA2 R14, R14, R27.reuse, R60 ;  /* 0x0000001b0e0e7231 */ /* 0x080fe4000000003c */
[-C--:B0-----:R-:W-:Y:S02]  /*3860*/  HFMA2 R20, R69, R28.reuse, R20 ;  /* 0x0000001c45147231 */ /* 0x081fe40000000014 */
        /* <DEDUP_REMOVED lines=10> */
[----:B------:R-:W-:Y:S02]  /*3910*/  HFMA2 R13, R70, R29, R13 ;  /* 0x0000001d460d7231 */ /* 0x000fe4000000000d */
        /* <DEDUP_REMOVED lines=29> */
.L_x_1386:
        /* <DEDUP_REMOVED lines=10> */
.L_x_1385:
[----:B------:R-:W0:Y:S02]  /*3b90*/  LDCU UR8, c[0x0][0x3d4] ;  /* 0x00007a80ff0877ac */ /* 0x000e240008000800 */
[----:B0-----:R-:W-:-:S04]  /*3ba0*/  UISETP.LT.AND UP0, UPT, UR6, UR8, UPT ;  /* 0x000000080600728c */ /* 0x001fc8000bf01270 */
[----:B------:R-:W-:-:S04]  /*3bb0*/  USEL UR8, UR6, UR8, UP0 ;  /* 0x0000000806087287 */ /* 0x000fc80008000000 */
[----:B------:R-:W-:-:S09]  /*3bc0*/  UISETP.GT.AND UP0, UPT, UR8, UR5, UPT ;  /* 0x000000050800728c */ /* 0x000fd2000bf04270 */
[----:B------:R-:W-:Y:S05]  /*3bd0*/  BRA.U !UP0, `(.L_x_1388) ;  /* 0x00000041089c7547 */ /* 0x000fea000b800000 */
[----:B------:R-:W0:Y:S01]  /*3be0*/  LDCU.64 UR6, c[0x0][0x3b8] ;  /* 0x00007700ff0677ac */ /* 0x000e220008000a00 */
[----:B------:R-:W1:Y:S01]  /*3bf0*/  LDCU UR10, c[0x0][0x3a8] ;  /* 0x00007500ff0a77ac */ /* 0x000e620008000800 */
[----:B------:R-:W2:Y:S01]  /*3c00*/  LDCU UR16, c[0x0][0x3ac] ;  /* 0x00007580ff1077ac */ /* 0x000ea20008000800 */
[----:B------:R-:W-:Y:S02]  /*3c10*/  UIADD3 UR4, UPT, UPT, UR4, 0xa0, URZ ;  /* 0x000000a004047890 */ /* 0x000fe4000fffe0ff */
[----:B0-----:R-:W-:-:S04]  /*3c20*/  UIMAD.WIDE.U32 UR6, UR5, 0x4, UR6 ;  /* 0x00000004050678a5 */ /* 0x001fc8000f8e0006 */
[----:B------:R-:W-:-:S04]  /*3c30*/  UIADD3 UR9, UP0, UPT, UR6, 0x2, URZ ;  /* 0x0000000206097890 */ /* 0x000fc8000ff1e0ff */
[----:B------:R-:W-:Y:S02]  /*3c40*/  UIADD3.X UR6, UPT, UPT, URZ, UR7, URZ, UP0, !UPT ;  /* 0x00000007ff067290 */ /* 0x000fe400087fe4ff */
[----:B-----5:R-:W-:-:S04]  /*3c50*/  MOV R8, UR9 ;  /* 0x0000000900087c02 */ /* 0x020fc80008000f00 */
[----:B-12---:R-:W-:-:S07]  /*3c60*/  MOV R7, UR6 ;  /* 0x0000000600077c02 */ /* 0x006fce0008000f00 */
.L_x_1393:
[----:B------:R-:W-:-:S13]  /*3c70*/  ISETP.NE.AND P0, PT, R17, UR5, PT ;  /* 0x0000000511007c0c */ /* 0x000fda000bf05270 */
[----:B------:R-:W-:Y:S02]  /*3c80*/  @!P0 LEA R2, R44, R1, 0x3 ;  /* 0x000000012c028211 */ /* 0x000fe400078e18ff */
[----:B------:R-:W-:-:S04]  /*3c90*/  @!P0 MOV R9, R7 ;  /* 0x0000000700098202 */ /* 0x000fc80000000f00 */
[----:B------:R-:W2:Y:S04]  /*3ca0*/  @!P0 LDL.64 R2, [R2+0x8] ;  /* 0x0000080002028983 */ /* 0x000ea80000100a00 */
[----:B------:R-:W3:Y:S01]  /*3cb0*/  @!P0 LDG.E.U16.CONSTANT R0, desc[UR14][R8.64] ;  /* 0x0000000e08008981 */ /* 0x000ee2000c1e9500 */
[----:B------:R-:W0:Y:S01]  /*3cc0*/  S2UR UR18, SR_CTAID.Y ;  /* 0x00000000001279c3 */ /* 0x000e220000002600 */
[----:B------:R-:W-:Y:S01]  /*3cd0*/  @!P0 IADD3 R4, PT, PT, R44, 0x1, RZ ;  /* 0x000000012c048810 */ /* 0x000fe20007ffe0ff */
[----:B------:R-:W-:-:S03]  /*3ce0*/  HFMA2 R6, -RZ, RZ, 0, 0.0625 ;  /* 0x00002c00ff067431 */ /* 0x000fc600000001ff */
[----:B------:R-:W-:Y:S01]  /*3cf0*/  @!P0 MOV R44, R4 ;  /* 0x00000004002c8202 */ /* 0x000fe20000000f00 */
[----:B0-----:R-:W-:-:S04]  /*3d00*/  UIMAD UR7, UR18, -0x3, UR10 ;  /* 0xfffffffd120778a4 */ /* 0x001fc8000f8e020a */
[----:B------:R-:W-:Y:S01]  /*3d10*/  UISETP.GE.AND UP0, UPT, UR7, 0x1, UPT ;  /* 0x000000010700788c */ /* 0x000fe2000bf06270 */
        /* <DEDUP_REMOVED lines=20> */
[----:B------:R-:W-:Y:S02]  /*3e60*/  LOP3.LUT R20, R13, 0xf000f0, RZ, 0xc0, !PT ;  /* 0x00f000f00d147812 */ /* 0x000fe400078ec0ff */
[----:B------:R-:W-:Y:S01]  /*3e70*/  SHF.R.U32.HI R28, RZ, 0x8, R13 ;  /* 0x00000008ff1c7819 */ /* 0x000fe2000001160d */
[----:B------:R-:W-:Y:S01]  /*3e80*/  HADD2.F32 R0, -RZ, R10.H0_H0 ;  /* 0x2000000aff007230 */ /* 0x000fe20000004100 */
[----:B------:R-:W-:-:S02]  /*3e90*/  LOP3.LUT R22, R14, 0xf000f0, RZ, 0xc0, !PT ;  /* 0x00f000f00e167812 */ /* 0x000fc400078ec0ff */
[----:B------:R-:W-:Y:S02]  /*3ea0*/  SHF.R.U32.HI R13, RZ, 0x8, R14 ;  /* 0x00000008ff0d7819 */ /* 0x000fe4000001160e */
[----:B------:R-:W-:Y:S02]  /*3eb0*/  LOP3.LUT R24, R15, 0xf000f0, RZ, 0xc0, !PT ;  /* 0x00f000f00f187812 */ /* 0x000fe400078ec0ff */
[----:B------:R-:W-:Y:S01]  /*3ec0*/  SHF.R.U32.HI R27, RZ, 0x8, R15 ;  /* 0x00000008ff1b7819 */ /* 0x000fe2000001160f */
[----:B------:R-:W-:Y:S01]  /*3ed0*/  HADD2 R15, R2, -1032, -1032 ;  /* 0xe408e408020f7430 */ /* 0x000fe20000000000 */
[----:B------:R-:W-:Y:S02]  /*3ee0*/  LOP3.LUT R3, R3, 0x64006400, RZ, 0xfc, !PT ;  /* 0x6400640003037812 */ /* 0x000fe400078efcff */
[----:B------:R-:W-:Y:S02]  /*3ef0*/  LOP3.LUT R4, R12, 0xf000f0, RZ, 0xc0, !PT ;  /* 0x00f000f00c047812 */ /* 0x000fe400078ec0ff */
[----:B------:R-:W-:Y:S01]  /*3f00*/  LOP3.LUT R14, R9, 0x64006400, RZ, 0xfc, !PT ;  /* 0x64006400090e7812 */ /* 0x000fe200078efcff */
[----:B------:R-:W-:-:S02]  /*3f10*/  HADD2.F32 R9, -RZ, R10.H1_H1 ;  /* 0x3000000aff097230 */ /* 0x000fc40000004100 */
[----:B------:R-:W-:Y:S01]  /*3f20*/  HADD2 R16, R3, -1032, -1032 ;  /* 0xe408e40803107430 */ /* 0x000fe20000000000 */
[----:B------:R-:W0:Y:S01]  /*3f30*/  LDS.64 R10, [UR4+-0x98] ;  /* 0xffff6804ff0a7984 */ /* 0x000e220008000a00 */
[----:B------:R-:W-:Y:S01]  /*3f40*/  LOP3.LUT R21, R4, 0x64006400, RZ, 0xfc, !PT ;  /* 0x6400640004157812 */ /* 0x000fe200078efcff */
[----:B------:R-:W-:Y:S02]  /*3f50*/  HADD2 R23, R14, -1032, -1032 ;  /* 0xe408e4080e177430 */ /* 0x000fe40000000000 */
[--C-:B------:R-:W-:Y:S01]  /*3f60*/  HADD2.F32 R2, -RZ, R15.reuse.H0_H0 ;  /* 0x2000000fff027230 */ /* 0x100fe20000004100 */
[----:B------:R-:W-:Y:S01]  /*3f70*/  LOP3.LUT R25, R22, 0x64006400, RZ, 0xfc, !PT ;  /* 0x6400640016197812 */ /* 0x000fe200078efcff */
[----:B------:R-:W-:Y:S02]  /*3f80*/  HADD2.F32 R14, -RZ, R15.H1_H1 ;  /* 0x3000000fff0e7230 */ /* 0x000fe40000004100 */
[----:B------:R-:W-:Y:S02]  /*3f90*/  HFMA2 R31, R21, R6.H0_H0, -72, -72 ;  /* 0xd480d480151f7431 */ /* 0x000fe40000040006 */
[----:B------:R-:W-:-:S02]  /*3fa0*/  HADD2.F32 R3, -RZ, R16.H0_H0 ;  /* 0x20000010ff037230 */ /* 0x000fc40000004100 */
        /* <DEDUP_REMOVED lines=8> */
[----:B------:R-:W-:Y:S01]  /*4030*/  FFMA.FTZ R33, R26, R14, R21 ;  /* 0x0000000e1a217223 */ /* 0x000fe20000010015 */
[----:B------:R-:W-:Y:S01]  /*4040*/  FFMA.FTZ R5, R5, R4, RZ ;  /* 0x0000000405057223 */ /* 0x000fe200000100ff */
[----:B------:R-:W-:Y:S01]  /*4050*/  LOP3.LUT R21, R24, 0x64006400, RZ, 0xfc, !PT ;  /* 0x6400640018157812 */ /* 0x000fe200078efcff */
[----:B------:R-:W-:-:S02]  /*4060*/  HFMA2 R23, R23, R6.H0_H0, -72, -72 ;  /* 0xd480d48017177431 */ /* 0x000fc40000040006 */
[----:B------:R-:W-:Y:S01]  /*4070*/  FFMA.FTZ R30, R9, R26, R20 ;  /* 0x0000001a091e7223 */ /* 0x000fe20000010014 */
[C---:B------:R-:W-:Y:S01]  /*4080*/  FFMA.FTZ R34, R26.reuse, R15, R22 ;  /* 0x0000000f1a227223 */ /* 0x040fe20000010016 */
[----:B------:R-:W-:Y:S01]  /*4090*/  FFMA.FTZ R36, R26, R16, R5 ;  /* 0x000000101a247223 */ /* 0x000fe20000010005 */
[----:B------:R-:W-:Y:S02]  /*40a0*/  HFMA2 R26, R21, R6.H0_H0, -72, -72 ;  /* 0xd480d480151a7431 */ /* 0x000fe40000040006 */
[--C-:B------:R-:W-:Y:S01]  /*40b0*/  HADD2.F32 R21, -RZ, R23.reuse.H0_H0 ;  /* 0x20000017ff157230 */ /* 0x100fe20000004100 */
[----:B------:R-:W-:Y:S01]  /*40c0*/  SHF.R.U32.HI R12, RZ, 0x8, R12 ;  /* 0x00000008ff0c7819 */ /* 0x000fe2000001160c */
[----:B------:R-:W-:Y:S02]  /*40d0*/  HADD2.F32 R22, -RZ, R23.H1_H1 ;  /* 0x30000017ff167230 */ /* 0x000fe40000004100 */
[----:B------:R-:W-:Y:S02]  /*40e0*/  HADD2.F32 R5, -RZ, R31.H0_H0 ;  /* 0x2000001fff057230 */ /* 0x000fe40000004100 */
[----:B------:R-:W-:-:S02]  /*40f0*/  HADD2.F32 R23, -RZ, R25.H0_H0 ;  /* 0x20000019ff177230 */ /* 0x000fc40000004100 */
[----:B------:R-:W-:Y:S02]  /*4100*/  HADD2.F32 R24, -RZ, R25.H1_H1 ;  /* 0x30000019ff187230 */ /* 0x000fe40000004100 */
[--C-:B------:R-:W-:Y:S02]  /*4110*/  HADD2.F32 R25, -RZ, R26.reuse.H0_H0 ;  /* 0x2000001aff197230 */ /* 0x100fe40000004100 */
[C---:B------:R-:W-:Y:S01]  /*4120*/  FFMA.FTZ R37, R32.reuse, R23, R34 ;  /* 0x0000001720257223 */ /* 0x040fe20000010022 */
[----:B------:R-:W-:Y:S02]  /*4130*/  HADD2.F32 R20, -RZ, R31.H1_H1 ;  /* 0x3000001fff147230 */ /* 0x000fe40000004100 */
[----:B------:R-:W-:Y:S01]  /*4140*/  FFMA.FTZ R31, R5, R32, R30 ;  /* 0x00000020051f7223 */ /* 0x000fe2000001001e */
[----:B------:R-:W-:Y:S02]  /*4150*/  HADD2.F32 R26, -RZ, R26.H1_H1 ;  /* 0x3000001aff1a7230 */ /* 0x000fe40000004100 */
[C---:B------:R-:W-:Y:S01]  /*4160*/  FFMA.FTZ R30, R32.reuse, R21, R33 ;  /* 0x00000015201e7223 */ /* 0x040fe20000010021 */
[----:B------:R-:W-:Y:S01]  /*4170*/  FFMA.FTZ R39, R32, R25, R36 ;  /* 0x0000001920277223 */ /* 0x000fe20000010024 */
[----:B------:R-:W-:Y:S01]  /*4180*/  FFMA.FTZ R33, R20, R29, R31 ;  /* 0x0000001d14217223 */ /* 0x000fe2000001001f */
[C---:B------:R-:W-:Y:S01]  /*4190*/  FFMA.FTZ R37, R29.reuse, R24, R37 ;  /* 0x000000181d257223 */ /* 0x040fe20000010025 */
        /* <DEDUP_REMOVED lines=12> */
[----:B------:R-:W-:-:S02]  /*4260*/  LOP3.LUT R32, R32, 0x64006400, RZ, 0xfc, !PT ;  /* 0x6400640020207812 */ /* 0x000fc400078efcff */
[----:B------:R-:W-:Y:S02]  /*4270*/  LOP3.LUT R30, R30, 0x64006400, RZ, 0xfc, !PT ;  /* 0x640064001e1e7812 */ /* 0x000fe400078efcff */
[----:B------:R-:W-:Y:S01]  /*4280*/  LOP3.LUT R31, R31, 0x64006400, RZ, 0xfc, !PT ;  /* 0x640064001f1f7812 */ /* 0x000fe200078efcff */
[----:B------:R-:W-:Y:S02]  /*4290*/  HADD2 R52, R32, -1032, -1032 ;  /* 0xe408e40820347430 */ /* 0x000fe40000000000 */
[----:B------:R-:W-:Y:S02]  /*42a0*/  HADD2.F32 R32, -RZ, R10.H0_H0 ;  /* 0x2000000aff207230 */ /* 0x000fe40000004100 */
[----:B------:R-:W-:Y:S01]  /*42b0*/  HADD2 R38, R30, -1032, -1032 ;  /* 0xe408e4081e267430 */ /* 0x000fe20000000000 */
[----:B------:R-:W-:Y:S01]  /*42c0*/  LOP3.LUT R12, R12, 0xf000f0, RZ, 0xc0, !PT ;  /* 0x00f000f00c0c7812 */ /* 0x000fe200078ec0ff */
[----:B------:R-:W-:Y:S01]  /*42d0*/  HADD2 R51, R31, -1032, -1032 ;  /* 0xe408e4081f337430 */ /* 0x000fe20000000000 */
[----:B------:R-:W-:Y:S01]  /*42e0*/  LOP3.LUT R28, R28, 0xf000f0, RZ, 0xc0, !PT ;  /* 0x00f000f01c1c7812 */ /* 0x000fe200078ec0ff */
[----:B------:R-:W-:Y:S01]  /*42f0*/  FFMA.FTZ R46, R32, R34, R33 ;  /* 0x00000022202e7223 */ /* 0x000fe20000010021 */
[----:B------:R-:W-:Y:S01]  /*4300*/  HADD2.F32 R31, -RZ, R38.H0_H0 ;  /* 0x20000026ff1f7230 */ /* 0x000fe20000004100 */
[----:B------:R-:W-:Y:S01]  /*4310*/  LOP3.LUT R27, R27, 0xf000f0, RZ, 0xc0, !PT ;  /* 0x00f000f01b1b7812 */ /* 0x000fe200078ec0ff */
[----:B------:R-:W-:-:S02]  /*4320*/  HADD2.F32 R30, -RZ, R51.H0_H0 ;  /* 0x20000033ff1e7230 */ /* 0x000fc40000004100 */
[----:B------:R-:W-:Y:S01]  /*4330*/  HADD2.F32 R33, -RZ, R10.H1_H1 ;  /* 0x3000000aff217230 */ /* 0x000fe20000004100 */
[----:B------:R-:W-:Y:S01]  /*4340*/  LOP3.LUT R10, R13, 0xf000f0, RZ, 0xc0, !PT ;  /* 0x00f000f00d0a7812 */ /* 0x000fe200078ec0ff */
[C---:B------:R-:W-:Y:S01]  /*4350*/  FFMA.FTZ R48, R34.reuse, R31, R35 ;  /* 0x0000001f22307223 */ /* 0x040fe20000010023 */
[----:B------:R-:W-:Y:S01]  /*4360*/  FFMA.FTZ R50, R34, R30, R37 ;  /* 0x0000001e22327223 */ /* 0x000fe20000010025 */
[--C-:B------:R-:W-:Y:S01]  /*4370*/  HADD2.F32 R29, -RZ, R52.reuse.H0_H0 ;  /* 0x20000034ff1d7230 */ /* 0x100fe20000004100 */
[----:B------:R-:W-:Y:S01]  /*4380*/  LOP3.LUT R13, R12, 0x64006400, RZ, 0xfc, !PT ;  /* 0x640064000c0d7812 */ /* 0x000fe200078efcff */
[----:B------:R-:W-:Y:S01]  /*4390*/  FFMA.FTZ R46, R33, R45, R46 ;  /* 0x0000002d212e7223 */ /* 0x000fe2000001002e */
[----:B------:R-:W-:Y:S01]  /*43a0*/  LOP3.LUT R35, R28, 0x64006400, RZ, 0xfc, !PT ;  /* 0x640064001c237812 */ /* 0x000fe200078efcff */
[----:B------:R-:W-:Y:S01]  /*43b0*/  HADD2.F32 R28, -RZ, R52.H1_H1 ;  /* 0x30000034ff1c7230 */ /* 0x000fe20000004100 */
[----:B------:R-:W-:Y:S01]  /*43c0*/  LOP3.LUT R37, R10, 0x64006400, RZ, 0xfc, !PT ;  /* 0x640064000a257812 */ /* 0x000fe200078efcff */
[----:B------:R-:W-:Y:S01]  /*43d0*/  FFMA.FTZ R49, R34, R29, R36 ;  /* 0x0000001d22317223 */ /* 0x000fe20000010024 */
[----:B------:R-:W-:Y:S01]  /*43e0*/  LOP3.LUT R39, R27, 0x64006400, RZ, 0xfc, !PT ;  /* 0x640064001b277812 */ /* 0x000fe200078efcff */
[----:B------:R-:W-:-:S02]  /*43f0*/  HADD2.F32 R27, -RZ, R51.H1_H1 ;  /* 0x30000033ff1b7230 */ /* 0x000fc40000004100 */
[-C--:B------:R-:W-:Y:S02]  /*4400*/  HFMA2 R12, R13, R6.reuse.H0_H0, -72, -72 ;  /* 0xd480d4800d0c7431 */ /* 0x080fe40000040006 */
[----:B------:R-:W-:Y:S02]  /*4410*/  HADD2.F32 R34, -RZ, R38.H1_H1 ;  /* 0x30000026ff227230 */ /* 0x000fe40000004100 */
[-C--:B------:R-:W-:Y:S02]  /*4420*/  HFMA2 R51, R35, R6.reuse.H0_H0, -72, -72 ;  /* 0xd480d48023337431 */ /* 0x080fe40000040006 */
[----:B------:R-:W-:Y:S01]  /*4430*/  FFMA.FTZ R49, R45, R28, R49 ;  /* 0x0000001c2d317223 */ /* 0x000fe20000010031 */
[-C--:B------:R-:W-:Y:S02]  /*4440*/  HFMA2 R54, R37, R6.reuse.H0_H0, -72, -72 ;  /* 0xd480d48025367431 */ /* 0x080fe40000040006 */
[----:B------:R-:W-:Y:S02]  /*4450*/  HADD2.F32 R35, -RZ, R12.H0_H0 ;  /* 0x2000000cff237230 */ /* 0x000fe40000004100 */
[----:B------:R-:W-:-:S02]  /*4460*/  HFMA2 R39, R39, R6.H0_H0, -72, -72 ;  /* 0xd480d48027277431 */ /* 0x000fc40000040006 */
[----:B------:R-:W-:Y:S02]  /*4470*/  HADD2.F32 R36, -RZ, R51.H0_H0 ;  /* 0x20000033ff247230 */ /* 0x000fe40000004100 */
[C---:B------:R-:W-:Y:S01]  /*4480*/  FFMA.FTZ R48, R45.reuse, R34, R48 ;  /* 0x000000222d307223 */ /* 0x040fe20000010030 */
[----:B------:R-:W-:Y:S02]  /*4490*/  HADD2.F32 R37, -RZ, R54.H0_H0 ;  /* 0x20000036ff257230 */ /* 0x000fe40000004100 */
        /* <DEDUP_REMOVED lines=141> */
.L_x_1389:
        /* <DEDUP_REMOVED lines=258> */
.L_x_1390:
        /* <DEDUP_REMOVED lines=258> */
.L_x_1391:
        /* <DEDUP_REMOVED lines=9> */
[----:B------:R-:W-:Y:S02]  /*6e40*/  HADD2.F32 R29, -RZ, R11.H1_H1 ;  /* 0x3000000bff1d7230 */ /* 0x000fe40000004100 */
[----:B------:R-:W0:Y:S02]  /*6e50*/  LDS.64 R10, [UR4+-0x68] ;  /* 0xffff9804ff0a7984 */ /* 0x000e240008000a00 */
[----:B0-----:R-:W-:-:S02]  /*6e60*/  HADD2.F32 R38, -RZ, R10.H1_H1 ;  /* 0x3000000aff267230 */ /* 0x001fc40000004100 */
[--C-:B------:R-:W-:Y:S02]  /*6e70*/  HADD2.F32 R48, -RZ, R11.reuse.H0_H0 ;  /* 0x2000000bff307230 */ /* 0x100fe40000004100 */
[----:B------:R-:W-:Y:S01]  /*6e80*/  HADD2.F32 R11, -RZ, R11.H1_H1 ;  /* 0x3000000bff0b7230 */ /* 0x000fe20000004100 */
[C---:B--2---:R-:W-:Y:S02]  /*6e90*/  LOP3.LUT R4, R12.reuse, 0xf000f0, RZ, 0xc0, !PT ;  /* 0x00f000f00c047812 */ /* 0x044fe400078ec0ff */
[----:B------:R-:W-:Y:S02]  /*6ea0*/  SHF.R.U32.HI R27, RZ, 0x8, R12 ;  /* 0x00000008ff1b7819 */ /* 0x000fe4000001160c */
[----:B------:R-:W-:Y:S02]  /*6eb0*/  LOP3.LUT R0, R12, 0xf000f, RZ, 0xc0, !PT ;  /* 0x000f000f0c007812 */ /* 0x000fe400078ec0ff */
[----:B------:R-:W-:Y:S02]  /*6ec0*/  LOP3.LUT R22, R14, 0xf000f0, RZ, 0xc0, !PT ;  /* 0x00f000f00e167812 */ /* 0x000fe400078ec0ff */
        /* <DEDUP_REMOVED lines=9> */
[----:B------:R-:W-:Y:S01]  /*6f60*/  LOP3.LUT R14, R14, 0x64006400, RZ, 0xfc, !PT ;  /* 0x640064000e0e7812 */ /* 0x000fe200078efcff */
[----:B------:R-:W-:Y:S01]  /*6f70*/  HADD2 R3, R0, -1032, -1032 ;  /* 0xe408e40800037430 */ /* 0x000fe20000000000 */
[----:B------:R-:W-:Y:S02]  /*6f80*/  LOP3.LUT R2, R2, 0x64006400, RZ, 0xfc, !PT ;  /* 0x6400640002027812 */ /* 0x000fe400078efcff */
[----:B------:R-:W-:Y:S01]  /*6f90*/  LOP3.LUT R15, R15, 0x64006400, RZ, 0xfc, !PT ;  /* 0x640064000f0f7812 */ /* 0x000fe200078efcff */
[----:B------:R-:W-:Y:S02]  /*6fa0*/  HADD2 R21, R14, -1032, -1032 ;  /* 0xe408e4080e157430 */ /* 0x000fe40000000000 */
[----:B------:R-:W-:-:S02]  /*6fb0*/  HADD2.F32 R0, -RZ, R3.H0_H0 ;  /* 0x20000003ff007230 */ /* 0x000fc40000004100 */
[----:B------:R-:W-:Y:S02]  /*6fc0*/  HADD2 R16, R2, -1032, -1032 ;  /* 0xe408e40802107430 */ /* 0x000fe40000000000 */
[----:B------:R-:W-:Y:S02]  /*6fd0*/  HADD2.F32 R9, -RZ, R3.H1_H1 ;  /* 0x30000003ff097230 */ /* 0x000fe40000004100 */
[----:B------:R-:W-:Y:S02]  /*6fe0*/  HADD2 R23, R15, -1032, -1032 ;  /* 0xe408e4080f177430 */ /* 0x000fe40000000000 */
[--C-:B------:R-:W-:Y:S01]  /*6ff0*/  HADD2.F32 R3, -RZ, R21.reuse.H0_H0 ;  /* 0x20000015ff037230 */ /* 0x100fe20000004100 */
[----:B------:R-:W-:Y:S01]  /*7000*/  LOP3.LUT R25, R22, 0x64006400, RZ, 0xfc, !PT ;  /* 0x6400640016197812 */ /* 0x000fe200078efcff */
[----:B------:R-:W-:Y:S01]  /*7010*/  HADD2.F32 R15, -RZ, R21.H1_H1 ;  /* 0x30000015ff0f7230 */ /* 0x000fe20000004100 */
[----:B------:R-:W-:Y:S01]  /*7020*/  LOP3.LUT R21, R4, 0x64006400, RZ, 0xfc, !PT ;  /* 0x6400640004157812 */ /* 0x000fe200078efcff */
[----:B------:R-:W-:-:S02]  /*7030*/  HADD2.F32 R2, -RZ, R16.H0_H0 ;  /* 0x20000010ff027230 */ /* 0x000fc40000004100 */
[C---:B------:R-:W-:Y:S01]  /*7040*/  FFMA.FTZ R22, R5.reuse, R3, RZ ;  /* 0x0000000305167223 */ /* 0x040fe200000100ff */
[----:B------:R-:W-:Y:S02]  /*7050*/  HADD2.F32 R14, -RZ, R16.H1_H1 ;  /* 0x30000010ff0e7230 */ /* 0x000fe40000004100 */
[-C--:B------:R-:W-:Y:S02]  /*7060*/  HFMA2 R25, R25, R6.reuse.H0_H0, -72, -72 ;  /* 0xd480d48019197431 */ /* 0x080fe40000040006 */
[--C-:B------:R-:W-:Y:S02]  /*7070*/  HADD2.F32 R4, -RZ, R23.reuse.H0_H0 ;  /* 0x20000017ff047230 */ /* 0x100fe40000004100 */
[-C--:B------:R-:W-:Y:S02]  /*7080*/  HFMA2 R31, R21, R6.reuse.H0_H0, -72, -72 ;  /* 0xd480d480151f7431 */ /* 0x080fe40000040006 */
        /* <DEDUP_REMOVED lines=12> */
[--C-:B------:R-:W-:Y:S02]  /*7150*/  HADD2.F32 R21, -RZ, R23.reuse.H0_H0 ;  /* 0x20000017ff157230 */ /* 0x100fe40000004100 */
        /* <DEDUP_REMOVED lines=16> */
[----:B------:R-:W-:Y:S01]  /*7260*/  HADD2.F32 R34, -RZ, R10.H0_H0 ;  /* 0x2000000aff227230 */ /* 0x000fe20000004100 */
        /* <DEDUP_REMOVED lines=13> */
[--C-:B------:R-:W-:Y:S01]  /*7340*/  HADD2.F32 R32, -RZ, R10.reuse.H0_H0 ;  /* 0x2000000aff207230 */ /* 0x100fe20000004100 */
[----:B------:R-:W-:Y:S01]  /*7350*/  LOP3.LUT R12, R12, 0xf000f0, RZ, 0xc0, !PT ;  /* 0x00f000f00c0c7812 */ /* 0x000fe200078ec0ff */
[----:B------:R-:W-:Y:S02]  /*7360*/  HADD2.F32 R31, -RZ, R39.H0_H0 ;  /* 0x20000027ff1f7230 */ /* 0x000fe40000004100 */
[----:B------:R-:W-:Y:S02]  /*7370*/  HADD2.F32 R30, -RZ, R49.H0_H0 ;  /* 0x20000031ff1e7230 */ /* 0x000fe40000004100 */
[----:B------:R-:W-:Y:S01]  /*7380*/  FFMA.FTZ R46, R32, R34, R33 ;  /* 0x00000022202e7223 */ /* 0x000fe20000010021 */
[----:B------:R-:W-:Y:S02]  /*7390*/  HADD2.F32 R29, -RZ, R51.H0_H0 ;  /* 0x20000033ff1d7230 */ /* 0x000fe40000004100 */
[C---:B------:R-:W-:Y:S01]  /*73a0*/  FFMA.FTZ R45, R34.reuse, R31, R35 ;  /* 0x0000001f222d7223 */ /* 0x040fe20000010023 */
[----:B------:R-:W-:Y:S01]  /*73b0*/  HADD2.F32 R33, -RZ, R10.H1_H1 ;  /* 0x3000000aff217230 */ /* 0x000fe20000004100 */
        /* <DEDUP_REMOVED lines=74> */
[----:B------:R-:W-:Y:S02]  /*7860*/  HADD2.F32 R12, -RZ, R12.H1_H1 ;  /* 0x3000000cff0c7230 */ /* 0x000fe40000004100 */
[----:B------:R-:W-:Y:S01]  /*7870*/  FFMA.FTZ R58, R26, R11, R57 ;  /* 0x0000000b1a3a7223 */ /* 0x000fe20000010039 */
[-C--:B------:R-:W-:Y:S01]  /*7880*/  FFMA.FTZ R52, R32, R10.reuse, R51 ;  /* 0x0000000a20347223 */ /* 0x080fe20000010033 */
[----:B------:R-:W-:Y:S01]  /*7890*/  FFMA.FTZ R51, R31, R10, R56 ;  /* 0x0000000a1f337223 */ /* 0x000fe20000010038 */
[----:B------:R-:W-:-:S02]  /*78a0*/  HADD2.F32 R54, -RZ, R13.H0_H0 ;  /* 0x2000000dff367230 */ /* 0x000fc40000004100 */
[-C--:B------:R-:W-:Y:S01]  /*78b0*/  FFMA.FTZ R56, R30, R10.reuse, R55 ;  /* 0x0000000a1e387223 */ /* 0x080fe20000010037 */
        /* <DEDUP_REMOVED lines=81> */
.L_x_1392:
        /* <DEDUP_REMOVED lines=8> */
.L_x_1388:
[----:B------:R-:W-:-:S13]  /*7e50*/  ISETP.LT.AND P0, PT, RZ, UR7, PT ;  /* 0x00000007ff007c0c */ /* 0x000fda000bf01270 */
[----:B------:R-:W-:Y:S05]  /*7e60*/  @!P0 EXIT ;  /* 0x000000000000894d */ /* 0x000fea0003800000 */
[----:B------:R-:W0:Y:S01]  /*7e70*/  S2R R0, SR_CTAID.X ;  /* 0x0000000000007919 */ /* 0x000e220000002500 */
[----:B-----5:R-:W1:Y:S01]  /*7e80*/  LDC.64 R4, c[0x0][0x3a0] ;  /* 0x0000e800ff047b82 */ /* 0x020e620000000a00 */
[----:B------:R-:W-:Y:S01]  /*7e90*/  UIMAD UR4, UR18, UR16, URZ ;  /* 0x00000010120472a4 */ /* 0x000fe2000f8e02ff */
[----:B------:R-:W0:Y:S02]  /*7ea0*/  S2R R3, SR_TID.X ;  /* 0x0000000000037919 */ /* 0x000e240000002100 */
[----:B0-----:R-:W-:-:S03]  /*7eb0*/  LEA R0, R0, R3, 0x6 ;  /* 0x0000000300007211 */ /* 0x001fc600078e30ff */
[----:B------:R-:W-:Y:S02]  /*7ec0*/  MOV R3, UR4 ;  /* 0x0000000400037c02 */ /* 0x000fe40008000f00 */
        /* <DEDUP_REMOVED lines=10> */
.L_x_1397:
[----:B------:R-:W0:Y:S02]  /*7f70*/  LDS R2, [R0] ;  /* 0x0000000000027984 */ /* 0x000e240000000800 */
[----:B0-----:R-:W-:-:S05]  /*7f80*/  HFMA2 R3, R2, 1, 1, R43 ;  /* 0x3c003c0002037831 */ /* 0x001fca000000002b */
[----:B------:R-:W0:Y:S02]  /*7f90*/  ATOMS.CAST.SPIN P0, [R0], R2, R3 ;  /* 0x000000020000758d */ /* 0x000e240001800003 */
[----:B0-----:R-:W-:Y:S05]  /*7fa0*/  @!P0 BRA `(.L_x_1397) ;  /* 0xfffffffc00f08947 */ /* 0x001fea000383ffff */
[----:B------:R-:W-:Y:S05]  /*7fb0*/  BRA `(.L_x_1395) ;  /* 0x00000000000c7947 */ /* 0x000fea0003800000 */
.L_x_1396:
[----:B------:R-:W2:Y:S02]  /*7fc0*/  LD.E R0, desc[UR14][R4.64] ;  /* 0x0000000e04007980 */ /* 0x000ea4000c101900 */
[----:B--2---:R-:W-:-:S05]  /*7fd0*/  IADD3 R3, PT, PT, R43, R0, RZ ;  /* 0x000000002b037210 */ /* 0x004fca0007ffe0ff */
[----:B------:R0:W-:Y:S02]  /*7fe0*/  ST.E desc[UR14][R4.64], R3 ;  /* 0x0000000304007985 */ /* 0x0001e4000c10190e */
.L_x_1395:
[----:B------:R-:W-:Y:S05]  /*7ff0*/  BSYNC.RECONVERGENT B0 ;  /* 0x0000000000007941 */ /* 0x000fea0003800200 */
.L_x_1394:
[----:B------:R1:W-:Y:S01]  /*8000*/  ATOM.E.ADD.F16x2.RN.STRONG.GPU P0, RZ, desc[UR14][R4.64+0x4], R42 ;  /* 0x8000042a04ff79a2 */ /* 0x0003e2000c10e10e */
[----:B------:R-:W-:Y:S04]  /*8010*/  BSSY.RECONVERGENT B0, `(.L_x_1398) ;  /* 0x000000e000007945 */ /* 0x000fe80003800200 */
[----:B-1----:R-:W-:Y:S05]  /*8020*/  @P0 BRA `(.L_x_1399) ;  /* 0x0000000000300947 */ /* 0x002fea0003800000 */
[----:B------:R-:W1:Y:S02]  /*8030*/  QSPC.E.S P0, RZ, [R4+0x4] ;  /* 0x0000040004ff73aa */ /* 0x000e640000000500 */
[----:B-1----:R-:W-:Y:S05]  /*8040*/  @!P0 BRA `(.L_x_1400) ;  /* 0x00000000001c8947 */ /* 0x002fea0003800000 */
[----:B------:R-:W-:-:S04]  /*8050*/  MOV R2, R4 ;  /* 0x0000000400027202 */ /* 0x000fc80000000f00 */
[----:B------:R-:W-:-:S07]  /*8060*/  MOV R0, R2 ;  /* 0x0000000200007202 */ /* 0x000fce0000000f00 */
.L_x_1401:
[----:B------:R-:W0:Y:S02]  /*8070*/  LDS R2, [R0+0x4] ;  /* 0x0000040000027984 */ /* 0x000e240000000800 */
[----:B0-----:R-:W-:-:S05]  /*8080*/  HADD2 R3, R2, R42 ;  /* 0x0000002a02037230 */ /* 0x001fca0000000000 */
[----:B------:R-:W0:Y:S02]  /*8090*/  ATOMS.CAST.SPIN P0, [R0+0x4], R2, R3 ;  /* 0x000004020000758d */ /* 0x000e240001800003 */
[----:B0-----:R-:W-:Y:S05]  /*80a0*/  @!P0 BRA `(.L_x_1401) ;  /* 0xfffffffc00f08947 */ /* 0x001fea000383ffff */
[----:B------:R-:W-:Y:S05]  /*80b0*/  BRA `(.L_x_1399) ;  /* 0x00000000000c7947 */ /* 0x000fea0003800000 */
.L_x_1400:
[----:B------:R-:W0:Y:S02]  /*80c0*/  LD.E R0, desc[UR14][R4.64+0x4] ;  /* 0x0000040e04007980 */ /* 0x000e24000c101900 */
[----:B0-----:R-:W-:-:S05]  /*80d0*/  IADD3 R3, PT, PT, R42, R0, RZ ;  /* 0x000000002a037210 */ /* 0x001fca0007ffe0ff */
[----:B------:R1:W-:Y:S02]  /*80e0*/  ST.E desc[UR14][R4.64+0x4], R3 ;  /* 0x0000040304007985 */ /* 0x0003e4000c10190e */
.L_x_1399:
[----:B------:R-:W-:Y:S05]  /*80f0*/  BSYNC.RECONVERGENT B0 ;  /* 0x0000000000007941 */ /* 0x000fea0003800200 */
.L_x_1398:
        /* <DEDUP_REMOVED lines=12> */
.L_x_1405:
[----:B------:R-:W0:Y:S02]  /*81c0*/  LDS R2, [R0] ;  /* 0x0000000000027984 */ /* 0x000e240000000800 */
[----:B0-----:R-:W-:-:S05]  /*81d0*/  HFMA2 R3, R2, 1, 1, R41 ;  /* 0x3c003c0002037831 */ /* 0x001fca0000000029 */
[----:B------:R-:W0:Y:S02]  /*81e0*/  ATOMS.CAST.SPIN P0, [R0], R2, R3 ;  /* 0x000000020000758d */ /* 0x000e240001800003 */
[----:B0-----:R-:W-:Y:S05]  /*81f0*/  @!P0 BRA `(.L_x_1405) ;  /* 0xfffffffc00f08947 */ /* 0x001fea000383ffff */
[----:B------:R-:W-:Y:S05]  /*8200*/  BRA `(.L_x_1403) ;  /* 0x00000000000c7947 */ /* 0x000fea0003800000 */
.L_x_1404:
[----:B------:R-:W2:Y:S02]  /*8210*/  LD.E R0, desc[UR14][R4.64] ;  /* 0x0000000e04007980 */ /* 0x000ea4000c101900 */
[----:B--2---:R-:W-:-:S05]  /*8220*/  IADD3 R3, PT, PT, R41, R0, RZ ;  /* 0x0000000029037210 */ /* 0x004fca0007ffe0ff */
[----:B------:R0:W-:Y:S02]  /*8230*/  ST.E desc[UR14][R4.64], R3 ;  /* 0x0000000304007985 */ /* 0x0001e4000c10190e */
.L_x_1403:
[----:B------:R-:W-:Y:S05]  /*8240*/  BSYNC.RECONVERGENT B0 ;  /* 0x0000000000007941 */ /* 0x000fea0003800200 */
.L_x_1402:
[----:B------:R1:W-:Y:S01]  /*8250*/  ATOM.E.ADD.F16x2.RN.STRONG.GPU P0, RZ, desc[UR14][R4.64+0x4], R40 ;  /* 0x8000042804ff79a2 */ /* 0x0003e2000c10e10e */
[----:B------:R-:W-:Y:S04]  /*8260*/  BSSY.RECONVERGENT B0, `(.L_x_1406) ;  /* 0x000000e000007945 */ /* 0x000fe80003800200 */
[----:B-1----:R-:W-:Y:S05]  /*8270*/  @P0 BRA `(.L_x_1407) ;  /* 0x0000000000300947 */ /* 0x002fea0003800000 */
[----:B------:R-:W1:Y:S02]  /*8280*/  QSPC.E.S P0, RZ, [R4+0x4] ;  /* 0x0000040004ff73aa */ /* 0x000e640000000500 */
[----:B-1----:R-:W-:Y:S05]  /*8290*/  @!P0 BRA `(.L_x_1408) ;  /* 0x00000000001c8947 */ /* 0x002fea0003800000 */
[----:B------:R-:W-:-:S04]  /*82a0*/  MOV R2, R4 ;  /* 0x0000000400027202 */ /* 0x000fc80000000f00 */
[----:B------:R-:W-:-:S07]  /*82b0*/  MOV R0, R2 ;  /* 0x0000000200007202 */ /* 0x000fce0000000f00 */
.L_x_1409:
[----:B------:R-:W0:Y:S02]  /*82c0*/  LDS R2, [R0+0x4] ;  /* 0x0000040000027984 */ /* 0x000e240000000800 */
[----:B0-----:R-:W-:-:S05]  /*82d0*/  HADD2 R3, R2, R40 ;  /* 0x0000002802037230 */ /* 0x001fca0000000000 */
[----:B------:R-:W0:Y:S02]  /*82e0*/  ATOMS.CAST.SPIN P0, [R0+0x4], R2, R3 ;  /* 0x000004020000758d */ /* 0x000e240001800003 */
[----:B0-----:R-:W-:Y:S05]  /*82f0*/  @!P0 BRA `(.L_x_1409) ;  /* 0xfffffffc00f08947 */ /* 0x001fea000383ffff */
[----:B------:R-:W-:Y:S05]  /*8300*/  BRA `(.L_x_1407) ;  /* 0x00000000000c7947 */ /* 0x000fea0003800000 */
.L_x_1408:
[----:B------:R-:W0:Y:S02]  /*8310*/  LD.E R0, desc[UR14][R4.64+0x4] ;  /* 0x0000040e04007980 */ /* 0x000e24000c101900 */
[----:B0-----:R-:W-:-:S05]  /*8320*/  IADD3 R3, PT, PT, R40, R0, RZ ;  /* 0x0000000028037210 */ /* 0x001fca0007ffe0ff */
[----:B------:R1:W-:Y:S02]  /*8330*/  ST.E desc[UR14][R4.64+0x4], R3 ;  /* 0x0000040304007985 */ /* 0x0003e4000c10190e */
.L_x_1407:
[----:B------:R-:W-:Y:S05]  /*8340*/  BSYNC.RECONVERGENT B0 ;  /* 0x0000000000007941 */ /* 0x000fea0003800200 */
.L_x_1406:
        /* <DEDUP_REMOVED lines=12> */
.L_x_1413:
[----:B------:R-:W0:Y:S02]  /*8410*/  LDS R2, [R0] ;  /* 0x0000000000027984 */ /* 0x000e240000000800 */
[----:B0-----:R-:W-:-:S05]  /*8420*/  HFMA2 R3, R2, 1, 1, R19 ;  /* 0x3c003c0002037831 */ /* 0x001fca0000000013 */
[----:B------:R-:W0:Y:S02]  /*8430*/  ATOMS.CAST.SPIN P0, [R0], R2, R3 ;  /* 0x000000020000758d */ /* 0x000e240001800003 */
[----:B0-----:R-:W-:Y:S05]  /*8440*/  @!P0 BRA `(.L_x_1413) ;  /* 0xfffffffc00f08947 */ /* 0x001fea000383ffff */
[----:B------:R-:W-:Y:S05]  /*8450*/  BRA `(.L_x_1411) ;  /* 0x00000000000c7947 */ /* 0x000fea0003800000 */
.L_x_1412:
[----:B------:R-:W2:Y:S02]  /*8460*/  LD.E R0, desc[UR14][R4.64] ;  /* 0x0000000e04007980 */ /* 0x000ea4000c101900 */
[----:B--2---:R-:W-:-:S05]  /*8470*/  IADD3 R3, PT, PT, R19, R0, RZ ;  /* 0x0000000013037210 */ /* 0x004fca0007ffe0ff */
[----:B------:R0:W-:Y:S02]  /*8480*/  ST.E desc[UR14][R4.64], R3 ;  /* 0x0000000304007985 */ /* 0x0001e4000c10190e */
.L_x_1411:
[----:B------:R-:W-:Y:S05]  /*8490*/  BSYNC.RECONVERGENT B0 ;  /* 0x0000000000007941 */ /* 0x000fea0003800200 */
.L_x_1410:
[----:B------:R1:W-:Y:S02]  /*84a0*/  ATOM.E.ADD.F16x2.RN.STRONG.GPU P0, RZ, desc[UR14][R4.64+0x4], R18 ;  /* 0x8000041204ff79a2 */ /* 0x0003e4000c10e10e */
[----:B-1----:R-:W-:Y:S05]  /*84b0*/  @P0 EXIT ;  /* 0x000000000000094d */ /* 0x002fea0003800000 */
[----:B------:R-:W1:Y:S02]  /*84c0*/  QSPC.E.S P0, RZ, [R4+0x4] ;  /* 0x0000040004ff73aa */ /* 0x000e640000000500 */
[----:B-1----:R-:W-:Y:S05]  /*84d0*/  @!P0 BRA `(.L_x_1414) ;  /* 0x00000000001c8947 */ /* 0x002fea0003800000 */
[----:B------:R-:W-:-:S04]  /*84e0*/  MOV R2, R4 ;  /* 0x0000000400027202 */ /* 0x000fc80000000f00 */
[----:B------:R-:W-:-:S07]  /*84f0*/  MOV R0, R2 ;  /* 0x0000000200007202 */ /* 0x000fce0000000f00 */
.L_x_1415:
[----:B------:R-:W0:Y:S02]  /*8500*/  LDS R2, [R0+0x4] ;  /* 0x0000040000027984 */ /* 0x000e240000000800 */
[----:B0-----:R-:W-:-:S05]  /*8510*/  HADD2 R3, R2, R18 ;  /* 0x0000001202037230 */ /* 0x001fca0000000000 */
[----:B------:R-:W0:Y:S02]  /*8520*/  ATOMS.CAST.SPIN P0, [R0+0x4], R2, R3 ;  /* 0x000004020000758d */ /* 0x000e240001800003 */
[----:B0-----:R-:W-:Y:S05]  /*8530*/  @!P0 BRA `(.L_x_1415) ;  /* 0xfffffffc00f08947 */ /* 0x001fea000383ffff */
[----:B------:R-:W-:Y:S05]  /*8540*/  EXIT ;  /* 0x000000000000794d */ /* 0x000fea0003800000 */
.L_x_1414:
[----:B------:R-:W0:Y:S02]  /*8550*/  LD.E R0, desc[UR14][R4.64+0x4] ;  /* 0x0000040e04007980 */ /* 0x000e24000c101900 */
[----:B0-----:R-:W-:-:S05]  /*8560*/  IADD3 R3, PT, PT, R18, R0, RZ ;  /* 0x0000000012037210 */ /* 0x001fca0007ffe0ff */
[----:B------:R-:W-:Y:S01]  /*8570*/  ST.E desc[UR14][R4.64+0x4], R3 ;  /* 0x0000040304007985 */ /* 0x000fe2000c10190e */
[----:B------:R-:W-:Y:S05]  /*8580*/  EXIT ;  /* 0x000000000000794d */ /* 0x000fea0003800000 */
.L_x_1416:
        /* <DEDUP_REMOVED lines=15> */
.L_x_3587:


//--------------------- .text._Z23gemm_half_q_half_kernelILi3ELi8ELb0ELb0ELi64EEvPK6__halfPKjS4_S2_PS0_iiiiPKtS7_iiiiiibS2_i --------------------------
	.section	.text._Z23gemm_half_q_half_kernelILi3ELi8ELb0ELb0ELi64EEvPK6__halfPKjS4_S2_PS0_iiiiPKtS7_iiiiiibS2_i,"ax",@progbits
	.align	128
        .global         _Z23gemm_half_q_half_kernelILi3ELi8ELb0ELb0ELi64EEvPK6__halfPKjS4_S2_PS0_iiiiPKtS7_iiiiiibS2_i
        .type           _Z23gemm_half_q_half_kernelILi3ELi8ELb0ELb0ELi64EEvPK6__halfPKjS4_S2_PS0_iiiiPKtS7_iiiiiibS2_i,@function
        .size           _Z23gemm_half_q_half_kernelILi3ELi8ELb0ELb0ELi64EEvPK6__halfPKjS4_S2_PS0_iiiiPKtS7_iiiiiibS2_i,(.L_x_3588 - _Z23gemm_half_q_half_kernelILi3ELi8ELb0ELb0ELi64EEvPK6__halfPKjS4_S2_PS0_iiiiPKtS7_iiiiiibS2_i)
        .other          _Z23gemm_half_q_half_kernelILi3ELi8ELb0ELb0ELi64EEvPK6__halfPKjS4_S2_PS0_iiiiPKtS7_iiiiiibS2_i,@"STO_CUDA_ENTRY STV_DEFAULT"
_Z23gemm_half_q_half_kernelILi3ELi8ELb0ELb0ELi64EEvPK6__halfPKjS4_S2_PS0_iiiiPKtS7_iiiiiibS2_i:
.text._Z23gemm_half_q_half_kernelILi3ELi8ELb0ELb0ELi64EEvPK6__halfPKjS4_S2_PS0_iiiiPKtS7_iiiiiibS2_i:
        /* <DEDUP_REMOVED lines=13> */
[----:B----4-:R-:W-:-:S04]  /*00d0*/  UIMAD UR24, UR8, 0x3, URZ ;  /* 0x00000003081878a4 */ /* 0x010fc8000f8e02ff */
        /* <DEDUP_REMOVED lines=43> */
.L_x_1422:
[-C--:B------:R-:W-:Y:S02]  /*0390*/  IADD3 R6, PT, PT, R9, R0.reuse, RZ ;  /* 0x0000000009067210 */ /* 0x080fe40007ffe0ff */
[----:B------:R-:W-:Y:S02]  /*03a0*/  IADD3 R5, P1, PT, R3, R9, RZ ;  /* 0x0000000903057210 */ /* 0x000fe40007f3e0ff */
[----:B------:R-:W-:Y:S02]  /*03b0*/  IADD3 R7, PT, PT, R6, R0, RZ ;  /* 0x0000000006077210 */ /* 0x000fe40007ffe0ff */
[----:B------:R-:W-:Y:S02]  /*03c0*/  LEA.HI.X.SX32 R10, R9, RZ, 0x1, P1 ;  /* 0x000000ff090a7211 */ /* 0x000fe400008f0eff */
[----:B------:R-:W-:Y:S02]  /*03d0*/  LEA R4, P1, R5, UR10, 0x1 ;  /* 0x0000000a05047c11 */ /* 0x000fe4000f8208ff */
        /* <DEDUP_REMOVED lines=27> */
.L_x_1421:
[----:B------:R-:W-:-:S04]  /*0590*/  UIADD3 UR7, UPT, UPT, URZ, -UR6, URZ ;  /* 0x80000006ff077290 */ /* 0x000fc8000fffe0ff */
[----:B------:R-:W-:-:S09]  /*05a0*/  UISETP.GT.AND UP0, UPT, UR7, 0x1, UPT ;  /* 0x000000010700788c */ /* 0x000fd2000bf04270 */
[----:B------:R-:W-:Y:S05]  /*05b0*/  BRA.U !UP0, `(.L_x_1423) ;  /* 0x0000000108447547 */ /* 0x000fea000b800000 */
[----:B------:R-:W-:Y:S02]  /*05c0*/  IADD3 R10, PT, PT, R9, R0, RZ ;  /* 0x00000000090a7210 */ /* 0x000fe40007ffe0ff */
        /* <DEDUP_REMOVED lines=16> */
.L_x_1423:
[----:B------:R-:W-:-:S13]  /*06d0*/  ISETP.EQ.AND P1, PT, RZ, UR6, PT ;  /* 0x00000006ff007c0c */ /* 0x000fda000bf22270 */
[----:B------:R-:W-:Y:S05]  /*06e0*/  @!P0 BRA P1, `(.L_x_1418) ;  /* 0x00000004007c8947 */ /* 0x000fea0000800000 */
.L_x_1420:
        /* <DEDUP_REMOVED lines=12> */
.L_x_1419:
        /* <DEDUP_REMOVED lines=17> */
.L_x_1426:
        /* <DEDUP_REMOVED lines=32> */
.L_x_1425:
        /* <DEDUP_REMOVED lines=21> */
.L_x_1427:
[----:B------:R-:W-:-:S09]  /*0c10*/  UISETP.NE.OR UP0, UPT, UR6, URZ, UP0 ;  /* 0x000000ff0600728c */ /* 0x000fd20008705670 */
[----:B------:R-:W-:Y:S05]  /*0c20*/  BRA.U !UP0, `(.L_x_1418) ;  /* 0x00000001082c7547 */ /* 0x000fea000b800000 */
.L_x_1424:
        /* <DEDUP_REMOVED lines=11> */
.L_x_1418:
[----:B------:R-:W-:Y:S05]  /*0ce0*/  BSYNC.RECONVERGENT B0 ;  /* 0x0000000000007941 */ /* 0x000fea0003800200 */
.L_x_1417:
        /* <DEDUP_REMOVED lines=13> */
[----:B------:R-:W-:Y:S02]  /*0dc0*/  UIMAD UR5, UR5, 0x3, UR4 ;  /* 0x00000003050578a4 */ /* 0x000fe4000f8e0204 */
[----:B------:R-:W-:-:S04]  /*0dd0*/  UISETP.GE.AND UP0, UPT, UR6, URZ, UPT ;  /* 0x000000ff0600728c */ /* 0x000fc8000bf06270 */
[----:B-----5:R-:W-:-:S05]  /*0de0*/  LEA R3, R2, UR5, 0x2 ;  /* 0x0000000502037c11 */ /* 0x020fca000f8e10ff */
[----:B------:R-:W-:Y:S05]  /*0df0*/  BRA.U UP0, `(.L_x_1429) ;  /* 0x00000001008c7547 */ /* 0x000fea000b800000 */
[----:B------:R-:W-:Y:S02]  /*0e00*/  UIADD3 UR4, UPT, UPT, URZ, -UR6, URZ ;  /* 0x80000006ff047290 */ /* 0x000fe4000fffe0ff */
[----:B------:R-:W-:Y:S02]  /*0e10*/  UPLOP3.LUT UP0, UPT, UPT, UPT, UPT, 0x80, 0x8 ;  /* 0x000000000008789c */ /* 0x000fe40003f0f070 */
[----:B------:R-:W-:-:S09]  /*0e20*/  UISETP.GT.AND UP1, UPT, UR4, 0x3, UPT ;  /* 0x000000030400788c */ /* 0x000fd2000bf24270 */
[----:B------:R-:W-:Y:S05]  /*0e30*/  BRA.U !UP1, `(.L_x_1430) ;  /* 0x0000000109447547 */ /* 0x000fea000b800000 */
[----:B------:R-:W1:Y:S01]  /*0e40*/  LDC.64 R14, c[0x0][0x3a0] ;  /* 0x0000e800ff0e7b82 */ /* 0x000e620000000a00 */
[----:B------:R-:W-:-:S11]  /*0e50*/  UPLOP3.LUT UP0, UPT, UPT, UPT, UPT, 0x40, 0x4 ;  /* 0x000000000004789c */ /* 0x000fd60003f0e870 */
.L_x_1431:
[C---:B--2---:R-:W-:Y:S01]  /*0e60*/  IADD3 R7, PT, PT, R3.reuse, UR15, RZ ;  /* 0x0000000f03077c10 */ /* 0x044fe2000fffe0ff */
[--C-:B01----:R-:W-:Y:S01]  /*0e70*/  IMAD.WIDE R4, R3, 0x2, R14.reuse ;  /* 0x0000000203047825 */ /* 0x103fe200078e020e */
        /* <DEDUP_REMOVED lines=13> */
.L_x_1430:
[----:B------:R-:W-:-:S04]  /*0f50*/  UIADD3 UR4, UPT, UPT, URZ, -UR6, URZ ;  /* 0x80000006ff047290 */ /* 0x000fc8000fffe0ff */
[----:B------:R-:W-:-:S09]  /*0f60*/  UISETP.GT.AND UP1, UPT, UR4, 0x1, UPT ;  /* 0x000000010400788c */ /* 0x000fd2000bf24270 */
[----:B------:R-:W-:Y:S05]  /*0f70*/  BRA.U !UP1, `(.L_x_1432) ;  /* 0x0000000109247547 */ /* 0x000fea000b800000 */
[----:B--2---:R-:W1:Y:S01]  /*0f80*/  LDC.64 R6, c[0x0][0x3a0] ;  /* 0x0000e800ff067b82 */ /* 0x004e620000000a00 */
[C---:B0-----:R-:W-:Y:S01]  /*0f90*/  IADD3 R9, PT, PT, R3.reuse, UR15, RZ ;  /* 0x0000000f03097c10 */ /* 0x041fe2000fffe0ff */
[----:B------:R-:W-:Y:S02]  /*0fa0*/  UIADD3 UR6, UPT, UPT, UR6, 0x2, URZ ;  /* 0x0000000206067890 */ /* 0x000fe4000fffe0ff */
[----:B------:R-:W-:Y:S01]  /*0fb0*/  UPLOP3.LUT UP0, UPT, UPT, UPT, UPT, 0x40, 0x4 ;  /* 0x000000000004789c */ /* 0x000fe20003f0e870 */
[----:B-1----:R-:W-:Y:S01]  /*0fc0*/  IMAD.WIDE R4, R3, 0x2, R6 ;  /* 0x0000000203047825 */ /* 0x002fe200078e0206 */
[----:B------:R-:W-:-:S03]  /*0fd0*/  IADD3 R3, PT, PT, R9, UR15, RZ ;  /* 0x0000000f09037c10 */ /* 0x000fc6000fffe0ff */
[----:B------:R-:W-:Y:S01]  /*0fe0*/  IMAD.WIDE R6, R9, 0x2, R6 ;  /* 0x0000000209067825 */ /* 0x000fe200078e0206 */
[----:B------:R1:W-:Y:S04]  /*0ff0*/  STG.E.64 desc[UR20][R4.64], RZ ;  /* 0x000000ff04007986 */ /* 0x0003e8000c101b14 */
[----:B------:R1:W-:Y:S02]  /*1000*/  STG.E.64 desc[UR20][R6.64], RZ ;  /* 0x000000ff06007986 */ /* 0x0003e4000c101b14 */
.L_x_1432:
[----:B------:R-:W-:-:S09]  /*1010*/  UISETP.NE.OR UP0, UPT, UR6, URZ, UP0 ;  /* 0x000000ff0600728c */ /* 0x000fd20008705670 */
[----:B------:R-:W-:Y:S05]  /*1020*/  BRA.U !UP0, `(.L_x_1428) ;  /* 0x00000001081c7547 */ /* 0x000fea000b800000 */
.L_x_1429:
[----:B012---:R-:W0:Y:S02]  /*1030*/  LDC.64 R4, c[0x0][0x3a0] ;  /* 0x0000e800ff047b82 */ /* 0x007e240000000a00 */
.L_x_1433:
[C---:B0-----:R-:W-:Y:S01]  /*1040*/  IMAD.WIDE R6, R3.reuse, 0x2, R4 ;  /* 0x0000000203067825 */ /* 0x041fe200078e0204 */
[----:B------:R-:W-:Y:S01]  /*1050*/  UIADD3 UR6, UPT, UPT, UR6, 0x1, URZ ;  /* 0x0000000106067890 */ /* 0x000fe2000fffe0ff */
[----:B------:R-:W-:-:S03]  /*1060*/  IADD3 R3, PT, PT, R3, UR15, RZ ;  /* 0x0000000f03037c10 */ /* 0x000fc6000fffe0ff */
[----:B------:R3:W-:Y:S01]  /*1070*/  STG.E.64 desc[UR20][R6.64], RZ ;  /* 0x000000ff06007986 */ /* 0x0007e2000c101b14 */
[----:B------:R-:W-:-:S09]  /*1080*/  UISETP.NE.AND UP0, UPT, UR6, URZ, UPT ;  /* 0x000000ff0600728c */ /* 0x000fd2000bf05270 */
[----:B---3--:R-:W-:Y:S05]  /*1090*/  BRA.U UP0, `(.L_x_1433) ;  /* 0xfffffffd00e87547 */ /* 0x008fea000b83ffff */
.L_x_1428:
        /* <DEDUP_REMOVED lines=25> */
[----:B------:R1:W5:Y:S02]  /*1230*/  LDG.E.U16.CONSTANT R9, desc[UR20][R10.64] ;  /* 0x000000140a097981 */ /* 0x000364000c1e9500 */
[----:B-----5:R-:W-:Y:S01]  /*1240*/  SHF.R.S32.HI R3, RZ, 0x1f, R8 ;  /* 0x0000001fff037819 */ /* 0x020fe20000011408 */
[----:B------:R-:W2:Y:S01]  /*1250*/  LDC.64 R6, c[0x0][0x398] ;  /* 0x0000e600ff067b82 */ /* 0x000ea20000000a00 */
[----:B------:R-:W-:Y:S01]  /*1260*/  SHF.L.U32 R2, R2, 0x4, RZ ;  /* 0x0000000402027819 */ /* 0x000fe200000006ff */
[----:B------:R-:W-:Y:S01]  /*1270*/  UMOV UR4, URZ ;  /* 0x000000ff00047c82 */ /* 0x000fe20008000000 */
[----:B------:R-:W-:Y:S01]  /*1280*/  LEA.HI R3, R3, R8, RZ, 0x3 ;  /* 0x0000000803037211 */ /* 0x000fe200078f18ff */
[----:B------:R-:W-:Y:S01]  /*1290*/  UMOV UR7, UR9 ;  /* 0x0000000900077c82 */ /* 0x000fe20008000000 */
[----:B------:R-:W-:Y:S02]  /*12a0*/  LOP3.LUT R14, R2, 0x10, RZ, 0xc0, !PT ;  /* 0x00000010020e7812 */ /* 0x000fe400078ec0ff */
[----:B------:R-:W-:-:S07]  /*12b0*/  SHF.R.S32.HI R15, RZ, 0x3, R3 ;  /* 0x00000003ff0f7819 */ /* 0x000fce0000011403 */
.L_x_1435:
[----:B-1----:R-:W-:-:S05]  /*12c0*/  IADD3 R11, PT, PT, R9, UR4, RZ ;  /* 0x00000004090b7c10 */ /* 0x002fca000fffe0ff */
        /* <DEDUP_REMOVED lines=10> */
[----:B------:R-:W-:Y:S02]  /*1370*/  MOV R12, UR18 ;  /* 0x00000012000c7c02 */ /* 0x000fe40008000f00 */
[----:B------:R-:W-:-:S05]  /*1380*/  MOV R13, UR19 ;  /* 0x00000013000d7c02 */ /* 0x000fca0008000f00 */
        /* <DEDUP_REMOVED lines=32> */
.L_x_1434:
        /* <DEDUP_REMOVED lines=14> */
.L_x_1436:
        /* <DEDUP_REMOVED lines=9> */
.L_x_1437:
        /* <DEDUP_REMOVED lines=9> */
.L_x_1438:
        /* <DEDUP_REMOVED lines=9> */
.L_x_1439:
        /* <DEDUP_REMOVED lines=9> */
.L_x_1440:
        /* <DEDUP_REMOVED lines=14> */
[----:B-----5:R-:W-:Y:S01]  /*1990*/  MOV R3, UR13 ;  /* 0x0000000d00037c02 */ /* 0x020fe20008000f00 */
        /* <DEDUP_REMOVED lines=19> */
[C---:B--2---:R-:W-:Y:S02]  /*1ad0*/  PRMT R15, R7.reuse, 0x7610, R15 ;  /* 0x00007610070f7816 */ /* 0x044fe4000000000f */
[----:B------:R-:W-:-:S09]  /*1ae0*/  PRMT R7, R7, 0x7632, R7 ;  /* 0x0000763207077816 */ /* 0x000fd20000000007 */
[----:B------:R-:W-:-:S03]  /*1af0*/  UIADD3 UR5, UPT, UPT, UR9, UR4, URZ ;  /* 0x0000000409057290 */ /* 0x000fc6000fffe0ff */
[----:B----4-:R-:W-:-:S09]  /*1b00*/  UMOV UR4, URZ ;  /* 0x000000ff00047c82 */ /* 0x010fd20008000000 */
.L_x_1446:
        /* <DEDUP_REMOVED lines=9> */
[----:B------:R-:W-:Y:S01]  /*1ba0*/  HFMA2 R0, -RZ, RZ, 0, 0.0625 ;  /* 0x00002c00ff007431 */ /* 0x000fe200000001ff */
[----:B------:R-:W-:Y:S02]  /*1bb0*/  UISETP.GE.AND UP0, UPT, UR14, 0x1, UPT ;  /* 0x000000010e00788c */ /* 0x000fe4000bf06270 */
[----:B------:R-:W-:Y:S02]  /*1bc0*/  @!UP1 UIADD3 UR6, UPT, UPT, UR4, 0x1, URZ ;  /* 0x0000000104069890 */ /* 0x000fe4000fffe0ff */
[----:B------:R-:W-:-:S05]  /*1bd0*/  PRMT R7, R7, 0x5410, R0 ;  /* 0x0000541007077816 */ /* 0x000fca0000000000 */
[----:B------:R-:W-:Y:S01]  /*1be0*/  @!UP1 UMOV UR4, UR6 ;  /* 0x0000000600049c82 */ /* 0x000fe20008000000 */
[----:B--2---:R-:W-:Y:S02]  /*1bf0*/  @!P0 R2UR UR7, R2 ;  /* 0x00000000020782ca */ /* 0x004fe400000e0000 */
[----:B---3--:R-:W-:Y:S02]  /*1c00*/  @!P0 PRMT R6, R4, 0x7610, R6 ;  /* 0x0000761004068816 */ /* 0x008fe40000000006 */
[C---:B------:R-:W-:Y:S02]  /*1c10*/  @!P0 PRMT R15, R5.reuse, 0x7610, R15 ;  /* 0x00007610050f8816 */ /* 0x040fe4000000000f */
[----:B------:R-:W-:Y:S02]  /*1c20*/  @!P0 PRMT R6, R6, 0x7610, R4 ;  /* 0x0000761006068816 */ /* 0x000fe40000000004 */
[----:B------:R-:W-:-:S05]  /*1c30*/  @!P0 PRMT R7, R5, 0x7632, R7 ;  /* 0x0000763205078816 */ /* 0x000fca0000000007 */
[----:B------:R-:W-:Y:S01]  /*1c40*/  @!UP1 UIADD3 UR5, UPT, UPT, UR7, UR9, URZ ;  /* 0x0000000907059290 */ /* 0x000fe2000fffe0ff */
[----:B------:R-:W-:Y:S11]  /*1c50*/  BRA.U !UP0, `(.L_x_1442) ;  /* 0x0000000d08fc7547 */ /* 0x000ff6000b800000 */
[----:B------:R-:W2:Y:S01]  /*1c60*/  LDG.E.128.CONSTANT R20, desc[UR20][R16.64] ;  /* 0x0000001410147981 */ /* 0x000ea2000c1e9d00 */
[----:B------:R-:W-:-:S03]  /*1c70*/  UISETP.NE.AND UP1, UPT, UR14, 0x1, UPT ;  /* 0x000000010e00788c */ /* 0x000fc6000bf25270 */
[----:B------:R-:W0:Y:S02]  /*1c80*/  LDS.64 R2, [UR8+-0xa0] ;  /* 0xffff6008ff027984 */ /* 0x000e240008000a00 */
[--C-:B0-----:R-:W-:Y:S02]  /*1c90*/  HADD2.F32 R5, -RZ, R2.reuse.H0_H0 ;  /* 0x20000002ff057230 */ /* 0x101fe40000004100 */
[----:B------:R-:W-:Y:S02]  /*1ca0*/  HADD2.F32 R34, -RZ, R2.H1_H1 ;  /* 0x30000002ff227230 */ /* 0x000fe40000004100 */
[----:B------:R-:W-:Y:S01]  /*1cb0*/  HADD2.F32 R33, -RZ, R3.H1_H1 ;  /* 0x30000003ff217230 */ /* 0x000fe20000004100 */
[----:B--2---:R-:W-:Y:S02]  /*1cc0*/  LOP3.LUT R0, R20, 0xf000f, RZ, 0xc0, !PT ;  /* 0x000f000f14007812 */ /* 0x004fe400078ec0ff */
[----:B------:R-:W-:Y:S02]  /*1cd0*/  LOP3.LUT R4, R21, 0xf000f, RZ, 0xc0, !PT ;  /* 0x000f000f15047812 */ /* 0x000fe400078ec0ff */
[----:B------:R-:W-:-:S02]  /*1ce0*/  LOP3.LUT R0, R0, 0x64006400, RZ, 0xfc, !PT ;  /* 0x6400640000007812 */ /* 0x000fc400078efcff */
[----:B------:R-:W-:Y:S02]  /*1cf0*/  LOP3.LUT R19, R23, 0xf000f, RZ, 0xc0, !PT ;  /* 0x000f000f17137812 */ /* 0x000fe400078ec0ff */
[----:B------:R-:W-:Y:S01]  /*1d00*/  LOP3.LUT R4, R4, 0x64006400, RZ, 0xfc, !PT ;  /* 0x6400640004047812 */ /* 0x000fe200078efcff */
[----:B------:R-:W-:Y:S01]  /*1d10*/  HADD2 R2, R0, -1032, -1032 ;  /* 0xe408e40800027430 */ /* 0x000fe20000000000 */
[----:B------:R-:W-:Y:S02]  /*1d20*/  LOP3.LUT R0, R19, 0x64006400, RZ, 0xfc, !PT ;  /* 0x6400640013007812 */ /* 0x000fe400078efcff */
[----:B------:R-:W-:Y:S02]  /*1d30*/  LOP3.LUT R18, R22, 0xf000f, RZ, 0xc0, !PT ;  /* 0x000f000f16127812 */ /* 0x000fe400078ec0ff */
[----:B------:R-:W-:Y:S01]  /*1d40*/  LOP3.LUT R27, R20, 0xf000f0, RZ, 0xc0, !PT ;  /* 0x00f000f0141b7812 */ /* 0x000fe200078ec0ff */
[----:B------:R-:W-:Y:S01]  /*1d50*/  HADD2 R30, R0, -1032, -1032 ;  /* 0xe408e408001e7430 */ /* 0x000fe20000000000 */
[----:B------:R-:W-:Y:S01]  /*1d60*/  LOP3.LUT R31, R22, 0xf000f0, RZ, 0xc0, !PT ;  /* 0x00f000f0161f7812 */ /* 0x000fe200078ec0ff */
[--C-:B------:R-:W-:Y:S01]  /*1d70*/  HADD2.F32 R25, -RZ, R2.reuse.H1_H1 ;  /* 0x30000002ff197230 */ /* 0x100fe20000004100 */
[----:B------:R-:W-:Y:S01]  /*1d80*/  SHF.R.U32.HI R40, RZ, 0x8, R22 ;  /* 0x00000008ff287819 */ /* 0x000fe20000011616 */
[----:B------:R-:W-:Y:S01]  /*1d90*/  HADD2 R22, R4, -1032, -1032 ;  /* 0xe408e40804167430 */ /* 0x000fe20000000000 */
[----:B------:R-:W-:Y:S01]  /*1da0*/  LOP3.LUT R18, R18, 0x64006400, RZ, 0xfc, !PT ;  /* 0x6400640012127812 */ /* 0x000fe200078efcff */
[----:B------:R-:W-:Y:S01]  /*1db0*/  HADD2.F32 R4, -RZ, R2.H0_H0 ;  /* 0x20000002ff047230 */ /* 0x000fe20000004100 */
[----:B------:R-:W-:Y:S01]  /*1dc0*/  SHF.R.U32.HI R39, RZ, 0x8, R20 ;  /* 0x00000008ff277819 */ /* 0x000fe20000011614 */
[----:B------:R-:W-:Y:S01]  /*1dd0*/  HADD2.F32 R20, -RZ, R3.H0_H0 ;  /* 0x20000003ff147230 */ /* 0x000fe20000004100 */
[----:B------:R-:W-:Y:S01]  /*1de0*/  LOP3.LUT R29, R21, 0xf000f0, RZ, 0xc0, !PT ;  /* 0x00f000f0151d7812 */ /* 0x000fe200078ec0ff */
[--C-:B------:R-:W-:Y:S01]  /*1df0*/  HADD2.F32 R3, -RZ, R22.reuse.H0_H0 ;  /* 0x20000016ff037230 */ /* 0x100fe20000004100 */
[----:B------:R-:W-:Y:S01]  /*1e00*/  LOP3.LUT R28, R27, 0x64006400, RZ, 0xfc, !PT ;  /* 0x640064001b1c7812 */ /* 0x000fe200078efcff */
[----:B------:R-:W-:Y:S01]  /*1e10*/  HADD2.F32 R24, -RZ, R22.H1_H1 ;  /* 0x30000016ff187230 */ /* 0x000fe20000004100 */
[----:B------:R-:W-:Y:S01]  /*1e20*/  LOP3.LUT R26, R23, 0xf000f0, RZ, 0xc0, !PT ;  /* 0x00f000f0171a7812 */ /* 0x000fe200078ec0ff */
[--C-:B------:R-:W-:Y:S01]  /*1e30*/  HADD2.F32 R0, -RZ, R30.reuse.H0_H0 ;  /* 0x2000001eff007230 */ /* 0x100fe20000004100 */
[----:B------:R-:W-:Y:S01]  /*1e40*/  SHF.R.U32.HI R41, RZ, 0x8, R23 ;  /* 0x00000008ff297819 */ /* 0x000fe20000011617 */
[----:B------:R-:W-:-:S02]  /*1e50*/  HADD2.F32 R22, -RZ, R30.H1_H1 ;  /* 0x3000001eff167230 */ /* 0x000fc40000004100 */
[----:B------:R-:W-:Y:S01]  /*1e60*/  HADD2 R23, R18, -1032, -1032 ;  /* 0xe408e40812177430 */ /* 0x000fe20000000000 */
[----:B------:R-:W-:Y:S01]  /*1e70*/  LOP3.LUT R30, R29, 0x64006400, RZ, 0xfc, !PT ;  /* 0x640064001d1e7812 */ /* 0x000fe200078efcff */
[----:B------:R-:W0:Y:S01]  /*1e80*/  LDS.64 R18, [UR8+-0x98] ;  /* 0xffff6808ff127984 */ /* 0x000e220008000a00 */
[-C--:B------:R-:W-:Y:S02]  /*1e90*/  HFMA2 R29, R28, R7.reuse.H1_H1, -72, -72 ;  /* 0xd480d4801c1d7431 */ /* 0x080fe40000060007 */
[----:B------:R-:W-:Y:S01]  /*1ea0*/  FFMA.FTZ R28, R4, R5, RZ ;  /* 0x00000005041c7223 */ /* 0x000fe200000100ff */
[----:B------:R-:W-:Y:S01]  /*1eb0*/  HADD2.F32 R2, -RZ, R23.H0_H0 ;  /* 0x20000017ff027230 */ /* 0x000fe20000004100 */
[----:B------:R-:W-:Y:S01]  /*1ec0*/  LOP3.LUT R32, R31, 0x64006400, RZ, 0xfc, !PT ;  /* 0x640064001f207812 */ /* 0x000fe200078efcff */
[----:B------:R-:W-:Y:S01]  /*1ed0*/  FFMA.FTZ R27, R5, R3, RZ ;  /* 0x00000003051b7223 */ /* 0x000fe200000100ff */
[----:B------:R-:W-:Y:S01]  /*1ee0*/  FFMA.FTZ R36, R25, R34, R28 ;  /* 0x0000002219247223 */ /* 0x000fe2000001001c */
[----:B------:R-:W-:Y:S01]  /*1ef0*/  LOP3.LUT R28, R26, 0x64006400, RZ, 0xfc, !PT ;  /* 0x640064001a1c7812 */ /* 0x000fe200078efcff */
[----:B------:R-:W-:-:S02]  /*1f00*/  HFMA2 R30, R30, R7.H1_H1, -72, -72 ;  /* 0xd480d4801e1e7431 */ /* 0x000fc40000060007 */
[----:B------:R-:W-:Y:S02]  /*1f10*/  HADD2.F32 R23, -RZ, R23.H1_H1 ;  /* 0x30000017ff177230 */ /* 0x000fe40000004100 */
[C---:B------:R-:W-:Y:S01]  /*1f20*/  FFMA.FTZ R38, R5.reuse, R2, RZ ;  /* 0x0000000205267223 */ /* 0x040fe200000100ff */
[----:B------:R-:W-:Y:S01]  /*1f30*/  FFMA.FTZ R5, R5, R0, RZ ;  /* 0x0000000005057223 */ /* 0x000fe200000100ff */
[-C--:B------:R-:W-:Y:S02]  /*1f40*/  HFMA2 R37, R28, R7.reuse.H1_H1, -72, -72 ;  /* 0xd480d4801c257431 */ /* 0x080fe40000060007 */
[C---:B------:R-:W-:Y:S01]  /*1f50*/  FFMA.FTZ R35, R34.reuse, R24, R27 ;  /* 0x0000001822237223 */ /* 0x040fe2000001001b */
[----:B------:R-:W-:Y:S02]  /*1f60*/  HFMA2 R32, R32, R7.H1_H1, -72, -72 ;  /* 0xd480d48020207431 */ /* 0x000fe40000060007 */
[----:B------:R-:W-:Y:S02]  /*1f70*/  HADD2.F32 R27, -RZ, R30.H0_H0 ;  /* 0x2000001eff1b7230 */ /* 0x000fe40000004100 */
[----:B------:R-:W-:Y:S01]  /*1f80*/  FFMA.FTZ R42, R34, R23, R38 ;  /* 0x00000017222a7223 */ /* 0x000fe20000010026 */
[----:B------:R-:W-:-:S02]  /*1f90*/  HADD2.F32 R31, -RZ, R37.H0_H0 ;  /* 0x20000025ff1f7230 */ /* 0x000fc40000004100 */
[----:B------:R-:W-:Y:S01]  /*1fa0*/  FFMA.FTZ R34, R34, R22, R5 ;  /* 0x0000001622227223 */ /* 0x000fe20000010005 */
[--C-:B------:R-:W-:Y:S02]  /*1fb0*/  HADD2.F32 R5, -RZ, R29.reuse.H0_H0 ;  /* 0x2000001dff057230 */ /* 0x100fe40000004100 */
[C---:B------:R-:W-:Y:S01]  /*1fc0*/  FFMA.FTZ R38, R20.reuse, R27, R35 ;  /* 0x0000001b14267223 */ /* 0x040fe20000010023 */
[----:B------:R-:W-:Y:S02]  /*1fd0*/  HADD2.F32 R26, -RZ, R29.H1_H1 ;  /* 0x3000001dff1a7230 */ /* 0x000fe40000004100 */
[----:B------:R-:W-:Y:S01]  /*1fe0*/  FFMA.FTZ R35, R20, R31, R34 ;  /* 0x0000001f14237223 */ /* 0x000fe20000010022 */
[----:B------:R-:W-:Y:S01]  /*1ff0*/  HADD2.F32 R28, -RZ, R30.H1_H1 ;  /* 0x3000001eff1c7230 */ /* 0x000fe20000004100 */
[----:B------:R-:W-:Y:S01]  /*2000*/  SHF.R.U32.HI R21, RZ, 0x8, R21 ;  /* 0x00000008ff157819 */ /* 0x000fe20000011615 */
[--C-:B------:R-:W-:Y:S02]  /*2010*/  HADD2.F32 R29, -RZ, R32.reuse.H0_H0 ;  /* 0x20000020ff1d7230 */ /* 0x100fe40000004100 */
[----:B------:R-:W-:Y:S01]  /*2020*/  FFMA.FTZ R45, R5, R20, R36 ;  /* 0x00000014052d7223 */ /* 0x000fe20000010024 */
[----:B------:R-:W-:Y:S01]  /*2030*/  HADD2.F32 R30, -RZ, R32.H1_H1 ;  /* 0x30000020ff1e7230 */ /* 0x000fe20000004100 */
[----:B------:R-:W-:Y:S01]  /*2040*/  LOP3.LUT R34, R21, 0xf000f, RZ, 0xc0, !PT ;  /* 0x000f000f15227812 */ /* 0x000fe200078ec0ff */
[----:B------:R-:W-:-:S02]  /*2050*/  HADD2.F32 R32, -RZ, R37.H1_H1 ;  /* 0x30000025ff207230 */ /* 0x000fc40000004100 */
[----:B------:R-:W-:Y:S01]  /*2060*/  FFMA.FTZ R37, R20, R29, R42 ;  /* 0x0000001d14257223 */ /* 0x000fe2000001002a */
[----:B------:R-:W-:Y:S01]  /*2070*/  LOP3.LUT R20, R39, 0xf000f, RZ, 0xc0, !PT ;  /* 0x000f000f27147812 */ /* 0x000fe200078ec0ff */
[----:B------:R-:W-:Y:S01]  /*2080*/  FFMA.FTZ R45, R26, R33, R45 ;  /* 0x000000211a2d7223 */ /* 0x000fe2000001002d */
[----:B------:R-:W-:Y:S01]  /*2090*/  LOP3.LUT R36, R41, 0xf000f, RZ, 0xc0, !PT ;  /* 0x000f000f29247812 */ /* 0x000fe200078ec0ff */
[C---:B------:R-:W-:Y:S01]  /*20a0*/  FFMA.FTZ R44, R33.reuse, R32, R35 ;  /* 0x00000020212c7223 */ /* 0x040fe20000010023 */
[----:B------:R-:W-:Y:S01]  /*20b0*/  LOP3.LUT R35, R40, 0xf000f, RZ, 0xc0, !PT ;  /* 0x000f000f28237812 */ /* 0x000fe200078ec0ff */
[C---:B------:R-:W-:Y:S01]  /*20c0*/  FFMA.FTZ R38, R33.reuse, R28, R38 ;  /* 0x0000001c21267223 */ /* 0x040fe20000010026 */
[----:B------:R-:W-:Y:S01]  /*20d0*/  FFMA.FTZ R37, R33, R30, R37 ;  /* 0x0000001e21257223 */ /* 0x000fe20000010025 */
[----:B------:R-:W-:Y:S02]  /*20e0*/  LOP3.LUT R33, R20, 0x64006400, RZ, 0xfc, !PT ;  /* 0x6400640014217812 */ /* 0x000fe400078efcff */
[----:B------:R-:W-:Y:S01]  /*20f0*/  LOP3.LUT R34, R34, 0x64006400, RZ, 0xfc, !PT ;  /* 0x6400640022227812 */ /* 0x000fe200078efcff */
[----:B0-----:R-:W-:Y:S01]  /*2100*/  HADD2.F32 R49, -RZ, R18.H0_H0 ;  /* 0x20000012ff317230 */ /* 0x001fe20000004100 */
        /* <DEDUP_REMOVED lines=10> */
[----:B------:R-:W-:Y:S02]  /*21b0*/  HADD2.F32 R35, -RZ, R50.H0_H0 ;  /* 0x20000032ff237230 */ /* 0x000fe40000004100 */
[----:B------:R-:W-:Y:S02]  /*21c0*/  HADD2.F32 R34, -RZ, R43.H0_H0 ;  /* 0x2000002bff227230 */ /* 0x000fe40000004100 */
[----:B------:R-:W-:Y:S01]  /*21d0*/  FFMA.FTZ R45, R36, R49, R45 ;  /* 0x00000031242d7223 */ /* 0x000fe2000001002d */
[----:B------:R-:W-:Y:S02]  /*21e0*/  HADD2.F32 R33, -RZ, R42.H0_H0 ;  /* 0x2000002aff217230 */ /* 0x000fe40000004100 */
[----:B------:R-:W-:Y:S01]  /*21f0*/  FFMA.FTZ R47, R49, R35, R38 ;  /* 0x00000023312f7223 */ /* 0x000fe20000010026 */
[----:B------:R-:W-:-:S02]  /*2200*/  HADD2.F32 R38, -RZ, R48.H1_H1 ;  /* 0x30000030ff267230 */ /* 0x000fc40000004100 */
        /* <DEDUP_REMOVED lines=10> */
[----:B------:R-:W-:-:S02]  /*22b0*/  HFMA2 R48, R48, R7.H1_H1, -72, -72 ;  /* 0xd480d48030307431 */ /* 0x000fc40000060007 */
[----:B------:R-:W-:Y:S02]  /*22c0*/  HADD2.F32 R18, -RZ, R19.H0_H0 ;  /* 0x20000013ff127230 */ /* 0x000fe40000004100 */
[-C--:B------:R-:W-:Y:S02]  /*22d0*/  HFMA2 R50, R44, R7.reuse.H1_H1, -72, -72 ;  /* 0xd480d4802c327431 */ /* 0x080fe40000060007 */
[----:B------:R-:W-:Y:S01]  /*22e0*/  FFMA.FTZ R46, R20, R39, R46 ;  /* 0x00000027142e7223 */ /* 0x000fe2000001002e */
[-C--:B------:R-:W-:Y:S02]  /*22f0*/  HFMA2 R21, R40, R7.reuse.H1_H1, -72, -72 ;  /* 0xd480d48028157431 */ /* 0x080fe40000060007 */
[----:B------:R-:W-:Y:S02]  /*2300*/  HADD2.F32 R40, -RZ, R42.H1_H1 ;  /* 0x3000002aff287230 */ /* 0x000fe40000004100 */
[----:B------:R-:W-:Y:S02]  /*2310*/  HFMA2 R51, R52, R7.H1_H1, -72, -72 ;  /* 0xd480d48034337431 */ /* 0x000fe40000060007 */
[----:B------:R-:W-:-:S02]  /*2320*/  HADD2.F32 R43, -RZ, R50.H0_H0 ;  /* 0x20000032ff2b7230 */ /* 0x000fc40000004100 */
[----:B------:R-:W-:Y:S01]  /*2330*/  FFMA.FTZ R52, R38, R20, R45 ;  /* 0x0000001426347223 */ /* 0x000fe2000001002d */
[--C-:B------:R-:W-:Y:S02]  /*2340*/  HADD2.F32 R41, -RZ, R48.reuse.H0_H0 ;  /* 0x20000030ff297230 */ /* 0x100fe40000004100 */
[----:B------:R-:W-:Y:S01]  /*2350*/  FFMA.FTZ R47, R20, R37, R47 ;  /* 0x00000025142f7223 */ /* 0x000fe2000001002f */
[----:B------:R-:W-:Y:S02]  /*2360*/  HADD2.F32 R42, -RZ, R21.H0_H0 ;  /* 0x20000015ff2a7230 */ /* 0x000fe40000004100 */
[----:B------:R-:W-:Y:S01]  /*2370*/  FFMA.FTZ R53, R18, R43, R46 ;  /* 0x0000002b12357223 */ /* 0x000fe2000001002e */
[----:B------:R-:W-:Y:S02]  /*2380*/  HADD2.F32 R44, -RZ, R51.H0_H0 ;  /* 0x20000033ff2c7230 */ /* 0x000fe40000004100 */
[----:B------:R-:W-:Y:S01]  /*2390*/  FFMA.FTZ R49, R20, R40, R49 ;  /* 0x0000002814317223 */ /* 0x000fe20000010031 */
[----:B------:R-:W-:-:S02]  /*23a0*/  HADD2.F32 R46, -RZ, R48.H1_H1 ;  /* 0x30000030ff2e7230 */ /* 0x000fc40000004100 */
[----:B------:R-:W-:Y:S01]  /*23b0*/  FFMA.FTZ R55, R41, R18, R52 ;  /* 0x0000001229377223 */ /* 0x000fe20000010034 */
        /* <DEDUP_REMOVED lines=12> */
[----:B------:R-:W-:Y:S02]  /*2480*/  HADD2.F32 R47, -RZ, R15.H0_H0 ;  /* 0x2000000fff2f7230 */ /* 0x000fe40000004100 */
[----:B------:R-:W-:Y:S01]  /*2490*/  FMUL.FTZ R18, R51, R18 ;  /* 0x0000001233127220 */ /* 0x000fe20000410000 */
[----:B------:R-:W-:-:S02]  /*24a0*/  HADD2.F32 R45, -RZ, R7.H0_H0 ;  /* 0x20000007ff2d7230 */ /* 0x000fc40000004100 */
        /* <DEDUP_REMOVED lines=122> */
.L_x_1442:
        /* <DEDUP_REMOVED lines=8> */
[----:B------:R-:W-:Y:S01]  /*2cd0*/  HADD2.F32 R33, -RZ, R3.H0_H0 ;  /* 0x20000003ff217230 */ /* 0x000fe20000004100 */
        /* <DEDUP_REMOVED lines=9> */
[----:B------:R-:W-:Y:S01]  /*2d70*/  HADD2.F32 R25, -RZ, R2.H1_H1 ;  /* 0x30000002ff197230 */ /* 0x000fe20000004100 */
[----:B------:R-:W-:-:S02]  /*2d80*/  LOP3.LUT R31, R22, 0xf000f0, RZ, 0xc0, !PT ;  /* 0x00f000f0161f7812 */ /* 0x000fc400078ec0ff */
        /* <DEDUP_REMOVED lines=11> */
[--C-:B------:R-:W-:Y:S01]  /*2e40*/  HADD2.F32 R3, -RZ, R22.reuse.H0_H0 ;  /* 0x20000016ff037230 */ /* 0x100fe20000004100 */
[----:B------:R-:W-:Y:S01]  /*2e50*/  LOP3.LUT R28, R27, 0x64006400, RZ, 0xfc, !PT ;  /* 0x640064001b1c7812 */ /* 0x000fe200078efcff */
[----:B------:R-:W-:Y:S01]  /*2e60*/  HADD2.F32 R2, -RZ, R23.H0_H0 ;  /* 0x20000017ff027230 */ /* 0x000fe20000004100 */
[----:B------:R-:W0:Y:S01]  /*2e70*/  LDS.64 R18, [UR8+-0x88] ;  /* 0xffff7808ff127984 */ /* 0x000e220008000a00 */
[----:B------:R-:W-:-:S02]  /*2e80*/  HADD2.F32 R24, -RZ, R22.H1_H1 ;  /* 0x30000016ff187230 */ /* 0x000fc40000004100 */
[C---:B------:R-:W-:Y:S01]  /*2e90*/  FFMA.FTZ R27, R5.reuse, R3, RZ ;  /* 0x00000003051b7223 */ /* 0x040fe200000100ff */
[--C-:B------:R-:W-:Y:S02]  /*2ea0*/  HADD2.F32 R0, -RZ, R30.reuse.H0_H0 ;  /* 0x2000001eff007230 */ /* 0x100fe40000004100 */
[----:B------:R-:W-:Y:S01]  /*2eb0*/  FFMA.FTZ R38, R5, R2, RZ ;  /* 0x0000000205267223 */ /* 0x000fe200000100ff */
[----:B------:R-:W-:Y:S01]  /*2ec0*/  HADD2.F32 R22, -RZ, R30.H1_H1 ;  /* 0x3000001eff167230 */ /* 0x000fe20000004100 */
[----:B------:R-:W-:Y:S01]  /*2ed0*/  LOP3.LUT R30, R29, 0x64006400, RZ, 0xfc, !PT ;  /* 0x640064001d1e7812 */ /* 0x000fe200078efcff */
[-C--:B------:R-:W-:Y:S02]  /*2ee0*/  HFMA2 R29, R28, R7.reuse.H1_H1, -72, -72 ;  /* 0xd480d4801c1d7431 */ /* 0x080fe40000060007 */
[----:B------:R-:W-:Y:S01]  /*2ef0*/  FFMA.FTZ R28, R4, R5, RZ ;  /* 0x00000005041c7223 */ /* 0x000fe200000100ff */
[----:B------:R-:W-:Y:S02]  /*2f00*/  HADD2.F32 R23, -RZ, R23.H1_H1 ;  /* 0x30000017ff177230 */ /* 0x000fe40000004100 */
[----:B------:R-:W-:Y:S01]  /*2f10*/  FFMA.FTZ R5, R5, R0, RZ ;  /* 0x0000000005057223 */ /* 0x000fe200000100ff */
[----:B------:R-:W-:Y:S01]  /*2f20*/  LOP3.LUT R32, R31, 0x64006400, RZ, 0xfc, !PT ;  /* 0x640064001f207812 */ /* 0x000fe200078efcff */
[----:B------:R-:W-:Y:S01]  /*2f30*/  FFMA.FTZ R35, R25, R34, R28 ;  /* 0x0000002219237223 */ /* 0x000fe2000001001c */
[----:B------:R-:W-:Y:S01]  /*2f40*/  LOP3.LUT R26, R26, 0x64006400, RZ, 0xfc, !PT ;  /* 0x640064001a1a7812 */ /* 0x000fe200078efcff */
        /* <DEDUP_REMOVED lines=9> */
[----:B------:R-:W-:Y:S01]  /*2fe0*/  SHF.R.U32.HI R21, RZ, 0x8, R21 ;  /* 0x00000008ff157819 */ /* 0x000fe20000011615 */
[----:B------:R-:W-:-:S02]  /*2ff0*/  HADD2.F32 R28, -RZ, R27.H0_H0 ;  /* 0x2000001bff1c7230 */ /* 0x000fc40000004100 */
[--C-:B------:R-:W-:Y:S02]  /*3000*/  HADD2.F32 R26, -RZ, R34.reuse.H0_H0 ;  /* 0x20000022ff1a7230 */ /* 0x100fe40000004100 */
[----:B------:R-:W-:Y:S02]  /*3010*/  HADD2.F32 R29, -RZ, R5.H1_H1 ;  /* 0x30000005ff1d7230 */ /* 0x000fe40000004100 */
        /* <DEDUP_REMOVED lines=34> */
[----:B------:R-:W-:-:S02]  /*3240*/  HADD2.F32 R38, -RZ, R48.H1_H1 ;  /* 0x30000030ff267230 */ /* 0x000fc40000004100 */
[----:B------:R-:W-:Y:S01]  /*3250*/  FFMA.FTZ R49, R49, R33, R44 ;  /* 0x0000002131317223 */ /* 0x000fe2000001002c */
[----:B------:R-:W-:Y:S01]  /*3260*/  LOP3.LUT R44, R40, 0xf000f0, RZ, 0xc0, !PT ;  /* 0x00f000f0282c7812 */ /* 0x000fe200078ec0ff */
[----:B------:R-:W-:Y:S01]  /*3270*/  HADD2.F32 R37, -RZ, R50.H1_H1 ;  /* 0x30000032ff257230 */ /* 0x000fe20000004100 */
[----:B------:R-:W-:Y:S01]  /*3280*/  LOP3.LUT R48, R39, 0x64006400, RZ, 0xfc, !PT ;  /* 0x6400640027307812 */ /* 0x000fe200078efcff */
[----:B------:R-:W-:Y:S01]  /*3290*/  HADD2.F32 R39, -RZ, R43.H1_H1 ;  /* 0x3000002bff277230 */ /* 0x000fe20000004100 */
[----:B------:R-:W-:Y:S01]  /*32a0*/  LOP3.LUT R44, R44, 0x64006400, RZ, 0xfc, !PT ;  /* 0x640064002c2c7812 */ /* 0x000fe200078efcff */
[----:B------:R-:W-:Y:S01]  /*32b0*/  HADD2.F32 R20, -RZ, R19.H0_H0 ;  /* 0x20000013ff147230 */ /* 0x000fe20000004100 */
[----:B------:R-:W-:Y:S01]  /*32c0*/  LOP3.LUT R40, R21, 0x64006400, RZ, 0xfc, !PT ;  /* 0x6400640015287812 */ /* 0x000fe200078efcff */
[-C--:B------:R-:W-:Y:S01]  /*32d0*/  HFMA2 R48, R48, R7.reuse.H1_H1, -72, -72 ;  /* 0xd480d48030307431 */ /* 0x080fe20000060007 */
[----:B------:R-:W-:Y:S01]  /*32e0*/  LOP3.LUT R52, R41, 0x64006400, RZ, 0xfc, !PT ;  /* 0x6400640029347812 */ /* 0x000fe200078efcff */
[----:B------:R-:W-:-:S02]  /*32f0*/  HFMA2 R50, R44, R7.H1_H1, -72, -72 ;  /* 0xd480d4802c327431 */ /* 0x000fc40000060007 */
[----:B------:R-:W-:Y:S02]  /*3300*/  HADD2.F32 R44, -RZ, R42.H1_H1 ;  /* 0x3000002aff2c7230 */ /* 0x000fe40000004100 */
[-C--:B------:R-:W-:Y:S02]  /*3310*/  HFMA2 R21, R40, R7.reuse.H1_H1, -72, -72 ;  /* 0xd480d48028157431 */ /* 0x080fe40000060007 */
[----:B------:R-:W-:Y:S01]  /*3320*/  FFMA.FTZ R46, R18, R39, R46 ;  /* 0x00000027122e7223 */ /* 0x000fe2000001002e */
[----:B------:R-:W-:Y:S02]  /*3330*/  HFMA2 R51, R52, R7.H1_H1, -72, -72 ;  /* 0xd480d48034337431 */ /* 0x000fe40000060007 */
[----:B------:R-:W-:Y:S02]  /*3340*/  HADD2.F32 R41, -RZ, R50.H0_H0 ;  /* 0x20000032ff297230 */ /* 0x000fe40000004100 */
        /* <DEDUP_REMOVED lines=54> */
[--C-:B-1----:R-:W-:Y:S02]  /*36b0*/  HADD2.F32 R19, -RZ, R20.reuse.H0_H0 ;  /* 0x20000014ff137230 */ /* 0x102fe40000004100 */
        /* <DEDUP_REMOVED lines=10> */
[----:B------:R-:W-:-:S02]  /*3760*/  HADD2.F32 R18, -RZ, R21.H0_H0 ;  /* 0x20000015ff127230 */ /* 0x000fc40000004100 */
        /* <DEDUP_REMOVED lines=80> */
.L_x_1443:
[----:B------:R-:W-:-:S05]  /*3c70*/  MOV R3, UR15 ;  /* 0x0000000f00037c02 */ /* 0x000fca0008000f00 */
[----:B------:R-:W-:Y:S01]  /*3c80*/  IMAD.WIDE R16, R3, 0x4, R16 ;  /* 0x0000000403107825 */ /* 0x000fe200078e0210 */
[----:B------:R-:W-:Y:S06]  /*3c90*/  BRA.U !UP0, `(.L_x_1444) ;  /* 0x0000001108047547 */ /* 0x000fec000b800000 */
[----:B------:R-:W2:Y:S01]  /*3ca0*/  LDG.E.128.CONSTANT R20, desc[UR20][R16.64] ;  /* 0x0000001410147981 */ /* 0x000ea2000c1e9d00 */
[----:B------:R-:W-:Y:S01]  /*3cb0*/  MOV R0, 0x2c00 ;  /* 0x00002c0000007802 */ /* 0x000fe20000000f00 */
[----:B------:R-:W-:Y:S02]  /*3cc0*/  UISETP.NE.AND UP1, UPT, UR14, 0x1, UPT ;  /* 0x000000010e00788c */ /* 0x000fe4000bf25270 */
[----:B------:R-:W0:Y:S01]  /*3cd0*/  LDS.64 R2, [UR8+-0x80] ;  /* 0xffff8008ff027984 */ /* 0x000e220008000a00 */
[----:B------:R-:W-:Y:S01]  /*3ce0*/  PRMT R7, R7, 0x5410, R0 ;  /* 0x0000541007077816 */ /* 0x000fe20000000000 */
[--C-:B0-----:R-:W-:Y:S02]  /*3cf0*/  HADD2.F32 R5, -RZ, R2.reuse.H0_H0 ;  /* 0x20000002ff057230 */ /* 0x101fe40000004100 */
[----:B------:R-:W-:Y:S02]  /*3d00*/  HADD2.F32 R34, -RZ, R2.H1_H1 ;  /* 0x30000002ff227230 */ /* 0x000fe40000004100 */
[----:B------:R-:W-:Y:S01]  /*3d10*/  HADD2.F32 R33, -RZ, R3.H0_H0 ;  /* 0x20000003ff217230 */ /* 0x000fe20000004100 */
[----:B--2---:R-:W-:-:S02]  /*3d20*/  LOP3.LUT R0, R20, 0xf000f, RZ, 0xc0, !PT ;  /* 0x000f000f14007812 */ /* 0x004fc400078ec0ff */
        /* <DEDUP_REMOVED lines=8> */
[--C-:B------:R-:W-:Y:S01]  /*3db0*/  HADD2.F32 R25, -RZ, R2.reuse.H1_H1 ;  /* 0x30000002ff197230 */ /* 0x100fe20000004100 */
        /* <DEDUP_REMOVED lines=239> */
.L_x_1444:
[----:B------:R-:W-:-:S05]  /*4cb0*/  MOV R3, UR15 ;  /* 0x0000000f00037c02 */ /* 0x000fca0008000f00 */
[----:B------:R-:W-:Y:S01]  /*4cc0*/  IMAD.WIDE R16, R3, 0x4, R16 ;  /* 0x0000000403107825 */ /* 0x000fe200078e0210 */
[----:B------:R-:W-:Y:S06]  /*4cd0*/  BRA.U !UP0, `(.L_x_1445) ;  /* 0x0000001108047547 */ /* 0x000fec000b800000 */
[----:B------:R-:W2:Y:S01]  /*4ce0*/  LDG.E.128.CONSTANT R20, desc[UR20][R16.64] ;  /* 0x0000001410147981 */ /* 0x000ea2000c1e9d00 */
[----:B------:R-:W-:Y:S01]  /*4cf0*/  MOV R0, 0x2c00 ;  /* 0x00002c0000007802 */ /* 0x000fe20000000f00 */
[----:B------:R-:W-:Y:S02]  /*4d00*/  UISETP.NE.AND UP0, UPT, UR14, 0x1, UPT ;  /* 0x000000010e00788c */ /* 0x000fe4000bf05270 */
[----:B------:R-:W0:Y:S01]  /*4d10*/  LDS.64 R2, [UR8+-0x70] ;  /* 0xffff9008ff027984 */ /* 0x000e220008000a00 */
[----:B------:R-:W-:-:S03]  /*4d20*/  PRMT R7, R7, 0x5410, R0 ;  /* 0x0000541007077816 */ /* 0x000fc60000000000 */
[----:B------:R-:W1:Y:S01]  /*4d30*/  LDS.64 R18, [UR8+-0x68] ;  /* 0xffff9808ff127984 */ /* 0x000e620008000a00 */
[--C-:B0-----:R-:W-:Y:S02]  /*4d40*/  HADD2.F32 R5, -RZ, R2.reuse.H0_H0 ;  /* 0x20000002ff057230 */ /* 0x101fe40000004100 */
[----:B------:R-:W-:Y:S02]  /*4d50*/  HADD2.F32 R31, -RZ, R2.H1_H1 ;  /* 0x30000002ff1f7230 */ /* 0x000fe40000004100 */
[----:B------:R-:W-:Y:S02]  /*4d60*/  HADD2.F32 R33, -RZ, R3.H0_H0 ;  /* 0x20000003ff217230 */ /* 0x000fe40000004100 */
[--C-:B-1----:R-:W-:Y:S02]  /*4d70*/  HADD2.F32 R49, -RZ, R18.reuse.H0_H0 ;  /* 0x20000012ff317230 */ /* 0x102fe40000004100 */
[----:B------:R-:W-:Y:S01]  /*4d80*/  HADD2.F32 R18, -RZ, R18.H1_H1 ;  /* 0x30000012ff127230 */ /* 0x000fe20000004100 */
[----:B--2---:R-:W-:-:S02]  /*4d90*/  LOP3.LUT R0, R20, 0xf000f0, RZ, 0xc0, !PT ;  /* 0x00f000f014007812 */ /* 0x004fc400078ec0ff */
[----:B------:R-:W-:Y:S02]  /*4da0*/  SHF.R.U32.HI R39, RZ, 0x8, R20 ;  /* 0x00000008ff277819 */ /* 0x000fe40000011614 */
[C---:B------:R-:W-:Y:S02]  /*4db0*/  LOP3.LUT R27, R21.reuse, 0xf000f0, RZ, 0xc0, !PT ;  /* 0x00f000f0151b7812 */ /* 0x040fe400078ec0ff */
[----:B------:R-:W-:Y:S02]  /*4dc0*/  SHF.R.U32.HI R40, RZ, 0x8, R21 ;  /* 0x00000008ff287819 */ /* 0x000fe40000011615 */
[----:B------:R-:W-:Y:S02]  /*4dd0*/  LOP3.LUT R4, R21, 0xf000f, RZ, 0xc0, !PT ;  /* 0x000f000f15047812 */ /* 0x000fe400078ec0ff */
[----:B------:R-:W-:Y:S02]  /*4de0*/  LOP3.LUT R20, R20, 0xf000f, RZ, 0xc0, !PT ;  /* 0x000f000f14147812 */ /* 0x000fe400078ec0ff */
[----:B------:R-:W-:-:S02]  /*4df0*/  LOP3.LUT R29, R22, 0xf000f0, RZ, 0xc0, !PT ;  /* 0x00f000f0161d7812 */ /* 0x000fc400078ec0ff */
[----:B------:R-:W-:Y:S02]  /*4e00*/  SHF.R.U32.HI R21, RZ, 0x8, R22 ;  /* 0x00000008ff157819 */ /* 0x000fe40000011616 */
[----:B------:R-:W-:Y:S02]  /*4e10*/  LOP3.LUT R22, R22, 0xf000f, RZ, 0xc0, !PT ;  /* 0x000f000f16167812 */ /* 0x000fe400078ec0ff */
[C---:B------:R-:W-:Y:S02]  /*4e20*/  LOP3.LUT R26, R23.reuse, 0xf000f0, RZ, 0xc0, !PT ;  /* 0x00f000f0171a7812 */ /* 0x040fe400078ec0ff */
[----:B------:R-:W-:Y:S02]  /*4e30*/  SHF.R.U32.HI R41, RZ, 0x8, R23 ;  /* 0x00000008ff297819 */ /* 0x000fe40000011617 */
[----:B------:R-:W-:Y:S02]  /*4e40*/  LOP3.LUT R23, R23, 0xf000f, RZ, 0xc0, !PT ;  /* 0x000f000f17177812 */ /* 0x000fe400078ec0ff */
[----:B------:R-:W-:-:S02]  /*4e50*/  LOP3.LUT R20, R20, 0x64006400, RZ, 0xfc, !PT ;  /* 0x6400640014147812 */ /* 0x000fc400078efcff */
[----:B------:R-:W-:Y:S02]  /*4e60*/  LOP3.LUT R4, R4, 0x64006400, RZ, 0xfc, !PT ;  /* 0x6400640004047812 */ /* 0x000fe400078efcff */
[----:B------:R-:W-:Y:S01]  /*4e70*/  LOP3.LUT R22, R22, 0x64006400, RZ, 0xfc, !PT ;  /* 0x6400640016167812 */ /* 0x000fe200078efcff */
[----:B------:R-:W-:Y:S01]  /*4e80*/  HADD2 R2, R20, -1032, -1032 ;  /* 0xe408e40814027430 */ /* 0x000fe20000000000 */
[----:B------:R-:W-:Y:S01]  /*4e90*/  LOP3.LUT R23, R23, 0x64006400, RZ, 0xfc, !PT ;  /* 0x6400640017177812 */ /* 0x000fe200078efcff */
[----:B------:R-:W-:Y:S02]  /*4ea0*/  HADD2 R24, R4, -1032, -1032 ;  /* 0xe408e40804187430 */ /* 0x000fe40000000000 */
[----:B------:R-:W-:Y:S02]  /*4eb0*/  HADD2.F32 R20, -RZ, R3.H1_H1 ;  /* 0x30000003ff147230 */ /* 0x000fe40000004100 */
[----:B------:R-:W-:Y:S02]  /*4ec0*/  HADD2 R22, R22, -1032, -1032 ;  /* 0xe408e40816167430 */ /* 0x000fe40000000000 */
[----:B------:R-:W-:-:S02]  /*4ed0*/  HADD2.F32 R4, -RZ, R2.H0_H0 ;  /* 0x20000002ff047230 */ /* 0x000fc40000004100 */
[----:B------:R-:W-:Y:S02]  /*4ee0*/  HADD2 R30, R23, -1032, -1032 ;  /* 0xe408e408171e7430 */ /* 0x000fe40000000000 */
[----:B------:R-:W-:Y:S01]  /*4ef0*/  HADD2.F32 R25, -RZ, R2.H1_H1 ;  /* 0x30000002ff197230 */ /* 0x000fe20000004100 */
[----:B------:R-:W-:Y:S01]  /*4f00*/  LOP3.LUT R28, R0, 0x64006400, RZ, 0xfc, !PT ;  /* 0x64006400001c7812 */ /* 0x000fe200078efcff */
[----:B------:R-:W-:Y:S01]  /*4f10*/  HADD2.F32 R3, -RZ, R24.H0_H0 ;  /* 0x20000018ff037230 */ /* 0x000fe20000004100 */
[----:B------:R-:W-:Y:S01]  /*4f20*/  LOP3.LUT R32, R29, 0x64006400, RZ, 0xfc, !PT ;  /* 0x640064001d207812 */ /* 0x000fe200078efcff */
[--C-:B------:R-:W-:Y:S01]  /*4f30*/  HADD2.F32 R2, -RZ, R22.reuse.H0_H0 ;  /* 0x20000016ff027230 */ /* 0x100fe20000004100 */
[----:B------:R-:W-:Y:S01]  /*4f40*/  LOP3.LUT R26, R26, 0x64006400, RZ, 0xfc, !PT ;  /* 0x640064001a1a7812 */ /* 0x000fe200078efcff */
[----:B------:R-:W-:Y:S02]  /*4f50*/  HADD2.F32 R23, -RZ, R22.H1_H1 ;  /* 0x30000016ff177230 */ /* 0x000fe40000004100 */
[----:B------:R-:W-:Y:S01]  /*4f60*/  FFMA.FTZ R34, R5, R3, RZ ;  /* 0x0000000305227223 */ /* 0x000fe200000100ff */
[----:B------:R-:W-:-:S02]  /*4f70*/  HADD2.F32 R0, -RZ, R30.H0_H0 ;  /* 0x2000001eff007230 */ /* 0x000fc40000004100 */
[----:B------:R-:W-:Y:S01]  /*4f80*/  FFMA.FTZ R38, R5, R2, RZ ;  /* 0x0000000205267223 */ /* 0x000fe200000100ff */
[----:B------:R-:W-:Y:S01]  /*4f90*/  HADD2.F32 R22, -RZ, R30.H1_H1 ;  /* 0x3000001eff167230 */ /* 0x000fe20000004100 */
[----:B------:R-:W-:Y:S01]  /*4fa0*/  LOP3.LUT R30, R27, 0x64006400, RZ, 0xfc, !PT ;  /* 0x640064001b1e7812 */ /* 0x000fe200078efcff */
[-C--:B------:R-:W-:Y:S02]  /*4fb0*/  HFMA2 R27, R28, R7.reuse.H1_H1, -72, -72 ;  /* 0xd480d4801c1b7431 */ /* 0x080fe40000060007 */
[----:B------:R-:W-:Y:S02]  /*4fc0*/  HADD2.F32 R24, -RZ, R24.H1_H1 ;  /* 0x30000018ff187230 */ /* 0x000fe40000004100 */
[----:B------:R-:W-:Y:S01]  /*4fd0*/  FFMA.FTZ R28, R4, R5, RZ ;  /* 0x00000005041c7223 */ /* 0x000fe200000100ff */
[----:B------:R-:W-:Y:S01]  /*4fe0*/  FFMA.FTZ R5, R5, R0, RZ ;  /* 0x0000000005057223 */ /* 0x000fe200000100ff */
[----:B------:R-:W-:Y:S01]  /*4ff0*/  FFMA.FTZ R37, R31, R23, R38 ;  /* 0x000000171f257223 */ /* 0x000fe20000010026 */
[----:B------:R-:W-:-:S02]  /*5000*/  HFMA2 R38, R26, R7.H1_H1, -72, -72 ;  /* 0xd480d4801a267431 */ /* 0x000fc40000060007 */
[C---:B------:R-:W-:Y:S01]  /*5010*/  FFMA.FTZ R36, R31.reuse, R24, R34 ;  /* 0x000000181f247223 */ /* 0x040fe20000010022 */
[----:B------:R-:W-:Y:S01]  /*5020*/  FFMA.FTZ R43, R31, R22, R5 ;  /* 0x000000161f2b7223 */ /* 0x000fe20000010005 */
[-C--:B------:R-:W-:Y:S02]  /*5030*/  HFMA2 R5, R30, R7.reuse.H1_H1, -72, -72 ;  /* 0xd480d4801e057431 */ /* 0x080fe40000060007 */
[----:B------:R-:W-:Y:S01]  /*5040*/  FFMA.FTZ R35, R25, R31, R28 ;  /* 0x0000001f19237223 */ /* 0x000fe2000001001c */
[----:B------:R-:W-:Y:S02]  /*5050*/  HFMA2 R34, R32, R7.H1_H1, -72, -72 ;  /* 0xd480d48020227431 */ /* 0x000fe40000060007 */
[--C-:B------:R-:W-:Y:S02]  /*5060*/  HADD2.F32 R32, -RZ, R27.reuse.H0_H0 ;  /* 0x2000001bff207230 */ /* 0x100fe40000004100 */
[----:B------:R-:W-:Y:S02]  /*5070*/  HADD2.F32 R31, -RZ, R27.H1_H1 ;  /* 0x3000001bff1f7230 */ /* 0x000fe40000004100 */
[----:B------:R-:W-:-:S02]  /*5080*/  HADD2.F32 R30, -RZ, R5.H0_H0 ;  /* 0x20000005ff1e7230 */ /* 0x000fc40000004100 */
[--C-:B------:R-:W-:Y:S02]  /*5090*/  HADD2.F32 R28, -RZ, R34.reuse.H0_H0 ;  /* 0x20000022ff1c7230 */ /* 0x100fe40000004100 */
[----:B------:R-:W-:Y:S02]  /*50a0*/  HADD2.F32 R27, -RZ, R34.H1_H1 ;  /* 0x30000022ff1b7230 */ /* 0x000fe40000004100 */
[----:B------:R-:W-:Y:S01]  /*50b0*/  FFMA.FTZ R34, R32, R33, R35 ;  /* 0x0000002120227223 */ /* 0x000fe20000010023 */
[--C-:B------:R-:W-:Y:S02]  /*50c0*/  HADD2.F32 R26, -RZ, R38.reuse.H0_H0 ;  /* 0x20000026ff1a7230 */ /* 0x100fe40000004100 */
[----:B------:R-:W-:Y:S01]  /*50d0*/  FFMA.FTZ R35, R33, R30, R36 ;  /* 0x0000001e21237223 */ /* 0x000fe20000010024 */
[----:B------:R-:W-:Y:S02]  /*50e0*/  HADD2.F32 R29, -RZ, R5.H1_H1 ;  /* 0x30000005ff1d7230 */ /* 0x000fe40000004100 */
[----:B------:R-:W-:Y:S01]  /*50f0*/  FFMA.FTZ R45, R31, R20, R34 ;  /* 0x000000141f2d7223 */ /* 0x000fe20000010022 */
[----:B------:R-:W-:-:S02]  /*5100*/  HADD2.F32 R5, -RZ, R38.H1_H1 ;  /* 0x30000026ff057230 */ /* 0x000fc40000004100 */
[C---:B------:R-:W-:Y:S01]  /*5110*/  FFMA.FTZ R36, R33.reuse, R28, R37 ;  /* 0x0000001c21247223 */ /* 0x040fe20000010025 */
[----:B------:R-:W-:Y:S01]  /*5120*/  FFMA.FTZ R44, R33, R26, R43 ;  /* 0x0000001a212c7223 */ /* 0x000fe2000001002b */
[----:B------:R-:W-:Y:S01]  /*5130*/  LOP3.LUT R34, R21, 0xf000f, RZ, 0xc0, !PT ;  /* 0x000f000f15227812 */ /* 0x000fe200078ec0ff */
[----:B------:R-:W-:Y:S01]  /*5140*/  FFMA.FTZ R38, R20, R29, R35 ;  /* 0x0000001d14267223 */ /* 0x000fe20000010023 */
[----:B------:R-:W-:Y:S01]  /*5150*/  LOP3.LUT R33, R40, 0xf000f, RZ, 0xc0, !PT ;  /* 0x000f000f28217812 */ /* 0x000fe200078ec0ff */
[C---:B------:R-:W-:Y:S01]  /*5160*/  FFMA.FTZ R37, R20.reuse, R27, R36 ;  /* 0x0000001b14257223 */ /* 0x040fe20000010024 */
[----:B------:R-:W-:Y:S01]  /*5170*/  FFMA.FTZ R44, R20, R5, R44 ;  /* 0x00000005142c7223 */ /* 0x000fe2000001002c */
[----:B------:R-:W-:Y:S02]  /*5180*/  LOP3.LUT R34, R34, 0x64006400, RZ, 0xfc, !PT ;  /* 0x6400640022227812 */ /* 0x000fe400078efcff */
[----:B------:R-:W-:Y:S02]  /*5190*/  LOP3.LUT R20, R39, 0xf000f, RZ, 0xc0, !PT ;  /* 0x000f000f27147812 */ /* 0x000fe400078ec0ff */
        /* <DEDUP_REMOVED lines=9> */
[----:B------:R-:W-:Y:S02]  /*5230*/  HADD2 R42, R35, -1032, -1032 ;  /* 0xe408e408232a7430 */ /* 0x000fe40000000000 */
[----:B------:R-:W-:-:S02]  /*5240*/  HADD2.F32 R35, -RZ, R50.H0_H0 ;  /* 0x20000032ff237230 */ /* 0x000fc40000004100 */
[----:B------:R-:W-:Y:S01]  /*5250*/  FFMA.FTZ R46, R49, R34, R37 ;  /* 0x00000022312e7223 */ /* 0x000fe20000010025 */
[----:B------:R-:W-:Y:S01]  /*5260*/  HADD2.F32 R36, -RZ, R48.H0_H0 ;  /* 0x20000030ff247230 */ /* 0x000fe20000004100 */
[----:B------:R-:W-:Y:S01]  /*5270*/  LOP3.LUT R39, R39, 0xf000f0, RZ, 0xc0, !PT ;  /* 0x00f000f027277812 */ /* 0x000fe200078ec0ff */
[----:B------:R-:W-:Y:S01]  /*5280*/  HADD2.F32 R33, -RZ, R42.H0_H0 ;  /* 0x2000002aff217230 */ /* 0x000fe20000004100 */
[----:B------:R-:W-:Y:S01]  /*5290*/  LOP3.LUT R40, R40, 0xf000f0, RZ, 0xc0, !PT ;  /* 0x00f000f028287812 */ /* 0x000fe200078ec0ff */
[----:B------:R-:W-:Y:S01]  /*52a0*/  HADD2.F32 R37, -RZ, R50.H1_H1 ;  /* 0x30000032ff257230 */ /* 0x000fe20000004100 */
[----:B------:R-:W-:Y:S01]  /*52b0*/  LOP3.LUT R50, R21, 0x64006400, RZ, 0xfc, !PT ;  /* 0x6400640015327812 */ /* 0x000fe200078efcff */
[----:B------:R-:W-:Y:S01]  /*52c0*/  FFMA.FTZ R47, R49, R35, R38 ;  /* 0x00000023312f7223 */ /* 0x000fe20000010026 */
[----:B------:R-:W-:Y:S01]  /*52d0*/  LOP3.LUT R41, R41, 0xf000f0, RZ, 0xc0, !PT ;  /* 0x00f000f029297812 */ /* 0x000fe200078ec0ff */
[----:B------:R-:W-:Y:S02]  /*52e0*/  HADD2.F32 R38, -RZ, R48.H1_H1 ;  /* 0x30000030ff267230 */ /* 0x000fe40000004100 */
[----:B------:R-:W-:Y:S01]  /*52f0*/  FFMA.FTZ R45, R36, R49, R45 ;  /* 0x00000031242d7223 */ /* 0x000fe2000001002d */
[----:B------:R-:W-:Y:S01]  /*5300*/  LOP3.LUT R48, R39, 0x64006400, RZ, 0xfc, !PT ;  /* 0x6400640027307812 */ /* 0x000fe200078efcff */
[----:B------:R-:W-:Y:S01]  /*5310*/  FFMA.FTZ R49, R49, R33, R44 ;  /* 0x0000002131317223 */ /* 0x000fe2000001002c */
[----:B------:R-:W-:Y:S01]  /*5320*/  LOP3.LUT R40, R40, 0x64006400, RZ, 0xfc, !PT ;  /* 0x6400640028287812 */ /* 0x000fe200078efcff */
[----:B------:R-:W-:Y:S01]  /*5330*/  HFMA2 R50, R50, R7.H1_H1, -72, -72 ;  /* 0xd480d48032327431 */ /* 0x000fe20000060007 */
[----:B------:R-:W-:Y:S01]  /*5340*/  LOP3.LUT R44, R41, 0x64006400, RZ, 0xfc, !PT ;  /* 0x64006400292c7812 */ /* 0x000fe200078efcff */
[----:B------:R-:W-:-:S02]  /*5350*/  HADD2.F32 R39, -RZ, R43.H1_H1 ;  /* 0x3000002bff277230 */ /* 0x000fc40000004100 */
[-C--:B------:R-:W-:Y:S02]  /*5360*/  HFMA2 R48, R48, R7.reuse.H1_H1, -72, -72 ;  /* 0xd480d48030307431 */ /* 0x080fe40000060007 */
[----:B------:R-:W-:Y:S02]  /*5370*/  HADD2.F32 R20, -RZ, R19.H0_H0 ;  /* 0x20000013ff147230 */ /* 0x000fe40000004100 */
[-C--:B------:R-:W-:Y:S02]  /*5380*/  HFMA2 R21, R40, R7.reuse.H1_H1, -72, -72 ;  /* 0xd480d48028157431 */ /* 0x080fe40000060007 */
[----:B------:R-:W-:Y:S02]  /*5390*/  HADD2.F32 R41, -RZ, R50.H0_H0 ;  /* 0x20000032ff297230 */ /* 0x000fe40000004100 */
[----:B------:R-:W-:Y:S02]  /*53a0*/  HFMA2 R51, R44, R7.H1_H1, -72, -72 ;  /* 0xd480d4802c337431 */ /* 0x000fe40000060007 */
[----:B------:R-:W-:-:S02]  /*53b0*/  HADD2.F32 R44, -RZ, R42.H1_H1 ;  /* 0x3000002aff2c7230 */ /* 0x000fc40000004100 */
[----:B------:R-:W-:Y:S01]  /*53c0*/  FFMA.FTZ R46, R18, R39, R46 ;  /* 0x00000027122e7223 */ /* 0x000fe2000001002e */
[--C-:B------:R-:W-:Y:S02]  /*53d0*/  HADD2.F32 R43, -RZ, R48.reuse.H0_H0 ;  /* 0x20000030ff2b7230 */ /* 0x100fe40000004100 */
[----:B------:R-:W-:Y:S01]  /*53e0*/  FFMA.FTZ R52, R38, R18, R45 ;  /* 0x0000001226347223 */ /* 0x000fe2000001002d */
[----:B------:R-:W-:Y:S02]  /*53f0*/  HADD2.F32 R42, -RZ, R21.H0_H0 ;  /* 0x20000015ff2a7230 */ /* 0x000fe40000004100 */
[----:B------:R-:W-:Y:S01]  /*5400*/  FFMA.FTZ R47, R18, R37, R47 ;  /* 0x00000025122f7223 */ /* 0x000fe2000001002f */
[----:B------:R-:W-:Y:S02]  /*5410*/  HADD2.F32 R40, -RZ, R51.H0_H0 ;  /* 0x20000033ff287230 */ /* 0x000fe40000004100 */
[----:B------:R-:W-:Y:S01]  /*5420*/  FFMA.FTZ R55, R20, R41, R46 ;  /* 0x0000002914377223 */ /* 0x000fe2000001002e */
        /* <DEDUP_REMOVED lines=140> */
.L_x_1445:
[----:B------:R-:W-:Y:S01]  /*5cf0*/  UIADD3 UR10, UP0, UPT, UR10, 0x80, URZ ;  /* 0x000000800a0a7890 */ /* 0x000fe2000ff1e0ff */
[----:B------:R-:W-:Y:S01]  /*5d00*/  MOV R3, UR15 ;  /* 0x0000000f00037c02 */ /* 0x000fe20008000f00 */
[----:B------:R-:W-:Y:S02]  /*5d10*/  UIADD3 UR9, UPT, UPT, UR9, 0x20, URZ ;  /* 0x0000002009097890 */ /* 0x000fe4000fffe0ff */
[----:B------:R-:W-:Y:S02]  /*5d20*/  UIADD3.X UR11, UPT, UPT, URZ, UR11, URZ, UP0, !UPT ;  /* 0x0000000bff0b7290 */ /* 0x000fe400087fe4ff */
[----:B------:R-:W-:Y:S01]  /*5d30*/  UISETP.GE.AND UP0, UPT, UR9, UR16, UPT ;  /* 0x000000100900728c */ /* 0x000fe2000bf06270 */
[----:B------:R-:W-:Y:S01]  /*5d40*/  IMAD.WIDE R16, R3, 0x4, R16 ;  /* 0x0000000403107825 */ /* 0x000fe200078e0210 */
[----:B------:R-:W-:-:S07]  /*5d50*/  UIADD3 UR8, UPT, UPT, UR8, 0x40, URZ ;  /* 0x0000004008087890 */ /* 0x000fce000fffe0ff */
[----:B------:R-:W-:Y:S05]  /*5d60*/  BRA.U !UP0, `(.L_x_1446) ;  /* 0xffffffbd08687547 */ /* 0x000fea000b83ffff */
.L_x_1441:
[----:B------:R-:W-:-:S13]  /*5d70*/  ISETP.LT.AND P0, PT, RZ, UR14, PT ;  /* 0x0000000eff007c0c */ /* 0x000fda000bf01270 */
[----:B------:R-:W-:Y:S05]  /*5d80*/  @!P0 EXIT ;  /* 0x000000000000894d */ /* 0x000fea0003800000 */
[----:B------:R-:W0:Y:S01]  /*5d90*/  LDC.64 R4, c[0x0][0x3a0] ;  /* 0x0000e800ff047b82 */ /* 0x000e220000000a00 */
[----:B-----5:R-:W-:-:S05]  /*5da0*/  MOV R3, UR24 ;  /* 0x0000001800037c02 */ /* 0x020fca0008000f00 */
        /* <DEDUP_REMOVED lines=9> */
.L_x_1450:
[----:B------:R-:W0:Y:S02]  /*5e40*/  LDS R2, [R0] ;  /* 0x0000000000027984 */ /* 0x000e240000000800 */
[----:B0-----:R-:W-:-:S05]  /*5e50*/  HFMA2 R3, R2, 1, 1, R13 ;  /* 0x3c003c0002037831 */ /* 0x001fca000000000d */
[----:B------:R-:W0:Y:S02]  /*5e60*/  ATOMS.CAST.SPIN P0, [R0], R2, R3 ;  /* 0x000000020000758d */ /* 0x000e240001800003 */
[----:B0-----:R-:W-:Y:S05]  /*5e70*/  @!P0 BRA `(.L_x_1450) ;  /* 0xfffffffc00f08947 */ /* 0x001fea000383ffff */
[----:B------:R-:W-:Y:S05]  /*5e80*/  BRA `(.L_x_1448) ;  /* 0x00000000000c7947 */ /* 0x000fea0003800000 */
.L_x_1449:
[----:B------:R-:W2:Y:S02]  /*5e90*/  LD.E R0, desc[UR20][R4.64] ;  /* 0x0000001404007980 */ /* 0x000ea4000c101900 */
[----:B--2---:R-:W-:-:S05]  /*5ea0*/  IADD3 R3, PT, PT, R13, R0, RZ ;  /* 0x000000000d037210 */ /* 0x004fca0007ffe0ff */
[----:B------:R0:W-:Y:S02]  /*5eb0*/  ST.E desc[UR20][R4.64], R3 ;  /* 0x0000000304007985 */ /* 0x0001e4000c101914 */
.L_x_1448:
[----:B------:R-:W-:Y:S05]  /*5ec0*/  BSYNC.RECONVERGENT B0 ;  /* 0x0000000000007941 */ /* 0x000fea0003800200 */
.L_x_1447:
[----:B------:R1:W-:Y:S01]  /*5ed0*/  ATOM.E.ADD.F16x2.RN.STRONG.GPU P0, RZ, desc[UR20][R4.64+0x4], R12 ;  /* 0x8000040c04ff79a2 */ /* 0x0003e2000c10e114 */
[----:B------:R-:W-:Y:S04]  /*5ee0*/  BSSY.RECONVERGENT B0, `(.L_x_1451) ;  /* 0x000000e000007945 */ /* 0x000fe80003800200 */
[----:B-1----:R-:W-:Y:S05]  /*5ef0*/  @P0 BRA `(.L_x_1452) ;  /* 0x0000000000300947 */ /* 0x002fea0003800000 */
[----:B------:R-:W1:Y:S02]  /*5f00*/  QSPC.E.S P0, RZ, [R4+0x4] ;  /* 0x0000040004ff73aa */ /* 0x000e640000000500 */
[----:B-1----:R-:W-:Y:S05]  /*5f10*/  @!P0 BRA `(.L_x_1453) ;  /* 0x00000000001c8947 */ /* 0x002fea0003800000 */
[----:B------:R-:W-:-:S04]  /*5f20*/  MOV R2, R4 ;  /* 0x0000000400027202 */ /* 0x000fc80000000f00 */
[----:B------:R-:W-:-:S07]  /*5f30*/  MOV R0, R2 ;  /* 0x0000000200007202 */ /* 0x000fce0000000f00 */
.L_x_1454:
[----:B------:R-:W0:Y:S02]  /*5f40*/  LDS R2, [R0+0x4] ;  /* 0x0000040000027984 */ /* 0x000e240000000800 */
[----:B0-----:R-:W-:-:S05]  /*5f50*/  HADD2 R3, R2, R12 ;  /* 0x0000000c02037230 */ /* 0x001fca0000000000 */
[----:B------:R-:W0:Y:S02]  /*5f60*/  ATOMS.CAST.SPIN P0, [R0+0x4], R2, R3 ;  /* 0x000004020000758d */ /* 0x000e240001800003 */
[----:B0-----:R-:W-:Y:S05]  /*5f70*/  @!P0 BRA `(.L_x_1454) ;  /* 0xfffffffc00f08947 */ /* 0x001fea000383ffff */
[----:B------:R-:W-:Y:S05]  /*5f80*/  BRA `(.L_x_1452) ;  /* 0x00000000000c7947 */ /* 0x000fea0003800000 */
.L_x_1453:
[----:B------:R-:W0:Y:S02]  /*5f90*/  LD.E R0, desc[UR20][R4.64+0x4] ;  /* 0x0000041404007980 */ /* 0x000e24000c101900 */
[----:B0-----:R-:W-:-:S05]  /*5fa0*/  IADD3 R3, PT, PT, R12, R0, RZ ;  /* 0x000000000c037210 */ /* 0x001fca0007ffe0ff */
[----:B------:R1:W-:Y:S02]  /*5fb0*/  ST.E desc[UR20][R4.64+0x4], R3 ;  /* 0x0000040304007985 */ /* 0x0003e4000c101914 */
.L_x_1452:
[----:B------:R-:W-:Y:S05]  /*5fc0*/  BSYNC.RECONVERGENT B0 ;  /* 0x0000000000007941 */ /* 0x000fea0003800200 */
.L_x_1451:
        /* <DEDUP_REMOVED lines=12> */
.L_x_1458:
[----:B------:R-:W0:Y:S02]  /*6090*/  LDS R2, [R0] ;  /* 0x0000000000027984 */ /* 0x000e240000000800 */
[----:B0-----:R-:W-:-:S05]  /*60a0*/  HFMA2 R3, R2, 1, 1, R14 ;  /* 0x3c003c0002037831 */ /* 0x001fca000000000e */
[----:B------:R-:W0:Y:S02]  /*60b0*/  ATOMS.CAST.SPIN P0, [R0], R2, R3 ;  /* 0x000000020000758d */ /* 0x000e240001800003 */
[----:B0-----:R-:W-:Y:S05]  /*60c0*/  @!P0 BRA `(.L_x_1458) ;  /* 0xfffffffc00f08947 */ /* 0x001fea000383ffff */
[----:B------:R-:W-:Y:S05]  /*60d0*/  BRA `(.L_x_1456) ;  /* 0x00000000000c7947 */ /* 0x000fea0003800000 */
.L_x_1457:
[----:B------:R-:W2:Y:S02]  /*60e0*/  LD.E R0, desc[UR20][R4.64] ;  /* 0x0000001404007980 */ /* 0x000ea4000c101900 */
[----:B--2---:R-:W-:-:S05]  /*60f0*/  IADD3 R3, PT, PT, R14, R0, RZ ;  /* 0x000000000e037210 */ /* 0x004fca0007ffe0ff */
[----:B------:R0:W-:Y:S02]  /*6100*/  ST.E desc[UR20][R4.64], R3 ;  /* 0x0000000304007985 */ /* 0x0001e4000c101914 */
.L_x_1456:
[----:B------:R-:W-:Y:S05]  /*6110*/  BSYNC.RECONVERGENT B0 ;  /* 0x0000000000007941 */ /* 0x000fea0003800200 */
.L_x_1455:
[----:B------:R1:W-:Y:S01]  /*6120*/  ATOM.E.ADD.F16x2.RN.STRONG.GPU P0, RZ, desc[UR20][R4.64+0x4], R11 ;  /* 0x8000040b04ff79a2 */ /* 0x0003e2000c10e114 */
[----:B------:R-:W-:Y:S04]  /*6130*/  BSSY.RECONVERGENT B0, `(.L_x_1459) ;  /* 0x000000e000007945 */ /* 0x000fe80003800200 */
[----:B-1----:R-:W-:Y:S05]  /*6140*/  @P0 BRA `(.L_x_1460) ;  /* 0x0000000000300947 */ /* 0x002fea0003800000 */
[----:B------:R-:W1:Y:S02]  /*6150*/  QSPC.E.S P0, RZ, [R4+0x4] ;  /* 0x0000040004ff73aa */ /* 0x000e640000000500 */
[----:B-1----:R-:W-:Y:S05]  /*6160*/  @!P0 BRA `(.L_x_1461) ;  /* 0x00000000001c8947 */ /* 0x002fea0003800000 */
[----:B------:R-:W-:-:S04]  /*6170*/  MOV R2, R4 ;  /* 0x0000000400027202 */ /* 0x000fc80000000f00 */
[----:B------:R-:W-:-:S07]  /*6180*/  MOV R0, R2 ;  /* 0x0000000200007202 */ /* 0x000fce0000000f00 */
.L_x_1462:
[----:B------:R-:W0:Y:S02]  /*6190*/  LDS R2, [R0+0x4] ;  /* 0x0000040000027984 */ /* 0x000e240000000800 */
[----:B0-----:R-:W-:-:S05]  /*61a0*/  HADD2 R3, R2, R11 ;  /* 0x0000000b02037230 */ /* 0x001fca0000000000 */
[----:B------:R-:W0:Y:S02]  /*61b0*/  ATOMS.CAST.SPIN P0, [R0+0x4], R2, R3 ;  /* 0x000004020000758d */ /* 0x000e240001800003 */
[----:B0-----:R-:W-:Y:S05]  /*61c0*/  @!P0 BRA `(.L_x_1462) ;  /* 0xfffffffc00f08947 */ /* 0x001fea000383ffff */
[----:B------:R-:W-:Y:S05]  /*61d0*/  BRA `(.L_x_1460) ;  /* 0x00000000000c7947 */ /* 0x000fea0003800000 */
.L_x_1461:
[----:B------:R-:W0:Y:S02]  /*61e0*/  LD.E R0, desc[UR20][R4.64+0x4] ;  /* 0x0000041404007980 */ /* 0x000e24000c101900 */
[----:B0-----:R-:W-:-:S05]  /*61f0*/  IADD3 R3, PT, PT, R11, R0, RZ ;  /* 0x000000000b037210 */ /* 0x001fca0007ffe0ff */
[----:B------:R1:W-:Y:S02]  /*6200*/  ST.E desc[UR20][R4.64+0x4], R3 ;  /* 0x0000040304007985 */ /* 0x0003e4000c101914 */
.L_x_1460:
[----:B------:R-:W-:Y:S05]  /*6210*/  BSYNC.RECONVERGENT B0 ;  /* 0x0000000000007941 */ /* 0x000fea0003800200 */
.L_x_1459:
        /* <DEDUP_REMOVED lines=12> */
.L_x_1466:
[----:B------:R-:W0:Y:S02]  /*62e0*/  LDS R2, [R0] ;  /* 0x0000000000027984 */ /* 0x000e240000000800 */
[----:B0-----:R-:W-:-:S05]  /*62f0*/  HFMA2 R3, R2, 1, 1, R10 ;  /* 0x3c003c0002037831 */ /* 0x001fca000000000a */
[----:B------:R-:W0:Y:S02]  /*6300*/  ATOMS.CAST.SPIN P0, [R0], R2, R3 ;  /* 0x000000020000758d */ /* 0x000e240001800003 */
[----:B0-----:R-:W-:Y:S05]  /*6310*/  @!P0 BRA `(.L_x_1466) ;  /* 0xfffffffc00f08947 */ /* 0x001fea000383ffff */
[----:B------:R-:W-:Y:S05]  /*6320*/  BRA `(.L_x_1464) ;  /* 0x00000000000c7947 */ /* 0x000fea0003800000 */
.L_x_1465:
[----:B------:R-:W2:Y:S02]  /*6330*/  LD.E R0, desc[UR20][R4.64] ;  /* 0x0000001404007980 */ /* 0x000ea4000c101900 */
[----:B--2---:R-:W-:-:S05]  /*6340*/  IADD3 R3, PT, PT, R10, R0, RZ ;  /* 0x000000000a037210 */ /* 0x004fca0007ffe0ff */
[----:B------:R0:W-:Y:S02]  /*6350*/  ST.E desc[UR20][R4.64], R3 ;  /* 0x0000000304007985 */ /* 0x0001e4000c101914 */
.L_x_1464:
[----:B------:R-:W-:Y:S05]  /*6360*/  BSYNC.RECONVERGENT B0 ;  /* 0x0000000000007941 */ /* 0x000fea0003800200 */
.L_x_1463:
[----:B------:R1:W-:Y:S02]  /*6370*/  ATOM.E.ADD.F16x2.RN.STRONG.GPU P0, RZ, desc[UR20][R4.64+0x4], R9 ;  /* 0x8000040904ff79a2 */ /* 0x0003e4000c10e114 */
[----:B-1----:R-:W-:Y:S05]  /*6380*/  @P0 EXIT ;  /* 0x000000000000094d */ /* 0x002fea0003800000 */
[----:B------:R-:W1:Y:S02]  /*6390*/  QSPC.E.S P0, RZ, [R4+0x4] ;  /* 0x0000040004ff73aa */ /* 0x000e640000000500 */
[----:B-1----:R-:W-:Y:S05]  /*63a0*/  @!P0 BRA `(.L_x_1467) ;  /* 0x00000000001c8947 */ /* 0x002fea0003800000 */
[----:B------:R-:W-:-:S04]  /*63b0*/  MOV R2, R4 ;  /* 0x0000000400027202 */ /* 0x000fc80000000f00 */
[----:B------:R-:W-:-:S07]  /*63c0*/  MOV R0, R2 ;  /* 0x0000000200007202 */ /* 0x000fce0000000f00 */
.L_x_1468:
[----:B------:R-:W0:Y:S02]  /*63d0*/  LDS R2, [R0+0x4] ;  /* 0x0000040000027984 */ /* 0x000e240000000800 */
[----:B0-----:R-:W-:-:S05]  /*63e0*/  HADD2 R3, R2, R9 ;  /* 0x0000000902037230 */ /* 0x001fca0000000000 */
[----:B------:R-:W0:Y:S02]  /*63f0*/  ATOMS.CAST.SPIN P0, [R0+0x4], R2, R3 ;  /* 0x000004020000758d */ /* 0x000e240001800003 */
[----:B0-----:R-:W-:Y:S05]  /*6400*/  @!P0 BRA `(.L_x_1468) ;  /* 0xfffffffc00f08947 */ /* 0x001fea000383ffff */
[----:B------:R-:W-:Y:S05]  /*6410*/  EXIT ;  /* 0x000000000000794d */ /* 0x000fea0003800000 */
.L_x_1467:
[----:B------:R-:W0:Y:S02]  /*6420*/  LD.E R0, desc[UR20][R4.64+0x4] ;  /* 0x0000041404007980 */ /* 0x000e24000c101900 */
[----:B0-----:R-:W-:-:S05]  /*6430*/  IADD3 R3, PT, PT, R9, R0, RZ ;  /* 0x0000000009037210 */ /* 0x001fca0007ffe0ff */
[----:B------:R-:W-:Y:S01]  /*6440*/  ST.E desc[UR20][R4.64+0x4], R3 ;  /* 0x0000040304007985 */ /* 0x000fe2000c101914 */
[----:B------:R-:W-:Y:S05]  /*6450*/  EXIT ;  /* 0x000000000000794d */ /* 0x000fea0003800000 */
.L_x_1469:
        /* <DEDUP_REMOVED lines=10> */
.L_x_3588:


//--------------------- .text._Z23gemm_half_q_half_kernelILi3ELi12ELb0ELb0ELi64EEvPK6__halfPKjS4_S2_PS0_iiiiPKtS7_iiiiiibS2_i --------------------------
	.section	.text._Z23gemm_half_q_half_kernelILi3ELi12ELb0ELb0ELi64EEvPK6__halfPKjS4_S2_PS0_iiiiPKtS7_iiiiiibS2_i,"ax",@progbits
	.align	128
        .global         _Z23gemm_half_q_half_kernelILi3ELi12ELb0ELb0ELi64EEvPK6__halfPKjS4_S2_PS0_iiiiPKtS7_iiiiiibS2_i
        .type           _Z23gemm_half_q_half_kernelILi3ELi12ELb0ELb0ELi64EEvPK6__halfPKjS4_S2_PS0_iiiiPKtS7_iiiiiibS2_i,@function
        .size           _Z23gemm_half_q_half_kernelILi3ELi12ELb0ELb0ELi64EEvPK6__halfPKjS4_S2_PS0_iiiiPKtS7_iiiiiibS2_i,(.L_x_3589 - _Z23gemm_half_q_half_kernelILi3ELi12ELb0ELb0ELi64EEvPK6__halfPKjS4_S2_PS0_iiiiPKtS7_iiiiiibS2_i)
        .other          _Z23gemm_half_q_half_kernelILi3ELi12ELb0ELb0ELi64EEvPK6__halfPKjS4_S2_PS0_iiiiPKtS7_iiiiiibS2_i,@"STO_CUDA_ENTRY STV_DEFAULT"
_Z23gemm_half_q_half_kernelILi3ELi12ELb0ELb0ELi64EEvPK6__halfPKjS4_S2_PS0_iiiiPKtS7_iiiiiibS2_i:
.text._Z23gemm_half_q_half_kernelILi3ELi12ELb0ELb0ELi64EEvPK6__halfPKjS4_S2_PS0_iiiiPKtS7_iiiiiibS2_i:
[----:B------:R-:W0:Y:S01]  /*0000*/  LDC R1, c[0x0][0x37c] ;  /* 0x0000df00ff017b82 */ /* 0x000e220000000800 */
[----:B------:R-:W1:Y:S07]  /*0010*/  S2R R12, SR_CTAID.Y ;  /* 0x00000000000c7919 */ /* 0x000e6e0000002600 */
[----:B------:R-:W1:Y:S01]  /*0020*/  LDC R7, c[0x0][0x3a8] ;  /* 0x0000ea00ff077b82 */ /* 0x000e620000000800 */
[----:B------:R-:W2:Y:S01]  /*0030*/  LDCU.64 UR6, c[0x0][0x358] ;  /* 0x00006b00ff0677ac */ /* 0x000ea20008000a00 */
[----:B------:R-:W-:Y:S01]  /*0040*/  BSSY.RECONVERGENT B0, `(.L_x_1470) ;  /* 0x00000c3000007945 */ /* 0x000fe20003800200 */
[----:B------:R-:W3:Y:S01]  /*0050*/  S2R R2, SR_CTAID.Z ;  /* 0x0000000000027919 */ /* 0x000ee20000002700 */
[----:B0-----:R-:W-:Y:S01]  /*0060*/  IADD3 R1, PT, PT, R1, -0x10, RZ ;  /* 0xfffffff001017810 */ /* 0x001fe20007ffe0ff */
[----:B------:R-:W0:Y:S03]  /*0070*/  S2R R3, SR_TID.X ;  /* 0x0000000000037919 */ /* 0x000e260000002100 */
[----:B------:R-:W4:Y:S01]  /*0080*/  LDC R5, c[0x0][0x3b0] ;  /* 0x0000ec00ff057b82 */ /* 0x000f220000000800 */
[----:B------:R-:W5:Y:S01]  /*0090*/  S2R R0, SR_CTAID.X ;  /* 0x0000000000007919 */ /* 0x000f620000002500 */
[----:B-1----:R-:W-:Y:S01]  /*00a0*/  IMAD R6, R12, -0x3, R7 ;  /* 0xfffffffd0c067824 */ /* 0x002fe200078e0207 */
[----:B---3--:R-:W-:-:S04]  /*00b0*/  SHF.L.U32 R26, R2, 0x6, RZ ;  /* 0x00000006021a7819 */ /* 0x008fc800000006ff */
[----:B------:R-:W-:Y:S02]  /*00c0*/  ISETP.GE.AND P0, PT, R6, 0x1, PT ;  /* 0x000000010600780c */ /* 0x000fe40003f06270 */
[C---:B0-----:R-:W-:Y:S02]  /*00d0*/  IADD3 R18, PT, PT, R26.reuse, R3, RZ ;  /* 0x000000031a127210 */ /* 0x041fe40007ffe0ff */
[----:B----4-:R-:W-:Y:S02]  /*00e0*/  VIADDMNMX R35, R26, 0x40, R5, PT ;  /* 0x000000401a237846 */ /* 0x010fe40003800105 */
[----:B-----5:R-:W-:Y:S02]  /*00f0*/  SHF.L.U32 R0, R0, 0x8, RZ ;  /* 0x0000000800007819 */ /* 0x020fe400000006ff */
[----:B------:R-:W-:Y:S02]  /*0100*/  ISETP.GE.OR P0, PT, R18, R35, !P0 ;  /* 0x000000231200720c */ /* 0x000fe40004706670 */
[----:B------:R-:W-:-:S02]  /*0110*/  LEA R4, R3, R0, 0x2 ;  /* 0x0000000003047211 */ /* 0x000fc400078e10ff */
[----:B------:R-:W-:-:S09]  /*0120*/  VIMNMX R21, PT, PT, R6, 0x3, PT ;  /* 0x0000000306157848 */ /* 0x000fd20003fe0100 */
        /* <DEDUP_REMOVED lines=11> */
[----:B------:R-:W-:-:S04]  /*01e0*/  LEA R11, R8, R8, 0x1 ;  /* 0x00000008080b7211 */ /* 0x000fc800078e08ff */
        /* <DEDUP_REMOVED lines=19> */
.L_x_1475:
        /* <DEDUP_REMOVED lines=15> */
[----:B------:R-:W-:Y:S01]  /*0410*/  LEA R14, P2, R15, UR4, 0x1 ;  /* 0x000000040f0e7c11 */ /* 0x000fe2000f8408ff */
[----:B------:R-:W3:Y:S01]  /*0420*/  LDG.E.U16.CONSTANT R10, desc[UR6][R10.64] ;  /* 0x000000060a0a7981 */ /* 0x000ee2000c1e9500 */
[----:B------:R-:W-:Y:S02]  /*0430*/  LEA.HI.X.SX32 R22, R20, RZ, 0x1, P4 ;  /* 0x000000ff14167211 */ /* 0x000fe400020f0eff */
        /* <DEDUP_REMOVED lines=14> */
.L_x_1474:
        /* <DEDUP_REMOVED lines=20> */
.L_x_1476:
[----:B------:R-:W-:-:S13]  /*0660*/  ISETP.EQ.AND P1, PT, R13, RZ, PT ;  /* 0x000000ff0d00720c */ /* 0x000fda0003f22270 */
[----:B------:R-:W-:Y:S05]  /*0670*/  @!P0 BRA P1, `(.L_x_1471) ;  /* 0x00000004007c8947 */ /* 0x000fea0000800000 */
.L_x_1473:
        /* <DEDUP_REMOVED lines=12> */
.L_x_1472:
[----:B------:R-:W-:-:S04]  /*0740*/  LEA R8, P0, R18, UR8, 0x1 ;  /* 0x0000000812087c11 */ /* 0x000fc8000f8008ff */
[----:B------:R-:W-:Y:S01]  /*0750*/  LEA.HI.X R9, R18, UR9, RZ, 0x1, P0 ;  /* 0x0000000912097c11 */ /* 0x000fe200080f0cff */
[----:B------:R-:W-:Y:S01]  /*0760*/  IMAD R20, R12, R5, RZ ;  /* 0x000000050c147224 */ /* 0x000fe200078e02ff */
[----:B------:R-:W-:Y:S01]  /*0770*/  VIMNMX R18, PT, PT, R21, 0x1, !PT ;  /* 0x0000000115127848 */ /* 0x000fe20007fe0100 */
[----:B------:R-:W0:Y:S02]  /*0780*/  LDCU.64 UR8, c[0x0][0x380] ;  /* 0x00007000ff0877ac */ /* 0x000e240008000a00 */
[----:B------:R1:W5:Y:S01]  /*0790*/  LDG.E.U16.CONSTANT R13, desc[UR6][R8.64] ;  /* 0x00000006080d7981 */ /* 0x000362000c1e9500 */
[----:B------:R-:W-:Y:S02]  /*07a0*/  IADD3 R18, PT, PT, RZ, -R18, RZ ;  /* 0x80000012ff127210 */ /* 0x000fe40007ffe0ff */
[----:B------:R-:W-:Y:S02]  /*07b0*/  LEA R20, R20, R20, 0x1 ;  /* 0x0000001414147211 */ /* 0x000fe400078e08ff */
        /* <DEDUP_REMOVED lines=9> */
.L_x_1479:
        /* <DEDUP_REMOVED lines=32> */
.L_x_1478:
        /* <DEDUP_REMOVED lines=21> */
.L_x_1480:
[----:B------:R-:W-:-:S13]  /*0ba0*/  ISETP.NE.OR P0, PT, R18, RZ, P0 ;  /* 0x000000ff1200720c */ /* 0x000fda0000705670 */
[----:B------:R-:W-:Y:S05]  /*0bb0*/  @!P0 BRA `(.L_x_1471) ;  /* 0x00000000002c8947 */ /* 0x000fea0003800000 */
.L_x_1477:
        /* <DEDUP_REMOVED lines=11> */
.L_x_1471:
[----:B------:R-:W-:Y:S05]  /*0c70*/  BSYNC.RECONVERGENT B0 ;  /* 0x0000000000007941 */ /* 0x000fea0003800200 */
.L_x_1470:
[----:B0-----:R-:W0:Y:S02]  /*0c80*/  LDC R7, c[0x0][0x3ac] ;  /* 0x0000eb00ff077b82 */ /* 0x001e240000000800 */
[----:B0-----:R-:W-:-:S13]  /*0c90*/  ISETP.GE.AND P0, PT, R4, R7, PT ;  /* 0x000000070400720c */ /* 0x001fda0003f06270 */
[----:B------:R-:W-:Y:S05]  /*0ca0*/  @P0 EXIT ;  /* 0x000000000000094d */ /* 0x000fea0003800000 */
[----:B------:R-:W0:Y:S02]  /*0cb0*/  LDC.U8 R8, c[0x0][0x3e0] ;  /* 0x0000f800ff087b82 */ /* 0x000e240000000000 */
[----:B0-----:R-:W-:-:S04]  /*0cc0*/  PRMT R8, R8, 0x8880, RZ ;  /* 0x0000888008087816 */ /* 0x001fc800000000ff */
[----:B------:R-:W-:-:S04]  /*0cd0*/  ISETP.NE.AND P0, PT, R8, RZ, PT ;  /* 0x000000ff0800720c */ /* 0x000fc80003f05270 */
[----:B------:R-:W-:-:S04]  /*0ce0*/  ISETP.NE.OR P0, PT, R2, RZ, !P0 ;  /* 0x000000ff0200720c */ /* 0x000fc80004705670 */
[----:B------:R-:W-:-:S13]  /*0cf0*/  ISETP.LT.OR P0, PT, R6, 0x1, P0 ;  /* 0x000000010600780c */ /* 0x000fda0000701670 */
[----:B------:R-:W-:Y:S05]  /*0d00*/  @P0 BRA `(.L_x_1481) ;  /* 0x0000000000c40947 */ /* 0x000fea0003800000 */
[----:B-----5:R-:W-:Y:S01]  /*0d10*/  VIMNMX R13, PT, PT, R21, 0x1, !PT ;  /* 0x00000001150d7848 */ /* 0x020fe20007fe0100 */
[----:B------:R-:W-:-:S03]  /*0d20*/  IMAD R9, R12, R7, RZ ;  /* 0x000000070c097224 */ /* 0x000fc600078e02ff */
[----:B------:R-:W-:Y:S01]  /*0d30*/  IADD3 R13, PT, PT, RZ, -R13, RZ ;  /* 0x8000000dff0d7210 */ /* 0x000fe20007ffe0ff */
[----:B------:R-:W-:-:S03]  /*0d40*/  IMAD R0, R9, 0x3, R0 ;  /* 0x0000000309007824 */ /* 0x000fc600078e0200 */
        /* <DEDUP_REMOVED lines=9> */
.L_x_1484:
        /* <DEDUP_REMOVED lines=15> */
.L_x_1483:
        /* <DEDUP_REMOVED lines=12> */
.L_x_1485:
[----:B------:R-:W-:-:S13]  /*0f90*/  ISETP.NE.OR P0, PT, R13, RZ, P0 ;  /* 0x000000ff0d00720c */ /* 0x000fda0000705670 */
[----:B------:R-:W-:Y:S05]  /*0fa0*/  @!P0 BRA `(.L_x_1481) ;  /* 0x00000000001c8947 */ /* 0x000fea0003800000 */
.L_x_1482:
[----:B0-----:R-:W0:Y:S02]  /*0fb0*/  LDC.64 R8, c[0x0][0x3a0] ;  /* 0x0000e800ff087b82 */ /* 0x001e240000000a00 */
.L_x_1486:
[C---:B0-----:R-:W-:Y:S01]  /*0fc0*/  IMAD.WIDE R10, R0.reuse, 0x2, R8 ;  /* 0x00000002000a7825 */ /* 0x041fe200078e0208 */
[----:B------:R-:W-:Y:S02]  /*0fd0*/  IADD3 R13, PT, PT, R13, 0x1, RZ ;  /* 0x000000010d0d7810 */ /* 0x000fe40007ffe0ff */
[----:B------:R-:W-:Y:S02]  /*0fe0*/  IADD3 R0, PT, PT, R0, R7, RZ ;  /* 0x0000000700007210 */ /* 0x000fe40007ffe0ff */
[----:B------:R1:W-:Y:S01]  /*0ff0*/  STG.E.64 desc[UR6][R10.64], RZ ;  /* 0x000000ff0a007986 */ /* 0x0003e2000c101b06 */
[----:B------:R-:W-:-:S13]  /*1000*/  ISETP.NE.AND P0, PT, R13, RZ, PT ;  /* 0x000000ff0d00720c */ /* 0x000fda0003f05270 */
[----:B-1----:R-:W-:Y:S05]  /*1010*/  @P0 BRA `(.L_x_1486) ;  /* 0xfffffffc00e80947 */ /* 0x002fea000383ffff */
.L_x_1481:
[----:B0-----:R-:W0:Y:S01]  /*1020*/  LDC.64 R8, c[0x0][0x3b8] ;  /* 0x0000ee00ff087b82 */ /* 0x001e220000000a00 */
[----:B------:R-:W-:-:S05]  /*1030*/  SHF.L.U32 R11, R2, 0x7, RZ ;  /* 0x00000007020b7819 */ /* 0x000fca00000006ff */
[----:B0-----:R-:W-:-:S05]  /*1040*/  IMAD.WIDE.U32 R10, R11, 0x2, R8 ;  /* 0x000000020b0a7825 */ /* 0x001fca00078e0008 */
[----:B------:R0:W5:Y:S01]  /*1050*/  LDG.E.U16.CONSTANT R27, desc[UR6][R10.64+0x2] ;  /* 0x000002060a1b7981 */ /* 0x000162000c1e9500 */
[----:B------:R-:W-:Y:S01]  /*1060*/  BAR.SYNC.DEFER_BLOCKING 0x0 ;  /* 0x0000000000007b1d */ /* 0x000fe20000010000 */
[----:B------:R-:W-:-:S13]  /*1070*/  ISETP.GE.AND P0, PT, R26, R5, PT ;  /* 0x000000051a00720c */ /* 0x000fda0003f06270 */
[----:B0-----:R-:W-:Y:S05]  /*1080*/  @P0 BRA `(.L_x_1487) ;  /* 0x0000000000d00947 */ /* 0x001fea0003800000 */
[----:B------:R0:W5:Y:S02]  /*1090*/  LDG.E.U16.CONSTANT R0, desc[UR6][R10.64] ;  /* 0x000000060a007981 */ /* 0x000164000c1e9500 */
[----:B-----5:R-:W-:Y:S01]  /*10a0*/  SHF.R.S32.HI R13, RZ, 0x1f, R4 ;  /* 0x0000001fff0d7819 */ /* 0x020fe20000011404 */
[----:B------:R-:W-:Y:S01]  /*10b0*/  HFMA2 R18, -RZ, RZ, 0, 0 ;  /* 0x00000000ff127431 */ /* 0x000fe200000001ff */
[----:B------:R-:W-:Y:S02]  /*10c0*/  SHF.L.U32 R3, R3, 0x4, RZ ;  /* 0x0000000403037819 */ /* 0x000fe400000006ff */
[----:B------:R-:W-:Y:S02]  /*10d0*/  LEA.HI R13, R13, R4, RZ, 0x3 ;  /* 0x000000040d0d7211 */ /* 0x000fe400078f18ff */
[----:B------:R-:W-:Y:S02]  /*10e0*/  MOV R20, R26 ;  /* 0x0000001a00147202 */ /* 0x000fe40000000f00 */
[----:B------:R-:W-:-:S02]  /*10f0*/  LOP3.LUT R3, R3, 0x10, RZ, 0xc0, !PT ;  /* 0x0000001003037812 */ /* 0x000fc400078ec0ff */
[----:B0-----:R-:W-:-:S07]  /*1100*/  SHF.R.S32.HI R13, RZ, 0x3, R13 ;  /* 0x00000003ff0d7819 */ /* 0x001fce000001140d */
.L_x_1488:
[----:B0-----:R-:W0:Y:S01]  /*1110*/  LDC.64 R10, c[0x0][0x390] ;  /* 0x0000e400ff0a7b82 */ /* 0x001e220000000a00 */
[----:B------:R-:W-:-:S05]  /*1120*/  IADD3 R16, PT, PT, R0, R18, RZ ;  /* 0x0000001200107210 */ /* 0x000fca0007ffe0ff */
[----:B------:R-:W-:-:S05]  /*1130*/  IMAD R14, R16, R7, RZ ;  /* 0x00000007100e7224 */ /* 0x000fca00078e02ff */
[----:B------:R-:W-:-:S04]  /*1140*/  SHF.R.S32.HI R15, RZ, 0x1f, R14 ;  /* 0x0000001fff0f7819 */ /* 0x000fc8000001140e */
[----:B------:R-:W-:-:S04]  /*1150*/  LEA.HI R14, R15, R14, RZ, 0x3 ;  /* 0x0000000e0f0e7211 */ /* 0x000fc800078f18ff */
[----:B------:R-:W-:-:S05]  /*1160*/  LEA.HI.SX32 R15, R14, R13, 0x1d ;  /* 0x0000000d0e0f7211 */ /* 0x000fca00078feaff */
[----:B0-----:R-:W-:Y:S02]  /*1170*/  IMAD.WIDE R10, R15, 0x4, R10 ;  /* 0x000000040f0a7825 */ /* 0x001fe400078e020a */
[----:B------:R-:W0:Y:S04]  /*1180*/  LDC.64 R14, c[0x0][0x398] ;  /* 0x0000e600ff0e7b82 */ /* 0x000e280000000a00 */
[----:B------:R-:W2:Y:S01]  /*1190*/  LDG.E.CONSTANT R10, desc[UR6][R10.64] ;  /* 0x000000060a0a7981 */ /* 0x000ea2000c1e9900 */
[----:B------:R-:W-:Y:S01]  /*11a0*/  SHF.L.U32 R17, R20, 0x1, RZ ;  /* 0x0000000114117819 */ /* 0x000fe200000006ff */
[----:B0-----:R-:W-:-:S04]  /*11b0*/  IMAD.WIDE.U32 R14, R16, 0x2, R14 ;  /* 0x00000002100e7825 */ /* 0x001fc800078e000e */
[----:B------:R-:W-:Y:S02]  /*11c0*/  IMAD.WIDE.U32 R16, R17, 0x2, R8 ;  /* 0x0000000211107825 */ /* 0x000fe400078e0008 */
[----:B------:R0:W3:Y:S04]  /*11d0*/  LDG.E.U16.CONSTANT R14, desc[UR6][R14.64] ;  /* 0x000000060e0e7981 */ /* 0x0000e8000c1e9500 */
[----:B------:R-:W4:Y:S01]  /*11e0*/  LDG.E.U16.CONSTANT R17, desc[UR6][R16.64+0x2] ;  /* 0x0000020610117981 */ /* 0x000f22000c1e9500 */
[----:B--2---:R-:W-:-:S04]  /*11f0*/  SHF.R.U32.HI R19, RZ, R3, R10 ;  /* 0x00000003ff137219 */ /* 0x004fc8000001160a */
[--C-:B------:R-:W-:Y:S02]  /*1200*/  SHF.R.U32.HI R22, RZ, 0x4, R19.reuse ;  /* 0x00000004ff167819 */ /* 0x100fe40000011613 */
[--C-:B------:R-:W-:Y:S02]  /*1210*/  SHF.R.U32.HI R10, RZ, 0x8, R19.reuse ;  /* 0x00000008ff0a7819 */ /* 0x100fe40000011613 */
[----:B------:R-:W-:Y:S02]  /*1220*/  LOP3.LUT R22, R22, 0xf, RZ, 0xc0, !PT ;  /* 0x0000000f16167812 */ /* 0x000fe400078ec0ff */
[----:B------:R-:W-:Y:S02]  /*1230*/  LOP3.LUT R10, R10, 0xf, RZ, 0xc0, !PT ;  /* 0x0000000f0a0a7812 */ /* 0x000fe400078ec0ff */
[----:B------:R-:W-:Y:S01]  /*1240*/  LOP3.LUT R21, R19, 0xf, RZ, 0xc0, !PT ;  /* 0x0000000f13157812 */ /* 0x000fe200078ec0ff */
[----:B------:R-:W-:Y:S01]  /*1250*/  IMAD R11, R22, R22, R22 ;  /* 0x00000016160b7224 */ /* 0x000fe200078e0216 */
[----:B------:R-:W-:-:S03]  /*1260*/  SHF.R.U32.HI R19, RZ, 0xc, R19 ;  /* 0x0000000cff137819 */ /* 0x000fc60000011613 */
[----:B------:R-:W-:Y:S01]  /*1270*/  IMAD R24, R21, R21, R21 ;  /* 0x0000001515187224 */ /* 0x000fe200078e0215 */
[----:B------:R-:W-:Y:S01]  /*1280*/  IADD3 R22, PT, PT, R22, 0x1, R11 ;  /* 0x0000000116167810 */ /* 0x000fe20007ffe00b */
[C---:B------:R-:W-:Y:S01]  /*1290*/  IMAD R11, R10.reuse, R10, R10 ;  /* 0x0000000a0a0b7224 */ /* 0x040fe200078e020a */
[----:B------:R-:W-:Y:S02]  /*12a0*/  LOP3.LUT R19, R19, 0xf, RZ, 0xc0, !PT ;  /* 0x0000000f13137812 */ /* 0x000fe400078ec0ff */
[----:B------:R-:W-:Y:S01]  /*12b0*/  IADD3 R24, PT, PT, R21, 0x1, R24 ;  /* 0x0000000115187810 */ /* 0x000fe20007ffe018 */
[----:B0-----:R-:W-:Y:S01]  /*12c0*/  I2F.F16 R15, R22 ;  /* 0x00000016000f7306 */ /* 0x001fe20000200c00 */
[----:B------:R-:W-:Y:S01]  /*12d0*/  IADD3 R11, PT, PT, R10, 0x1, R11 ;  /* 0x000000010a0b7810 */ /* 0x000fe20007ffe00b */
[----:B------:R-:W-:-:S05]  /*12e0*/  IMAD R10, R19, R19, R19 ;  /* 0x00000013130a7224 */ /* 0x000fca00078e0213 */
[----:B------:R-:W-:Y:S01]  /*12f0*/  IADD3 R19, PT, PT, R19, 0x1, R10 ;  /* 0x0000000113137810 */ /* 0x000fe20007ffe00a */
[----:B------:R-:W0:Y:S01]  /*1300*/  I2F.F16 R24, R24 ;  /* 0x0000001800187306 */ /* 0x000e220000200c00 */
[----:B----4-:R-:W-:-:S04]  /*1310*/  IADD3 R20, PT, PT, R17, R20, RZ ;  /* 0x0000001411147210 */ /* 0x010fc80007ffe0ff */
[----:B------:R-:W-:-:S03]  /*1320*/  ISETP.GE.AND P0, PT, R20, R35, PT ;  /* 0x000000231400720c */ /* 0x000fc60003f06270 */
[----:B------:R-:W-:Y:S01]  /*1330*/  I2F.F16 R11, R11 ;  /* 0x0000000b000b7306 */ /* 0x000fe20000200c00 */
[----:B0-----:R-:W-:-:S07]  /*1340*/  PRMT R15, R24, 0x5410, R15 ;  /* 0x00005410180f7816 */ /* 0x001fce000000000f */
[----:B------:R-:W0:Y:S01]  /*1350*/  I2F.F16 R10, R19 ;  /* 0x00000013000a7306 */ /* 0x000e220000200c00 */
[-C--:B---3--:R-:W-:Y:S01]  /*1360*/  HMUL2 R24, R15, R14.reuse.H0_H0 ;  /* 0x2000000e0f187232 */ /* 0x088fe20000000000 */
[----:B0-----:R-:W-:Y:S02]  /*1370*/  PRMT R11, R11, 0x5410, R10 ;  /* 0x000054100b0b7816 */ /* 0x001fe4000000000a */
[C---:B------:R-:W-:Y:S02]  /*1380*/  LEA R10, R18.reuse, R1, 0x3 ;  /* 0x00000001120a7211 */ /* 0x040fe400078e18ff */
[----:B------:R-:W-:Y:S01]  /*1390*/  IADD3 R18, PT, PT, R18, 0x1, RZ ;  /* 0x0000000112127810 */ /* 0x000fe20007ffe0ff */
[----:B------:R-:W-:-:S05]  /*13a0*/  HMUL2 R25, R11, R14.H0_H0 ;  /* 0x2000000e0b197232 */ /* 0x000fca0000000000 */
[----:B------:R0:W-:Y:S01]  /*13b0*/  STL.64 [R10], R24 ;  /* 0x000000180a007387 */ /* 0x0001e20000100a00 */
[----:B------:R-:W-:Y:S05]  /*13c0*/  @!P0 BRA `(.L_x_1488) ;  /* 0xfffffffc00508947 */ /* 0x000fea000383ffff */
.L_x_1487:
[----:B0-----:R0:W5:Y:S01]  /*13d0*/  LDL.64 R10, [R1] ;  /* 0x00000000010a7983 */ /* 0x0011620000100a00 */
[----:B------:R-:W1:Y:S01]  /*13e0*/  LDCU UR4, c[0x0][0x3c8] ;  /* 0x00007900ff0477ac */ /* 0x000e620008000800 */
[----:B-----5:R-:W-:Y:S01]  /*13f0*/  HFMA2 R13, -RZ, RZ, 0, 0 ;  /* 0x00000000ff0d7431 */ /* 0x020fe200000001ff */
[----:B------:R-:W-:Y:S01]  /*1400*/  MOV R16, RZ ;  /* 0x000000ff00107202 */ /* 0x000fe20000000f00 */
[----:B------:R-:W-:Y:S01]  /*1410*/  HFMA2 R15, -RZ, RZ, 0, 0 ;  /* 0x00000000ff0f7431 */ /* 0x000fe200000001ff */
[----:B------:R-:W2:Y:S01]  /*1420*/  LDCU UR5, c[0x0][0x3cc] ;  /* 0x00007980ff0577ac */ /* 0x000ea20008000800 */
[----:B------:R-:W-:Y:S01]  /*1430*/  MOV R18, RZ ;  /* 0x000000ff00127202 */ /* 0x000fe20000000f00 */
[----:B------:R-:W3:Y:S01]  /*1440*/  LDCU UR8, c[0x0][0x3d0] ;  /* 0x00007a00ff0877ac */ /* 0x000ee20008000800 */
[----:B------:R-:W4:Y:S01]  /*1450*/  LDCU UR10, c[0x0][0x3d4] ;  /* 0x00007a80ff0a77ac */ /* 0x000f220008000800 */
[----:B------:R-:W0:Y:S01]  /*1460*/  LDCU UR9, c[0x0][0x3d8] ;  /* 0x00007b00ff0977ac */ /* 0x000e220008000800 */
[----:B-1----:R-:W-:-:S02]  /*1470*/  ISETP.GT.AND P0, PT, R26, UR4, PT ;  /* 0x000000041a007c0c */ /* 0x002fc4000bf04270 */
[C---:B------:R-:W-:Y:S02]  /*1480*/  VIMNMX R0, PT, PT, R26.reuse, UR4, PT ;  /* 0x000000041a007c48 */ /* 0x040fe4000bfe0100 */
[C---:B--2---:R-:W-:Y:S02]  /*1490*/  ISETP.GT.AND P1, PT, R26.reuse, UR5, PT ;  /* 0x000000051a007c0c */ /* 0x044fe4000bf24270 */
[----:B------:R-:W-:Y:S02]  /*14a0*/  SHF.R.S32.HI R3, RZ, 0x1f, R0 ;  /* 0x0000001fff037819 */ /* 0x000fe40000011400 */
[C---:B---3--:R-:W-:Y:S02]  /*14b0*/  ISETP.GT.AND P2, PT, R26.reuse, UR8, PT ;  /* 0x000000081a007c0c */ /* 0x048fe4000bf44270 */
[----:B------:R-:W-:Y:S01]  /*14c0*/  LEA.HI R3, R3, R0, RZ, 0x5 ;  /* 0x0000000003037211 */ /* 0x000fe200078f28ff */
[----:B------:R-:W-:Y:S01]  /*14d0*/  HFMA2 R0, -RZ, RZ, 0, 0 ;  /* 0x00000000ff007431 */ /* 0x000fe200000001ff */
        /* <DEDUP_REMOVED lines=11> */
.L_x_1489:
        /* <DEDUP_REMOVED lines=8> */
.L_x_1490:
        /* <DEDUP_REMOVED lines=8> */
.L_x_1491:
        /* <DEDUP_REMOVED lines=8> */
.L_x_1492:
        /* <DEDUP_REMOVED lines=8> */
.L_x_1493:
[----:B------:R-:W-:Y:S01]  /*1790*/  LEA R0, R17, R0, 0x3 ;  /* 0x0000000011007211 */ /* 0x000fe200078e18ff */
[----:B------:R-:W0:Y:S01]  /*17a0*/  S2UR UR5, SR_CgaCtaId ;  /* 0x00000000000579c3 */ /* 0x000e220000008800 */
[----:B------:R-:W1:Y:S01]  /*17b0*/  LDCU.64 UR8, c[0x0][0x388] ;  /* 0x00007100ff0877ac */ /* 0x000e620008000a00 */
[----:B------:R-:W-:Y:S02]  /*17c0*/  VIMNMX R5, PT, PT, R5, UR10, PT ;  /* 0x0000000a05057c48 */ /* 0x000fe4000bfe0100 */
[----:B------:R-:W-:Y:S01]  /*17d0*/  IADD3 R0, PT, PT, R16, R0, R13 ;  /* 0x0000000010007210 */ /* 0x000fe20007ffe00d */
[----:B------:R-:W-:Y:S01]  /*17e0*/  UMOV UR4, 0x400 ;  /* 0x0000040000047882 */ /* 0x000fe20000000000 */
[----:B------:R-:W-:Y:S02]  /*17f0*/  PRMT R25, R10, 0x7610, R10 ;  /* 0x000076100a197816 */ /* 0x000fe4000000000a */
[----:B------:R-:W-:Y:S02]  /*1800*/  IADD3 R0, PT, PT, R18, R0, R15 ;  /* 0x0000000012007210 */ /* 0x000fe40007ffe00f */
[----:B------:R-:W-:-:S02]  /*1810*/  PRMT R24, R11, 0x7610, R11 ;  /* 0x000076100b187816 */ /* 0x000fc4000000000b */
[----:B------:R-:W-:Y:S01]  /*1820*/  MOV R34, RZ ;  /* 0x000000ff00227202 */ /* 0x000fe20000000f00 */
        /* <DEDUP_REMOVED lines=12> */
[----:B------:R-:W-:-:S02]  /*18f0*/  IADD3.X R17, PT, PT, R3, UR9, RZ, P1, !PT ;  /* 0x0000000903117c10 */ /* 0x000fc40008ffe4ff */
[----:B------:R-:W-:Y:S02]  /*1900*/  PRMT R30, RZ, 0x5410, RZ ;  /* 0x00005410ff1e7816 */ /* 0x000fe400000000ff */
[----:B------:R-:W-:Y:S02]  /*1910*/  PRMT R29, RZ, 0x5410, RZ ;  /* 0x00005410ff1d7816 */ /* 0x000fe400000000ff */
[----:B------:R-:W-:Y:S02]  /*1920*/  PRMT R28, RZ, 0x5410, RZ ;  /* 0x00005410ff1c7816 */ /* 0x000fe400000000ff */
[----:B------:R-:W-:Y:S01]  /*1930*/  IADD3 R27, PT, PT, R26, R27, RZ ;  /* 0x0000001b1a1b7210 */ /* 0x000fe20007ffe0ff */
[----:B------:R-:W-:Y:S06]  /*1940*/  @!P0 BRA `(.L_x_1494) ;  /* 0x0000004000908947 */ /* 0x000fec0003800000 */
[----:B------:R-:W-:-:S04]  /*1950*/  IMAD.WIDE.U32 R2, R2, 0x100, R8 ;  /* 0x0000010002027825 */ /* 0x000fc800078e0008 */
[----:B------:R-:W-:Y:S01]  /*1960*/  HFMA2 R34, -RZ, RZ, 0, 0 ;  /* 0x00000000ff227431 */ /* 0x000fe200000001ff */
[----:B------:R-:W-:Y:S02]  /*1970*/  VIMNMX R11, PT, PT, R35, UR10, PT ;  /* 0x0000000a230b7c48 */ /* 0x000fe4000bfe0100 */
[----:B------:R-:W-:Y:S02]  /*1980*/  PRMT R33, RZ, 0x7610, R33 ;  /* 0x00007610ff217816 */ /* 0x000fe40000000021 */
[----:B------:R-:W-:-:S04]  /*1990*/  IADD3 R14, P0, PT, R2, 0x2, RZ ;  /* 0x00000002020e7810 */ /* 0x000fc80007f1e0ff */
[----:B------:R-:W-:-:S09]  /*19a0*/  IADD3.X R13, PT, PT, RZ, R3, RZ, P0, !PT ;  /* 0x00000003ff0d7210 */ /* 0x000fd200007fe4ff */
.L_x_1499:
[----:B------:R-:W-:Y:S01]  /*19b0*/  ISETP.NE.AND P1, PT, R26, R27, PT ;  /* 0x0000001b1a00720c */ /* 0x000fe20003f25270 */
[----:B------:R-:W0:-:S12]  /*19c0*/  LDC R7, c[0x0][0x3a8] ;  /* 0x0000ea00ff077b82 */ /* 0x000e180000000800 */
[----:B------:R-:W-:Y:S02]  /*19d0*/  @!P1 LEA R2, R34, R1, 0x3 ;  /* 0x0000000122029211 */ /* 0x000fe400078e18ff */
[----:B------:R-:W-:-:S03]  /*19e0*/  @!P1 MOV R15, R13 ;  /* 0x0000000d000f9202 */ /* 0x000fc60000000f00 */
[----:B------:R-:W2:Y:S04]  /*19f0*/  @!P1 LDL.64 R4, [R2+0x8] ;  /* 0x0000080002049983 */ /* 0x000ea80000100a00 */
[----:B------:R-:W3:Y:S01]  /*1a00*/  @!P1 LDG.E.U16.CONSTANT R3, desc[UR6][R14.64] ;  /* 0x000000060e039981 */ /* 0x000ee2000c1e9500 */
[----:B------:R-:W-:Y:S01]  /*1a10*/  @!P1 IADD3 R0, PT, PT, R34, 0x1, RZ ;  /* 0x0000000122009810 */ /* 0x000fe20007ffe0ff */
[----:B0-----:R-:W-:Y:S01]  /*1a20*/  IMAD R6, R12, -0x3, R7 ;  /* 0xfffffffd0c067824 */ /* 0x001fe200078e0207 */
[----:B------:R-:W-:Y:S02]  /*1a30*/  MOV R10, 0x2c00 ;  /* 0x00002c00000a7802 */ /* 0x000fe40000000f00 */
[----:B------:R-:W-:Y:S02]  /*1a40*/  @!P1 MOV R34, R0 ;  /* 0x0000000000229202 */ /* 0x000fe40000000f00 */
[----:B------:R-:W-:-:S02]  /*1a50*/  ISETP.GE.AND P0, PT, R6, 0x1, PT ;  /* 0x000000010600780c */ /* 0x000fc40003f06270 */
[----:B------:R-:W-:Y:S02]  /*1a60*/  MOV R8, R16 ;  /* 0x0000001000087202 */ /* 0x000fe40000000f00 */
[----:B------:R-:W-:Y:S02]  /*1a70*/  MOV R9, R17 ;  /* 0x0000001100097202 */ /* 0x000fe40000000f00 */
[----:B--2---:R-:W-:Y:S02]  /*1a80*/  @!P1 PRMT R25, R4, 0x7610, R25 ;  /* 0x0000761004199816 */ /* 0x004fe40000000019 */
[----:B------:R-:W-:Y:S02]  /*1a90*/  @!P1 PRMT R24, R5, 0x7610, R24 ;  /* 0x0000761005189816 */ /* 0x000fe40000000018 */
[----:B------:R-:W-:Y:S02]  /*1aa0*/  @!P1 PRMT R25, R25, 0x7610, R4 ;  /* 0x0000761019199816 */ /* 0x000fe40000000004 */
[----:B------:R-:W-:-:S02]  /*1ab0*/  @!P1 PRMT R24, R24, 0x7610, R5 ;  /* 0x0000761018189816 */ /* 0x000fc40000000005 */
[----:B---3--:R-:W-:Y:S01]  /*1ac0*/  @!P1 IADD3 R27, PT, PT, R3, R26, RZ ;  /* 0x0000001a031b9210 */ /* 0x008fe20007ffe0ff */
[----:B------:R-:W-:Y:S06]  /*1ad0*/  @!P0 BRA `(.L_x_1495) ;  /* 0x0000000c00fc8947 */ /* 0x000fec0003800000 */
[----:B------:R-:W2:Y:S01]  /*1ae0*/  LDG.E.128.CONSTANT R16, desc[UR6][R8.64] ;  /* 0x0000000608107981 */ /* 0x000ea2000c1e9d00 */
[----:B------:R-:W-:-:S03]  /*1af0*/  ISETP.NE.AND P1, PT, R6, 0x1, PT ;  /* 0x000000010600780c */ /* 0x000fc60003f25270 */
[----:B------:R-:W0:Y:S02]  /*1b00*/  LDS.64 R38, [UR4] ;  /* 0x00000004ff267984 */ /* 0x000e240008000a00 */
        /* <DEDUP_REMOVED lines=16> */
[----:B------:R-:W-:Y:S01]  /*1c10*/  HADD2.F32 R2, -RZ, R18.H0_H0 ;  /* 0x20000012ff027230 */ /* 0x000fe20000004100 */
        /* <DEDUP_REMOVED lines=10> */
[----:B------:R-:W-:Y:S01]  /*1cc0*/  SHF.R.U32.HI R41, RZ, 0x8, R17 ;  /* 0x00000008ff297819 */ /* 0x000fe20000011611 */
[----:B------:R-:W-:Y:S01]  /*1cd0*/  HADD2.F32 R15, -RZ, R18.H1_H1 ;  /* 0x30000012ff0f7230 */ /* 0x000fe20000004100 */
[----:B------:R-:W0:Y:S01]  /*1ce0*/  LDS.64 R16, [UR4+0x8] ;  /* 0x00000804ff107984 */ /* 0x000e220008000a00 */
[----:B------:R-:W-:-:S02]  /*1cf0*/  HFMA2 R49, R21, R10.H0_H0, -72, -72 ;  /* 0xd480d48015317431 */ /* 0x000fc4000004000a */
[----:B------:R-:W-:Y:S02]  /*1d00*/  HADD2.F32 R3, -RZ, R19.H0_H0 ;  /* 0x20000013ff037230 */ /* 0x000fe40000004100 */
[C---:B------:R-:W-:Y:S01]  /*1d10*/  FFMA.FTZ R21, R5.reuse, R2, RZ ;  /* 0x0000000205157223 */ /* 0x040fe200000100ff */
[----:B------:R-:W-:Y:S01]  /*1d20*/  HADD2.F32 R4, -RZ, R23.H0_H0 ;  /* 0x20000017ff047230 */ /* 0x000fe20000004100 */
[----:B------:R-:W-:Y:S01]  /*1d30*/  LOP3.LUT R37, R22, 0x64006400, RZ, 0xfc, !PT ;  /* 0x6400640016257812 */ /* 0x000fe200078efcff */
[----:B------:R-:W-:Y:S02]  /*1d40*/  HADD2.F32 R18, -RZ, R19.H1_H1 ;  /* 0x30000013ff127230 */ /* 0x000fe40000004100 */
[----:B------:R-:W-:Y:S01]  /*1d50*/  FFMA.FTZ R45, R38, R15, R21 ;  /* 0x0000000f262d7223 */ /* 0x000fe20000010015 */
[----:B------:R-:W-:Y:S01]  /*1d60*/  HADD2.F32 R19, -RZ, R23.H1_H1 ;  /* 0x30000017ff137230 */ /* 0x000fe20000004100 */
[----:B------:R-:W-:Y:S01]  /*1d70*/  LOP3.LUT R23, R20, 0x64006400, RZ, 0xfc, !PT ;  /* 0x6400640014177812 */ /* 0x000fe200078efcff */
[----:B------:R-:W-:Y:S01]  /*1d80*/  FFMA.FTZ R20, R0, R5, RZ ;  /* 0x0000000500147223 */ /* 0x000fe200000100ff */
[C---:B------:R-:W-:Y:S01]  /*1d90*/  FFMA.FTZ R43, R5.reuse, R3, RZ ;  /* 0x00000003052b7223 */ /* 0x040fe200000100ff */
[----:B------:R-:W-:Y:S01]  /*1da0*/  FFMA.FTZ R22, R5, R4, RZ ;  /* 0x0000000405167223 */ /* 0x000fe200000100ff */
[----:B------:R-:W-:Y:S01]  /*1db0*/  LOP3.LUT R21, R36, 0x64006400, RZ, 0xfc, !PT ;  /* 0x6400640024157812 */ /* 0x000fe200078efcff */
[----:B------:R-:W-:-:S02]  /*1dc0*/  HFMA2 R23, R23, R10.H0_H0, -72, -72 ;  /* 0xd480d48017177431 */ /* 0x000fc4000004000a */
[----:B------:R-:W-:Y:S01]  /*1dd0*/  FFMA.FTZ R42, R7, R38, R20 ;  /* 0x00000026072a7223 */ /* 0x000fe20000010014 */
[C---:B------:R-:W-:Y:S01]  /*1de0*/  FFMA.FTZ R46, R38.reuse, R18, R43 ;  /* 0x00000012262e7223 */ /* 0x040fe2000001002b */
[----:B------:R-:W-:Y:S01]  /*1df0*/  FFMA.FTZ R50, R38, R19, R22 ;  /* 0x0000001326327223 */ /* 0x000fe20000010016 */
[-C--:B------:R-:W-:Y:S02]  /*1e00*/  HFMA2 R37, R37, R10.reuse.H0_H0, -72, -72 ;  /* 0xd480d48025257431 */ /* 0x080fe4000004000a */
[----:B------:R-:W-:Y:S02]  /*1e10*/  HADD2.F32 R5, -RZ, R49.H0_H0 ;  /* 0x20000031ff057230 */ /* 0x000fe40000004100 */
[----:B------:R-:W-:Y:S02]  /*1e20*/  HFMA2 R38, R21, R10.H0_H0, -72, -72 ;  /* 0xd480d48015267431 */ /* 0x000fe4000004000a */
[--C-:B------:R-:W-:Y:S02]  /*1e30*/  HADD2.F32 R21, -RZ, R23.reuse.H0_H0 ;  /* 0x20000017ff157230 */ /* 0x100fe40000004100 */
[----:B------:R-:W-:-:S02]  /*1e40*/  HADD2.F32 R22, -RZ, R23.H1_H1 ;  /* 0x30000017ff167230 */ /* 0x000fc40000004100 */
[----:B------:R-:W-:Y:S01]  /*1e50*/  FFMA.FTZ R43, R5, R44, R42 ;  /* 0x0000002c052b7223 */ /* 0x000fe2000001002a */
[--C-:B------:R-:W-:Y:S02]  /*1e60*/  HADD2.F32 R23, -RZ, R37.reuse.H0_H0 ;  /* 0x20000025ff177230 */ /* 0x100fe40000004100 */
[C---:B------:R-:W-:Y:S01]  /*1e70*/  FFMA.FTZ R42, R44.reuse, R21, R45 ;  /* 0x000000152c2a7223 */ /* 0x040fe2000001002d */
[----:B------:R-:W-:Y:S02]  /*1e80*/  HADD2.F32 R36, -RZ, R37.H1_H1 ;  /* 0x30000025ff247230 */ /* 0x000fe40000004100 */
[--C-:B------:R-:W-:Y:S02]  /*1e90*/  HADD2.F32 R37, -RZ, R38.reuse.H0_H0 ;  /* 0x20000026ff257230 */ /* 0x100fe40000004100 */
[----:B------:R-:W-:Y:S01]  /*1ea0*/  FFMA.FTZ R45, R44, R23, R46 ;  /* 0x000000172c2d7223 */ /* 0x000fe2000001002e */
[----:B------:R-:W-:Y:S02]  /*1eb0*/  HADD2.F32 R20, -RZ, R49.H1_H1 ;  /* 0x30000031ff147230 */ /* 0x000fe40000004100 */
[----:B------:R-:W-:-:S02]  /*1ec0*/  HADD2.F32 R38, -RZ, R38.H1_H1 ;  /* 0x30000026ff267230 */ /* 0x000fc40000004100 */
[----:B------:R-:W-:Y:S01]  /*1ed0*/  FFMA.FTZ R49, R44, R37, R50 ;  /* 0x000000252c317223 */ /* 0x000fe20000010032 */
[C---:B------:R-:W-:Y:S01]  /*1ee0*/  FFMA.FTZ R50, R39.reuse, R22, R42 ;  /* 0x0000001627327223 */ /* 0x040fe2000001002a */
[----:B------:R-:W-:Y:S01]  /*1ef0*/  FFMA.FTZ R46, R20, R39, R43 ;  /* 0x00000027142e7223 */ /* 0x000fe2000001002b */
[C---:B------:R-:W-:Y:S01]  /*1f00*/  FFMA.FTZ R52, R39.reuse, R36, R45 ;  /* 0x0000002427347223 */ /* 0x040fe2000001002d */
[----:B------:R-:W-:Y:S01]  /*1f10*/  FFMA.FTZ R49, R39, R38, R49 ;  /* 0x0000002627317223 */ /* 0x000fe20000010031 */
[----:B------:R-:W-:Y:S01]  /*1f20*/  LOP3.LUT R44, R48, 0xf000f, RZ, 0xc0, !PT ;  /* 0x000f000f302c7812 */ /* 0x000fe200078ec0ff */
[--C-:B0-----:R-:W-:Y:S01]  /*1f30*/  HADD2.F32 R45, -RZ, R16.reuse.H0_H0 ;  /* 0x20000010ff2d7230 */ /* 0x101fe20000004100 */
[----:B------:R-:W-:Y:S01]  /*1f40*/  LOP3.LUT R39, R40, 0xf000f, RZ, 0xc0, !PT ;  /* 0x000f000f28277812 */ /* 0x000fe200078ec0ff */
[--C-:B------:R-:W-:Y:S01]  /*1f50*/  HADD2.F32 R53, -RZ, R17.reuse.H0_H0 ;  /* 0x20000011ff357230 */ /* 0x100fe20000004100 */
[----:B------:R-:W-:Y:S01]  /*1f60*/  LOP3.LUT R42, R41, 0xf000f, RZ, 0xc0, !PT ;  /* 0x000f000f292a7812 */ /* 0x000fe200078ec0ff */
[----:B------:R-:W-:Y:S01]  /*1f70*/  HADD2.F32 R61, -RZ, R17.H1_H1 ;  /* 0x30000011ff3d7230 */ /* 0x000fe20000004100 */
[----:B------:R-:W-:Y:S01]  /*1f80*/  LOP3.LUT R43, R47, 0xf000f, RZ, 0xc0, !PT ;  /* 0x000f000f2f2b7812 */ /* 0x000fe200078ec0ff */
[----:B------:R-:W-:Y:S01]  /*1f90*/  HADD2.F32 R16, -RZ, R16.H1_H1 ;  /* 0x30000010ff107230 */ /* 0x000fe20000004100 */
        /* <DEDUP_REMOVED lines=12> */
[--C-:B------:R-:W-:Y:S01]  /*2060*/  HADD2.F32 R42, -RZ, R58.reuse.H0_H0 ;  /* 0x2000003aff2a7230 */ /* 0x100fe20000004100 */
[----:B------:R-:W-:Y:S01]  /*2070*/  LOP3.LUT R41, R41, 0xf000f0, RZ, 0xc0, !PT ;  /* 0x00f000f029297812 */ /* 0x000fe200078ec0ff */
[----:B------:R-:W-:Y:S01]  /*2080*/  HADD2.F32 R43, -RZ, R59.H0_H0 ;  /* 0x2000003bff2b7230 */ /* 0x000fe20000004100 */
[----:B------:R-:W-:Y:S01]  /*2090*/  LOP3.LUT R48, R48, 0xf000f0, RZ, 0xc0, !PT ;  /* 0x00f000f030307812 */ /* 0x000fe200078ec0ff */
[----:B------:R-:W-:Y:S01]  /*20a0*/  FFMA.FTZ R57, R45, R44, R49 ;  /* 0x0000002c2d397223 */ /* 0x000fe20000010031 */
[----:B------:R-:W-:Y:S01]  /*20b0*/  FFMA.FTZ R54, R39, R45, R46 ;  /* 0x0000002d27367223 */ /* 0x000fe2000001002e */
        /* <DEDUP_REMOVED lines=11> */
[----:B------:R-:W-:Y:S02]  /*2170*/  HADD2.F32 R48, -RZ, R60.H1_H1 ;  /* 0x3000003cff307230 */ /* 0x000fe40000004100 */
[-C--:B------:R-:W-:Y:S02]  /*2180*/  HFMA2 R41, R41, R10.reuse.H0_H0, -72, -72 ;  /* 0xd480d48029297431 */ /* 0x080fe4000004000a */
[----:B------:R-:W-:Y:S01]  /*2190*/  FFMA.FTZ R54, R45, R16, R54 ;  /* 0x000000102d367223 */ /* 0x000fe20000010036 */
        /* <DEDUP_REMOVED lines=147> */
.L_x_1495:
[----:B------:R-:W0:Y:S02]  /*2ad0*/  LDC R7, c[0x0][0x3ac] ;  /* 0x0000eb00ff077b82 */ /* 0x000e240000000800 */
[----:B0-----:R-:W-:Y:S01]  /*2ae0*/  IMAD.WIDE R16, R7, 0x4, R8 ;  /* 0x0000000407107825 */ /* 0x001fe200078e0208 */
        /* <DEDUP_REMOVED lines=13> */
[----:B------:R-:W-:Y:S01]  /*2bc0*/  LOP3.LUT R37, R21, 0xf000f0, RZ, 0xc0, !PT ;  /* 0x00f000f015257812 */ /* 0x000fe200078ec0ff */
[----:B------:R-:W-:Y:S01]  /*2bd0*/  HADD2 R18, R0, -1032, -1032 ;  /* 0xe408e40800127430 */ /* 0x000fe20000000000 */
[----:B------:R-:W-:Y:S02]  /*2be0*/  SHF.R.U32.HI R50, RZ, 0x8, R21 ;  /* 0x00000008ff327819 */ /* 0x000fe40000011615 */
[----:B------:R-:W-:-:S02]  /*2bf0*/  LOP3.LUT R2, R2, 0x64006400, RZ, 0xfc, !PT ;  /* 0x6400640002027812 */ /* 0x000fc400078efcff */
[----:B------:R-:W-:Y:S01]  /*2c00*/  LOP3.LUT R3, R3, 0x64006400, RZ, 0xfc, !PT ;  /* 0x6400640003037812 */ /* 0x000fe200078efcff */
[--C-:B------:R-:W-:Y:S01]  /*2c10*/  HADD2.F32 R0, -RZ, R18.reuse.H0_H0 ;  /* 0x20000012ff007230 */ /* 0x100fe20000004100 */
[----:B------:R-:W-:Y:S01]  /*2c20*/  LOP3.LUT R21, R15, 0x64006400, RZ, 0xfc, !PT ;  /* 0x640064000f157812 */ /* 0x000fe200078efcff */
[----:B------:R-:W-:Y:S01]  /*2c30*/  HADD2.F32 R15, -RZ, R18.H1_H1 ;  /* 0x30000012ff0f7230 */ /* 0x000fe20000004100 */
[----:B------:R-:W-:Y:S01]  /*2c40*/  LOP3.LUT R4, R20, 0xf000f0, RZ, 0xc0, !PT ;  /* 0x00f000f014047812 */ /* 0x000fe200078ec0ff */
[----:B------:R-:W0:Y:S01]  /*2c50*/  LDS.64 R18, [UR4+0x18] ;  /* 0x00001804ff127984 */ /* 0x000e220008000a00 */
[----:B------:R-:W-:Y:S01]  /*2c60*/  LOP3.LUT R38, R22, 0xf000f0, RZ, 0xc0, !PT ;  /* 0x00f000f016267812 */ /* 0x000fe200078ec0ff */
[----:B------:R-:W-:Y:S01]  /*2c70*/  HADD2 R36, R21, -1032, -1032 ;  /* 0xe408e40815247430 */ /* 0x000fe20000000000 */
[----:B------:R-:W-:Y:S01]  /*2c80*/  SHF.R.U32.HI R51, RZ, 0x8, R22 ;  /* 0x00000008ff337819 */ /* 0x000fe20000011616 */
[----:B------:R-:W-:Y:S01]  /*2c90*/  HADD2 R22, R2, -1032, -1032 ;  /* 0xe408e40802167430 */ /* 0x000fe20000000000 */
[----:B------:R-:W-:-:S02]  /*2ca0*/  LOP3.LUT R40, R23, 0xf000f0, RZ, 0xc0, !PT ;  /* 0x00f000f017287812 */ /* 0x000fc400078ec0ff */
[----:B------:R-:W-:Y:S01]  /*2cb0*/  SHF.R.U32.HI R52, RZ, 0x8, R23 ;  /* 0x00000008ff347819 */ /* 0x000fe20000011617 */
[----:B------:R-:W-:Y:S01]  /*2cc0*/  HADD2 R23, R3, -1032, -1032 ;  /* 0xe408e40803177430 */ /* 0x000fe20000000000 */
[----:B------:R-:W-:Y:S01]  /*2cd0*/  LOP3.LUT R21, R4, 0x64006400, RZ, 0xfc, !PT ;  /* 0x6400640004157812 */ /* 0x000fe200078efcff */
[----:B------:R-:W-:Y:S01]  /*2ce0*/  HADD2.F32 R2, -RZ, R22.H0_H0 ;  /* 0x20000016ff027230 */ /* 0x000fe20000004100 */
[----:B------:R-:W-:Y:S01]  /*2cf0*/  LOP3.LUT R39, R38, 0x64006400, RZ, 0xfc, !PT ;  /* 0x6400640026277812 */ /* 0x000fe200078efcff */
[--C-:B------:R-:W-:Y:S01]  /*2d00*/  HADD2.F32 R4, -RZ, R36.reuse.H0_H0 ;  /* 0x20000024ff047230 */ /* 0x100fe20000004100 */
[----:B------:R-:W-:Y:S01]  /*2d10*/  LOP3.LUT R37, R37, 0x64006400, RZ, 0xfc, !PT ;  /* 0x6400640025257812 */ /* 0x000fe200078efcff */
[----:B------:R-:W-:Y:S02]  /*2d20*/  HADD2.F32 R3, -RZ, R23.H0_H0 ;  /* 0x20000017ff037230 */ /* 0x000fe40000004100 */
[----:B------:R-:W-:Y:S02]  /*2d30*/  HFMA2 R43, R21, R10.H0_H0, -72, -72 ;  /* 0xd480d480152b7431 */ /* 0x000fe4000004000a */
[----:B------:R-:W-:Y:S01]  /*2d40*/  FFMA.FTZ R38, R0, R5, RZ ;  /* 0x0000000500267223 */ /* 0x000fe200000100ff */
[----:B------:R-:W-:Y:S01]  /*2d50*/  LOP3.LUT R21, R40, 0x64006400, RZ, 0xfc, !PT ;  /* 0x6400640028157812 */ /* 0x000fe200078efcff */
[----:B------:R-:W-:-:S02]  /*2d60*/  HADD2.F32 R36, -RZ, R36.H1_H1 ;  /* 0x30000024ff247230 */ /* 0x000fc40000004100 */
[C---:B------:R-:W-:Y:S01]  /*2d70*/  FFMA.FTZ R42, R5.reuse, R2, RZ ;  /* 0x00000002052a7223 */ /* 0x040fe200000100ff */
[C---:B------:R-:W-:Y:S01]  /*2d80*/  FFMA.FTZ R48, R5.reuse, R3, RZ ;  /* 0x0000000305307223 */ /* 0x040fe200000100ff */
[----:B------:R-:W-:Y:S02]  /*2d90*/  HADD2.F32 R22, -RZ, R22.H1_H1 ;  /* 0x30000016ff167230 */ /* 0x000fe40000004100 */
[----:B------:R-:W-:Y:S01]  /*2da0*/  FFMA.FTZ R5, R5, R4, RZ ;  /* 0x0000000405057223 */ /* 0x000fe200000100ff */
[----:B------:R-:W-:Y:S02]  /*2db0*/  HADD2.F32 R23, -RZ, R23.H1_H1 ;  /* 0x30000017ff177230 */ /* 0x000fe40000004100 */
[----:B------:R-:W-:Y:S01]  /*2dc0*/  FFMA.FTZ R44, R15, R41, R38 ;  /* 0x000000290f2c7223 */ /* 0x000fe20000010026 */
[-C--:B------:R-:W-:Y:S02]  /*2dd0*/  HFMA2 R38, R37, R10.reuse.H0_H0, -72, -72 ;  /* 0xd480d48025267431 */ /* 0x080fe4000004000a */
[----:B------:R-:W-:Y:S01]  /*2de0*/  FFMA.FTZ R56, R41, R36, R5 ;  /* 0x0000002429387223 */ /* 0x000fe20000010005 */
[----:B------:R-:W-:-:S02]  /*2df0*/  HFMA2 R39, R39, R10.H0_H0, -72, -72 ;  /* 0xd480d48027277431 */ /* 0x000fc4000004000a */
[C---:B------:R-:W-:Y:S01]  /*2e00*/  FFMA.FTZ R47, R41.reuse, R22, R42 ;  /* 0x00000016292f7223 */ /* 0x040fe2000001002a */
[----:B------:R-:W-:Y:S02]  /*2e10*/  HFMA2 R21, R21, R10.H0_H0, -72, -72 ;  /* 0xd480d48015157431 */ /* 0x000fe4000004000a */
[----:B------:R-:W-:Y:S01]  /*2e20*/  FFMA.FTZ R54, R41, R23, R48 ;  /* 0x0000001729367223 */ /* 0x000fe20000010030 */
[--C-:B------:R-:W-:Y:S01]  /*2e30*/  HADD2.F32 R5, -RZ, R43.reuse.H0_H0 ;  /* 0x2000002bff057230 */ /* 0x100fe20000004100 */
[----:B------:R-:W-:Y:S01]  /*2e40*/  SHF.R.U32.HI R20, RZ, 0x8, R20 ;  /* 0x00000008ff147819 */ /* 0x000fe20000011614 */
[----:B------:R-:W-:Y:S02]  /*2e50*/  HADD2.F32 R37, -RZ, R43.H1_H1 ;  /* 0x3000002bff257230 */ /* 0x000fe40000004100 */
[----:B------:R-:W-:Y:S02]  /*2e60*/  HADD2.F32 R43, -RZ, R38.H0_H0 ;  /* 0x20000026ff2b7230 */ /* 0x000fe40000004100 */
[----:B------:R-:W-:Y:S01]  /*2e70*/  FFMA.FTZ R44, R5, R46, R44 ;  /* 0x0000002e052c7223 */ /* 0x000fe2000001002c */
[----:B------:R-:W-:-:S02]  /*2e80*/  HADD2.F32 R41, -RZ, R39.H0_H0 ;  /* 0x20000027ff297230 */ /* 0x000fc40000004100 */
[----:B------:R-:W-:Y:S02]  /*2e90*/  HADD2.F32 R40, -RZ, R39.H1_H1 ;  /* 0x30000027ff287230 */ /* 0x000fe40000004100 */
[----:B------:R-:W-:Y:S01]  /*2ea0*/  FFMA.FTZ R48, R46, R43, R47 ;  /* 0x0000002b2e307223 */ /* 0x000fe2000001002f */
[--C-:B------:R-:W-:Y:S02]  /*2eb0*/  HADD2.F32 R39, -RZ, R21.reuse.H0_H0 ;  /* 0x20000015ff277230 */ /* 0x100fe40000004100 */
[----:B------:R-:W-:Y:S01]  /*2ec0*/  FFMA.FTZ R49, R37, R45, R44 ;  /* 0x0000002d25317223 */ /* 0x000fe2000001002c */
[----:B------:R-:W-:Y:S01]  /*2ed0*/  HADD2.F32 R42, -RZ, R38.H1_H1 ;  /* 0x30000026ff2a7230 */ /* 0x000fe20000004100 */
[----:B------:R-:W-:Y:S01]  /*2ee0*/  LOP3.LUT R44, R50, 0xf000f, RZ, 0xc0, !PT ;  /* 0x000f000f322c7812 */ /* 0x000fe200078ec0ff */
[----:B------:R-:W-:Y:S02]  /*2ef0*/  HADD2.F32 R38, -RZ, R21.H1_H1 ;  /* 0x30000015ff267230 */ /* 0x000fe40000004100 */
[C---:B------:R-:W-:Y:S01]  /*2f00*/  FFMA.FTZ R21, R46.reuse, R41, R54 ;  /* 0x000000292e157223 */ /* 0x040fe20000010036 */
[----:B------:R-:W-:Y:S01]  /*2f10*/  FFMA.FTZ R47, R46, R39, R56 ;  /* 0x000000272e2f7223 */ /* 0x000fe20000010038 */
[C---:B------:R-:W-:Y:S01]  /*2f20*/  FFMA.FTZ R53, R45.reuse, R42, R48 ;  /* 0x0000002a2d357223 */ /* 0x040fe20000010030 */
[----:B------:R-:W-:Y:S01]  /*2f30*/  LOP3.LUT R46, R52, 0xf000f, RZ, 0xc0, !PT ;  /* 0x000f000f342e7812 */ /* 0x000fe200078ec0ff */
        /* <DEDUP_REMOVED lines=20> */
[----:B------:R-:W-:Y:S01]  /*3080*/  HADD2.F32 R46, -RZ, R62.H0_H0 ;  /* 0x2000003eff2e7230 */ /* 0x000fe20000004100 */
[----:B------:R-:W-:Y:S01]  /*3090*/  LOP3.LUT R52, R52, 0xf000f0, RZ, 0xc0, !PT ;  /* 0x00f000f034347812 */ /* 0x000fe200078ec0ff */
[----:B------:R-:W-:Y:S02]  /*30a0*/  HADD2.F32 R47, -RZ, R63.H0_H0 ;  /* 0x2000003fff2f7230 */ /* 0x000fe40000004100 */
[----:B------:R-:W-:Y:S01]  /*30b0*/  FFMA.FTZ R57, R44, R48, R49 ;  /* 0x000000302c397223 */ /* 0x000fe20000010031 */
[C---:B------:R-:W-:Y:S01]  /*30c0*/  FFMA.FTZ R59, R48.reuse, R45, R53 ;  /* 0x0000002d303b7223 */ /* 0x040fe20000010035 */
        /* <DEDUP_REMOVED lines=12> */
[----:B------:R-:W-:Y:S02]  /*3190*/  HADD2.F32 R51, -RZ, R63.H1_H1 ;  /* 0x3000003fff337230 */ /* 0x000fe40000004100 */
[-C--:B------:R-:W-:Y:S02]  /*31a0*/  HFMA2 R67, R53, R10.reuse.H0_H0, -72, -72 ;  /* 0xd480d48035437431 */ /* 0x080fe4000004000a */
[----:B------:R-:W-:Y:S02]  /*31b0*/  HADD2.F32 R53, -RZ, R60.H0_H0 ;  /* 0x2000003cff357230 */ /* 0x000fe40000004100 */
[----:B------:R-:W-:Y:S02]  /*31c0*/  HFMA2 R20, R19, R10.H0_H0, -72, -72 ;  /* 0xd480d48013147431 */ /* 0x000fe4000004000a */
[C---:B------:R-:W-:Y:S01]  /*31d0*/  FFMA.FTZ R59, R18.reuse, R49, R59 ;  /* 0x00000031123b7223 */ /* 0x040fe2000001003b */
[----:B------:R-:W-:Y:S01]  /*31e0*/  FFMA.FTZ R58, R18, R51, R58 ;  /* 0x00000033123a7223 */ /* 0x000fe2000001003a */
[----:B------:R-:W-:-:S02]  /*31f0*/  HADD2.F32 R55, -RZ, R67.H0_H0 ;  /* 0x20000043ff377230 */ /* 0x000fc40000004100 */
[----:B------:R-:W-:Y:S01]  /*3200*/  FFMA.FTZ R57, R48, R18, R57 ;  /* 0x0000001230397223 */ /* 0x000fe20000010039 */
[----:B------:R-:W-:Y:S02]  /*3210*/  HADD2.F32 R52, -RZ, R20.H0_H0 ;  /* 0x20000014ff347230 */ /* 0x000fe40000004100 */
[----:B------:R-:W-:Y:S01]  /*3220*/  FFMA.FTZ R61, R18, R50, R61 ;  /* 0x00000032123d7223 */ /* 0x000fe2000001003d */
[----:B------:R-:W-:Y:S02]  /*3230*/  HADD2.F32 R54, -RZ, R62.H0_H0 ;  /* 0x2000003eff367230 */ /* 0x000fe40000004100 */
[C---:B------:R-:W-:Y:S01]  /*3240*/  FFMA.FTZ R21, R56.reuse, R53, R59 ;  /* 0x0000003538157223 */ /* 0x040fe2000001003b */
        /* <DEDUP_REMOVED lines=138> */
.L_x_1496:
        /* <DEDUP_REMOVED lines=257> */
.L_x_1497:
[----:B------:R-:W-:Y:S01]  /*4b00*/  IMAD.WIDE R16, R7, 0x4, R16 ;  /* 0x0000000407107825 */ /* 0x000fe200078e0210 */
[----:B------:R-:W-:Y:S06]  /*4b10*/  @!P0 BRA `(.L_x_1498) ;  /* 0x0000000c00fc8947 */ /* 0x000fec0003800000 */
[----:B------:R-:W2:Y:S01]  /*4b20*/  LDG.E.128.CONSTANT R20, desc[UR6][R16.64] ;  /* 0x0000000610147981 */ /* 0x000ea2000c1e9d00 */
[----:B------:R-:W-:-:S03]  /*4b30*/  ISETP.NE.AND P0, PT, R6, 0x1, PT ;  /* 0x000000010600780c */ /* 0x000fc60003f05270 */
        /* <DEDUP_REMOVED lines=55> */
[--C-:B------:R-:W-:Y:S02]  /*4eb0*/  HADD2.F32 R41, -RZ, R37.reuse.H0_H0 ;  /* 0x20000025ff297230 */ /* 0x100fe40000004100 */
[----:B------:R-:W-:Y:S01]  /*4ec0*/  FFMA.FTZ R44, R5, R46, R44 ;  /* 0x0000002e052c7223 */ /* 0x000fe2000001002c */
[----:B------:R-:W-:Y:S02]  /*4ed0*/  HADD2.F32 R40, -RZ, R37.H1_H1 ;  /* 0x30000025ff287230 */ /* 0x000fe40000004100 */
[--C-:B------:R-:W-:Y:S02]  /*4ee0*/  HADD2.F32 R39, -RZ, R36.reuse.H0_H0 ;  /* 0x20000024ff277230 */ /* 0x100fe40000004100 */
[----:B------:R-:W-:Y:S01]  /*4ef0*/  FFMA.FTZ R48, R46, R41, R45 ;  /* 0x000000292e307223 */ /* 0x000fe2000001002d */
[----:B------:R-:W-:Y:S02]  /*4f00*/  HADD2.F32 R37, -RZ, R47.H0_H0 ;  /* 0x2000002fff257230 */ /* 0x000fe40000004100 */
[----:B------:R-:W-:Y:S01]  /*4f10*/  FFMA.FTZ R49, R23, R43, R44 ;  /* 0x0000002b17317223 */ /* 0x000fe2000001002c */
[----:B------:R-:W-:-:S02]  /*4f20*/  HADD2.F32 R38, -RZ, R36.H1_H1 ;  /* 0x30000024ff267230 */ /* 0x000fc40000004100 */
[C---:B------:R-:W-:Y:S01]  /*4f30*/  FFMA.FTZ R45, R46.reuse, R39, R54 ;  /* 0x000000272e2d7223 */ /* 0x040fe20000010036 */
[----:B------:R-:W-:Y:S02]  /*4f40*/  HADD2.F32 R36, -RZ, R47.H1_H1 ;  /* 0x3000002fff247230 */ /* 0x000fe40000004100 */
[----:B------:R-:W-:Y:S01]  /*4f50*/  FFMA.FTZ R47, R46, R37, R56 ;  /* 0x000000252e2f7223 */ /* 0x000fe20000010038 */
[C---:B------:R-:W-:Y:S01]  /*4f60*/  FFMA.FTZ R53, R43.reuse, R40, R48 ;  /* 0x000000282b357223 */ /* 0x040fe20000010030 */
[C---:B------:R-:W-:Y:S01]  /*4f70*/  FFMA.FTZ R61, R43.reuse, R38, R45 ;  /* 0x000000262b3d7223 */ /* 0x040fe2000001002d */
[----:B------:R-:W-:Y:S01]  /*4f80*/  LOP3.LUT R44, R50, 0xf000f, RZ, 0xc0, !PT ;  /* 0x000f000f322c7812 */ /* 0x000fe200078ec0ff */
[----:B------:R-:W-:Y:S01]  /*4f90*/  FFMA.FTZ R54, R43, R36, R47 ;  /* 0x000000242b367223 */ /* 0x000fe2000001002f */
[----:B------:R-:W-:Y:S01]  /*4fa0*/  LOP3.LUT R43, R42, 0xf000f, RZ, 0xc0, !PT ;  /* 0x000f000f2a2b7812 */ /* 0x000fe200078ec0ff */
[----:B------:R-:W-:Y:S01]  /*4fb0*/  HADD2.F32 R48, -RZ, R18.H0_H0 ;  /* 0x20000012ff307230 */ /* 0x000fe20000004100 */
        /* <DEDUP_REMOVED lines=181> */
.L_x_1498:
[----:B------:R-:W-:Y:S01]  /*5b10*/  IADD3 R26, PT, PT, R26, 0x20, RZ ;  /* 0x000000201a1a7810 */ /* 0x000fe20007ffe0ff */
[----:B------:R-:W-:Y:S01]  /*5b20*/  UIADD3 UR4, UPT, UPT, UR4, 0x40, URZ ;  /* 0x0000004004047890 */ /* 0x000fe2000fffe0ff */
[----:B------:R-:W-:Y:S01]  /*5b30*/  IADD3 R14, P1, PT, R14, 0x80, RZ ;  /* 0x000000800e0e7810 */ /* 0x000fe20007f3e0ff */
[----:B------:R-:W-:Y:S01]  /*5b40*/  IMAD.WIDE R16, R7, 0x4, R16 ;  /* 0x0000000407107825 */ /* 0x000fe200078e0210 */
[----:B------:R-:W-:Y:S02]  /*5b50*/  ISETP.GE.AND P0, PT, R26, R11, PT ;  /* 0x0000000b1a00720c */ /* 0x000fe40003f06270 */
[----:B------:R-:W-:-:S11]  /*5b60*/  IADD3.X R13, PT, PT, RZ, R13, RZ, P1, !PT ;  /* 0x0000000dff0d7210 */ /* 0x000fd60000ffe4ff */
[----:B------:R-:W-:Y:S05]  /*5b70*/  @!P0 BRA `(.L_x_1499) ;  /* 0xffffffbc008c8947 */ /* 0x000fea000383ffff */
[----:B------:R-:W-:-:S07]  /*5b80*/  IMAD.WIDE R16, R7, 0x10, R8 ;  /* 0x0000001007107825 */ /* 0x000fce00078e0208 */
.L_x_1494:
        /* <DEDUP_REMOVED lines=9> */
.L_x_1502:
[----:B------:R-:W-:Y:S01]  /*5c20*/  ISETP.NE.AND P0, PT, R26, R27, PT ;  /* 0x0000001b1a00720c */ /* 0x000fe20003f05270 */
[----:B------:R-:W0:-:S12]  /*5c30*/  LDC.64 R6, c[0x0][0x3a8] ;  /* 0x0000ea00ff067b82 */ /* 0x000e180000000a00 */
[----:B------:R-:W-:Y:S01]  /*5c40*/  @!P0 LEA R10, R34, R1, 0x3 ;  /* 0x00000001220a8211 */ /* 0x000fe200078e18ff */
[----:B------:R-:W2:Y:S05]  /*5c50*/  @!P0 LDG.E.U16.CONSTANT R9, desc[UR6][R4.64] ;  /* 0x0000000604098981 */ /* 0x000eaa000c1e9500 */
[----:B------:R-:W3:Y:S01]  /*5c60*/  @!P0 LDL.64 R10, [R10+0x8] ;  /* 0x000008000a0a8983 */ /* 0x000ee20000100a00 */
[----:B0-----:R-:W-:-:S03]  /*5c70*/  IMAD.WIDE R2, R7, 0x4, R16 ;  /* 0x0000000407027825 */ /* 0x001fc600078e0210 */
[----:B------:R-:W5:Y:S01]  /*5c80*/  LDG.E.128.CONSTANT R16, desc[UR6][R16.64] ;  /* 0x0000000610107981 */ /* 0x000f62000c1e9d00 */
[----:B------:R-:W0:Y:S01]  /*5c90*/  S2R R21, SR_CTAID.Y ;  /* 0x0000000000157919 */ /* 0x000e220000002600 */
[----:B------:R-:W-:Y:S02]  /*5ca0*/  @!P0 IADD3 R0, PT, PT, R34, 0x1, RZ ;  /* 0x0000000122008810 */ /* 0x000fe40007ffe0ff */
[----:B------:R1:W5:Y:S02]  /*5cb0*/  LDG.E.128.CONSTANT R12, desc[UR6][R2.64] ;  /* 0x00000006020c7981 */ /* 0x000364000c1e9d00 */
[----:B------:R-:W-:Y:S01]  /*5cc0*/  @!P0 MOV R34, R0 ;  /* 0x0000000000228202 */ /* 0x000fe20000000f00 */
[----:B0-----:R-:W-:-:S05]  /*5cd0*/  IMAD R6, R21, -0x3, R6 ;  /* 0xfffffffd15067824 */ /* 0x001fca00078e0206 */
[----:B------:R-:W-:Y:S01]  /*5ce0*/  ISETP.GE.AND P1, PT, R6, 0x1, PT ;  /* 0x000000010600780c */ /* 0x000fe20003f26270 */
[----:B-1----:R-:W-:Y:S01]  /*5cf0*/  IMAD.WIDE R2, R7, 0x4, R2 ;  /* 0x0000000407027825 */ /* 0x002fe200078e0202 */
[----:B--2---:R-:W-:Y:S02]  /*5d00*/  @!P0 IADD3 R27, PT, PT, R9, R26, RZ ;  /* 0x0000001a091b8210 */ /* 0x004fe40007ffe0ff */
[----:B---3--:R-:W-:Y:S02]  /*5d10*/  @!P0 PRMT R25, R10, 0x7610, R25 ;  /* 0x000076100a198816 */ /* 0x008fe40000000019 */
[----:B------:R-:W-:Y:S02]  /*5d20*/  @!P0 PRMT R24, R11, 0x7610, R24 ;  /* 0x000076100b188816 */ /* 0x000fe40000000018 */
[----:B------:R-:W-:Y:S02]  /*5d30*/  @!P0 PRMT R25, R25, 0x7610, R10 ;  /* 0x0000761019198816 */ /* 0x000fe4000000000a */
[----:B------:R-:W-:-:S03]  /*5d40*/  @!P0 PRMT R24, R24, 0x7610, R11 ;  /* 0x0000761018188816 */ /* 0x000fc6000000000b */
[----:B------:R-:W-:Y:S05]  /*5d50*/  @!P1 BRA `(.L_x_1501) ;  /* 0x0000001c002c9947 */ /* 0x000fea0003800000 */
[----:B------:R-:W2:Y:S01]  /*5d60*/  LDG.E.128.CONSTANT R8, desc[UR6][R2.64] ;  /* 0x0000000602087981 */ /* 0x000ea2000c1e9d00 */
[----:B-----5:R-:W-:Y:S01]  /*5d70*/  SHF.R.U32.HI R20, RZ, 0xf, R16 ;  /* 0x0000000fff147819 */ /* 0x020fe20000011610 */
[----:B------:R-:W-:Y:S01]  /*5d80*/  HFMA2 R42, -RZ, RZ, 0, 0.125 ;  /* 0x00003000ff2a7431 */ /* 0x000fe200000001ff */
[----:B------:R-:W-:Y:S02]  /*5d90*/  SHF.R.U32.HI R39, RZ, 0xf, R19 ;  /* 0x0000000fff277819 */ /* 0x000fe40000011613 */
[--C-:B------:R-:W-:Y:S02]  /*5da0*/  SHF.R.U32.HI R21, RZ, 0xf, R17.reuse ;  /* 0x0000000fff157819 */ /* 0x100fe40000011611 */
[C---:B------:R-:W-:Y:S02]  /*5db0*/  LOP3.LUT R36, R17.reuse, 0x380038, RZ, 0xc0, !PT ;  /* 0x0038003811247812 */ /* 0x040fe400078ec0ff */
        /* <DEDUP_REMOVED lines=8> */
[----:B------:R-:W-:Y:S02]  /*5e40*/  LOP3.LUT R83, R19, 0x70007, RZ, 0xc0, !PT ;  /* 0x0007000713537812 */ /* 0x000fe400078ec0ff */
[--C-:B------:R-:W-:Y:S02]  /*5e50*/  SHF.R.U32.HI R23, RZ, 0xe, R14.reuse ;  /* 0x0000000eff177819 */ /* 0x100fe4000001160e */
[C---:B------:R-:W-:Y:S02]  /*5e60*/  LOP3.LUT R19, R14.reuse, 0x380038, RZ, 0xc0, !PT ;  /* 0x003800380e137812 */ /* 0x040fe400078ec0ff */
[----:B------:R-:W-:Y:S02]  /*5e70*/  SHF.R.U32.HI R86, RZ, 0x6, R14 ;  /* 0x00000006ff567819 */ /* 0x000fe4000001160e */
[----:B------:R-:W-:Y:S02]  /*5e80*/  LOP3.LUT R78, R14, 0x70007, RZ, 0xc0, !PT ;  /* 0x000700070e4e7812 */ /* 0x000fe400078ec0ff */
[----:B------:R-:W-:-:S02]  /*5e90*/  LOP3.LUT R14, R20, 0x20002, R17, 0xf8, !PT ;  /* 0x00020002140e7812 */ /* 0x000fc400078ef811 */
[----:B------:R-:W-:Y:S02]  /*5ea0*/  LOP3.LUT R17, R39, 0x20002, R44, 0xf8, !PT ;  /* 0x0002000227117812 */ /* 0x000fe400078ef82c */
[C---:B------:R-:W-:Y:S02]  /*5eb0*/  LOP3.LUT R0, R16.reuse, 0x380038, RZ, 0xc0, !PT ;  /* 0x0038003810007812 */ /* 0x040fe400078ec0ff */
[----:B------:R-:W-:Y:S02]  /*5ec0*/  SHF.R.U32.HI R69, RZ, 0x6, R16 ;  /* 0x00000006ff457819 */ /* 0x000fe40000011610 */
[----:B------:R-:W-:Y:S02]  /*5ed0*/  LOP3.LUT R79, R16, 0x70007, RZ, 0xc0, !PT ;  /* 0x00070007104f7812 */ /* 0x000fe400078ec0ff */
[----:B------:R-:W-:Y:S02]  /*5ee0*/  LOP3.LUT R38, R18, 0x380038, RZ, 0xc0, !PT ;  /* 0x0038003812267812 */ /* 0x000fe400078ec0ff */
[----:B------:R-:W-:-:S02]  /*5ef0*/  LOP3.LUT R16, R12, 0x380038, RZ, 0xc0, !PT ;  /* 0x003800380c107812 */ /* 0x000fc400078ec0ff */
[--C-:B------:R-:W-:Y:S02]  /*5f00*/  SHF.R.U32.HI R73, RZ, 0x6, R18.reuse ;  /* 0x00000006ff497819 */ /* 0x100fe40000011612 */
[----:B------:R-:W-:Y:S02]  /*5f10*/  SHF.R.U32.HI R22, RZ, 0xf, R18 ;  /* 0x0000000fff167819 */ /* 0x000fe40000011612 */
        /* <DEDUP_REMOVED lines=8> */
[----:B------:R-:W-:Y:S02]  /*5fa0*/  LOP3.LUT R74, R12, 0x70007, RZ, 0xc0, !PT ;  /* 0x000700070c4a7812 */ /* 0x000fe400078ec0ff */
[----:B------:R-:W-:Y:S02]  /*5fb0*/  LOP3.LUT R22, R22, 0x10001, RZ, 0xc0, !PT ;  /* 0x0001000116167812 */ /* 0x000fe400078ec0ff */
[----:B------:R-:W-:Y:S02]  /*5fc0*/  SHF.R.U32.HI R12, RZ, 0xe, R13 ;  /* 0x0000000eff0c7819 */ /* 0x000fe4000001160d */
[----:B------:R-:W-:Y:S02]  /*5fd0*/  LOP3.LUT R21, R21, 0x10001, RZ, 0xc0, !PT ;  /* 0x0001000115157812 */ /* 0x000fe400078ec0ff */
[----:B------:R-:W-:-:S02]  /*5fe0*/  LOP3.LUT R65, R18, 0x64006400, RZ, 0xfc, !PT ;  /* 0x6400640012417812 */ /* 0x000fc400078efcff */
[----:B------:R-:W-:Y:S02]  /*5ff0*/  LOP3.LUT R18, R86, 0x380038, RZ, 0xc0, !PT ;  /* 0x0038003856127812 */ /* 0x000fe400078ec0ff */
[----:B------:R-:W-:Y:S01]  /*6000*/  SHF.R.U32.HI R84, RZ, 0x6, R13 ;  /* 0x00000006ff547819 */ /* 0x000fe2000001160d */
[----:B------:R-:W-:Y:S01]  /*6010*/  HFMA2 R65, R65, R42.H0_H0, -132, -132 ;  /* 0xd820d82041417431 */ /* 0x000fe2000004002a */
[----:B------:R-:W-:Y:S02]  /*6020*/  LOP3.LUT R76, R13, 0x70007, RZ, 0xc0, !PT ;  /* 0x000700070d4c7812 */ /* 0x000fe400078ec0ff */
[C---:B------:R-:W-:Y:S02]  /*6030*/  LOP3.LUT R43, R15.reuse, 0x380038, RZ, 0xc0, !PT ;  /* 0x003800380f2b7812 */ /* 0x040fe400078ec0ff */
[----:B------:R-:W-:Y:S02]  /*6040*/  SHF.R.U32.HI R88, RZ, 0x6, R15 ;  /* 0x00000006ff587819 */ /* 0x000fe4000001160f */
[----:B------:R-:W-:-:S02]  /*6050*/  LOP3.LUT R80, R15, 0x70007, RZ, 0xc0, !PT ;  /* 0x000700070f507812 */ /* 0x000fc400078ec0ff */
[----:B------:R-:W-:Y:S02]  /*6060*/  LOP3.LUT R40, R22, 0x20002, R23, 0xf8, !PT ;  /* 0x0002000216287812 */ /* 0x000fe400078ef817 */
[----:B------:R-:W-:Y:S02]  /*6070*/  LOP3.LUT R13, R21, 0x20002, R12, 0xf8, !PT ;  /* 0x00020002150d7812 */ /* 0x000fe400078ef80c */
[----:B------:R-:W-:Y:S02]  /*6080*/  LOP3.LUT R55, R18, 0x64006400, RZ, 0xfc, !PT ;  /* 0x6400640012377812 */ /* 0x000fe400078efcff */
[----:B------:R-:W-:Y:S02]  /*6090*/  LOP3.LUT R41, R41, 0x64006400, RZ, 0xfc, !PT ;  /* 0x6400640029297812 */ /* 0x000fe400078efcff */
[----:B------:R-:W-:Y:S01]  /*60a0*/  MOV R37, 0x2400 ;  /* 0x0000240000257802 */ /* 0x000fe20000000f00 */
[-C--:B------:R-:W-:Y:S01]  /*60b0*/  HFMA2 R55, R55, R42.reuse.H0_H0, -132, -132 ;  /* 0xd820d82037377431 */ /* 0x080fe2000004002a */
[----:B------:R-:W-:Y:S01]  /*60c0*/  LOP3.LUT R43, R43, 0x64006400, RZ, 0xfc, !PT ;  /* 0x640064002b2b7812 */ /* 0x000fe200078efcff */
[----:B------:R-:W-:Y:S01]  /*60d0*/  HFMA2 R66, R41, R42.H0_H0, -132, -132 ;  /* 0xd820d82029427431 */ /* 0x000fe2000004002a */
[----:B------:R-:W-:-:S02]  /*60e0*/  LOP3.LUT R79, R79, 0x64006400, RZ, 0xfc, !PT ;  /* 0x640064004f4f7812 */ /* 0x000fc400078efcff */
[----:B------:R-:W-:Y:S01]  /*60f0*/  LOP3.LUT R77, R77, 0x64006400, RZ, 0xfc, !PT ;  /* 0x640064004d4d7812 */ /* 0x000fe200078efcff */
[----:B------:R-:W-:Y:S01]  /*6100*/  HFMA2 R61, R43, R42.H0_H0, -132, -132 ;  /* 0xd820d8202b3d7431 */ /* 0x000fe2000004002a */
[----:B------:R-:W-:Y:S02]  /*6110*/  LOP3.LUT R83, R83, 0x64006400, RZ, 0xfc, !PT ;  /* 0x6400640053537812 */ /* 0x000fe400078efcff */
[----:B------:R-:W-:Y:S02]  /*6120*/  LOP3.LUT R76, R76, 0x64006400, RZ, 0xfc, !PT ;  /* 0x640064004c4c7812 */ /* 0x000fe400078efcff */
[----:B------:R-:W-:Y:S02]  /*6130*/  LOP3.LUT R74, R74, 0x64006400, RZ, 0xfc, !PT ;  /* 0x640064004a4a7812 */ /* 0x000fe400078efcff */
[----:B------:R-:W-:Y:S02]  /*6140*/  ISETP.NE.AND P0, PT, R6, 0x1, PT ;  /* 0x000000010600780c */ /* 0x000fe40003f05270 */
[----:B--2---:R-:W-:-:S02]  /*6150*/  SHF.R.U32.HI R90, RZ, 0xd, R11 ;  /* 0x0000000dff5a7819 */ /* 0x004fc4000001160b */
[----:B------:R-:W-:Y:S02]  /*6160*/  LOP3.LUT R44, R11, 0x380038, RZ, 0xc0, !PT ;  /* 0x003800380b2c7812 */ /* 0x000fe400078ec0ff */
[----:B------:R-:W-:Y:S02]  /*6170*/  LOP3.LUT R90, R17, 0x40004, R90, 0xf8, !PT ;  /* 0x00040004115a7812 */ /* 0x000fe400078ef85a */
        /* <DEDUP_REMOVED lines=9> */
[--C-:B------:R-:W-:Y:S01]  /*6210*/  SHF.R.U32.HI R22, RZ, 0xd, R9.reuse ;  /* 0x0000000dff167819 */ /* 0x100fe20000011609 */
[-C--:B------:R-:W-:Y:S01]  /*6220*/  HFMA2 R60, R17, R42.reuse.H0_H0, -132, -132 ;  /* 0xd820d820113c7431 */ /* 0x080fe2000004002a */
[C---:B------:R-:W-:Y:S01]  /*6230*/  LOP3.LUT R15, R9.reuse, 0x380038, RZ, 0xc0, !PT ;  /* 0x00380038090f7812 */ /* 0x040fe200078ec0ff */
[----:B------:R-:W-:Y:S01]  /*6240*/  HFMA2 R58, R19, R42.H0_H0, -132, -132 ;  /* 0xd820d820133a7431 */ /* 0x000fe2000004002a */
[----:B------:R-:W-:Y:S01]  /*6250*/  SHF.R.U32.HI R92, RZ, 0x6, R9 ;  /* 0x00000006ff5c7819 */ /* 0x000fe20000011609 */
[----:B------:R-:W0:Y:S01]  /*6260*/  LDS.128 R16, [UR4+-0xa0] ;  /* 0xffff6004ff107984 */ /* 0x000e220008000c00 */
[----:B------:R-:W-:-:S02]  /*6270*/  LOP3.LUT R87, R9, 0x70007, RZ, 0xc0, !PT ;  /* 0x0007000709577812 */ /* 0x000fc400078ec0ff */
[--C-:B------:R-:W-:Y:S02]  /*6280*/  SHF.R.U32.HI R23, RZ, 0xd, R10.reuse ;  /* 0x0000000dff177819 */ /* 0x100fe4000001160a */
[C---:B------:R-:W-:Y:S02]  /*6290*/  LOP3.LUT R39, R10.reuse, 0x380038, RZ, 0xc0, !PT ;  /* 0x003800380a277812 */ /* 0x040fe400078ec0ff */
[----:B------:R-:W-:Y:S02]  /*62a0*/  SHF.R.U32.HI R93, RZ, 0x6, R10 ;  /* 0x00000006ff5d7819 */ /* 0x000fe4000001160a */
[----:B------:R-:W-:Y:S02]  /*62b0*/  LOP3.LUT R89, R10, 0x70007, RZ, 0xc0, !PT ;  /* 0x000700070a597812 */ /* 0x000fe400078ec0ff */
[----:B------:R-:W-:Y:S02]  /*62c0*/  LOP3.LUT R9, R0, 0x64006400, RZ, 0xfc, !PT ;  /* 0x6400640000097812 */ /* 0x000fe400078efcff */
[----:B------:R-:W-:-:S02]  /*62d0*/  LOP3.LUT R10, R71, 0x380038, RZ, 0xc0, !PT ;  /* 0x00380038470a7812 */ /* 0x000fc400078ec0ff */
[----:B------:R-:W-:Y:S01]  /*62e0*/  LOP3.LUT R0, R69, 0x380038, RZ, 0xc0, !PT ;  /* 0x0038003845007812 */ /* 0x000fe200078ec0ff */
[----:B------:R-:W-:Y:S01]  /*62f0*/  HFMA2 R72, R9, R42.H0_H0, -132, -132 ;  /* 0xd820d82009487431 */ /* 0x000fe2000004002a */
[--C-:B------:R-:W-:Y:S02]  /*6300*/  SHF.R.U32.HI R21, RZ, 0xd, R8.reuse ;  /* 0x0000000dff157819 */ /* 0x100fe40000011608 */
[C---:B------:R-:W-:Y:S02]  /*6310*/  LOP3.LUT R12, R8.reuse, 0x380038, RZ, 0xc0, !PT ;  /* 0x00380038080c7812 */ /* 0x040fe400078ec0ff */
[----:B------:R-:W-:Y:S02]  /*6320*/  SHF.R.U32.HI R20, RZ, 0x6, R8 ;  /* 0x00000006ff147819 */ /* 0x000fe40000011608 */
[----:B------:R-:W-:Y:S02]  /*6330*/  LOP3.LUT R85, R8, 0x70007, RZ, 0xc0, !PT ;  /* 0x0007000708557812 */ /* 0x000fe400078ec0ff */
[----:B------:R-:W-:-:S02]  /*6340*/  LOP3.LUT R22, R13, 0x40004, R22, 0xf8, !PT ;  /* 0x000400040d167812 */ /* 0x000fc400078ef816 */
        /* <DEDUP_REMOVED lines=45> */
[----:B------:R-:W-:Y:S01]  /*6620*/  HFMA2 R36, R36, R37.H0_H0, -20, -20 ;  /* 0xcd00cd0024247431 */ /* 0x000fe20000040025 */
[----:B------:R-:W-:-:S02]  /*6630*/  LOP3.LUT R38, R11, 0x64006400, RZ, 0xfc, !PT ;  /* 0x640064000b267812 */ /* 0x000fc400078efcff */
[----:B------:R-:W-:Y:S01]  /*6640*/  LOP3.LUT R9, R20, 0x1c001c0, RZ, 0xc0, !PT ;  /* 0x01c001c014097812 */ /* 0x000fe200078ec0ff */
[-C--:B------:R-:W-:Y:S01]  /*6650*/  HFMA2 R49, R10, R37.reuse.H0_H0, -20, -20 ;  /* 0xcd00cd000a317431 */ /* 0x080fe20000040025 */
[----:B------:R-:W-:Y:S01]  /*6660*/  LOP3.LUT R11, R92, 0x1c001c0, RZ, 0xc0, !PT ;  /* 0x01c001c05c0b7812 */ /* 0x000fe200078ec0ff */
[-C--:B------:R-:W-:Y:S01]  /*6670*/  HFMA2 R38, R38, R37.reuse.H0_H0, -20, -20 ;  /* 0xcd00cd0026267431 */ /* 0x080fe20000040025 */
[----:B------:R-:W-:Y:S02]  /*6680*/  LOP3.LUT R12, R13, 0x64006400, RZ, 0xfc, !PT ;  /* 0x640064000d0c7812 */ /* 0x000fe400078efcff */
[----:B------:R-:W-:Y:S01]  /*6690*/  LOP3.LUT R23, R40, 0x40004, R23, 0xf8, !PT ;  /* 0x0004000428177812 */ /* 0x000fe200078ef817 */
        /* <DEDUP_REMOVED lines=26> */
[-C--:B0-----:R-:W-:Y:S01]  /*6840*/  HFMA2 R14, R81, R16.reuse, RZ ;  /* 0x00000010510e7231 */ /* 0x081fe200000000ff */
[----:B------:R-:W-:Y:S01]  /*6850*/  LOP3.LUT R69, R69, 0x70007, RZ, 0xc0, !PT ;  /* 0x0007000745457812 */ /* 0x000fe200078ec0ff */
[-C--:B------:R-:W-:Y:S01]  /*6860*/  HFMA2 R73, R77, R16.reuse, RZ ;  /* 0x000000104d497231 */ /* 0x080fe200000000ff */
[----:B------:R-:W-:Y:S01]  /*6870*/  LOP3.LUT R71, R71, 0x64006400, RZ, 0xfc, !PT ;  /* 0x6400640047477812 */ /* 0x000fe200078efcff */
[----:B------:R-:W-:Y:S01]  /*6880*/  HFMA2 R15, R79, R16, RZ.H0_H0 ;  /* 0x000000104f0f7231 */ /* 0x000fe200000400ff */
[----:B------:R-:W-:Y:S02]  /*6890*/  LOP3.LUT R69, R69, 0x64006400, RZ, 0xfc, !PT ;  /* 0x6400640045457812 */ /* 0x000fe400078efcff */
[----:B------:R-:W-:Y:S01]  /*68a0*/  LOP3.LUT R13, R75, 0x70007, RZ, 0xc0, !PT ;  /* 0x000700074b0d7812 */ /* 0x000fe200078ec0ff */
[----:B------:R-:W-:Y:S02]  /*68b0*/  HADD2 R75, R83, -1028, -1028 ;  /* 0xe404e404534b7430 */ /* 0x000fe40000000000 */
[----:B------:R-:W-:-:S02]  /*68c0*/  HFMA2 R14, R72, R17, R14 ;  /* 0x00000011480e7231 */ /* 0x000fc4000000000e */
[----:B------:R-:W-:Y:S02]  /*68d0*/  HADD2 R83, R69, -1028, -1028 ;  /* 0xe404e40445537430 */ /* 0x000fe40000000000 */
[-C--:B------:R-:W-:Y:S02]  /*68e0*/  HFMA2 R95, R68, R17.reuse, R73 ;  /* 0x00000011445f7231 */ /* 0x080fe40000000049 */
        /* <DEDUP_REMOVED lines=40> */
[-C--:B------:R-:W-:Y:S02]  /*6b70*/  HFMA2 R96, R65, R10.reuse, R8 ;  /* 0x0000000a41607231 */ /* 0x080fe40000000008 */
[-C--:B------:R-:W-:Y:S01]  /*6b80*/  HFMA2 R95, R67, R10.reuse, R18 ;  /* 0x0000000a435f7231 */ /* 0x080fe20000000012 */
[----:B------:R-:W-:Y:S01]  /*6b90*/  LOP3.LUT R8, R86, 0x64006400, RZ, 0xfc, !PT ;  /* 0x6400640056087812 */ /* 0x000fe200078efcff */
[----:B------:R-:W-:-:S02]  /*6ba0*/  HFMA2 R97, R63, R10, R16 ;  /* 0x0000000a3f617231 */ /* 0x000fc40000000010 */
        /* <DEDUP_REMOVED lines=13> */
[----:B------:R-:W-:Y:S01]  /*6c80*/  HADD2 R89, R87, -1028, -1028 ;  /* 0xe404e40457597430 */ /* 0x000fe20000000000 */
[----:B------:R-:W-:Y:S01]  /*6c90*/  LOP3.LUT R93, R93, 0x64006400, RZ, 0xfc, !PT ;  /* 0x640064005d5d7812 */ /* 0x000fe200078efcff */
[----:B------:R-:W-:Y:S02]  /*6ca0*/  HADD2 R87, R8, -1028, -1028 ;  /* 0xe404e40408577430 */ /* 0x000fe40000000000 */
[----:B0-----:R-:W-:Y:S02]  /*6cb0*/  HFMA2 R95, R59, R12, R95 ;  /* 0x0000000c3b5f7231 */ /* 0x001fe4000000005f */
[-C--:B------:R-:W-:Y:S01]  /*6cc0*/  HFMA2 R96, R86, R11.reuse, R96 ;  /* 0x0000000b56607231 */ /* 0x080fe20000000060 */
[----:B------:R-:W-:Y:S01]  /*6cd0*/  LOP3.LUT R92, R92, 0x70007, RZ, 0xc0, !PT ;  /* 0x000700075c5c7812 */ /* 0x000fe200078ec0ff */
[----:B------:R-:W-:-:S02]  /*6ce0*/  HFMA2 R10, R82, R11, R10 ;  /* 0x0000000b520a7231 */ /* 0x000fc4000000000a */
[-C--:B------:R-:W-:Y:S02]  /*6cf0*/  HFMA2 R97, R55, R12.reuse, R97 ;  /* 0x0000000c37617231 */ /* 0x080fe40000000061 */
[-C--:B------:R-:W-:Y:S01]  /*6d00*/  HFMA2 R96, R57, R12.reuse, R96 ;  /* 0x0000000c39607231 */ /* 0x080fe20000000060 */
[----:B------:R-:W-:Y:S01]  /*6d10*/  LOP3.LUT R92, R92, 0x64006400, RZ, 0xfc, !PT ;  /* 0x640064005c5c7812 */ /* 0x000fe200078efcff */
[----:B------:R-:W-:Y:S02]  /*6d20*/  HFMA2 R10, R53, R12, R10 ;  /* 0x0000000c350a7231 */ /* 0x000fe4000000000a */
[-C--:B------:R-:W-:Y:S02]  /*6d30*/  HFMA2 R95, R40, R13.reuse, R95 ;  /* 0x0000000d285f7231 */ /* 0x080fe4000000005f */
[-C--:B------:R-:W-:Y:S01]  /*6d40*/  HFMA2 R96, R38, R13.reuse, R96 ;  /* 0x0000000d26607231 */ /* 0x080fe20000000060 */
[----:B------:R-:W-:Y:S01]  /*6d50*/  LOP3.LUT R94, R94, 0x70007, RZ, 0xc0, !PT ;  /* 0x000700075e5e7812 */ /* 0x000fe200078ec0ff */
[----:B------:R-:W-:-:S02]  /*6d60*/  HFMA2 R10, R0, R13, R10 ;  /* 0x0000000d000a7231 */ /* 0x000fc4000000000a */
[----:B------:R-:W-:Y:S02]  /*6d70*/  HFMA2 R97, R36, R13, R97 ;  /* 0x0000000d24617231 */ /* 0x000fe40000000061 */
[----:B------:R-:W-:Y:S01]  /*6d80*/  HADD2 R85, R9, -1028, -1028 ;  /* 0xe404e40409557430 */ /* 0x000fe20000000000 */
[----:B------:R-:W-:Y:S01]  /*6d90*/  LOP3.LUT R94, R94, 0x64006400, RZ, 0xfc, !PT ;  /* 0x640064005e5e7812 */ /* 0x000fe200078efcff */
[----:B------:R-:W-:Y:S02]  /*6da0*/  HADD2 R99, R20, -1028, -1028 ;  /* 0xe404e40414637430 */ /* 0x000fe40000000000 */
[-C--:B------:R-:W-:Y:S02]  /*6db0*/  HFMA2 R95, R91, R14.reuse, R95 ;  /* 0x0000000e5b5f7231 */ /* 0x080fe4000000005f */
[-C--:B------:R-:W-:Y:S01]  /*6dc0*/  HFMA2 R96, R89, R14.reuse, R96 ;  /* 0x0000000e59607231 */ /* 0x080fe20000000060 */
[----:B------:R-:W-:Y:S01]  /*6dd0*/  LOP3.LUT R21, R21, 0x64006400, RZ, 0xfc, !PT ;  /* 0x6400640015157812 */ /* 0x000fe200078efcff */
[----:B------:R-:W-:-:S02]  /*6de0*/  HFMA2 R10, R85, R14, R10 ;  /* 0x0000000e550a7231 */ /* 0x000fc4000000000a */
[----:B------:R-:W-:Y:S02]  /*6df0*/  HFMA2 R97, R87, R14, R97 ;  /* 0x0000000e57617231 */ /* 0x000fe40000000061 */
[-C--:B------:R-:W-:Y:S01]  /*6e00*/  HFMA2 R96, R54, R15.reuse, R96 ;  /* 0x0000000f36607231 */ /* 0x080fe20000000060 */
[----:B------:R-:W-:Y:S01]  /*6e10*/  LOP3.LUT R23, R23, 0x64006400, RZ, 0xfc, !PT ;  /* 0x6400640017177812 */ /* 0x000fe200078efcff */
[-C--:B------:R-:W-:Y:S02]  /*6e20*/  HFMA2 R8, R56, R15.reuse, R95 ;  /* 0x0000000f38087231 */ /* 0x080fe4000000005f */
[----:B------:R-:W-:Y:S01]  /*6e30*/  HADD2 R95, R93, -1028, -1028 ;  /* 0xe404e4045d5f7430 */ /* 0x000fe20000000000 */
[----:B------:R-:W-:Y:S01]  /*6e40*/  LOP3.LUT R22, R22, 0x64006400, RZ, 0xfc, !PT ;  /* 0x6400640016167812 */ /* 0x000fe200078efcff */
[----:B------:R-:W-:Y:S02]  /*6e50*/  HADD2 R93, R94, -1028, -1028 ;  /* 0xe404e4045e5d7430 */ /* 0x000fe40000000000 */
[----:B------:R-:W-:-:S02]  /*6e60*/  HFMA2 R9, R52, R15, R97 ;  /* 0x0000000f34097231 */ /* 0x000fc40000000061 */
[----:B------:R-:W-:Y:S02]  /*6e70*/  HFMA2 R15, R50, R15, R10 ;  /* 0x0000000f320f7231 */ /* 0x000fe4000000000a */
[----:B------:R-:W-:Y:S02]  /*6e80*/  HADD2 R97, R92, -1028, -1028 ;  /* 0xe404e4045c617430 */ /* 0x000fe40000000000 */
[-C--:B-1----:R-:W-:Y:S02]  /*6e90*/  HFMA2 R8, R99, R16.reuse, R8 ;  /* 0x0000001063087231 */ /* 0x082fe40000000008 */
[-C--:B------:R-:W-:Y:S02]  /*6ea0*/  HFMA2 R15, R93, R16.reuse, R15 ;  /* 0x000000105d0f7231 */ /* 0x080fe4000000000f */
[-C--:B------:R-:W-:Y:S02]  /*6eb0*/  HFMA2 R96, R97, R16.reuse, R96 ;  /* 0x0000001061607231 */ /* 0x080fe40000000060 */
[----:B------:R-:W-:-:S02]  /*6ec0*/  HFMA2 R10, R95, R16, R9 ;  /* 0x000000105f0a7231 */ /* 0x000fc40000000009 */
[----:B------:R-:W-:Y:S02]  /*6ed0*/  HADD2 R94, R23, -1028, -1028 ;  /* 0xe404e404175e7430 */ /* 0x000fe40000000000 */
[-C--:B------:R-:W-:Y:S02]  /*6ee0*/  HFMA2 R15, R42, R17.reuse, R15 ;  /* 0x000000112a0f7231 */ /* 0x080fe4000000000f */
[-C--:B------:R-:W-:Y:S02]  /*6ef0*/  HFMA2 R9, R48, R17.reuse, R8 ;  /* 0x0000001130097231 */ /* 0x080fe40000000008 */
[-C--:B------:R-:W-:Y:S01]  /*6f00*/  HFMA2 R8, R46, R17.reuse, R96 ;  /* 0x000000112e087231 */ /* 0x080fe20000000060 */
[----:B------:R-:W-:Y:S01]  /*6f10*/  LOP3.LUT R96, R90, 0x64006400, RZ, 0xfc, !PT ;  /* 0x640064005a607812 */ /* 0x000fe200078efcff */
[----:B------:R-:W-:Y:S02]  /*6f20*/  HADD2 R90, R21, -1028, -1028 ;  /* 0xe404e404155a7430 */ /* 0x000fe40000000000 */
[----:B------:R-:W-:-:S02]  /*6f30*/  HFMA2 R10, R44, R17, R10 ;  /* 0x000000112c0a7231 */ /* 0x000fc4000000000a */
[-C--:B------:R-:W-:Y:S02]  /*6f40*/  HFMA2 R8, R41, R18.reuse, R8 ;  /* 0x0000001229087231 */ /* 0x080fe40000000008 */
[----:B------:R-:W-:Y:S02]  /*6f50*/  HADD2 R92, R22, -1028, -1028 ;  /* 0xe404e404165c7430 */ /* 0x000fe40000000000 */
[-C--:B------:R-:W-:Y:S02]  /*6f60*/  HFMA2 R9, R43, R18.reuse, R9 ;  /* 0x000000122b097231 */ /* 0x080fe40000000009 */
[-C--:B------:R-:W-:Y:S02]  /*6f70*/  HFMA2 R15, R37, R18.reuse, R15 ;  /* 0x00000012250f7231 */ /* 0x080fe4000000000f */
[----:B------:R-:W-:Y:S02]  /*6f80*/  HADD2 R96, R96, -1028, -1028 ;  /* 0xe404e40460607430 */ /* 0x000fe40000000000 */
[----:B------:R-:W-:-:S02]  /*6f90*/  HFMA2 R10, R39, R18, R10 ;  /* 0x00000012270a7231 */ /* 0x000fc4000000000a */
[-C--:B------:R-:W-:Y:S02]  /*6fa0*/  HFMA2 R8, R92, R19.reuse, R8 ;  /* 0x000000135c087231 */ /* 0x080fe40000000008 */
[-C--:B------:R-:W-:Y:S02]  /*6fb0*/  HFMA2 R15, R96, R19.reuse, R15 ;  /* 0x00000013600f7231 */ /* 0x080fe4000000000f */
[-C--:B------:R-:W-:Y:S02]  /*6fc0*/  HFMA2 R9, R90, R19.reuse, R9 ;  /* 0x000000135a097231 */ /* 0x080fe40000000009 */
[----:B------:R-:W-:Y:S02]  /*6fd0*/  HADD2 R8, R8.H0_H0, R8.H1_H1 ;  /* 0x3000000808087230 */ /* 0x000fe40000000800 */
[----:B------:R-:W-:Y:S02]  /*6fe0*/  HADD2 R15, R15.H0_H0, R15.H1_H1 ;  /* 0x3000000f0f0f7230 */ /* 0x000fe40000000800 */
        /* <DEDUP_REMOVED lines=11> */
[----:B------:R-:W2:Y:S01]  /*70a0*/  LDS.128 R16, [UR4] ;  /* 0x00000004ff107984 */ /* 0x000ea20008000c00 */
        /* <DEDUP_REMOVED lines=25> */
[----:B--2---:R-:W-:Y:S02]  /*7240*/  HFMA2 R98, R57, R16, R98 ;  /* 0x0000001039627231 */ /* 0x004fe40000000062 */
        /* <DEDUP_REMOVED lines=8> */
[----:B------:R-:W-:Y:S02]  /*72d0*/  HFMA2 R100, R63, R14, R100 ;  /* 0x0000000e3f647231 */ /* 0x000fe40000000064 */
[----:B0-----:R-:W-:-:S02]  /*72e0*/  HFMA2 R98, R97, R20, R98 ;  /* 0x0000001461627231 */ /* 0x001fc40000000062 */
[-C--:B------:R-:W-:Y:S02]  /*72f0*/  HFMA2 R8, R88, R15.reuse, R8 ;  /* 0x0000000f58087231 */ /* 0x080fe40000000008 */
[----:B------:R-:W-:Y:S02]  /*7300*/  HFMA2 R100, R84, R15, R100 ;  /* 0x0000000f54647231 */ /* 0x000fe40000000064 */
[----:B------:R-:W-:-:S04]  /*7310*/  HFMA2 R98, R46, R21, R98 ;  /* 0x000000152e627231 */ /* 0x000fc80000000062 */
        /* <DEDUP_REMOVED lines=67> */
[----:B------:R-:W-:Y:S02]  /*7750*/  HFMA2 R77, R76, R13, R77 ;  /* 0x0000000d4c4d7231 */ /* 0x000fe4000000004d */
[----:B------:R-:W-:Y:S02]  /*7760*/  HFMA2 R79, R54, R19, R79 ;  /* 0x00000013364f7231 */ /* 0x000fe4000000004f */
[----:B------:R-:W-:-:S02]  /*7770*/  HFMA2 R81, R67, R14, R81 ;  /* 0x0000000e43517231 */ /* 0x000fc40000000051 */
[----:B---3--:R-:W-:Y:S02]  /*7780*/  HFMA2 R79, R97, R20, R79 ;  /* 0x00000014614f7231 */ /* 0x008fe4000000004f */
        /* <DEDUP_REMOVED lines=30> */
[----:B------:R-:W-:Y:S02]  /*7970*/  HADD2 R48, R48.H0_H0, R48.H1_H1 ;  /* 0x3000003030307230 */ /* 0x000fe40000000800 */
        /* <DEDUP_REMOVED lines=9> */
.L_x_1501:
[----:B------:R-:W-:Y:S01]  /*7a10*/  IADD3 R26, PT, PT, R26, 0x20, RZ ;  /* 0x000000201a1a7810 */ /* 0x000fe20007ffe0ff */
[----:B------:R-:W-:Y:S01]  /*7a20*/  UIADD3 UR4, UPT, UPT, UR4, 0x40, URZ ;  /* 0x0000004004047890 */ /* 0x000fe2000fffe0ff */
[----:B------:R-:W-:Y:S01]  /*7a30*/  IADD3 R4, P1, PT, R4, 0x80, RZ ;  /* 0x0000008004047810 */ /* 0x000fe20007f3e0ff */
[----:B-----5:R-:W-:Y:S01]  /*7a40*/  IMAD.WIDE R16, R7, 0x4, R2 ;  /* 0x0000000407107825 */ /* 0x020fe200078e0202 */
[----:B------:R-:W-:Y:S02]  /*7a50*/  ISETP.GE.AND P0, PT, R26, R35, PT ;  /* 0x000000231a00720c */ /* 0x000fe40003f06270 */
[----:B------:R-:W-:-:S11]  /*7a60*/  IADD3.X R5, PT, PT, RZ, R5, RZ, P1, !PT ;  /* 0x00000005ff057210 */ /* 0x000fd60000ffe4ff */
[----:B------:R-:W-:Y:S05]  /*7a70*/  @!P0 BRA `(.L_x_1502) ;  /* 0xffffffe000688947 */ /* 0x000fea000383ffff */
.L_x_1500:
        /* <DEDUP_REMOVED lines=18> */
.L_x_1506:
[----:B------:R-:W0:Y:S02]  /*7ba0*/  LDS R2, [R0] ;  /* 0x0000000000027984 */ /* 0x000e240000000800 */
[----:B0-----:R-:W-:-:S05]  /*7bb0*/  HADD2 R3, R2, R33 ;  /* 0x0000002102037230 */ /* 0x001fca0000000000 */
[----:B------:R-:W0:Y:S02]  /*7bc0*/  ATOMS.CAST.SPIN P0, [R0], R2, R3 ;  /* 0x000000020000758d */ /* 0x000e240001800003 */
[----:B0-----:R-:W-:Y:S05]  /*7bd0*/  @!P0 BRA `(.L_x_1506) ;  /* 0xfffffffc00f08947 */ /* 0x001fea000383ffff */
[----:B------:R-:W-:Y:S05]  /*7be0*/  BRA `(.L_x_1504) ;  /* 0x00000000000c7947 */ /* 0x000fea0003800000 */
.L_x_1505:
[----:B------:R-:W2:Y:S02]  /*7bf0*/  LD.E R0, desc[UR6][R4.64] ;  /* 0x0000000604007980 */ /* 0x000ea4000c101900 */
[----:B--2---:R-:W-:-:S05]  /*7c00*/  IADD3 R3, PT, PT, R33, R0, RZ ;  /* 0x0000000021037210 */ /* 0x004fca0007ffe0ff */
[----:B------:R0:W-:Y:S02]  /*7c10*/  ST.E desc[UR6][R4.64], R3 ;  /* 0x0000000304007985 */ /* 0x0001e4000c101906 */
.L_x_1504:
[----:B------:R-:W-:Y:S05]  /*7c20*/  BSYNC.RECONVERGENT B0 ;  /* 0x0000000000007941 */ /* 0x000fea0003800200 */
.L_x_1503:
[----:B------:R1:W-:Y:S01]  /*7c30*/  ATOM.E.ADD.F16x2.RN.STRONG.GPU P0, RZ, desc[UR6][R4.64+0x4], R32 ;  /* 0x8000042004ff79a2 */ /* 0x0003e2000c10e106 */
[----:B------:R-:W-:Y:S04]  /*7c40*/  BSSY.RECONVERGENT B0, `(.L_x_1507) ;  /* 0x000000e000007945 */ /* 0x000fe80003800200 */
[----:B-1----:R-:W-:Y:S05]  /*7c50*/  @P0 BRA `(.L_x_1508) ;  /* 0x0000000000300947 */ /* 0x002fea0003800000 */
[----:B------:R-:W1:Y:S02]  /*7c60*/  QSPC.E.S P0, RZ, [R4+0x4] ;  /* 0x0000040004ff73aa */ /* 0x000e640000000500 */
[----:B-1----:R-:W-:Y:S05]  /*7c70*/  @!P0 BRA `(.L_x_1509) ;  /* 0x00000000001c8947 */ /* 0x002fea0003800000 */
[----:B------:R-:W-:-:S04]  /*7c80*/  MOV R2, R4 ;  /* 0x0000000400027202 */ /* 0x000fc80000000f00 */
[----:B------:R-:W-:-:S07]  /*7c90*/  MOV R0, R2 ;  /* 0x0000000200007202 */ /* 0x000fce0000000f00 */
.L_x_1510:
[----:B------:R-:W0:Y:S02]  /*7ca0*/  LDS R2, [R0+0x4] ;  /* 0x0000040000027984 */ /* 0x000e240000000800 */
[----:B0-----:R-:W-:-:S05]  /*7cb0*/  HFMA2 R3, R2, 1, 1, R32 ;  /* 0x3c003c0002037831 */ /* 0x001fca0000000020 */
[----:B------:R-:W0:Y:S02]  /*7cc0*/  ATOMS.CAST.SPIN P0, [R0+0x4], R2, R3 ;  /* 0x000004020000758d */ /* 0x000e240001800003 */
[----:B0-----:R-:W-:Y:S05]  /*7cd0*/  @!P0 BRA `(.L_x_1510) ;  /* 0xfffffffc00f08947 */ /* 0x001fea000383ffff */
[----:B------:R-:W-:Y:S05]  /*7ce0*/  BRA `(.L_x_1508) ;  /* 0x00000000000c7947 */ /* 0x000fea0003800000 */
.L_x_1509:
[----:B------:R-:W0:Y:S02]  /*7cf0*/  LD.E R0, desc[UR6][R4.64+0x4] ;  /* 0x0000040604007980 */ /* 0x000e24000c101900 */
[----:B0-----:R-:W-:-:S05]  /*7d00*/  IADD3 R3, PT, PT, R32, R0, RZ ;  /* 0x0000000020037210 */ /* 0x001fca0007ffe0ff */
[----:B------:R1:W-:Y:S02]  /*7d10*/  ST.E desc[UR6][R4.64+0x4], R3 ;  /* 0x0000040304007985 */ /* 0x0003e4000c101906 */
.L_x_1508:
[----:B------:R-:W-:Y:S05]  /*7d20*/  BSYNC.RECONVERGENT B0 ;  /* 0x0000000000007941 */ /* 0x000fea0003800200 */
.L_x_1507:
        /* <DEDUP_REMOVED lines=10> */
.L_x_1514:
[----:B------:R-:W0:Y:S02]  /*7dd0*/  LDS R2, [R0] ;  /* 0x0000000000027984 */ /* 0x000e240000000800 */
[----:B0-----:R-:W-:-:S05]  /*7de0*/  HADD2 R3, R2, R31 ;  /* 0x0000001f02037230 */ /* 0x001fca0000000000 */
[----:B------:R-:W0:Y:S02]  /*7df0*/  ATOMS.CAST.SPIN P0, [R0], R2, R3 ;  /* 0x000000020000758d */ /* 0x000e240001800003 */
[----:B0-----:R-:W-:Y:S05]  /*7e00*/  @!P0 BRA `(.L_x_1514) ;  /* 0xfffffffc00f08947 */ /* 0x001fea000383ffff */
[----:B------:R-:W-:Y:S05]  /*7e10*/  BRA `(.L_x_1512) ;  /* 0x00000000000c7947 */ /* 0x000fea0003800000 */
.L_x_1513:
[----:B------:R-:W2:Y:S02]  /*7e20*/  LD.E R0, desc[UR6][R4.64] ;  /* 0x0000000604007980 */ /* 0x000ea4000c101900 */
[----:B--2---:R-:W-:-:S05]  /*7e30*/  IADD3 R3, PT, PT, R31, R0, RZ ;  /* 0x000000001f037210 */ /* 0x004fca0007ffe0ff */
[----:B------:R0:W-:Y:S02]  /*7e40*/  ST.E desc[UR6][R4.64], R3 ;  /* 0x0000000304007985 */ /* 0x0001e4000c101906 */
.L_x_1512:
[----:B------:R-:W-:Y:S05]  /*7e50*/  BSYNC.RECONVERGENT B0 ;  /* 0x0000000000007941 */ /* 0x000fea0003800200 */
.L_x_1511:
[----:B------:R1:W-:Y:S01]  /*7e60*/  ATOM.E.ADD.F16x2.RN.STRONG.GPU P0, RZ, desc[UR6][R4.64+0x4], R30 ;  /* 0x8000041e04ff79a2 */ /* 0x0003e2000c10e106 */
[----:B------:R-:W-:Y:S04]  /*7e70*/  BSSY.RECONVERGENT B0, `(.L_x_1515) ;  /* 0x000000e000007945 */ /* 0x000fe80003800200 */
[----:B-1----:R-:W-:Y:S05]  /*7e80*/  @P0 BRA `(.L_x_1516) ;  /* 0x0000000000300947 */ /* 0x002fea0003800000 */
[----:B------:R-:W1:Y:S02]  /*7e90*/  QSPC.E.S P0, RZ, [R4+0x4] ;  /* 0x0000040004ff73aa */ /* 0x000e640000000500 */
[----:B-1----:R-:W-:Y:S05]  /*7ea0*/  @!P0 BRA `(.L_x_1517) ;  /* 0x00000000001c8947 */ /* 0x002fea0003800000 */
[----:B------:R-:W-:-:S04]  /*7eb0*/  MOV R2, R4 ;  /* 0x0000000400027202 */ /* 0x000fc80000000f00 */
[----:B------:R-:W-:-:S07]  /*7ec0*/  MOV R0, R2 ;  /* 0x0000000200007202 */ /* 0x000fce0000000f00 */
.L_x_1518:
[----:B------:R-:W0:Y:S02]  /*7ed0*/  LDS R2, [R0+0x4] ;  /* 0x0000040000027984 */ /* 0x000e240000000800 */
[----:B0-----:R-:W-:-:S05]  /*7ee0*/  HFMA2 R3, R2, 1, 1, R30 ;  /* 0x3c003c0002037831 */ /* 0x001fca000000001e */
[----:B------:R-:W0:Y:S02]  /*7ef0*/  ATOMS.CAST.SPIN P0, [R0+0x4], R2, R3 ;  /* 0x000004020000758d */ /* 0x000e240001800003 */
[----:B0-----:R-:W-:Y:S05]  /*7f00*/  @!P0 BRA `(.L_x_1518) ;  /* 0xfffffffc00f08947 */ /* 0x001fea000383ffff */
[----:B------:R-:W-:Y:S05]  /*7f10*/  BRA `(.L_x_1516) ;  /* 0x00000000000c7947 */ /* 0x000fea0003800000 */
.L_x_1517:
[----:B------:R-:W0:Y:S02]  /*7f20*/  LD.E R0, desc[UR6][R4.64+0x4] ;  /* 0x0000040604007980 */ /* 0x000e24000c101900 */
[----:B0-----:R-:W-:-:S05]  /*7f30*/  IADD3 R3, PT, PT, R30, R0, RZ ;  /* 0x000000001e037210 */ /* 0x001fca0007ffe0ff */
[----:B------:R1:W-:Y:S02]  /*7f40*/  ST.E desc[UR6][R4.64+0x4], R3 ;  /* 0x0000040304007985 */ /* 0x0003e4000c101906 */
.L_x_1516:
[----:B------:R-:W-:Y:S05]  /*7f50*/  BSYNC.RECONVERGENT B0 ;  /* 0x0000000000007941 */ /* 0x000fea0003800200 */
.L_x_1515:
        /* <DEDUP_REMOVED lines=10> */
.L_x_1522:
[----:B------:R-:W0:Y:S02]  /*8000*/  LDS R2, [R0] ;  /* 0x0000000000027984 */ /* 0x000e240000000800 */
[----:B0-----:R-:W-:-:S05]  /*8010*/  HADD2 R3, R2, R29 ;  /* 0x0000001d02037230 */ /* 0x001fca0000000000 */
[----:B------:R-:W0:Y:S02]  /*8020*/  ATOMS.CAST.SPIN P0, [R0], R2, R3 ;  /* 0x000000020000758d */ /* 0x000e240001800003 */
[----:B0-----:R-:W-:Y:S05]  /*8030*/  @!P0 BRA `(.L_x_1522) ;  /* 0xfffffffc00f08947 */ /* 0x001fea000383ffff */
[----:B------:R-:W-:Y:S05]  /*8040*/  BRA `(.L_x_1520) ;  /* 0x00000000000c7947 */ /* 0x000fea0003800000 */
.L_x_1521:
[----:B------:R-:W2:Y:S02]  /*8050*/  LD.E R0, desc[UR6][R4.64] ;  /* 0x0000000604007980 */ /* 0x000ea4000c101900 */
[----:B--2---:R-:W-:-:S05]  /*8060*/  IADD3 R3, PT, PT, R29, R0, RZ ;  /* 0x000000001d037210 */ /* 0x004fca0007ffe0ff */
[----:B------:R0:W-:Y:S02]  /*8070*/  ST.E desc[UR6][R4.64], R3 ;  /* 0x0000000304007985 */ /* 0x0001e4000c101906 */
.L_x_1520:
[----:B------:R-:W-:Y:S05]  /*8080*/  BSYNC.RECONVERGENT B0 ;  /* 0x0000000000007941 */ /* 0x000fea0003800200 */
.L_x_1519:
[----:B------:R1:W-:Y:S02]  /*8090*/  ATOM.E.ADD.F16x2.RN.STRONG.GPU P0, RZ, desc[UR6][R4.64+0x4], R28 ;  /* 0x8000041c04ff79a2 */ /* 0x0003e4000c10e106 */
[----:B-1----:R-:W-:Y:S05]  /*80a0*/  @P0 EXIT ;  /* 0x000000000000094d */ /* 0x002fea0003800000 */
[----:B------:R-:W1:Y:S02]  /*80b0*/  QSPC.E.S P0, RZ, [R4+0x4] ;  /* 0x0000040004ff73aa */ /* 0x000e640000000500 */
[----:B-1----:R-:W-:Y:S05]  /*80c0*/  @!P0 BRA `(.L_x_1523) ;  /* 0x00000000001c8947 */ /* 0x002fea0003800000 */
[----:B------:R-:W-:-:S04]  /*80d0*/  MOV R2, R4 ;  /* 0x0000000400027202 */ /* 0x000fc80000000f00 */
[----:B------:R-:W-:-:S07]  /*80e0*/  MOV R0, R2 ;  /* 0x0000000200007202 */ /* 0x000fce0000000f00 */
.L_x_1524:
[----:B------:R-:W0:Y:S02]  /*80f0*/  LDS R2, [R0+0x4] ;  /* 0x0000040000027984 */ /* 0x000e240000000800 */
[----:B0-----:R-:W-:-:S05]  /*8100*/  HFMA2 R3, R2, 1, 1, R28 ;  /* 0x3c003c0002037831 */ /* 0x001fca000000001c */
[----:B------:R-:W0:Y:S02]  /*8110*/  ATOMS.CAST.SPIN P0, [R0+0x4], R2, R3 ;  /* 0x000004020000758d */ /* 0x000e240001800003 */
[----:B0-----:R-:W-:Y:S05]  /*8120*/  @!P0 BRA `(.L_x_1524) ;  /* 0xfffffffc00f08947 */ /* 0x001fea000383ffff */
[----:B------:R-:W-:Y:S05]  /*8130*/  EXIT ;  /* 0x000000000000794d */ /* 0x000fea0003800000 */
.L_x_1523:
[----:B------:R-:W0:Y:S02]  /*8140*/  LD.E R0, desc[UR6][R4.64+0x4] ;  /* 0x0000040604007980 */ /* 0x000e24000c101900 */
[----:B0-----:R-:W-:-:S05]  /*8150*/  IADD3 R3, PT, PT, R28, R0, RZ ;  /* 0x000000001c037210 */ /* 0x001fca0007ffe0ff */
[----:B------:R-:W-:Y:S01]  /*8160*/  ST.E desc[UR6][R4.64+0x4], R3 ;  /* 0x0000040304007985 */ /* 0x000fe2000c101906 */
[----:B------:R-:W-:Y:S05]  /*8170*/  EXIT ;  /* 0x000000000000794d */ /* 0x000fea0003800000 */
.L_x_1525:
        /* <DEDUP_REMOVED lines=16> */
.L_x_3589:


//--------------------- .text._Z23gemm_half_q_half_kernelILi3ELi14ELb0ELb0ELi64EEvPK6__halfPKjS4_S2_PS0_iiiiPKtS7_iiiiiibS2_i --------------------------
	.section	.text._Z23gemm_half_q_half_kernelILi3ELi14ELb0ELb0ELi64EEvPK6__halfPKjS4_S2_PS0_iiiiPKtS7_iiiiiibS2_i,"ax",@progbits
	.align	128
        .global         _Z23gemm_half_q_half_kernelILi3ELi14ELb0ELb0ELi64EEvPK6__halfPKjS4_S2_PS0_iiiiPKtS7_iiiiiibS2_i
        .type           _Z23gemm_half_q_half_kernelILi3ELi14ELb0ELb0ELi64EEvPK6__halfPKjS4_S2_PS0_iiiiPKtS7_iiiiiibS2_i,@function
        .size           _Z23gemm_half_q_half_kernelILi3ELi14ELb0ELb0ELi64EEvPK6__halfPKjS4_S2_PS0_iiiiPKtS7_iiiiiibS2_i,(.L_x_3590 - _Z23gemm_half_q_half_kernelILi3ELi14ELb0ELb0ELi64EEvPK6__halfPKjS4_S2_PS0_iiiiPKtS7_iiiiiibS2_i)
        .other          _Z23gemm_half_q_half_kernelILi3ELi14ELb0ELb0ELi64EEvPK6__halfPKjS4_S2_PS0_iiiiPKtS7_iiiiiibS2_i,@"STO_CUDA_ENTRY STV_DEFAULT"
_Z23gemm_half_q_half_kernelILi3ELi14ELb0ELb0ELi64EEvPK6__halfPKjS4_S2_PS0_iiiiPKtS7_iiiiiibS2_i:
.text._Z23gemm_half_q_half_kernelILi3ELi14ELb0ELb0ELi64EEvPK6__halfPKjS4_S2_PS0_iiiiPKtS7_iiiiiibS2_i:
        /* <DEDUP_REMOVED lines=56> */
.L_x_1531:
        /* <DEDUP_REMOVED lines=32> */
.L_x_1530:
        /* <DEDUP_REMOVED lines=20> */
.L_x_1532:
[----:B------:R-:W-:-:S13]  /*06c0*/  ISETP.EQ.AND P1, PT, RZ, UR10, PT ;  /* 0x0000000aff007c0c */ /* 0x000fda000bf22270 */
[----:B------:R-:W-:Y:S05]  /*06d0*/  @!P0 BRA P1, `(.L_x_1527) ;  /* 0x00000004007c8947 */ /* 0x000fea0000800000 */
.L_x_1529:
        /* <DEDUP_REMOVED lines=12> */
.L_x_1528:
        /* <DEDUP_REMOVED lines=17> */
.L_x_1535:
        /* <DEDUP_REMOVED lines=32> */
.L_x_1534:
        /* <DEDUP_REMOVED lines=21> */
.L_x_1536:
[----:B------:R-:W-:-:S09]  /*0c00*/  UISETP.NE.OR UP0, UPT, UR10, URZ, UP0 ;  /* 0x000000ff0a00728c */ /* 0x000fd20008705670 */
[----:B------:R-:W-:Y:S05]  /*0c10*/  BRA.U !UP0, `(.L_x_1527) ;  /* 0x00000001082c7547 */ /* 0x000fea000b800000 */
.L_x_1533:
        /* <DEDUP_REMOVED lines=11> */
.L_x_1527:
[----:B------:R-:W-:Y:S05]  /*0cd0*/  BSYNC.RECONVERGENT B0 ;  /* 0x0000000000007941 */ /* 0x000fea0003800200 */
.L_x_1526:
        /* <DEDUP_REMOVED lines=23> */
.L_x_1540:
        /* <DEDUP_REMOVED lines=15> */
.L_x_1539:
        /* <DEDUP_REMOVED lines=12> */
.L_x_1541:
[----:B------:R-:W-:-:S09]  /*1000*/  UISETP.NE.OR UP0, UPT, UR10, URZ, UP0 ;  /* 0x000000ff0a00728c */ /* 0x000fd20008705670 */
[----:B------:R-:W-:Y:S05]  /*1010*/  BRA.U !UP0, `(.L_x_1537) ;  /* 0x00000001081c7547 */ /* 0x000fea000b800000 */
.L_x_1538:
[----:B012---:R-:W0:Y:S02]  /*1020*/  LDC.64 R4, c[0x0][0x3a0] ;  /* 0x0000e800ff047b82 */ /* 0x007e240000000a00 */
.L_x_1542:
[C---:B0-----:R-:W-:Y:S01]  /*1030*/  IMAD.WIDE R6, R3.reuse, 0x2, R4 ;  /* 0x0000000203067825 */ /* 0x041fe200078e0204 */
[----:B------:R-:W-:Y:S01]  /*1040*/  UIADD3 UR10, UPT, UPT, UR10, 0x1, URZ ;  /* 0x000000010a0a7890 */ /* 0x000fe2000fffe0ff */
[----:B------:R-:W-:-:S03]  /*1050*/  IADD3 R3, PT, PT, R3, UR16, RZ ;  /* 0x0000001003037c10 */ /* 0x000fc6000fffe0ff */
[----:B------:R3:W-:Y:S01]  /*1060*/  STG.E.64 desc[UR14][R6.64], RZ ;  /* 0x000000ff06007986 */ /* 0x0007e2000c101b0e */
[----:B------:R-:W-:-:S09]  /*1070*/  UISETP.NE.AND UP0, UPT, UR10, URZ, UPT ;  /* 0x000000ff0a00728c */ /* 0x000fd2000bf05270 */
[----:B---3--:R-:W-:Y:S05]  /*1080*/  BRA.U UP0, `(.L_x_1542) ;  /* 0xfffffffd00e87547 */ /* 0x008fea000b83ffff */
.L_x_1537:
        /* <DEDUP_REMOVED lines=20> */
.L_x_1544:
        /* <DEDUP_REMOVED lines=45> */
.L_x_1543:
        /* <DEDUP_REMOVED lines=30> */
.L_x_1545:
        /* <DEDUP_REMOVED lines=8> */
.L_x_1546:
        /* <DEDUP_REMOVED lines=8> */
.L_x_1547:
        /* <DEDUP_REMOVED lines=8> */
.L_x_1548:
        /* <DEDUP_REMOVED lines=8> */
.L_x_1549:
        /* <DEDUP_REMOVED lines=40> */
.L_x_1555:
        /* <DEDUP_REMOVED lines=29> */
[----:B------:R-:W-:Y:S01]  /*1cd0*/  SHF.R.U32.HI R41, RZ, 0x8, R12 ;  /* 0x00000008ff297819 */ /* 0x000fe2000001160c */
[----:B------:R-:W-:Y:S01]  /*1ce0*/  HADD2 R12, R0, -1032, -1032 ;  /* 0xe408e408000c7430 */ /* 0x000fe20000000000 */
[----:B------:R-:W-:Y:S02]  /*1cf0*/  LOP3.LUT R11, R15, 0xf000f, RZ, 0xc0, !PT ;  /* 0x000f000f0f0b7812 */ /* 0x000fe400078ec0ff */
[----:B------:R-:W-:-:S02]  /*1d00*/  LOP3.LUT R20, R14, 0xf000f0, RZ, 0xc0, !PT ;  /* 0x00f000f00e147812 */ /* 0x000fc400078ec0ff */
[----:B------:R-:W-:Y:S01]  /*1d10*/  SHF.R.U32.HI R43, RZ, 0x8, R14 ;  /* 0x00000008ff2b7819 */ /* 0x000fe2000001160e */
[--C-:B------:R-:W-:Y:S01]  /*1d20*/  HADD2.F32 R0, -RZ, R12.reuse.H0_H0 ;  /* 0x2000000cff007230 */ /* 0x100fe20000004100 */
[----:B------:R-:W-:Y:S02]  /*1d30*/  LOP3.LUT R2, R2, 0x64006400, RZ, 0xfc, !PT ;  /* 0x6400640002027812 */ /* 0x000fe400078efcff */
[----:B------:R-:W-:Y:S02]  /*1d40*/  LOP3.LUT R3, R3, 0x64006400, RZ, 0xfc, !PT ;  /* 0x6400640003037812 */ /* 0x000fe400078efcff */
[----:B------:R-:W-:Y:S01]  /*1d50*/  LOP3.LUT R14, R11, 0x64006400, RZ, 0xfc, !PT ;  /* 0x640064000b0e7812 */ /* 0x000fe200078efcff */
[----:B------:R-:W-:Y:S01]  /*1d60*/  HADD2.F32 R11, -RZ, R12.H1_H1 ;  /* 0x3000000cff0b7230 */ /* 0x000fe20000004100 */
[----:B------:R-:W-:Y:S01]  /*1d70*/  LOP3.LUT R18, R13, 0xf000f0, RZ, 0xc0, !PT ;  /* 0x00f000f00d127812 */ /* 0x000fe200078ec0ff */
[----:B------:R-:W-:Y:S01]  /*1d80*/  HADD2 R16, R3, -1032, -1032 ;  /* 0xe408e40803107430 */ /* 0x000fe20000000000 */
[----:B------:R-:W-:Y:S01]  /*1d90*/  SHF.R.U32.HI R42, RZ, 0x8, R13 ;  /* 0x00000008ff2a7819 */ /* 0x000fe2000001160d */
[----:B------:R-:W-:Y:S01]  /*1da0*/  HADD2 R19, R14, -1032, -1032 ;  /* 0xe408e4080e137430 */ /* 0x000fe20000000000 */
[----:B------:R-:W-:Y:S01]  /*1db0*/  LOP3.LUT R33, R15, 0xf000f0, RZ, 0xc0, !PT ;  /* 0x00f000f00f217812 */ /* 0x000fe200078ec0ff */
[----:B------:R-:W1:Y:S01]  /*1dc0*/  LDS.64 R12, [UR4+0x8] ;  /* 0x00000804ff0c7984 */ /* 0x000e620008000a00 */
[----:B------:R-:W-:Y:S01]  /*1dd0*/  SHF.R.U32.HI R44, RZ, 0x8, R15 ;  /* 0x00000008ff2c7819 */ /* 0x000fe2000001160f */
[----:B------:R-:W-:Y:S01]  /*1de0*/  HADD2 R15, R2, -1032, -1032 ;  /* 0xe408e408020f7430 */ /* 0x000fe20000000000 */
[----:B------:R-:W-:Y:S01]  /*1df0*/  LOP3.LUT R17, R4, 0x64006400, RZ, 0xfc, !PT ;  /* 0x6400640004117812 */ /* 0x000fe200078efcff */
[----:B------:R-:W-:Y:S01]  /*1e00*/  HADD2.F32 R3, -RZ, R16.H0_H0 ;  /* 0x20000010ff037230 */ /* 0x000fe20000004100 */
[----:B------:R-:W-:Y:S01]  /*1e10*/  LOP3.LUT R21, R20, 0x64006400, RZ, 0xfc, !PT ;  /* 0x6400640014157812 */ /* 0x000fe200078efcff */
[----:B------:R-:W-:Y:S01]  /*1e20*/  HADD2.F32 R4, -RZ, R19.H0_H0 ;  /* 0x20000013ff047230 */ /* 0x000fe20000004100 */
[----:B------:R-:W-:Y:S01]  /*1e30*/  LOP3.LUT R33, R33, 0x64006400, RZ, 0xfc, !PT ;  /* 0x6400640021217812 */ /* 0x000fe200078efcff */
[----:B------:R-:W-:-:S02]  /*1e40*/  HADD2.F32 R2, -RZ, R15.H0_H0 ;  /* 0x2000000fff027230 */ /* 0x000fc40000004100 */
[-C--:B------:R-:W-:Y:S02]  /*1e50*/  HFMA2 R37, R17, R8.reuse.H0_H0, -72, -72 ;  /* 0xd480d48011257431 */ /* 0x080fe40000040008 */
[----:B------:R-:W-:Y:S02]  /*1e60*/  HADD2.F32 R14, -RZ, R15.H1_H1 ;  /* 0x3000000fff0e7230 */ /* 0x000fe40000004100 */
[C---:B------:R-:W-:Y:S01]  /*1e70*/  FFMA.FTZ R20, R5.reuse, R3, RZ ;  /* 0x0000000305147223 */ /* 0x040fe200000100ff */
[----:B------:R-:W-:Y:S02]  /*1e80*/  HADD2.F32 R15, -RZ, R16.H1_H1 ;  /* 0x30000010ff0f7230 */ /* 0x000fe40000004100 */
[C---:B------:R-:W-:Y:S01]  /*1e90*/  FFMA.FTZ R17, R5.reuse, R2, RZ ;  /* 0x0000000205117223 */ /* 0x040fe200000100ff */
[----:B------:R-:W-:Y:S01]  /*1ea0*/  HADD2.F32 R16, -RZ, R19.H1_H1 ;  /* 0x30000013ff107230 */ /* 0x000fe20000004100 */
[----:B------:R-:W-:Y:S01]  /*1eb0*/  LOP3.LUT R19, R18, 0x64006400, RZ, 0xfc, !PT ;  /* 0x6400640012137812 */ /* 0x000fe200078efcff */
[----:B------:R-:W-:Y:S01]  /*1ec0*/  FFMA.FTZ R18, R0, R5, RZ ;  /* 0x0000000500127223 */ /* 0x000fe200000100ff */
[----:B------:R-:W-:Y:S01]  /*1ed0*/  FFMA.FTZ R5, R5, R4, RZ ;  /* 0x0000000405057223 */ /* 0x000fe200000100ff */
[C---:B------:R-:W-:Y:S01]  /*1ee0*/  FFMA.FTZ R40, R34.reuse, R14, R17 ;  /* 0x0000000e22287223 */ /* 0x040fe20000010011 */
[C---:B------:R-:W-:Y:S01]  /*1ef0*/  FFMA.FTZ R39, R34.reuse, R15, R20 ;  /* 0x0000000f22277223 */ /* 0x040fe20000010014 */
[----:B------:R-:W-:Y:S01]  /*1f00*/  FFMA.FTZ R36, R11, R34, R18 ;  /* 0x000000220b247223 */ /* 0x000fe20000010012 */
[----:B------:R-:W-:Y:S01]  /*1f10*/  FFMA.FTZ R46, R34, R16, R5 ;  /* 0x00000010222e7223 */ /* 0x000fe20000010005 */
[----:B------:R-:W-:-:S02]  /*1f20*/  HFMA2 R19, R19, R8.H0_H0, -72, -72 ;  /* 0xd480d48013137431 */ /* 0x000fc40000040008 */
[--C-:B------:R-:W-:Y:S02]  /*1f30*/  HADD2.F32 R5, -RZ, R37.reuse.H0_H0 ;  /* 0x20000025ff057230 */ /* 0x100fe40000004100 */
[-C--:B------:R-:W-:Y:S02]  /*1f40*/  HFMA2 R21, R21, R8.reuse.H0_H0, -72, -72 ;  /* 0xd480d48015157431 */ /* 0x080fe40000040008 */
[----:B------:R-:W-:Y:S02]  /*1f50*/  HADD2.F32 R17, -RZ, R37.H1_H1 ;  /* 0x30000025ff117230 */ /* 0x000fe40000004100 */
[----:B------:R-:W-:Y:S02]  /*1f60*/  HFMA2 R34, R33, R8.H0_H0, -72, -72 ;  /* 0xd480d48021227431 */ /* 0x000fe40000040008 */
[----:B------:R-:W-:Y:S02]  /*1f70*/  HADD2.F32 R18, -RZ, R19.H0_H0 ;  /* 0x20000013ff127230 */ /* 0x000fe40000004100 */
[----:B------:R-:W-:Y:S01]  /*1f80*/  FFMA.FTZ R36, R5, R35, R36 ;  /* 0x0000002305247223 */ /* 0x000fe20000010024 */
[----:B------:R-:W-:-:S02]  /*1f90*/  HADD2.F32 R20, -RZ, R21.H0_H0 ;  /* 0x20000015ff147230 */ /* 0x000fc40000004100 */
[--C-:B------:R-:W-:Y:S02]  /*1fa0*/  HADD2.F32 R33, -RZ, R34.reuse.H0_H0 ;  /* 0x20000022ff217230 */ /* 0x100fe40000004100 */
        /* <DEDUP_REMOVED lines=197> */
.L_x_1551:
        /* <DEDUP_REMOVED lines=31> */
[----:B------:R-:W0:Y:S01]  /*2df0*/  LDS.64 R14, [UR4+0x18] ;  /* 0x00001804ff0e7984 */ /* 0x000e220008000a00 */
        /* <DEDUP_REMOVED lines=226> */
.L_x_1552:
        /* <DEDUP_REMOVED lines=258> */
.L_x_1553:
        /* <DEDUP_REMOVED lines=258> */
.L_x_1554:
        /* <DEDUP_REMOVED lines=10> */
.L_x_1550:
        /* <DEDUP_REMOVED lines=14> */
.L_x_1558:
[----:B------:R-:W-:Y:S01]  /*5de0*/  ISETP.NE.AND P0, PT, R24, UR5, PT ;  /* 0x0000000518007c0c */ /* 0x000fe2000bf05270 */
[----:B-----5:R-:W5:-:S12]  /*5df0*/  LDG.E.128.CONSTANT R12, desc[UR14][R4.64] ;  /* 0x0000000e040c7981 */ /* 0x020f58000c1e9d00 */
[----:B------:R-:W-:Y:S02]  /*5e00*/  @!P0 LEA R16, R32, R1, 0x3 ;  /* 0x0000000120108211 */ /* 0x000fe400078e18ff */
[----:B------:R-:W-:Y:S02]  /*5e10*/  @!P0 MOV R6, R0 ;  /* 0x0000000000068202 */ /* 0x000fe40000000f00 */
[----:B------:R-:W-:Y:S02]  /*5e20*/  @!P0 MOV R7, R33 ;  /* 0x0000002100078202 */ /* 0x000fe40000000f00 */
[----:B------:R-:W2:Y:S01]  /*5e30*/  @!P0 LDL.64 R16, [R16+0x8] ;  /* 0x0000080010108983 */ /* 0x000ea20000100a00 */
[----:B------:R-:W-:-:S03]  /*5e40*/  MOV R3, UR16 ;  /* 0x0000001000037c02 */ /* 0x000fc60008000f00 */
[----:B------:R-:W3:Y:S01]  /*5e50*/  @!P0 LDG.E.U16.CONSTANT R6, desc[UR14][R6.64] ;  /* 0x0000000e06068981 */ /* 0x000ee2000c1e9500 */
[----:B------:R-:W-:Y:S01]  /*5e60*/  UISETP.GE.AND UP0, UPT, UR6, 0x1, UPT ;  /* 0x000000010600788c */ /* 0x000fe2000bf06270 */
[----:B------:R-:W-:Y:S01]  /*5e70*/  IMAD.WIDE R2, R3, 0x4, R4 ;  /* 0x0000000403027825 */ /* 0x000fe200078e0204 */
[----:B------:R-:W-:Y:S02]  /*5e80*/  MOV R21, UR16 ;  /* 0x0000001000157c02 */ /* 0x000fe40008000f00 */
[----:B------:R-:W-:Y:S02]  /*5e90*/  @!P0 IADD3 R18, PT, PT, R32, 0x1, RZ ;  /* 0x0000000120128810 */ /* 0x000fe40007ffe0ff */
[----:B------:R0:W5:Y:S01]  /*5ea0*/  LDG.E.128.CONSTANT R8, desc[UR14][R2.64] ;  /* 0x0000000e02087981 */ /* 0x000162000c1e9d00 */
[----:B------:R-:W-:Y:S01]  /*5eb0*/  IMAD.WIDE R20, R21, 0x4, R2 ;  /* 0x0000000415147825 */ /* 0x000fe200078e0202 */
[----:B------:R-:W-:Y:S02]  /*5ec0*/  @!P0 MOV R32, R18 ;  /* 0x0000001200208202 */ /* 0x000fe40000000f00 */
[----:B0-----:R-:W-:-:S02]  /*5ed0*/  MOV R2, R4 ;  /* 0x0000000400027202 */ /* 0x001fc40000000f00 */
        /* <DEDUP_REMOVED lines=8> */
[----:B-----5:R-:W-:Y:S01]  /*5f60*/  SHF.R.U32.HI R16, RZ, 0xf, R12 ;  /* 0x0000000fff107819 */ /* 0x020fe2000001160c */
[----:B------:R-:W-:Y:S01]  /*5f70*/  HFMA2 R42, -RZ, RZ, 0, 0.125 ;  /* 0x00003000ff2a7431 */ /* 0x000fe200000001ff */
[----:B------:R-:W-:Y:S01]  /*5f80*/  SHF.R.U32.HI R38, RZ, 0xf, R15 ;  /* 0x0000000fff267819 */ /* 0x000fe2000001160f */
[----:B------:R-:W-:Y:S01]  /*5f90*/  UISETP.NE.AND UP0, UPT, UR6, 0x1, UPT ;  /* 0x000000010600788c */ /* 0x000fe2000bf05270 */
[--C-:B------:R-:W-:Y:S02]  /*5fa0*/  SHF.R.U32.HI R17, RZ, 0xf, R13.reuse ;  /* 0x0000000fff117819 */ /* 0x100fe4000001160d */
[C---:B------:R-:W-:Y:S02]  /*5fb0*/  LOP3.LUT R36, R13.reuse, 0x380038, RZ, 0xc0, !PT ;  /* 0x003800380d247812 */ /* 0x040fe400078ec0ff */
[----:B------:R-:W-:Y:S02]  /*5fc0*/  SHF.R.U32.HI R69, RZ, 0x6, R13 ;  /* 0x00000006ff457819 */ /* 0x000fe4000001160d */
[----:B------:R-:W-:-:S02]  /*5fd0*/  LOP3.LUT R75, R13, 0x70007, RZ, 0xc0, !PT ;  /* 0x000700070d4b7812 */ /* 0x000fc400078ec0ff */
[C---:B------:R-:W-:Y:S02]  /*5fe0*/  LOP3.LUT R39, R15.reuse, 0x380038, RZ, 0xc0, !PT ;  /* 0x003800380f277812 */ /* 0x040fe400078ec0ff */
[----:B------:R-:W-:Y:S02]  /*5ff0*/  SHF.R.U32.HI R73, RZ, 0x6, R15 ;  /* 0x00000006ff497819 */ /* 0x000fe4000001160f */
[----:B------:R-:W-:Y:S02]  /*6000*/  LOP3.LUT R81, R15, 0x70007, RZ, 0xc0, !PT ;  /* 0x000700070f517812 */ /* 0x000fe400078ec0ff */
[C---:B------:R-:W-:Y:S02]  /*6010*/  LOP3.LUT R34, R12.reuse, 0x380038, RZ, 0xc0, !PT ;  /* 0x003800380c227812 */ /* 0x040fe400078ec0ff */
[----:B------:R-:W-:Y:S02]  /*6020*/  SHF.R.U32.HI R67, RZ, 0x6, R12 ;  /* 0x00000006ff437819 */ /* 0x000fe4000001160c */
[----:B------:R-:W-:-:S02]  /*6030*/  LOP3.LUT R77, R12, 0x70007, RZ, 0xc0, !PT ;  /* 0x000700070c4d7812 */ /* 0x000fc400078ec0ff */
[----:B------:R-:W-:Y:S02]  /*6040*/  SHF.R.U32.HI R18, RZ, 0xf, R14 ;  /* 0x0000000fff127819 */ /* 0x000fe4000001160e */
[----:B------:R-:W-:Y:S02]  /*6050*/  SHF.R.U32.HI R13, RZ, 0xe, R8 ;  /* 0x0000000eff0d7819 */ /* 0x000fe40000011608 */
[----:B------:R-:W-:Y:S02]  /*6060*/  LOP3.LUT R15, R10, 0x380038, RZ, 0xc0, !PT ;  /* 0x003800380a0f7812 */ /* 0x000fe400078ec0ff */
[----:B------:R-:W-:Y:S02]  /*6070*/  LOP3.LUT R16, R16, 0x10001, RZ, 0xc0, !PT ;  /* 0x0001000110107812 */ /* 0x000fe400078ec0ff */
[----:B------:R-:W-:Y:S02]  /*6080*/  LOP3.LUT R12, R8, 0x380038, RZ, 0xc0, !PT ;  /* 0x00380038080c7812 */ /* 0x000fe400078ec0ff */
[----:B------:R-:W-:-:S02]  /*6090*/  SHF.R.U32.HI R43, RZ, 0xe, R11 ;  /* 0x0000000eff2b7819 */ /* 0x000fc4000001160b */
[----:B------:R-:W-:Y:S02]  /*60a0*/  LOP3.LUT R38, R38, 0x10001, RZ, 0xc0, !PT ;  /* 0x0001000126267812 */ /* 0x000fe400078ec0ff */
[----:B------:R-:W-:Y:S02]  /*60b0*/  SHF.R.U32.HI R71, RZ, 0x6, R14 ;  /* 0x00000006ff477819 */ /* 0x000fe4000001160e */
[--C-:B------:R-:W-:Y:S02]  /*60c0*/  SHF.R.U32.HI R19, RZ, 0xe, R10.reuse ;  /* 0x0000000eff137819 */ /* 0x100fe4000001160a */
[----:B------:R-:W-:Y:S02]  /*60d0*/  SHF.R.U32.HI R86, RZ, 0x6, R10 ;  /* 0x00000006ff567819 */ /* 0x000fe4000001160a */
[----:B------:R-:W-:Y:S02]  /*60e0*/  LOP3.LUT R78, R10, 0x70007, RZ, 0xc0, !PT ;  /* 0x000700070a4e7812 */ /* 0x000fe400078ec0ff */
[----:B------:R-:W-:-:S02]  /*60f0*/  LOP3.LUT R37, R14, 0x380038, RZ, 0xc0, !PT ;  /* 0x003800380e257812 */ /* 0x000fc400078ec0ff */
[----:B------:R-:W-:Y:S02]  /*6100*/  LOP3.LUT R79, R14, 0x70007, RZ, 0xc0, !PT ;  /* 0x000700070e4f7812 */ /* 0x000fe400078ec0ff */
[----:B------:R-:W-:Y:S02]  /*6110*/  SHF.R.U32.HI R82, RZ, 0x6, R8 ;  /* 0x00000006ff527819 */ /* 0x000fe40000011608 */
[----:B------:R-:W-:Y:S02]  /*6120*/  LOP3.LUT R74, R8, 0x70007, RZ, 0xc0, !PT ;  /* 0x00070007084a7812 */ /* 0x000fe400078ec0ff */
[----:B------:R-:W-:Y:S02]  /*6130*/  LOP3.LUT R18, R18, 0x10001, RZ, 0xc0, !PT ;  /* 0x0001000112127812 */ /* 0x000fe400078ec0ff */
[----:B------:R-:W-:Y:S02]  /*6140*/  LOP3.LUT R10, R16, 0x20002, R13, 0xf8, !PT ;  /* 0x00020002100a7812 */ /* 0x000fe400078ef80d */
[----:B------:R-:W-:-:S02]  /*6150*/  LOP3.LUT R15, R15, 0x64006400, RZ, 0xfc, !PT ;  /* 0x640064000f0f7812 */ /* 0x000fc400078efcff */
[----:B------:R-:W-:Y:S02]  /*6160*/  SHF.R.U32.HI R8, RZ, 0xe, R9 ;  /* 0x0000000eff087819 */ /* 0x000fe40000011609 */
[----:B------:R-:W-:Y:S01]  /*6170*/  LOP3.LUT R14, R9, 0x380038, RZ, 0xc0, !PT ;  /* 0x00380038090e7812 */ /* 0x000fe200078ec0ff */
[----:B------:R-:W-:Y:S01]  /*6180*/  HFMA2 R61, R15, R42.H0_H0, -132, -132 ;  /* 0xd820d8200f3d7431 */ /* 0x000fe2000004002a */
[----:B------:R-:W-:Y:S02]  /*6190*/  LOP3.LUT R17, R17, 0x10001, RZ, 0xc0, !PT ;  /* 0x0001000111117812 */ /* 0x000fe400078ec0ff */
[----:B------:R-:W-:Y:S02]  /*61a0*/  LOP3.LUT R13, R38, 0x20002, R43, 0xf8, !PT ;  /* 0x00020002260d7812 */ /* 0x000fe400078ef82b */
[----:B------:R-:W-:Y:S02]  /*61b0*/  LOP3.LUT R65, R12, 0x64006400, RZ, 0xfc, !PT ;  /* 0x640064000c417812 */ /* 0x000fe400078efcff */
[----:B------:R-:W-:-:S02]  /*61c0*/  LOP3.LUT R12, R71, 0x380038, RZ, 0xc0, !PT ;  /* 0x00380038470c7812 */ /* 0x000fc400078ec0ff */
[----:B------:R-:W-:Y:S01]  /*61d0*/  SHF.R.U32.HI R84, RZ, 0x6, R9 ;  /* 0x00000006ff547819 */ /* 0x000fe20000011609 */
[----:B------:R-:W-:Y:S01]  /*61e0*/  HFMA2 R65, R65, R42.H0_H0, -132, -132 ;  /* 0xd820d82041417431 */ /* 0x000fe2000004002a */
[----:B------:R-:W-:Y:S02]  /*61f0*/  LOP3.LUT R76, R9, 0x70007, RZ, 0xc0, !PT ;  /* 0x00070007094c7812 */ /* 0x000fe400078ec0ff */
[----:B------:R-:W-:Y:S02]  /*6200*/  LOP3.LUT R40, R18, 0x20002, R19, 0xf8, !PT ;  /* 0x0002000212287812 */ /* 0x000fe400078ef813 */
[----:B------:R-:W-:Y:S02]  /*6210*/  LOP3.LUT R9, R17, 0x20002, R8, 0xf8, !PT ;  /* 0x0002000211097812 */ /* 0x000fe400078ef808 */
[----:B------:R-:W-:Y:S02]  /*6220*/  LOP3.LUT R63, R14, 0x64006400, RZ, 0xfc, !PT ;  /* 0x640064000e3f7812 */ /* 0x000fe400078efcff */
[----:B------:R-:W-:-:S02]  /*6230*/  LOP3.LUT R14, R86, 0x380038, RZ, 0xc0, !PT ;  /* 0x00380038560e7812 */ /* 0x000fc400078ec0ff */
[C---:B------:R-:W-:Y:S01]  /*6240*/  LOP3.LUT R41, R11.reuse, 0x380038, RZ, 0xc0, !PT ;  /* 0x003800380b297812 */ /* 0x040fe200078ec0ff */
[-C--:B------:R-:W-:Y:S01]  /*6250*/  HFMA2 R63, R63, R42.reuse.H0_H0, -132, -132 ;  /* 0xd820d8203f3f7431 */ /* 0x080fe2000004002a */
[----:B------:R-:W-:Y:S02]  /*6260*/  SHF.R.U32.HI R88, RZ, 0x6, R11 ;  /* 0x00000006ff587819 */ /* 0x000fe4000001160b */
[----:B------:R-:W-:Y:S02]  /*6270*/  LOP3.LUT R80, R11, 0x70007, RZ, 0xc0, !PT ;  /* 0x000700070b507812 */ /* 0x000fe400078ec0ff */
        /* <DEDUP_REMOVED lines=14> */
[----:B--2---:R-:W-:-:S02]  /*6360*/  SHF.R.U32.HI R90, RZ, 0xd, R7 ;  /* 0x0000000dff5a7819 */ /* 0x004fc40000011607 */
[----:B------:R-:W-:Y:S02]  /*6370*/  LOP3.LUT R38, R6, 0x380038, RZ, 0xc0, !PT ;  /* 0x0038003806267812 */ /* 0x000fe400078ec0ff */
[----:B------:R-:W-:Y:S02]  /*6380*/  SHF.R.U32.HI R18, RZ, 0xd, R5 ;  /* 0x0000000dff127819 */ /* 0x000fe40000011605 */
[----:B------:R-:W-:Y:S02]  /*6390*/  LOP3.LUT R90, R13, 0x40004, R90, 0xf8, !PT ;  /* 0x000400040d5a7812 */ /* 0x000fe400078ef85a */
[----:B------:R-:W-:Y:S02]  /*63a0*/  LOP3.LUT R13, R12, 0x64006400, RZ, 0xfc, !PT ;  /* 0x640064000c0d7812 */ /* 0x000fe400078efcff */
[----:B------:R-:W-:Y:S02]  /*63b0*/  LOP3.LUT R15, R38, 0x64006400, RZ, 0xfc, !PT ;  /* 0x64006400260f7812 */ /* 0x000fe400078efcff */
[C---:B------:R-:W-:Y:S01]  /*63c0*/  LOP3.LUT R43, R7.reuse, 0x380038, RZ, 0xc0, !PT ;  /* 0x00380038072b7812 */ /* 0x040fe200078ec0ff */
[-C--:B------:R-:W-:Y:S01]  /*63d0*/  HFMA2 R60, R13, R42.reuse.H0_H0, -132, -132 ;  /* 0xd820d8200d3c7431 */ /* 0x080fe2000004002a */
[----:B------:R-:W-:Y:S01]  /*63e0*/  SHF.R.U32.HI R93, RZ, 0x6, R7 ;  /* 0x00000006ff5d7819 */ /* 0x000fe20000011607 */
[----:B------:R-:W-:Y:S01]  /*63f0*/  HFMA2 R52, R15, R42.H0_H0, -132, -132 ;  /* 0xd820d8200f347431 */ /* 0x000fe2000004002a */
[----:B------:R-:W-:Y:S01]  /*6400*/  LOP3.LUT R89, R7, 0x70007, RZ, 0xc0, !PT ;  /* 0x0007000707597812 */ /* 0x000fe200078ec0ff */
[----:B------:R-:W0:Y:S01]  /*6410*/  LDS.128 R12, [UR4] ;  /* 0x00000004ff0c7984 */ /* 0x000e220008000c00 */
[----:B------:R-:W-:-:S02]  /*6420*/  LOP3.LUT R18, R9, 0x40004, R18, 0xf8, !PT ;  /* 0x0004000409127812 */ /* 0x000fc400078ef812 */
[----:B------:R-:W-:Y:S02]  /*6430*/  LOP3.LUT R7, R36, 0x64006400, RZ, 0xfc, !PT ;  /* 0x6400640024077812 */ /* 0x000fe400078efcff */
[C---:B------:R-:W-:Y:S02]  /*6440*/  LOP3.LUT R11, R5.reuse, 0x380038, RZ, 0xc0, !PT ;  /* 0x00380038050b7812 */ /* 0x040fe400078ec0ff */
[----:B------:R-:W-:Y:S01]  /*6450*/  SHF.R.U32.HI R91, RZ, 0x6, R5 ;  /* 0x00000006ff5b7819 */ /* 0x000fe20000011605 */
[----:B------:R-:W-:Y:S01]  /*6460*/  HFMA2 R70, R7, R42.H0_H0, -132, -132 ;  /* 0xd820d82007467431 */ /* 0x000fe2000004002a */
[----:B------:R-:W-:Y:S02]  /*6470*/  LOP3.LUT R85, R5, 0x70007, RZ, 0xc0, !PT ;  /* 0x0007000705557812 */ /* 0x000fe400078ec0ff */
[----:B------:R-:W-:Y:S02]  /*6480*/  LOP3.LUT R9, R69, 0x380038, RZ, 0xc0, !PT ;  /* 0x0038003845097812 */ /* 0x000fe400078ec0ff */
[----:B------:R-:W-:-:S02]  /*6490*/  LOP3.LUT R8, R4, 0x380038, RZ, 0xc0, !PT ;  /* 0x0038003804087812 */ /* 0x000fc400078ec0ff */
[----:B------:R-:W-:Y:S02]  /*64a0*/  LOP3.LUT R5, R34, 0x64006400, RZ, 0xfc, !PT ;  /* 0x6400640022057812 */ /* 0x000fe400078efcff */
[--C-:B------:R-:W-:Y:S02]  /*64b0*/  SHF.R.U32.HI R17, RZ, 0xd, R4.reuse ;  /* 0x0000000dff117819 */ /* 0x100fe40000011604 */
[----:B------:R-:W-:Y:S01]  /*64c0*/  SHF.R.U32.HI R16, RZ, 0x6, R4 ;  /* 0x00000006ff107819 */ /* 0x000fe20000011604 */
[----:B------:R-:W-:Y:S01]  /*64d0*/  HFMA2 R72, R5, R42.H0_H0, -132, -132 ;  /* 0xd820d82005487431 */ /* 0x000fe2000004002a */
[----:B------:R-:W-:Y:S02]  /*64e0*/  LOP3.LUT R83, R4, 0x70007, RZ, 0xc0, !PT ;  /* 0x0007000704537812 */ /* 0x000fe400078ec0ff */
[--C-:B------:R-:W-:Y:S02]  /*64f0*/  SHF.R.U32.HI R92, RZ, 0x6, R6.reuse ;  /* 0x00000006ff5c7819 */ /* 0x100fe40000011606 */
        /* <DEDUP_REMOVED lines=16> */
[----:B------:R-:W-:Y:S02]  /*6600*/  LOP3.LUT R17, R10, 0x40004, R17, 0xf8, !PT ;  /* 0x000400040a117812 */ /* 0x000fe400078ef811 */
[----:B------:R-:W-:Y:S01]  /*6610*/  LOP3.LUT R10, R84, 0x380038, RZ, 0xc0, !PT ;  /* 0x00380038540a7812 */ /* 0x000fe200078ec0ff */
[----:B------:R-:W-:Y:S01]  /*6620*/  HFMA2 R44, R9, R42.H0_H0, -132, -132 ;  /* 0xd820d820092c7431 */ /* 0x000fe2000004002a */
        /* <DEDUP_REMOVED lines=8> */
[----:B------:R-:W-:Y:S01]  /*66b0*/  HFMA2 R54, R11, R42.H0_H0, -132, -132 ;  /* 0xd820d8200b367431 */ /* 0x000fe2000004002a */
[----:B------:R-:W-:-:S02]  /*66c0*/  LOP3.LUT R55, R10, 0x64006400, RZ, 0xfc, !PT ;  /* 0x640064000a377812 */ /* 0x000fc400078efcff */
[----:B------:R-:W-:Y:S02]  /*66d0*/  LOP3.LUT R9, R86, 0x1c001c0, RZ, 0xc0, !PT ;  /* 0x01c001c056097812 */ /* 0x000fe400078ec0ff */
[----:B------:R-:W-:Y:S01]  /*66e0*/  LOP3.LUT R10, R93, 0x380038, RZ, 0xc0, !PT ;  /* 0x003800385d0a7812 */ /* 0x000fe200078ec0ff */
[----:B------:R-:W-:Y:S01]  /*66f0*/  HFMA2 R55, R55, R42.H0_H0, -132, -132 ;  /* 0xd820d82037377431 */ /* 0x000fe2000004002a */
[----:B------:R-:W-:Y:S02]  /*6700*/  LOP3.LUT R4, R67, 0x1c001c0, RZ, 0xc0, !PT ;  /* 0x01c001c043047812 */ /* 0x000fe400078ec0ff */
        /* <DEDUP_REMOVED lines=15> */
[----:B------:R-:W-:Y:S01]  /*6800*/  LOP3.LUT R19, R40, 0x40004, R19, 0xf8, !PT ;  /* 0x0004000428137812 */ /* 0x000fe200078ef813 */
[----:B------:R-:W-:Y:S01]  /*6810*/  HFMA2 R42, R11, R42.H0_H0, -132, -132 ;  /* 0xd820d8200b2a7431 */ /* 0x000fe2000004002a */
        /* <DEDUP_REMOVED lines=21> */
[----:B------:R-:W1:Y:S01]  /*6970*/  LDS.128 R4, [UR4+0x10] ;  /* 0x00001004ff047984 */ /* 0x000e620008000c00 */
        /* <DEDUP_REMOVED lines=17> */
[----:B------:R-:W-:Y:S01]  /*6a90*/  LOP3.LUT R9, R73, 0x70007, RZ, 0xc0, !PT ;  /* 0x0007000749097812 */ /* 0x000fe200078ec0ff */
[----:B------:R-:W-:Y:S01]  /*6aa0*/  HADD2 R73, R81, -1028, -1028 ;  /* 0xe404e40451497430 */ /* 0x000fe20000000000 */
        /* <DEDUP_REMOVED lines=19> */
[----:B------:R-:W0:Y:S01]  /*6be0*/  LDS.128 R8, [UR4+0x20] ;  /* 0x00002004ff087984 */ /* 0x000e220008000c00 */
        /* <DEDUP_REMOVED lines=31> */
[----:B------:R-:W1:Y:S01]  /*6de0*/  LDS.128 R12, [UR4+0x30] ;  /* 0x00003004ff0c7984 */ /* 0x000e620008000c00 */
[----:B------:R-:W-:Y:S01]  /*6df0*/  HADD2 R86, R84, -1028, -1028 ;  /* 0xe404e40454567430 */ /* 0x000fe20000000000 */
[----:B------:R-:W-:Y:S01]  /*6e00*/  LOP3.LUT R93, R93, 0x70007, RZ, 0xc0, !PT ;  /* 0x000700075d5d7812 */ /* 0x000fe200078ec0ff */
[----:B------:R-:W-:Y:S01]  /*6e10*/  HADD2 R84, R4, -1028, -1028 ;  /* 0xe404e40404547430 */ /* 0x000fe20000000000 */
[----:B------:R-:W-:Y:S01]  /*6e20*/  LOP3.LUT R92, R92, 0x64006400, RZ, 0xfc, !PT ;  /* 0x640064005c5c7812 */ /* 0x000fe200078efcff */
[-C--:B------:R-:W-:Y:S02]  /*6e30*/  HFMA2 R4, R88, R7.reuse, R94 ;  /* 0x0000000758047231 */ /* 0x080fe4000000005e */
[----:B------:R-:W-:Y:S01]  /*6e40*/  HADD2 R82, R5, -1028, -1028 ;  /* 0xe404e40405527430 */ /* 0x000fe20000000000 */
[----:B------:R-:W-:Y:S01]  /*6e50*/  LOP3.LUT R5, R89, 0x64006400, RZ, 0xfc, !PT ;  /* 0x6400640059057812 */ /* 0x000fe200078efcff */
[----:B------:R-:W-:-:S02]  /*6e60*/  HFMA2 R95, R86, R7, R95 ;  /* 0x00000007565f7231 */ /* 0x000fc4000000005f */
[-C--:B------:R-:W-:Y:S02]  /*6e70*/  HFMA2 R96, R84, R7.reuse, R96 ;  /* 0x0000000754607231 */ /* 0x080fe40000000060 */
[----:B------:R-:W-:Y:S01]  /*6e80*/  HFMA2 R7, R82, R7, R6 ;  /* 0x0000000752077231 */ /* 0x000fe20000000006 */
[----:B------:R-:W-:Y:S01]  /*6e90*/  LOP3.LUT R91, R91, 0x70007, RZ, 0xc0, !PT ;  /* 0x000700075b5b7812 */ /* 0x000fe200078ec0ff */
[----:B------:R-:W-:Y:S02]  /*6ea0*/  HADD2 R89, R83, -1028, -1028 ;  /* 0xe404e40453597430 */ /* 0x000fe40000000000 */
[-C--:B0-----:R-:W-:Y:S01]  /*6eb0*/  HFMA2 R6, R57, R8.reuse, R4 ;  /* 0x0000000839067231 */ /* 0x081fe20000000004 */
[----:B------:R-:W-:Y:S01]  /*6ec0*/  LOP3.LUT R4, R87, 0x64006400, RZ, 0xfc, !PT ;  /* 0x6400640057047812 */ /* 0x000fe200078efcff */
[----:B------:R-:W-:Y:S01]  /*6ed0*/  HADD2 R87, R85, -1028, -1028 ;  /* 0xe404e40455577430 */ /* 0x000fe20000000000 */
[----:B------:R-:W-:Y:S01]  /*6ee0*/  LOP3.LUT R91, R91, 0x64006400, RZ, 0xfc, !PT ;  /* 0x640064005b5b7812 */ /* 0x000fe200078efcff */
[----:B------:R-:W-:-:S02]  /*6ef0*/  HFMA2 R96, R53, R8, R96 ;  /* 0x0000000835607231 */ /* 0x000fc40000000060 */
[-C--:B------:R-:W-:Y:S01]  /*6f00*/  HFMA2 R95, R55, R8.reuse, R95 ;  /* 0x00000008375f7231 */ /* 0x080fe2000000005f */
[----:B------:R-:W-:Y:S01]  /*6f10*/  LOP3.LUT R17, R17, 0x64006400, RZ, 0xfc, !PT ;  /* 0x6400640011117812 */ /* 0x000fe200078efcff */
[----:B------:R-:W-:Y:S02]  /*6f20*/  HADD2 R85, R4, -1028, -1028 ;  /* 0xe404e40404557430 */ /* 0x000fe40000000000 */
[-C--:B------:R-:W-:Y:S02]  /*6f30*/  HFMA2 R6, R40, R9.reuse, R6 ;  /* 0x0000000928067231 */ /* 0x080fe40000000006 */
[----:B------:R-:W-:Y:S01]  /*6f40*/  HFMA2 R7, R51, R8, R7 ;  /* 0x0000000833077231 */ /* 0x000fe20000000007 */
[----:B------:R-:W-:Y:S01]  /*6f50*/  LOP3.LUT R4, R93, 0x64006400, RZ, 0xfc, !PT ;  /* 0x640064005d047812 */ /* 0x000fe200078efcff */
[-C--:B------:R-:W-:Y:S02]  /*6f60*/  HFMA2 R95, R38, R9.reuse, R95 ;  /* 0x00000009265f7231 */ /* 0x080fe4000000005f */
[----:B------:R-:W-:-:S02]  /*6f70*/  HFMA2 R96, R36, R9, R96 ;  /* 0x0000000924607231 */ /* 0x000fc40000000060 */
[----:B------:R-:W-:Y:S01]  /*6f80*/  HADD2 R97, R16, -1028, -1028 ;  /* 0xe404e40410617430 */ /* 0x000fe20000000000 */
[----:B------:R-:W-:Y:S01]  /*6f90*/  LOP3.LUT R19, R19, 0x64006400, RZ, 0xfc, !PT ;  /* 0x6400640013137812 */ /* 0x000fe200078efcff */
[----:B------:R-:W-:Y:S02]  /*6fa0*/  HFMA2 R7, R34, R9, R7 ;  /* 0x0000000922077231 */ /* 0x000fe40000000007 */
[-C--:B------:R-:W-:Y:S02]  /*6fb0*/  HFMA2 R6, R89, R10.reuse, R6 ;  /* 0x0000000a59067231 */ /* 0x080fe40000000006 */
[----:B------:R-:W-:Y:S01]  /*6fc0*/  HADD2 R83, R5, -1028, -1028 ;  /* 0xe404e40405537430 */ /* 0x000fe20000000000 */
[----:B------:R-:W-:Y:S01]  /*6fd0*/  LOP3.LUT R18, R18, 0x64006400, RZ, 0xfc, !PT ;  /* 0x6400640012127812 */ /* 0x000fe200078efcff */
[-C--:B------:R-:W-:Y:S02]  /*6fe0*/  HFMA2 R95, R87, R10.reuse, R95 ;  /* 0x0000000a575f7231 */ /* 0x080fe4000000005f */
[----:B------:R-:W-:-:S02]  /*6ff0*/  HFMA2 R96, R85, R10, R96 ;  /* 0x0000000a55607231 */ /* 0x000fc40000000060 */
[----:B------:R-:W-:Y:S02]  /*7000*/  HADD2 R93, R92, -1028, -1028 ;  /* 0xe404e4045c5d7430 */ /* 0x000fe40000000000 */
[----:B------:R-:W-:Y:S02]  /*7010*/  HFMA2 R7, R83, R10, R7 ;  /* 0x0000000a53077231 */ /* 0x000fe40000000007 */
[-C--:B------:R-:W-:Y:S02]  /*7020*/  HFMA2 R6, R56, R11.reuse, R6 ;  /* 0x0000000b38067231 */ /* 0x080fe40000000006 */
[-C--:B------:R-:W-:Y:S02]  /*7030*/  HFMA2 R5, R54, R11.reuse, R95 ;  /* 0x0000000b36057231 */ /* 0x080fe4000000005f */
[----:B------:R-:W-:Y:S02]  /*7040*/  HADD2 R95, R91, -1028, -1028 ;  /* 0xe404e4045b5f7430 */ /* 0x000fe40000000000 */
[----:B------:R-:W-:-:S02]  /*7050*/  HFMA2 R96, R52, R11, R96 ;  /* 0x0000000b34607231 */ /* 0x000fc40000000060 */
[----:B------:R-:W-:Y:S02]  /*7060*/  HFMA2 R7, R50, R11, R7 ;  /* 0x0000000b32077231 */ /* 0x000fe40000000007 */
[----:B------:R-:W-:Y:S02]  /*7070*/  HADD2 R91, R4, -1028, -1028 ;  /* 0xe404e404045b7430 */ /* 0x000fe40000000000 */
[-C--:B-1----:R-:W-:Y:S02]  /*7080*/  HFMA2 R6, R97, R12.reuse, R6 ;  /* 0x0000000c61067231 */ /* 0x082fe40000000006 */
[-C--:B------:R-:W-:Y:S02]  /*7090*/  HFMA2 R5, R95, R12.reuse, R5 ;  /* 0x0000000c5f057231 */ /* 0x080fe40000000005 */
[----:B------:R-:W-:Y:S02]  /*70a0*/  HADD2 R94, R19, -1028, -1028 ;  /* 0xe404e404135e7430 */ /* 0x000fe40000000000 */
[----:B------:R-:W-:-:S02]  /*70b0*/  HFMA2 R96, R93, R12, R96 ;  /* 0x0000000c5d607231 */ /* 0x000fc40000000060 */
[----:B------:R-:W-:Y:S02]  /*70c0*/  HFMA2 R12, R91, R12, R7 ;  /* 0x0000000c5b0c7231 */ /* 0x000fe40000000007 */
[-C--:B------:R-:W-:Y:S02]  /*70d0*/  HFMA2 R5, R46, R13.reuse, R5 ;  /* 0x0000000d2e057231 */ /* 0x080fe40000000005 */
[-C--:B------:R-:W-:Y:S02]  /*70e0*/  HFMA2 R7, R48, R13.reuse, R6 ;  /* 0x0000000d30077231 */ /* 0x080fe40000000006 */
[-C--:B------:R-:W-:Y:S02]  /*70f0*/  HFMA2 R12, R42, R13.reuse, R12 ;  /* 0x0000000d2a0c7231 */ /* 0x080fe4000000000c */
[----:B------:R-:W-:Y:S02]  /*7100*/  HFMA2 R5, R39, R14, R5 ;  /* 0x0000000e27057231 */ /* 0x000fe40000000005 */
[----:B------:R-:W-:Y:S01]  /*7110*/  HFMA2 R4, R44, R13, R96 ;  /* 0x0000000d2c047231 */ /* 0x000fe20000000060 */
        /* <DEDUP_REMOVED lines=10> */
[----:B------:R-:W-:Y:S02]  /*71c0*/  HADD2 R5, R5.H0_H0, R5.H1_H1 ;  /* 0x3000000505057230 */ /* 0x000fe40000000800 */
[----:B------:R-:W-:Y:S02]  /*71d0*/  HFMA2 R4, R94, R15, R4 ;  /* 0x0000000f5e047231 */ /* 0x000fe40000000004 */
        /* <DEDUP_REMOVED lines=123> */
[----:B---3--:R-:W-:Y:S02]  /*7990*/  HFMA2 R43, R95, R16, R43 ;  /* 0x000000105f2b7231 */ /* 0x008fe4000000002b */
        /* <DEDUP_REMOVED lines=11> */
[----:B------:R-:W-:Y:S02]  /*7a50*/  HADD2 R46, R46.H0_H0, R46.H1_H1 ;  /* 0x3000002e2e2e7230 */ /* 0x000fe40000000800 */
[----:B------:R-:W-:Y:S02]  /*7a60*/  HFMA2 R10, R50, R15, R10 ;  /* 0x0000000f320a7231 */ /* 0x000fe4000000000a */
[-C--:B------:R-:W-:Y:S02]  /*7a70*/  HFMA2 R7, R40, R13.reuse, R6 ;  /* 0x0000000d28077231 */ /* 0x080fe40000000006 */
[----:B------:R-:W-:-:S02]  /*7a80*/  HFMA2 R75, R36, R13, R75 ;  /* 0x0000000d244b7231 */ /* 0x000fc4000000004b */
        /* <DEDUP_REMOVED lines=23> */
.L_x_1557:
        /* <DEDUP_REMOVED lines=10> */
.L_x_1556:
        /* <DEDUP_REMOVED lines=12> */
[----:B-1---5:R-:W-:-:S07]  /*7d60*/  MOV R13, UR8 ;  /* 0x00000008000d7c02 */ /* 0x022fce0008000f00 */
.L_x_1561:
        /* <DEDUP_REMOVED lines=23> */
[C---:B------:R-:W-:Y:S02]  /*7ee0*/  LOP3.LUT R9, R4.reuse, 0x300030, RZ, 0xc0, !PT ;  /* 0x0030003004097812 */ /* 0x040fe400078ec0ff */
        /* <DEDUP_REMOVED lines=72> */
[----:B------:R-:W-:Y:S02]  /*8370*/  LOP3.LUT R51, R50, 0x64006400, RZ, 0xfc, !PT ;  /* 0x6400640032337812 */ /* 0x000fe400078efcff */
[----:B------:R-:W-:Y:S01]  /*8380*/  LOP3.LUT R50, R42, 0xc000c0, RZ, 0xc0, !PT ;  /* 0x00c000c02a327812 */ /* 0x000fe200078ec0ff */
[-C--:B------:R-:W-:Y:S01]  /*8390*/  HFMA2 R52, R47, R58.reuse.H1_H1, -18, -18 ;  /* 0xcc80cc802f347431 */ /* 0x080fe2000006003a */
[----:B------:R-:W-:Y:S01]  /*83a0*/  LOP3.LUT R56, R54, 0x64006400, RZ, 0xfc, !PT ;  /* 0x6400640036387812 */ /* 0x000fe200078efcff */
[----:B------:R-:W-:Y:S01]  /*83b0*/  HADD2 R47, R49, -1026, -1026 ;  /* 0xe402e402312f7430 */ /* 0x000fe20000000000 */
[----:B------:R-:W-:Y:S01]  /*83c0*/  LOP3.LUT R57, R41, 0xc000c0, RZ, 0xc0, !PT ;  /* 0x00c000c029397812 */ /* 0x000fe200078ec0ff */
[----:B------:R-:W-:Y:S01]  /*83d0*/  HADD2 R49, R51, -1026, -1026 ;  /* 0xe402e40233317430 */ /* 0x000fe20000000000 */
[----:B------:R-:W-:Y:S01]  /*83e0*/  LOP3.LUT R53, R53, 0x64006400, RZ, 0xfc, !PT ;  /* 0x6400640035357812 */ /* 0x000fe200078efcff */
[----:B------:R-:W-:Y:S01]  /*83f0*/  HADD2 R51, R55, -1026, -1026 ;  /* 0xe402e40237337430 */ /* 0x000fe20000000000 */
[----:B------:R-:W-:Y:S01]  /*8400*/  LOP3.LUT R54, R50, 0x64006400, RZ, 0xfc, !PT ;  /* 0x6400640032367812 */ /* 0x000fe200078efcff */
[-C--:B------:R-:W-:Y:S01]  /*8410*/  HFMA2 R50, R56, R58.reuse.H1_H1, -18, -18 ;  /* 0xcc80cc8038327431 */ /* 0x080fe2000006003a */
[----:B------:R-:W-:Y:S01]  /*8420*/  LOP3.LUT R57, R57, 0x64006400, RZ, 0xfc, !PT ;  /* 0x6400640039397812 */ /* 0x000fe200078efcff */
[----:B------:R-:W-:-:S02]  /*8430*/  HFMA2 R56, R53, R58.H1_H1, -18, -18 ;  /* 0xcc80cc8035387431 */ /* 0x000fc4000006003a */
[----:B0-----:R-:W-:Y:S02]  /*8440*/  HFMA2 R53, R45, R4, RZ ;  /* 0x000000042d357231 */ /* 0x001fe400000000ff */
[-C--:B------:R-:W-:Y:S01]  /*8450*/  HFMA2 R54, R54, R58.reuse.H1_H1, -18, -18 ;  /* 0xcc80cc8036367431 */ /* 0x080fe2000006003a */
[----:B------:R-:W-:Y:S01]  /*8460*/  LOP3.LUT R43, R43, 0x30003, RZ, 0xc0, !PT ;  /* 0x000300032b2b7812 */ /* 0x000fe200078ec0ff */
[----:B------:R-:W-:Y:S02]  /*8470*/  HFMA2 R58, R57, R58.H1_H1, -18, -18 ;  /* 0xcc80cc80393a7431 */ /* 0x000fe4000006003a */
[-C--:B------:R-:W-:Y:S02]  /*8480*/  HFMA2 R57, R49, R4.reuse, RZ ;  /* 0x0000000431397231 */ /* 0x080fe400000000ff */
[-C--:B------:R-:W-:Y:S01]  /*8490*/  HFMA2 R55, R47, R4.reuse, RZ.H0_H0 ;  /* 0x000000042f377231 */ /* 0x080fe200000400ff */
[----:B------:R-:W-:Y:S01]  /*84a0*/  LOP3.LUT R40, R40, 0x30003, RZ, 0xc0, !PT ;  /* 0x0003000328287812 */ /* 0x000fe200078ec0ff */
[----:B------:R-:W-:-:S02]  /*84b0*/  HFMA2 R4, R51, R4, RZ.H0_H0 ;  /* 0x0000000433047231 */ /* 0x000fc400000400ff */
[-C--:B------:R-:W-:Y:S02]  /*84c0*/  HFMA2 R53, R12, R5.reuse, R53 ;  /* 0x000000050c357231 */ /* 0x080fe40000000035 */
[-C--:B------:R-:W-:Y:S01]  /*84d0*/  HFMA2 R55, R14, R5.reuse, R55 ;  /* 0x000000050e377231 */ /* 0x080fe20000000037 */
[----:B------:R-:W-:Y:S01]  /*84e0*/  LOP3.LUT R40, R40, 0x64006400, RZ, 0xfc, !PT ;  /* 0x6400640028287812 */ /* 0x000fe200078efcff */
[-C--:B------:R-:W-:Y:S02]  /*84f0*/  HFMA2 R4, R18, R5.reuse, R4 ;  /* 0x0000000512047231 */ /* 0x080fe40000000004 */
[----:B------:R-:W-:Y:S01]  /*8500*/  HFMA2 R57, R16, R5, R57 ;  /* 0x0000000510397231 */ /* 0x000fe20000000039 */
[----:B------:R-:W-:Y:S01]  /*8510*/  LOP3.LUT R42, R42, 0x30003, RZ, 0xc0, !PT ;  /* 0x000300032a2a7812 */ /* 0x000fe200078ec0ff */
[-C--:B------:R-:W-:Y:S02]  /*8520*/  HFMA2 R55, R17, R6.reuse, R55 ;  /* 0x0000000611377231 */ /* 0x080fe40000000037 */
[----:B------:R-:W-:-:S02]  /*8530*/  HFMA2 R53, R15, R6, R53 ;  /* 0x000000060f357231 */ /* 0x000fc40000000035 */
[-C--:B------:R-:W-:Y:S01]  /*8540*/  HFMA2 R59, R21, R6.reuse, R4 ;  /* 0x00000006153b7231 */ /* 0x080fe20000000004 */
[----:B------:R-:W-:Y:S01]  /*8550*/  LOP3.LUT R4, R41, 0x30003, RZ, 0xc0, !PT ;  /* 0x0003000329047812 */ /* 0x000fe200078ec0ff */
[----:B------:R-:W-:Y:S01]  /*8560*/  HFMA2 R57, R19, R6, R57 ;  /* 0x0000000613397231 */ /* 0x000fe20000000039 */
[----:B------:R-:W-:Y:S01]  /*8570*/  LOP3.LUT R41, R43, 0x64006400, RZ, 0xfc, !PT ;  /* 0x640064002b297812 */ /* 0x000fe200078efcff */
[-C--:B------:R-:W-:Y:S01]  /*8580*/  HFMA2 R6, R46, R7.reuse, R55 ;  /* 0x000000072e067231 */ /* 0x080fe20000000037 */
[----:B------:R-:W-:Y:S01]  /*8590*/  LOP3.LUT R42, R42, 0x64006400, RZ, 0xfc, !PT ;  /* 0x640064002a2a7812 */ /* 0x000fe200078efcff */
[----:B------:R-:W-:Y:S02]  /*85a0*/  HFMA2 R5, R44, R7, R53 ;  /* 0x000000072c057231 */ /* 0x000fe40000000035 */
[----:B------:R-:W-:Y:S01]  /*85b0*/  HADD2 R53, R40, -1026, -1026 ;  /* 0xe402e40228357430 */ /* 0x000fe20000000000 */
[----:B------:R-:W-:Y:S01]  /*85c0*/  LOP3.LUT R4, R4, 0x64006400, RZ, 0xfc, !PT ;  /* 0x6400640004047812 */ /* 0x000fe200078efcff */
[----:B------:R-:W-:-:S02]  /*85d0*/  HADD2 R41, R41, -1026, -1026 ;  /* 0xe402e40229297430 */ /* 0x000fc40000000000 */
[-C--:B------:R-:W-:Y:S02]  /*85e0*/  HFMA2 R57, R48, R7.reuse, R57 ;  /* 0x0000000730397231 */ /* 0x080fe40000000039 */
[----:B------:R-:W-:Y:S02]  /*85f0*/  HADD2 R43, R42, -1026, -1026 ;  /* 0xe402e4022a2b7430 */ /* 0x000fe40000000000 */
[----:B------:R-:W-:Y:S02]  /*8600*/  HFMA2 R59, R50, R7, R59 ;  /* 0x00000007323b7231 */ /* 0x000fe4000000003b */
[-C--:B-1----:R-:W-:Y:S02]  /*8610*/  HFMA2 R5, R41, R8.reuse, R5 ;  /* 0x0000000829057231 */ /* 0x082fe40000000005 */
[----:B------:R-:W-:Y:S02]  /*8620*/  HADD2 R55, R4, -1026, -1026 ;  /* 0xe402e40204377430 */ /* 0x000fe40000000000 */
        /* <DEDUP_REMOVED lines=11> */
[-C--:B------:R-:W-:Y:S02]  /*86e0*/  HFMA2 R6, R54, R11.reuse, R6 ;  /* 0x0000000b36067231 */ /* 0x080fe40000000006 */
[----:B------:R-:W-:-:S02]  /*86f0*/  HFMA2 R59, R58, R11, R59 ;  /* 0x0000000b3a3b7231 */ /* 0x000fc4000000003b */
[-C--:B------:R-:W-:Y:S02]  /*8700*/  HFMA2 R5, R52, R11.reuse, R5 ;  /* 0x0000000b34057231 */ /* 0x080fe40000000005 */
[----:B------:R-:W-:Y:S02]  /*8710*/  HADD2 R6, R6.H0_H0, R6.H1_H1 ;  /* 0x3000000606067230 */ /* 0x000fe40000000800 */
        /* <DEDUP_REMOVED lines=11> */
[----:B------:R-:W1:Y:S01]  /*87d0*/  LDS.128 R8, [UR4] ;  /* 0x00000004ff087984 */ /* 0x000e620008000c00 */
        /* <DEDUP_REMOVED lines=83> */
.L_x_1560:
        /* <DEDUP_REMOVED lines=8> */
.L_x_1559:
        /* <DEDUP_REMOVED lines=13> */
.L_x_1565:
[----:B------:R-:W0:Y:S02]  /*8e60*/  LDS R2, [R0] ;  /* 0x0000000000027984 */ /* 0x000e240000000800 */
[----:B0-----:R-:W-:-:S05]  /*8e70*/  HADD2 R3, R2, R30 ;  /* 0x0000001e02037230 */ /* 0x001fca0000000000 */
[----:B------:R-:W0:Y:S02]  /*8e80*/  ATOMS.CAST.SPIN P0, [R0], R2, R3 ;  /* 0x000000020000758d */ /* 0x000e240001800003 */
[----:B0-----:R-:W-:Y:S05]  /*8e90*/  @!P0 BRA `(.L_x_1565) ;  /* 0xfffffffc00f08947 */ /* 0x001fea000383ffff */
[----:B------:R-:W-:Y:S05]  /*8ea0*/  BRA `(.L_x_1563) ;  /* 0x00000000000c7947 */ /* 0x000fea0003800000 */
.L_x_1564:
[----:B------:R-:W2:Y:S02]  /*8eb0*/  LD.E R0, desc[UR14][R4.64] ;  /* 0x0000000e04007980 */ /* 0x000ea4000c101900 */
[----:B--2---:R-:W-:-:S05]  /*8ec0*/  IADD3 R3, PT, PT, R30, R0, RZ ;  /* 0x000000001e037210 */ /* 0x004fca0007ffe0ff */
[----:B------:R0:W-:Y:S02]  /*8ed0*/  ST.E desc[UR14][R4.64], R3 ;  /* 0x0000000304007985 */ /* 0x0001e4000c10190e */
.L_x_1563:
[----:B------:R-:W-:Y:S05]  /*8ee0*/  BSYNC.RECONVERGENT B0 ;  /* 0x0000000000007941 */ /* 0x000fea0003800200 */
.L_x_1562:
[----:B------:R1:W-:Y:S01]  /*8ef0*/  ATOM.E.ADD.F16x2.RN.STRONG.GPU P0, RZ, desc[UR14][R4.64+0x4], R29 ;  /* 0x8000041d04ff79a2 */ /* 0x0003e2000c10e10e */
[----:B------:R-:W-:Y:S04]  /*8f00*/  BSSY.RECONVERGENT B0, `(.L_x_1566) ;  /* 0x000000e000007945 */ /* 0x000fe80003800200 */
[----:B-1----:R-:W-:Y:S05]  /*8f10*/  @P0 BRA `(.L_x_1567) ;  /* 0x0000000000300947 */ /* 0x002fea0003800000 */
[----:B------:R-:W1:Y:S02]  /*8f20*/  QSPC.E.S P0, RZ, [R4+0x4] ;  /* 0x0000040004ff73aa */ /* 0x000e640000000500 */
[----:B-1----:R-:W-:Y:S05]  /*8f30*/  @!P0 BRA `(.L_x_1568) ;  /* 0x00000000001c8947 */ /* 0x002fea0003800000 */
[----:B------:R-:W-:-:S04]  /*8f40*/  MOV R2, R4 ;  /* 0x0000000400027202 */ /* 0x000fc80000000f00 */
[----:B------:R-:W-:-:S07]  /*8f50*/  MOV R0, R2 ;  /* 0x0000000200007202 */ /* 0x000fce0000000f00 */
.L_x_1569:
[----:B------:R-:W0:Y:S02]  /*8f60*/  LDS R2, [R0+0x4] ;  /* 0x0000040000027984 */ /* 0x000e240000000800 */
[----:B0-----:R-:W-:-:S05]  /*8f70*/  HFMA2 R3, R2, 1, 1, R29 ;  /* 0x3c003c0002037831 */ /* 0x001fca000000001d */
[----:B------:R-:W0:Y:S02]  /*8f80*/  ATOMS.CAST.SPIN P0, [R0+0x4], R2, R3 ;  /* 0x000004020000758d */ /* 0x000e240001800003 */
[----:B0-----:R-:W-:Y:S05]  /*8f90*/  @!P0 BRA `(.L_x_1569) ;  /* 0xfffffffc00f08947 */ /* 0x001fea000383ffff */
[----:B------:R-:W-:Y:S05]  /*8fa0*/  BRA `(.L_x_1567) ;  /* 0x00000000000c7947 */ /* 0x000fea0003800000 */
.L_x_1568:
[----:B------:R-:W0:Y:S02]  /*8fb0*/  LD.E R0, desc[UR14][R4.64+0x4] ;  /* 0x0000040e04007980 */ /* 0x000e24000c101900 */
[----:B0-----:R-:W-:-:S05]  /*8fc0*/  IADD3 R3, PT, PT, R29, R0, RZ ;  /* 0x000000001d037210 */ /* 0x001fca0007ffe0ff */
[----:B------:R1:W-:Y:S02]  /*8fd0*/  ST.E desc[UR14][R4.64+0x4], R3 ;  /* 0x0000040304007985 */ /* 0x0003e4000c10190e */
.L_x_1567:
[----:B------:R-:W-:Y:S05]  /*8fe0*/  BSYNC.RECONVERGENT B0 ;  /* 0x0000000000007941 */ /* 0x000fea0003800200 */
.L_x_1566:
        /* <DEDUP_REMOVED lines=12> */
.L_x_1573:
[----:B------:R-:W0:Y:S02]  /*90b0*/  LDS R2, [R0] ;  /* 0x0000000000027984 */ /* 0x000e240000000800 */
[----:B0-----:R-:W-:-:S05]  /*90c0*/  HADD2 R3, R2, R28 ;  /* 0x0000001c02037230 */ /* 0x001fca0000000000 */
[----:B------:R-:W0:Y:S02]  /*90d0*/  ATOMS.CAST.SPIN P0, [R0], R2, R3 ;  /* 0x000000020000758d */ /* 0x000e240001800003 */
[----:B0-----:R-:W-:Y:S05]  /*90e0*/  @!P0 BRA `(.L_x_1573) ;  /* 0xfffffffc00f08947 */ /* 0x001fea000383ffff */
[----:B------:R-:W-:Y:S05]  /*90f0*/  BRA `(.L_x_1571) ;  /* 0x00000000000c7947 */ /* 0x000fea0003800000 */
.L_x_1572:
[----:B------:R-:W2:Y:S02]  /*9100*/  LD.E R0, desc[UR14][R4.64] ;  /* 0x0000000e04007980 */ /* 0x000ea4000c101900 */
[----:B--2---:R-:W-:-:S05]  /*9110*/  IADD3 R3, PT, PT, R28, R0, RZ ;  /* 0x000000001c037210 */ /* 0x004fca0007ffe0ff */
[----:B------:R0:W-:Y:S02]  /*9120*/  ST.E desc[UR14][R4.64], R3 ;  /* 0x0000000304007985 */ /* 0x0001e4000c10190e */
.L_x_1571:
[----:B------:R-:W-:Y:S05]  /*9130*/  BSYNC.RECONVERGENT B0 ;  /* 0x0000000000007941 */ /* 0x000fea0003800200 */
.L_x_1570:
[----:B------:R1:W-:Y:S01]  /*9140*/  ATOM.E.ADD.F16x2.RN.STRONG.GPU P0, RZ, desc[UR14][R4.64+0x4], R27 ;  /* 0x8000041b04ff79a2 */ /* 0x0003e2000c10e10e */
[----:B------:R-:W-:Y:S04]  /*9150*/  BSSY.RECONVERGENT B0, `(.L_x_1574) ;  /* 0x000000e000007945 */ /* 0x000fe80003800200 */
[----:B-1----:R-:W-:Y:S05]  /*9160*/  @P0 BRA `(.L_x_1575) ;  /* 0x0000000000300947 */ /* 0x002fea0003800000 */
[----:B------:R-:W1:Y:S02]  /*9170*/  QSPC.E.S P0, RZ, [R4+0x4] ;  /* 0x0000040004ff73aa */ /* 0x000e640000000500 */
[----:B-1----:R-:W-:Y:S05]  /*9180*/  @!P0 BRA `(.L_x_1576) ;  /* 0x00000000001c8947 */ /* 0x002fea0003800000 */
[----:B------:R-:W-:-:S04]  /*9190*/  MOV R2, R4 ;  /* 0x0000000400027202 */ /* 0x000fc80000000f00 */
[----:B------:R-:W-:-:S07]  /*91a0*/  MOV R0, R2 ;  /* 0x0000000200007202 */ /* 0x000fce0000000f00 */
.L_x_1577:
[----:B------:R-:W0:Y:S02]  /*91b0*/  LDS R2, [R0+0x4] ;  /* 0x0000040000027984 */ /* 0x000e240000000800 */
[----:B0-----:R-:W-:-:S05]  /*91c0*/  HFMA2 R3, R2, 1, 1, R27 ;  /* 0x3c003c0002037831 */ /* 0x001fca000000001b */
[----:B------:R-:W0:Y:S02]  /*91d0*/  ATOMS.CAST.SPIN P0, [R0+0x4], R2, R3 ;  /* 0x000004020000758d */ /* 0x000e240001800003 */
[----:B0-----:R-:W-:Y:S05]  /*91e0*/  @!P0 BRA `(.L_x_1577) ;  /* 0xfffffffc00f08947 */ /* 0x001fea000383ffff */
[----:B------:R-:W-:Y:S05]  /*91f0*/  BRA `(.L_x_1575) ;  /* 0x00000000000c7947 */ /* 0x000fea0003800000 */
.L_x_1576:
[----:B------:R-:W0:Y:S02]  /*9200*/  LD.E R0, desc[UR14][R4.64+0x4] ;  /* 0x0000040e04007980 */ /* 0x000e24000c101900 */
[----:B0-----:R-:W-:-:S05]  /*9210*/  IADD3 R3, PT, PT, R27, R0, RZ ;  /* 0x000000001b037210 */ /* 0x001fca0007ffe0ff */
[----:B------:R1:W-:Y:S02]  /*9220*/  ST.E desc[UR14][R4.64+0x4], R3 ;  /* 0x0000040304007985 */ /* 0x0003e4000c10190e */
.L_x_1575:
[----:B------:R-:W-:Y:S05]  /*9230*/  BSYNC.RECONVERGENT B0 ;  /* 0x0000000000007941 */ /* 0x000fea0003800200 */
.L_x_1574:
        /* <DEDUP_REMOVED lines=12> */
.L_x_1581:
[----:B------:R-:W0:Y:S02]  /*9300*/  LDS R2, [R0] ;  /* 0x0000000000027984 */ /* 0x000e240000000800 */
[----:B0-----:R-:W-:-:S05]  /*9310*/  HADD2 R3, R2, R26 ;  /* 0x0000001a02037230 */ /* 0x001fca0000000000 */
[----:B------:R-:W0:Y:S02]  /*9320*/  ATOMS.CAST.SPIN P0, [R0], R2, R3 ;  /* 0x000000020000758d */ /* 0x000e240001800003 */
[----:B0-----:R-:W-:Y:S05]  /*9330*/  @!P0 BRA `(.L_x_1581) ;  /* 0xfffffffc00f08947 */ /* 0x001fea000383ffff */
[----:B------:R-:W-:Y:S05]  /*9340*/  BRA `(.L_x_1579) ;  /* 0x00000000000c7947 */ /* 0x000fea0003800000 */
.L_x_1580:
[----:B------:R-:W2:Y:S02]  /*9350*/  LD.E R0, desc[UR14][R4.64] ;  /* 0x0000000e04007980 */ /* 0x000ea4000c101900 */
[----:B--2---:R-:W-:-:S05]  /*9360*/  IADD3 R3, PT, PT, R26, R0, RZ ;  /* 0x000000001a037210 */ /* 0x004fca0007ffe0ff */
[----:B------:R0:W-:Y:S02]  /*9370*/  ST.E desc[UR14][R4.64], R3 ;  /* 0x0000000304007985 */ /* 0x0001e4000c10190e */
.L_x_1579:
[----:B------:R-:W-:Y:S05]  /*9380*/  BSYNC.RECONVERGENT B0 ;  /* 0x0000000000007941 */ /* 0x000fea0003800200 */
.L_x_1578:
[----:B------:R1:W-:Y:S02]  /*9390*/  ATOM.E.ADD.F16x2.RN.STRONG.GPU P0, RZ, desc[UR14][R4.64+0x4], R25 ;  /* 0x8000041904ff79a2 */ /* 0x0003e4000c10e10e */
[----:B-1----:R-:W-:Y:S05]  /*93a0*/  @P0 EXIT ;  /* 0x000000000000094d */ /* 0x002fea0003800000 */
[----:B------:R-:W1:Y:S02]  /*93b0*/  QSPC.E.S P0, RZ, [R4+0x4] ;  /* 0x0000040004ff73aa */ /* 0x000e640000000500 */
[----:B-1----:R-:W-:Y:S05]  /*93c0*/  @!P0 BRA `(.L_x_1582) ;  /* 0x00000000001c8947 */ /* 0x002fea0003800000 */
[----:B------:R-:W-:-:S04]  /*93d0*/  MOV R2, R4 ;  /* 0x0000000400027202 */ /* 0x000fc80000000f00 */
[----:B------:R-:W-:-:S07]  /*93e0*/  MOV R0, R2 ;  /* 0x0000000200007202 */ /* 0x000fce0000000f00 */
.L_x_1583:
[----:B------:R-:W0:Y:S02]  /*93f0*/  LDS R2, [R0+0x4] ;  /* 0x0000040000027984 */ /* 0x000e240000000800 */
[----:B0-----:R-:W-:-:S05]  /*9400*/  HFMA2 R3, R2, 1, 1, R25 ;  /* 0x3c003c0002037831 */ /* 0x001fca0000000019 */
[----:B------:R-:W0:Y:S02]  /*9410*/  ATOMS.CAST.SPIN P0, [R0+0x4], R2, R3 ;  /* 0x000004020000758d */ /* 0x000e240001800003 */
[----:B0-----:R-:W-:Y:S05]  /*9420*/  @!P0 BRA `(.L_x_1583) ;  /* 0xfffffffc00f08947 */ /* 0x001fea000383ffff */
[----:B------:R-:W-:Y:S05]  /*9430*/  EXIT ;  /* 0x000000000000794d */ /* 0x000fea0003800000 */
.L_x_1582:
[----:B------:R-:W0:Y:S02]  /*9440*/  LD.E R0, desc[UR14][R4.64+0x4] ;  /* 0x0000040e04007980 */ /* 0x000e24000c101900 */
[----:B0-----:R-:W-:-:S05]  /*9450*/  IADD3 R3, PT, PT, R25, R0, RZ ;  /* 0x0000000019037210 */ /* 0x001fca0007ffe0ff */
[----:B------:R-:W-:Y:S01]  /*9460*/  ST.E desc[UR14][R4.64+0x4], R3 ;  /* 0x0000040304007985 */ /* 0x000fe2000c10190e */
[----:B------:R-:W-:Y:S05]  /*9470*/  EXIT ;  /* 0x000000000000794d */ /* 0x000fea0003800000 */
.L_x_1584:
        /* <DEDUP_REMOVED lines=16> */
.L_x_3590:


//--------------------- .text._Z23gemm_half_q_half_kernelILi3ELi4ELb0ELb0ELi64EEvPK6__halfPKjS4_S2_PS0_iiiiPKtS7_iiiiiibS2_i --------------------------
	.section	.text._Z23gemm_half_q_half_kernelILi3ELi4ELb0ELb0ELi64EEvPK6__halfPKjS4_S2_PS0_iiiiPKtS7_iiiiiibS2_i,"ax",@progbits
	.align	128
        .global         _Z23gemm_half_q_half_kernelILi3ELi4ELb0ELb0ELi64EEvPK6__halfPKjS4_S2_PS0_iiiiPKtS7_iiiiiibS2_i
        .type           _Z23gemm_half_q_half_kernelILi3ELi4ELb0ELb0ELi64EEvPK6__halfPKjS4_S2_PS0_iiiiPKtS7_iiiiiibS2_i,@function
        .size           _Z23gemm_half_q_half_kernelILi3ELi4ELb0ELb0ELi64EEvPK6__halfPKjS4_S2_PS0_iiiiPKtS7_iiiiiibS2_i,(.L_x_3591 - _Z23gemm_half_q_half_kernelILi3ELi4ELb0ELb0ELi64EEvPK6__halfPKjS4_S2_PS0_iiiiPKtS7_iiiiiibS2_i)
        .other          _Z23gemm_half_q_half_kernelILi3ELi4ELb0ELb0ELi64EEvPK6__halfPKjS4_S2_PS0_iiiiPKtS7_iiiiiibS2_i,@"STO_CUDA_ENTRY STV_DEFAULT"
_Z23gemm_half_q_half_kernelILi3ELi4ELb0ELb0ELi64EEvPK6__halfPKjS4_S2_PS0_iiiiPKtS7_iiiiiibS2_i:
.text._Z23gemm_half_q_half_kernelILi3ELi4ELb0ELb0ELi64EEvPK6__halfPKjS4_S2_PS0_iiiiPKtS7_iiiiiibS2_i:
        /* <DEDUP_REMOVED lines=12> */
[----:B------:R-:W-:-:S05]  /*00c0*/  IMAD.U32 R3, RZ, RZ, UR9 ;  /* 0x00000009ff037e24 */ /* 0x000fca000f8e00ff */
[----:B----4-:R-:W-:-:S04]  /*00d0*/  VIADDMNMX R3, R3, 0x40, R0, PT ;  /* 0x0000004003037846 */ /* 0x010fc80003800100 */
[----:B------:R-:W-:Y:S01]  /*00e0*/  R2UR UR24, R3 ;  /* 0x00000000031872ca */ /* 0x000fe200000e0000 */
[----:B---3--:R-:W-:Y:S01]  /*00f0*/  UIMAD UR14, UR26, -0x3, UR14 ;  /* 0xfffffffd1a0e78a4 */ /* 0x008fe2000f8e020e */
[----:B--2---:R-:W-:-:S03]  /*0100*/  IADD3 R3, PT, PT, R2, UR9, RZ ;  /* 0x0000000902037c10 */ /* 0x004fc6000fffe0ff */
        /* <DEDUP_REMOVED lines=39> */
.L_x_1590:
[----:B------:R-:W-:Y:S01]  /*0380*/  IMAD.IADD R6, R9, 0x1, R0 ;  /* 0x0000000109067824 */ /* 0x000fe200078e0200 */
[----:B------:R-:W-:-:S04]  /*0390*/  IADD3 R5, P1, PT, R3, R9, RZ ;  /* 0x0000000903057210 */ /* 0x000fc80007f3e0ff */
[----:B------:R-:W-:Y:S02]  /*03a0*/  IADD3 R7, PT, PT, R6, R0, RZ ;  /* 0x0000000006077210 */ /* 0x000fe40007ffe0ff */
[----:B------:R-:W-:Y:S02]  /*03b0*/  LEA.HI.X.SX32 R10, R9, RZ, 0x1, P1 ;  /* 0x000000ff090a7211 */ /* 0x000fe400008f0eff */
[----:B------:R-:W-:Y:S01]  /*03c0*/  LEA R4, P1, R5, UR10, 0x1 ;  /* 0x0000000a05047c11 */ /* 0x000fe2000f8208ff */
[----:B------:R-:W-:Y:S01]  /*03d0*/  IMAD.IADD R9, R7, 0x1, R0 ;  /* 0x0000000107097824 */ /* 0x000fe200078e0200 */
[----:B------:R-:W-:Y:S02]  /*03e0*/  IADD3 R12, P2, PT, R3, R6, RZ ;  /* 0x00000006030c7210 */ /* 0x000fe40007f5e0ff */
[----:B------:R-:W-:Y:S02]  /*03f0*/  LEA.HI.X R5, R5, UR11, R10, 0x1, P1 ;  /* 0x0000000b05057c11 */ /* 0x000fe400088f0c0a */
[----:B------:R-:W-:-:S02]  /*0400*/  IADD3 R11, P3, PT, R3, R7, RZ ;  /* 0x00000007030b7210 */ /* 0x000fc40007f7e0ff */
[----:B------:R-:W-:Y:S02]  /*0410*/  LEA.HI.X.SX32 R15, R6, RZ, 0x1, P2 ;  /* 0x000000ff060f7211 */ /* 0x000fe400010f0eff */
[C---:B------:R-:W-:Y:S01]  /*0420*/  LEA R6, P2, R12.reuse, UR10, 0x1 ;  /* 0x0000000a0c067c11 */ /* 0x040fe2000f8408ff */
        /* <DEDUP_REMOVED lines=21> */
.L_x_1589:
        /* <DEDUP_REMOVED lines=20> */
.L_x_1591:
[----:B------:R-:W-:-:S13]  /*06c0*/  ISETP.EQ.AND P1, PT, RZ, UR5, PT ;  /* 0x00000005ff007c0c */ /* 0x000fda000bf22270 */
[----:B------:R-:W-:Y:S05]  /*06d0*/  @!P0 BRA P1, `(.L_x_1586) ;  /* 0x00000004007c8947 */ /* 0x000fea0000800000 */
.L_x_1588:
        /* <DEDUP_REMOVED lines=12> */
.L_x_1587:
        /* <DEDUP_REMOVED lines=17> */
.L_x_1594:
        /* <DEDUP_REMOVED lines=32> */
.L_x_1593:
        /* <DEDUP_REMOVED lines=21> */
.L_x_1595:
[----:B------:R-:W-:-:S09]  /*0c00*/  UISETP.NE.OR UP0, UPT, UR5, URZ, UP0 ;  /* 0x000000ff0500728c */ /* 0x000fd20008705670 */
[----:B------:R-:W-:Y:S05]  /*0c10*/  BRA.U !UP0, `(.L_x_1586) ;  /* 0x00000001082c7547 */ /* 0x000fea000b800000 */
.L_x_1592:
        /* <DEDUP_REMOVED lines=11> */
.L_x_1586:
[----:B------:R-:W-:Y:S05]  /*0cd0*/  BSYNC.RECONVERGENT B0 ;  /* 0x0000000000007941 */ /* 0x000fea0003800200 */
.L_x_1585:
        /* <DEDUP_REMOVED lines=21> */
[----:B------:R-:W1:Y:S01]  /*0e30*/  LDC.64 R14, c[0x0][0x3a0] ;  /* 0x0000e800ff0e7b82 */ /* 0x000e620000000a00 */
[----:B------:R-:W-:-:S11]  /*0e40*/  UPLOP3.LUT UP0, UPT, UPT, UPT, UPT, 0x40, 0x4 ;  /* 0x000000000004789c */ /* 0x000fd60003f0e870 */
.L_x_1599:
[C---:B--2---:R-:W-:Y:S01]  /*0e50*/  VIADD R7, R3.reuse, UR15 ;  /* 0x0000000f03077c36 */ /* 0x044fe20008000000 */
[----:B------:R-:W-:Y:S01]  /*0e60*/  UIADD3 UR6, UPT, UPT, UR6, 0x4, URZ ;  /* 0x0000000406067890 */ /* 0x000fe2000fffe0ff */
[----:B01----:R-:W-:-:S03]  /*0e70*/  IMAD.WIDE R4, R3, 0x2, R14 ;  /* 0x0000000203047825 */ /* 0x003fc600078e020e */
        /* <DEDUP_REMOVED lines=12> */
.L_x_1598:
[----:B------:R-:W-:-:S04]  /*0f40*/  UIADD3 UR4, UPT, UPT, URZ, -UR6, URZ ;  /* 0x80000006ff047290 */ /* 0x000fc8000fffe0ff */
[----:B------:R-:W-:-:S09]  /*0f50*/  UISETP.GT.AND UP1, UPT, UR4, 0x1, UPT ;  /* 0x000000010400788c */ /* 0x000fd2000bf24270 */
[----:B------:R-:W-:Y:S05]  /*0f60*/  BRA.U !UP1, `(.L_x_1600) ;  /* 0x0000000109247547 */ /* 0x000fea000b800000 */
[----:B--2---:R-:W1:Y:S01]  /*0f70*/  LDC.64 R6, c[0x0][0x3a0] ;  /* 0x0000e800ff067b82 */ /* 0x004e620000000a00 */
[C---:B0-----:R-:W-:Y:S01]  /*0f80*/  VIADD R9, R3.reuse, UR15 ;  /* 0x0000000f03097c36 */ /* 0x041fe20008000000 */
[----:B------:R-:W-:Y:S02]  /*0f90*/  UIADD3 UR6, UPT, UPT, UR6, 0x2, URZ ;  /* 0x0000000206067890 */ /* 0x000fe4000fffe0ff */
[----:B------:R-:W-:Y:S01]  /*0fa0*/  UPLOP3.LUT UP0, UPT, UPT, UPT, UPT, 0x40, 0x4 ;  /* 0x000000000004789c */ /* 0x000fe20003f0e870 */
[----:B-1----:R-:W-:Y:S01]  /*0fb0*/  IMAD.WIDE R4, R3, 0x2, R6 ;  /* 0x0000000203047825 */ /* 0x002fe200078e0206 */
[----:B------:R-:W-:-:S03]  /*0fc0*/  IADD3 R3, PT, PT, R9, UR15, RZ ;  /* 0x0000000f09037c10 */ /* 0x000fc6000fffe0ff */
[----:B------:R-:W-:Y:S01]  /*0fd0*/  IMAD.WIDE R6, R9, 0x2, R6 ;  /* 0x0000000209067825 */ /* 0x000fe200078e0206 */
[----:B------:R1:W-:Y:S04]  /*0fe0*/  STG.E.64 desc[UR20][R4.64], RZ ;  /* 0x000000ff04007986 */ /* 0x0003e8000c101b14 */
[----:B------:R1:W-:Y:S02]  /*0ff0*/  STG.E.64 desc[UR20][R6.64], RZ ;  /* 0x000000ff06007986 */ /* 0x0003e4000c101b14 */
.L_x_1600:
[----:B------:R-:W-:-:S09]  /*1000*/  UISETP.NE.OR UP0, UPT, UR6, URZ, UP0 ;  /* 0x000000ff0600728c */ /* 0x000fd20008705670 */
[----:B------:R-:W-:Y:S05]  /*1010*/  BRA.U !UP0, `(.L_x_1596) ;  /* 0x00000001081c7547 */ /* 0x000fea000b800000 */
.L_x_1597:
[----:B012---:R-:W0:Y:S02]  /*1020*/  LDC.64 R4, c[0x0][0x3a0] ;  /* 0x0000e800ff047b82 */ /* 0x007e240000000a00 */
.L_x_1601:
[----:B0-----:R-:W-:Y:S01]  /*1030*/  IMAD.WIDE R6, R3, 0x2, R4 ;  /* 0x0000000203067825 */ /* 0x001fe200078e0204 */
[----:B------:R-:W-:-:S03]  /*1040*/  UIADD3 UR6, UPT, UPT, UR6, 0x1, URZ ;  /* 0x0000000106067890 */ /* 0x000fc6000fffe0ff */
[----:B------:R-:W-:Y:S01]  /*1050*/  VIADD R3, R3, UR15 ;  /* 0x0000000f03037c36 */ /* 0x000fe20008000000 */
[----:B------:R3:W-:Y:S01]  /*1060*/  STG.E.64 desc[UR20][R6.64], RZ ;  /* 0x000000ff06007986 */ /* 0x0007e2000c101b14 */
[----:B------:R-:W-:-:S09]  /*1070*/  UISETP.NE.AND UP0, UPT, UR6, URZ, UPT ;  /* 0x000000ff0600728c */ /* 0x000fd2000bf05270 */
[----:B---3--:R-:W-:Y:S05]  /*1080*/  BRA.U UP0, `(.L_x_1601) ;  /* 0xfffffffd00e87547 */ /* 0x008fea000b83ffff */
.L_x_1596:
        /* <DEDUP_REMOVED lines=25> */
[----:B------:R1:W5:Y:S02]  /*1220*/  LDG.E.U16.CONSTANT R9, desc[UR20][R4.64] ;  /* 0x0000001404097981 */ /* 0x000364000c1e9500 */
[----:B-----5:R-:W-:Y:S01]  /*1230*/  SHF.R.S32.HI R3, RZ, 0x1f, R8 ;  /* 0x0000001fff037819 */ /* 0x020fe20000011408 */
[----:B------:R-:W-:Y:S01]  /*1240*/  UMOV UR4, URZ ;  /* 0x000000ff00047c82 */ /* 0x000fe20008000000 */
[----:B------:R-:W-:Y:S01]  /*1250*/  SHF.L.U32 R2, R2, 0x4, RZ ;  /* 0x0000000402027819 */ /* 0x000fe200000006ff */
[----:B------:R-:W2:Y:S01]  /*1260*/  LDC.64 R10, c[0x0][0x398] ;  /* 0x0000e600ff0a7b82 */ /* 0x000ea20000000a00 */
[----:B------:R-:W-:Y:S01]  /*1270*/  LEA.HI R3, R3, R8, RZ, 0x3 ;  /* 0x0000000803037211 */ /* 0x000fe200078f18ff */
[----:B------:R-:W-:Y:S01]  /*1280*/  UMOV UR7, UR9 ;  /* 0x0000000900077c82 */ /* 0x000fe20008000000 */
[----:B------:R-:W-:-:S02]  /*1290*/  LOP3.LUT R14, R2, 0x10, RZ, 0xc0, !PT ;  /* 0x00000010020e7812 */ /* 0x000fc400078ec0ff */
[----:B------:R-:W-:-:S07]  /*12a0*/  SHF.R.S32.HI R15, RZ, 0x3, R3 ;  /* 0x00000003ff0f7819 */ /* 0x000fce0000011403 */
.L_x_1603:
[----:B-1----:R-:W-:-:S04]  /*12b0*/  VIADD R5, R9, UR4 ;  /* 0x0000000409057c36 */ /* 0x002fc80008000000 */
        /* <DEDUP_REMOVED lines=44> */
.L_x_1602:
        /* <DEDUP_REMOVED lines=14> */
.L_x_1604:
        /* <DEDUP_REMOVED lines=9> */
.L_x_1605:
        /* <DEDUP_REMOVED lines=9> */
.L_x_1606:
        /* <DEDUP_REMOVED lines=9> */
.L_x_1607:
        /* <DEDUP_REMOVED lines=9> */
.L_x_1608:
[----:B------:R-:W-:Y:S01]  /*18a0*/  ULEA UR5, UR22, UR5, 0x3 ;  /* 0x0000000516057291 */ /* 0x000fe2000f8e18ff */
[----:B------:R-:W-:Y:S02]  /*18b0*/  ISETP.GT.AND P0, PT, R0, UR9, PT ;  /* 0x0000000900007c0c */ /* 0x000fe4000bf04270 */
[----:B------:R-:W-:Y:S01]  /*18c0*/  PRMT R6, RZ, 0x5410, RZ ;  /* 0x00005410ff067816 */ /* 0x000fe200000000ff */
[----:B------:R-:W-:Y:S01]  /*18d0*/  UIADD3 UR4, UPT, UPT, UR4, UR5, UR6 ;  /* 0x0000000504047290 */ /* 0x000fe2000fffe006 */
[----:B------:R-:W-:Y:S02]  /*18e0*/  PRMT R5, RZ, 0x5410, RZ ;  /* 0x00005410ff057816 */ /* 0x000fe400000000ff */
[----:B------:R-:W-:Y:S01]  /*18f0*/  PRMT R4, RZ, 0x5410, RZ ;  /* 0x00005410ff047816 */ /* 0x000fe200000000ff */
[----:B------:R-:W-:Y:S01]  /*1900*/  UIADD3 UR4, UPT, UPT, UR8, UR4, UR7 ;  /* 0x0000000408047290 */ /* 0x000fe2000fffe007 */
[----:B-----5:R-:W-:Y:S02]  /*1910*/  PRMT R3, RZ, 0x5410, RZ ;  /* 0x00005410ff037816 */ /* 0x020fe400000000ff */
        /* <DEDUP_REMOVED lines=14> */
[----:B------:R-:W-:Y:S01]  /*1a00*/  UMOV UR6, 0x400 ;  /* 0x0000040000067882 */ /* 0x000fe20000000000 */
[----:B------:R-:W-:Y:S01]  /*1a10*/  USEL UR16, UR24, UR16, UP0 ;  /* 0x0000001018107287 */ /* 0x000fe20008000000 */
[----:B------:R-:W-:Y:S01]  /*1a20*/  PRMT R6, RZ, 0x7610, R6 ;  /* 0x00007610ff067816 */ /* 0x000fe20000000006 */
[----:B------:R-:W-:Y:S01]  /*1a30*/  UIADD3 UR10, UP0, UPT, UR10, 0x2, URZ ;  /* 0x000000020a0a7890 */ /* 0x000fe2000ff1e0ff */
[----:B------:R-:W4:Y:S03]  /*1a40*/  LDCU.64 UR18, c[0x0][0x3a8] ;  /* 0x00007500ff1277ac */ /* 0x000f260008000a00 */
[----:B------:R-:W-:Y:S02]  /*1a50*/  UIADD3.X UR11, UPT, UPT, URZ, UR11, URZ, UP0, !UPT ;  /* 0x0000000bff0b7290 */ /* 0x000fe400087fe4ff */
[----:B0-----:R-:W-:Y:S01]  /*1a60*/  ULEA UR6, UR7, UR6, 0x18 ;  /* 0x0000000607067291 */ /* 0x001fe2000f8ec0ff */
[----:B---3--:R-:W-:-:S02]  /*1a70*/  R2UR UR4, R10 ;  /* 0x000000000a0472ca */ /* 0x008fc400000e0000 */
[----:B------:R-:W-:Y:S02]  /*1a80*/  LEA.HI.X.SX32 R10, R8, UR8, 0x1, P0 ;  /* 0x00000008080a7c11 */ /* 0x000fe400080f0eff */
[C---:B-1----:R-:W-:Y:S02]  /*1a90*/  LEA R8, P0, R7.reuse, UR12, 0x2 ;  /* 0x0000000c07087c11 */ /* 0x042fe4000f8010ff */
[----:B--2---:R-:W-:Y:S02]  /*1aa0*/  PRMT R84, R82, 0x7610, R82 ;  /* 0x0000761052547816 */ /* 0x004fe40000000052 */
[----:B------:R-:W-:Y:S01]  /*1ab0*/  LEA.HI.X R9, R7, UR13, R10, 0x2, P0 ;  /* 0x0000000d07097c11 */ /* 0x000fe200080f140a */
[----:B------:R-:W-:-:S04]  /*1ac0*/  UIADD3 UR8, UPT, UPT, UR6, 0xa0, URZ ;  /* 0x000000a006087890 */ /* 0x000fc8000fffe0ff */
[----:B------:R-:W-:-:S03]  /*1ad0*/  UIADD3 UR5, UPT, UPT, UR9, UR4, URZ ;  /* 0x0000000409057290 */ /* 0x000fc6000fffe0ff */
[----:B----4-:R-:W-:-:S09]  /*1ae0*/  UMOV UR4, URZ ;  /* 0x000000ff00047c82 */ /* 0x010fd20008000000 */
.L_x_1611:
        /* <DEDUP_REMOVED lines=8> */
[----:B------:R-:W-:Y:S02]  /*1b70*/  UMOV UR15, UR19 ;  /* 0x00000013000f7c82 */ /* 0x000fe40008000000 */
[----:B------:R-:W-:Y:S02]  /*1b80*/  IMAD.U32 R17, RZ, RZ, UR15 ;  /* 0x0000000fff117e24 */ /* 0x000fe4000f8e00ff */
[----:B------:R-:W3:Y:S02]  /*1b90*/  @!P0 LDL.64 R20, [UR6+0x8] ;  /* 0x00000806ff148983 */ /* 0x000ee40008100a00 */
[----:B------:R-:W-:Y:S02]  /*1ba0*/  IMAD.WIDE R16, R17, 0x4, R8 ;  /* 0x0000000411107825 */ /* 0x000fe400078e0208 */
[----:B------:R-:W5:Y:S04]  /*1bb0*/  LDG.E.128.CONSTANT R8, desc[UR20][R8.64] ;  /* 0x0000001408087981 */ /* 0x000f68000c1e9d00 */
[----:B------:R0:W5:Y:S01]  /*1bc0*/  LDG.E.128.CONSTANT R12, desc[UR20][R16.64] ;  /* 0x00000014100c7981 */ /* 0x000162000c1e9d00 */
[----:B------:R-:W1:Y:S01]  /*1bd0*/  S2UR UR26, SR_CTAID.Y ;  /* 0x00000000001a79c3 */ /* 0x000e620000002600 */
[----:B------:R-:W-:Y:S01]  /*1be0*/  MOV R87, UR15 ;  /* 0x0000000f00577c02 */ /* 0x000fe20008000f00 */
[----:B------:R-:W-:-:S04]  /*1bf0*/  @!UP0 UIADD3 UR6, UPT, UPT, UR4, 0x1, URZ ;  /* 0x0000000104068890 */ /* 0x000fc8000fffe0ff */
[----:B------:R-:W-:-:S03]  /*1c00*/  IMAD.WIDE R86, R87, 0x4, R16 ;  /* 0x0000000457567825 */ /* 0x000fc600078e0210 */
        /* <DEDUP_REMOVED lines=12> */
[----:B------:R-:W-:Y:S01]  /*1cd0*/  HFMA2 R66, -RZ, RZ, 0, 0.125 ;  /* 0x00003000ff427431 */ /* 0x000fe200000001ff */
[C---:B------:R-:W-:Y:S01]  /*1ce0*/  LOP3.LUT R27, R8.reuse, 0x380038, RZ, 0xc0, !PT ;  /* 0x00380038081b7812 */ /* 0x040fe200078ec0ff */
[----:B------:R-:W-:Y:S01]  /*1cf0*/  IMAD.MOV.U32 R65, RZ, RZ, 0x2400 ;  /* 0x00002400ff417424 */ /* 0x000fe200078e00ff */
[----:B------:R-:W-:Y:S01]  /*1d00*/  SHF.R.U32.HI R17, RZ, 0x6, R8 ;  /* 0x00000006ff117819 */ /* 0x000fe20000011608 */
[----:B------:R-:W-:Y:S01]  /*1d10*/  UISETP.NE.AND UP0, UPT, UR14, 0x1, UPT ;  /* 0x000000010e00788c */ /* 0x000fe2000bf05270 */
[----:B------:R-:W-:Y:S02]  /*1d20*/  LOP3.LUT R7, R8, 0x70007, RZ, 0xc0, !PT ;  /* 0x0007000708077812 */ /* 0x000fe400078ec0ff */
[----:B------:R-:W-:Y:S02]  /*1d30*/  SHF.R.U32.HI R32, RZ, 0xf, R9 ;  /* 0x0000000fff207819 */ /* 0x000fe40000011609 */
[----:B------:R-:W-:-:S02]  /*1d40*/  LOP3.LUT R31, R9, 0x380038, RZ, 0xc0, !PT ;  /* 0x00380038091f7812 */ /* 0x000fc400078ec0ff */
[----:B------:R-:W-:Y:S02]  /*1d50*/  SHF.R.U32.HI R16, RZ, 0x6, R9 ;  /* 0x00000006ff107819 */ /* 0x000fe40000011609 */
[----:B------:R-:W-:Y:S02]  /*1d60*/  LOP3.LUT R30, R9, 0x70007, RZ, 0xc0, !PT ;  /* 0x00070007091e7812 */ /* 0x000fe400078ec0ff */
[--C-:B------:R-:W-:Y:S02]  /*1d70*/  SHF.R.U32.HI R36, RZ, 0xf, R10.reuse ;  /* 0x0000000fff247819 */ /* 0x100fe4000001160a */
[C---:B------:R-:W-:Y:S02]  /*1d80*/  LOP3.LUT R35, R10.reuse, 0x380038, RZ, 0xc0, !PT ;  /* 0x003800380a237812 */ /* 0x040fe400078ec0ff */
[----:B------:R-:W-:Y:S02]  /*1d90*/  SHF.R.U32.HI R18, RZ, 0x6, R10 ;  /* 0x00000006ff127819 */ /* 0x000fe4000001160a */
[----:B------:R-:W-:-:S02]  /*1da0*/  LOP3.LUT R34, R10, 0x70007, RZ, 0xc0, !PT ;  /* 0x000700070a227812 */ /* 0x000fc400078ec0ff */
[--C-:B------:R-:W-:Y:S02]  /*1db0*/  SHF.R.U32.HI R43, RZ, 0xf, R11.reuse ;  /* 0x0000000fff2b7819 */ /* 0x100fe4000001160b */
[C---:B------:R-:W-:Y:S02]  /*1dc0*/  LOP3.LUT R42, R11.reuse, 0x380038, RZ, 0xc0, !PT ;  /* 0x003800380b2a7812 */ /* 0x040fe400078ec0ff */
[----:B------:R-:W-:Y:S02]  /*1dd0*/  SHF.R.U32.HI R24, RZ, 0x6, R11 ;  /* 0x00000006ff187819 */ /* 0x000fe4000001160b */
[----:B------:R-:W-:Y:S02]  /*1de0*/  LOP3.LUT R38, R11, 0x70007, RZ, 0xc0, !PT ;  /* 0x000700070b267812 */ /* 0x000fe400078ec0ff */
[----:B------:R-:W0:Y:S01]  /*1df0*/  LDS.128 R8, [UR8+-0xa0] ;  /* 0xffff6008ff087984 */ /* 0x000e220008000c00 */
[----:B------:R-:W-:Y:S02]  /*1e00*/  SHF.R.U32.HI R29, RZ, 0xe, R12 ;  /* 0x0000000eff1d7819 */ /* 0x000fe4000001160c */
[----:B------:R-:W-:-:S02]  /*1e10*/  LOP3.LUT R28, R28, 0x10001, RZ, 0xc0, !PT ;  /* 0x000100011c1c7812 */ /* 0x000fc400078ec0ff */
[----:B------:R-:W-:Y:S02]  /*1e20*/  LOP3.LUT R7, R7, 0x64006400, RZ, 0xfc, !PT ;  /* 0x6400640007077812 */ /* 0x000fe400078efcff */
[----:B------:R-:W-:Y:S02]  /*1e30*/  LOP3.LUT R53, R34, 0x64006400, RZ, 0xfc, !PT ;  /* 0x6400640022357812 */ /* 0x000fe400078efcff */
[----:B------:R-:W-:Y:S01]  /*1e40*/  LOP3.LUT R29, R28, 0x20002, R29, 0xf8, !PT ;  /* 0x000200021c1d7812 */ /* 0x000fe200078ef81d */
[----:B------:R-:W-:Y:S01]  /*1e50*/  HADD2 R57, R7, -1028, -1028 ;  /* 0xe404e40407397430 */ /* 0x000fe20000000000 */
[----:B------:R-:W-:Y:S01]  /*1e60*/  SHF.R.U32.HI R33, RZ, 0xe, R13 ;  /* 0x0000000eff217819 */ /* 0x000fe2000001160d */
[----:B------:R-:W-:Y:S01]  /*1e70*/  HADD2 R53, R53, -1028, -1028 ;  /* 0xe404e40435357430 */ /* 0x000fe20000000000 */
[----:B------:R-:W-:Y:S02]  /*1e80*/  LOP3.LUT R32, R32, 0x10001, RZ, 0xc0, !PT ;  /* 0x0001000120207812 */ /* 0x000fe400078ec0ff */
[----:B------:R-:W-:-:S02]  /*1e90*/  LOP3.LUT R30, R30, 0x64006400, RZ, 0xfc, !PT ;  /* 0x640064001e1e7812 */ /* 0x000fc400078efcff */
[----:B------:R-:W-:Y:S02]  /*1ea0*/  LOP3.LUT R32, R32, 0x20002, R33, 0xf8, !PT ;  /* 0x0002000220207812 */ /* 0x000fe400078ef821 */
[----:B------:R-:W-:Y:S01]  /*1eb0*/  LOP3.LUT R31, R31, 0x64006400, RZ, 0xfc, !PT ;  /* 0x640064001f1f7812 */ /* 0x000fe200078efcff */
[----:B------:R-:W-:Y:S01]  /*1ec0*/  HADD2 R55, R30, -1028, -1028 ;  /* 0xe404e4041e377430 */ /* 0x000fe20000000000 */
[----:B------:R-:W-:Y:S02]  /*1ed0*/  LOP3.LUT R38, R38, 0x64006400, RZ, 0xfc, !PT ;  /* 0x6400640026267812 */ /* 0x000fe400078efcff */
[C---:B------:R-:W-:Y:S01]  /*1ee0*/  LOP3.LUT R19, R12.reuse, 0x380038, RZ, 0xc0, !PT ;  /* 0x003800380c137812 */ /* 0x040fe200078ec0ff */
[----:B------:R-:W-:Y:S01]  /*1ef0*/  HFMA2 R48, R31, R66.H0_H0, -132, -132 ;  /* 0xd820d8201f307431 */ /* 0x000fe20000040042 */
[----:B------:R-:W-:Y:S01]  /*1f00*/  SHF.R.U32.HI R52, RZ, 0x6, R12 ;  /* 0x00000006ff347819 */ /* 0x000fe2000001160c */
[----:B------:R-:W-:Y:S01]  /*1f10*/  HADD2 R51, R38, -1028, -1028 ;  /* 0xe404e40426337430 */ /* 0x000fe20000000000 */
[----:B------:R-:W-:-:S02]  /*1f20*/  LOP3.LUT R25, R12, 0x70007, RZ, 0xc0, !PT ;  /* 0x000700070c197812 */ /* 0x000fc400078ec0ff */
[----:B------:R-:W-:Y:S02]  /*1f30*/  LOP3.LUT R27, R27, 0x64006400, RZ, 0xfc, !PT ;  /* 0x640064001b1b7812 */ /* 0x000fe400078efcff */
[----:B------:R-:W-:Y:S02]  /*1f40*/  LOP3.LUT R35, R35, 0x64006400, RZ, 0xfc, !PT ;  /* 0x6400640023237812 */ /* 0x000fe400078efcff */
[----:B------:R-:W-:Y:S01]  /*1f50*/  SHF.R.U32.HI R12, RZ, 0xe, R15 ;  /* 0x0000000eff0c7819 */ /* 0x000fe2000001160f */
[-C--:B------:R-:W-:Y:S01]  /*1f60*/  HFMA2 R50, R27, R66.reuse.H0_H0, -132, -132 ;  /* 0xd820d8201b327431 */ /* 0x080fe20000040042 */
[----:B------:R-:W-:Y:S01]  /*1f70*/  LOP3.LUT R43, R43, 0x10001, RZ, 0xc0, !PT ;  /* 0x000100012b2b7812 */ /* 0x000fe200078ec0ff */
[----:B------:R-:W-:Y:S01]  /*1f80*/  HFMA2 R34, R35, R66.H0_H0, -132, -132 ;  /* 0xd820d82023227431 */ /* 0x000fe20000040042 */
[--C-:B------:R-:W-:Y:S02]  /*1f90*/  SHF.R.U32.HI R41, RZ, 0xe, R14.reuse ;  /* 0x0000000eff297819 */ /* 0x100fe4000001160e */
[----:B------:R-:W-:Y:S01]  /*1fa0*/  LOP3.LUT R39, R14, 0x380038, RZ, 0xc0, !PT ;  /* 0x003800380e277812 */ /* 0x000fe200078ec0ff */
[----:B0-----:R-:W-:Y:S01]  /*1fb0*/  HFMA2 R7, R57, R8, RZ ;  /* 0x0000000839077231 */ /* 0x001fe200000000ff */
[----:B------:R-:W-:-:S02]  /*1fc0*/  SHF.R.U32.HI R72, RZ, 0x6, R14 ;  /* 0x00000006ff487819 */ /* 0x000fc4000001160e */
[----:B------:R-:W-:Y:S01]  /*1fd0*/  LOP3.LUT R26, R14, 0x70007, RZ, 0xc0, !PT ;  /* 0x000700070e1a7812 */ /* 0x000fe200078ec0ff */
[-C--:B------:R-:W-:Y:S01]  /*1fe0*/  HFMA2 R14, R53, R8.reuse, RZ ;  /* 0x00000008350e7231 */ /* 0x080fe200000000ff */
[----:B------:R-:W-:Y:S01]  /*1ff0*/  LOP3.LUT R43, R43, 0x20002, R12, 0xf8, !PT ;  /* 0x000200022b2b7812 */ /* 0x000fe200078ef80c */
[-C--:B------:R-:W-:Y:S01]  /*2000*/  HFMA2 R12, R55, R8.reuse, RZ.H0_H0 ;  /* 0x00000008370c7231 */ /* 0x080fe200000400ff */
[----:B------:R-:W-:Y:S01]  /*2010*/  LOP3.LUT R36, R36, 0x10001, RZ, 0xc0, !PT ;  /* 0x0001000124247812 */ /* 0x000fe200078ec0ff */
[----:B------:R-:W-:Y:S02]  /*2020*/  HFMA2 R8, R51, R8, RZ.H0_H0 ;  /* 0x0000000833087231 */ /* 0x000fe400000400ff */
[-C--:B------:R-:W-:Y:S01]  /*2030*/  HFMA2 R38, R50, R9.reuse, R7 ;  /* 0x0000000932267231 */ /* 0x080fe20000000007 */
[----:B------:R-:W-:Y:S01]  /*2040*/  LOP3.LUT R7, R17, 0x70007, RZ, 0xc0, !PT ;  /* 0x0007000711077812 */ /* 0x000fe200078ec0ff */
[----:B------:R-:W-:Y:S01]  /*2050*/  HFMA2 R44, R34, R9, R14 ;  /* 0x00000009222c7231 */ /* 0x000fe2000000000e */
[----:B------:R-:W-:-:S02]  /*2060*/  LOP3.LUT R14, R18, 0x70007, RZ, 0xc0, !PT ;  /* 0x00070007120e7812 */ /* 0x000fc400078ec0ff */
[----:B------:R-:W-:Y:S02]  /*2070*/  LOP3.LUT R33, R18, 0x380038, RZ, 0xc0, !PT ;  /* 0x0038003812217812 */ /* 0x000fe400078ec0ff */
[----:B------:R-:W-:Y:S02]  /*2080*/  LOP3.LUT R35, R24, 0x70007, RZ, 0xc0, !PT ;  /* 0x0007000718237812 */ /* 0x000fe400078ec0ff */
[----:B------:R-:W-:Y:S02]  /*2090*/  LOP3.LUT R7, R7, 0x64006400, RZ, 0xfc, !PT ;  /* 0x6400640007077812 */ /* 0x000fe400078efcff */
[----:B------:R-:W-:Y:S02]  /*20a0*/  LOP3.LUT R14, R14, 0x64006400, RZ, 0xfc, !PT ;  /* 0x640064000e0e7812 */ /* 0x000fe400078efcff */
[----:B------:R-:W-:Y:S02]  /*20b0*/  LOP3.LUT R36, R36, 0x20002, R41, 0xf8, !PT ;  /* 0x0002000224247812 */ /* 0x000fe400078ef829 */
        /* <DEDUP_REMOVED lines=8> */
[----:B------:R-:W-:Y:S02]  /*2140*/  LOP3.LUT R37, R37, 0x64006400, RZ, 0xfc, !PT ;  /* 0x6400640025257812 */ /* 0x000fe400078efcff */
[----:B------:R-:W-:Y:S02]  /*2150*/  LOP3.LUT R19, R19, 0x64006400, RZ, 0xfc, !PT ;  /* 0x6400640013137812 */ /* 0x000fe400078efcff */
[----:B--2---:R-:W-:Y:S02]  /*2160*/  SHF.R.U32.HI R56, RZ, 0xd, R20 ;  /* 0x0000000dff387819 */ /* 0x004fe40000011614 */
[----:B------:R-:W-:Y:S02]  /*2170*/  SHF.R.U32.HI R67, RZ, 0xd, R21 ;  /* 0x0000000dff437819 */ /* 0x000fe40000011615 */
[----:B------:R-:W-:-:S02]  /*2180*/  LOP3.LUT R56, R29, 0x40004, R56, 0xf8, !PT ;  /* 0x000400041d387812 */ /* 0x000fc400078ef838 */
[----:B------:R-:W-:Y:S01]  /*2190*/  LOP3.LUT R29, R42, 0x64006400, RZ, 0xfc, !PT ;  /* 0x640064002a1d7812 */ /* 0x000fe200078efcff */
[-C--:B------:R-:W-:Y:S01]  /*21a0*/  HFMA2 R42, R48, R9.reuse, R12 ;  /* 0x00000009302a7231 */ /* 0x080fe2000000000c */
[----:B------:R-:W-:Y:S02]  /*21b0*/  LOP3.LUT R67, R32, 0x40004, R67, 0xf8, !PT ;  /* 0x0004000420437812 */ /* 0x000fe400078ef843 */
[----:B------:R-:W-:Y:S01]  /*21c0*/  SHF.R.U32.HI R82, RZ, 0xd, R23 ;  /* 0x0000000dff527819 */ /* 0x000fe20000011617 */
[----:B------:R-:W-:Y:S01]  /*21d0*/  HFMA2 R32, R29, R66.H0_H0, -132, -132 ;  /* 0xd820d8201d207431 */ /* 0x000fe20000040042 */
[----:B------:R-:W-:Y:S01]  /*21e0*/  SHF.R.U32.HI R79, RZ, 0xd, R22 ;  /* 0x0000000dff4f7819 */ /* 0x000fe20000011616 */
[----:B------:R-:W0:Y:S01]  /*21f0*/  LDS.128 R28, [UR8+-0x90] ;  /* 0xffff7008ff1c7984 */ /* 0x000e220008000c00 */
[----:B------:R-:W-:Y:S01]  /*2200*/  LOP3.LUT R82, R43, 0x40004, R82, 0xf8, !PT ;  /* 0x000400042b527812 */ /* 0x000fe200078ef852 */
[----:B------:R-:W-:Y:S01]  /*2210*/  HFMA2 R46, R32, R9, R8 ;  /* 0x00000009202e7231 */ /* 0x000fe20000000008 */
        /* <DEDUP_REMOVED lines=28> */
[-C--:B------:R-:W-:Y:S02]  /*23e0*/  HFMA2 R41, R14, R11.reuse, R38 ;  /* 0x0000000b0e297231 */ /* 0x080fe40000000026 */
[-C--:B------:R-:W-:Y:S02]  /*23f0*/  HFMA2 R42, R12, R11.reuse, R42 ;  /* 0x0000000b0c2a7231 */ /* 0x080fe4000000002a */
[-C--:B------:R-:W-:Y:S02]  /*2400*/  HFMA2 R44, R10, R11.reuse, R44 ;  /* 0x0000000b0a2c7231 */ /* 0x080fe4000000002c */
[----:B------:R-:W-:Y:S01]  /*2410*/  HFMA2 R46, R8, R11, R46 ;  /* 0x0000000b082e7231 */ /* 0x000fe2000000002e */
[----:B------:R-:W-:Y:S01]  /*2420*/  LOP3.LUT R11, R16, 0x1c001c0, RZ, 0xc0, !PT ;  /* 0x01c001c0100b7812 */ /* 0x000fe200078ec0ff */
[----:B------:R-:W-:Y:S01]  /*2430*/  HFMA2 R13, R24, R65.H0_H0, -20, -20 ;  /* 0xcd00cd00180d7431 */ /* 0x000fe20000040041 */
[----:B------:R-:W-:Y:S01]  /*2440*/  LOP3.LUT R38, R27, 0x64006400, RZ, 0xfc, !PT ;  /* 0x640064001b267812 */ /* 0x000fe200078efcff */
[----:B------:R-:W-:Y:S01]  /*2450*/  HADD2 R36, R36, -1028, -1028 ;  /* 0xe404e40424247430 */ /* 0x000fe20000000000 */
[----:B------:R-:W-:-:S02]  /*2460*/  LOP3.LUT R18, R11, 0x64006400, RZ, 0xfc, !PT ;  /* 0x640064000b127812 */ /* 0x000fc400078efcff */
[----:B------:R-:W-:Y:S01]  /*2470*/  LOP3.LUT R27, R15, 0x64006400, RZ, 0xfc, !PT ;  /* 0x640064000f1b7812 */ /* 0x000fe200078efcff */
[----:B0-----:R-:W-:Y:S01]  /*2480*/  HFMA2 R24, R13, R28, R44 ;  /* 0x0000001c0d187231 */ /* 0x001fe2000000002c */
[----:B------:R-:W-:Y:S01]  /*2490*/  LOP3.LUT R16, R17, 0x64006400, RZ, 0xfc, !PT ;  /* 0x6400640011107812 */ /* 0x000fe200078efcff */
[-C--:B------:R-:W-:Y:S01]  /*24a0*/  HFMA2 R15, R18, R65.reuse.H0_H0, -20, -20 ;  /* 0xcd00cd00120f7431 */ /* 0x080fe20000040041 */
[----:B------:R-:W-:Y:S01]  /*24b0*/  LOP3.LUT R43, R39, 0x64006400, RZ, 0xfc, !PT ;  /* 0x64006400272b7812 */ /* 0x000fe200078efcff */
[----:B------:R-:W-:Y:S01]  /*24c0*/  HADD2 R18, R26, -1028, -1028 ;  /* 0xe404e4041a127430 */ /* 0x000fe20000000000 */
[----:B------:R-:W-:Y:S01]  /*24d0*/  LOP3.LUT R45, R40, 0x64006400, RZ, 0xfc, !PT ;  /* 0x64006400282d7812 */ /* 0x000fe200078efcff */
[-C--:B------:R-:W-:Y:S01]  /*24e0*/  HFMA2 R17, R16, R65.reuse.H0_H0, -20, -20 ;  /* 0xcd00cd0010117431 */ /* 0x080fe20000040041 */
[----:B------:R-:W-:Y:S01]  /*24f0*/  LOP3.LUT R40, R72, 0x70007, RZ, 0xc0, !PT ;  /* 0x0007000748287812 */ /* 0x000fe200078ec0ff */
[----:B------:R-:W-:Y:S01]  /*2500*/  HFMA2 R11, R38, R65.H0_H0, -20, -20 ;  /* 0xcd00cd00260b7431 */ /* 0x000fe20000040041 */
[----:B------:R-:W-:Y:S01]  /*2510*/  SHF.R.U32.HI R60, RZ, 0x6, R20 ;  /* 0x00000006ff3c7819 */ /* 0x000fe20000011614 */
[----:B------:R-:W-:-:S02]  /*2520*/  HADD2 R38, R25, -1028, -1028 ;  /* 0xe404e40419267430 */ /* 0x000fc40000000000 */
[-C--:B------:R-:W-:Y:S02]  /*2530*/  HFMA2 R49, R18, R29.reuse, R24 ;  /* 0x0000001d12317231 */ /* 0x080fe40000000018 */
[----:B------:R-:W-:Y:S02]  /*2540*/  HADD2 R16, R27, -1028, -1028 ;  /* 0xe404e4041b107430 */ /* 0x000fe40000000000 */
[-C--:B------:R-:W-:Y:S01]  /*2550*/  HFMA2 R41, R17, R28.reuse, R41 ;  /* 0x0000001c11297231 */ /* 0x080fe20000000029 */
[----:B------:R-:W0:Y:S01]  /*2560*/  LDS.128 R24, [UR8+-0x80] ;  /* 0xffff8008ff187984 */ /* 0x000e220008000c00 */
[-C--:B------:R-:W-:Y:S01]  /*2570*/  HFMA2 R42, R15, R28.reuse, R42 ;  /* 0x0000001c0f2a7231 */ /* 0x080fe2000000002a */
[----:B------:R-:W-:Y:S01]  /*2580*/  LOP3.LUT R40, R40, 0x64006400, RZ, 0xfc, !PT ;  /* 0x6400640028287812 */ /* 0x000fe200078efcff */
[----:B------:R-:W-:Y:S01]  /*2590*/  HFMA2 R28, R11, R28, R46 ;  /* 0x0000001c0b1c7231 */ /* 0x000fe2000000002e */
[----:B------:R-:W-:Y:S01]  /*25a0*/  LOP3.LUT R85, R22, 0x380038, RZ, 0xc0, !PT ;  /* 0x0038003816557812 */ /* 0x000fe200078ec0ff */
[-C--:B------:R-:W-:Y:S01]  /*25b0*/  HFMA2 R46, R36, R29.reuse, R42 ;  /* 0x0000001d242e7231 */ /* 0x080fe2000000002a */
[----:B------:R-:W-:Y:S01]  /*25c0*/  LOP3.LUT R42, R69, 0x70007, RZ, 0xc0, !PT ;  /* 0x00070007452a7812 */ /* 0x000fe200078ec0ff */
[----:B------:R-:W-:-:S02]  /*25d0*/  HFMA2 R44, R38, R29, R41 ;  /* 0x0000001d262c7231 */ /* 0x000fc40000000029 */
        /* <DEDUP_REMOVED lines=11> */
[-C--:B------:R-:W-:Y:S02]  /*2690*/  HFMA2 R47, R39, R30.reuse, R46 ;  /* 0x0000001e272f7231 */ /* 0x080fe4000000002e */
[-C--:B------:R-:W-:Y:S02]  /*26a0*/  HFMA2 R49, R37, R30.reuse, R49 ;  /* 0x0000001e25317231 */ /* 0x080fe40000000031 */
[----:B------:R-:W-:Y:S01]  /*26b0*/  HADD2 R42, R40, -1028, -1028 ;  /* 0xe404e404282a7430 */ /* 0x000fe20000000000 */
[----:B------:R-:W-:Y:S01]  /*26c0*/  SHF.R.U32.HI R74, RZ, 0x6, R22 ;  /* 0x00000006ff4a7819 */ /* 0x000fe20000011616 */
[----:B------:R-:W-:Y:S01]  /*26d0*/  HFMA2 R30, R19, R30, R54 ;  /* 0x0000001e131e7231 */ /* 0x000fe20000000036 */
[----:B------:R-:W-:Y:S01]  /*26e0*/  LOP3.LUT R77, R23, 0x380038, RZ, 0xc0, !PT ;  /* 0x00380038174d7812 */ /* 0x000fe200078ec0ff */
[----:B------:R-:W-:Y:S01]  /*26f0*/  HADD2 R40, R43, -1028, -1028 ;  /* 0xe404e4042b287430 */ /* 0x000fe20000000000 */
[----:B------:R-:W-:Y:S01]  /*2700*/  LOP3.LUT R85, R85, 0x64006400, RZ, 0xfc, !PT ;  /* 0x6400640055557812 */ /* 0x000fe200078efcff */
[----:B------:R-:W-:Y:S01]  /*2710*/  HADD2 R46, R28, -1028, -1028 ;  /* 0xe404e4041c2e7430 */ /* 0x000fe20000000000 */
[----:B------:R-:W-:Y:S01]  /*2720*/  LOP3.LUT R28, R52, 0x380038, RZ, 0xc0, !PT ;  /* 0x00380038341c7812 */ /* 0x000fe200078ec0ff */
        /* <DEDUP_REMOVED lines=14> */
[----:B------:R-:W1:Y:S01]  /*2810*/  LDS.128 R28, [UR8+-0x70] ;  /* 0xffff9008ff1c7984 */ /* 0x000e620008000c00 */
[----:B------:R-:W-:Y:S01]  /*2820*/  LOP3.LUT R52, R52, 0x1c001c0, RZ, 0xc0, !PT ;  /* 0x01c001c034347812 */ /* 0x000fe200078ec0ff */
[----:B------:R-:W-:Y:S02]  /*2830*/  HFMA2 R47, R47, R66.H0_H0, -132, -132 ;  /* 0xd820d8202f2f7431 */ /* 0x000fe40000040042 */
[----:B0-----:R-:W-:-:S02]  /*2840*/  HFMA2 R54, R49, R24, R54 ;  /* 0x0000001831367231 */ /* 0x001fc40000000036 */
[----:B------:R-:W-:Y:S01]  /*2850*/  HFMA2 R43, R43, R66.H0_H0, -132, -132 ;  /* 0xd820d8202b2b7431 */ /* 0x000fe20000040042 */
[----:B------:R-:W-:Y:S01]  /*2860*/  LOP3.LUT R52, R52, 0x64006400, RZ, 0xfc, !PT ;  /* 0x6400640034347812 */ /* 0x000fe200078efcff */
[-C--:B------:R-:W-:Y:S02]  /*2870*/  HFMA2 R73, R47, R24.reuse, R73 ;  /* 0x000000182f497231 */ /* 0x080fe40000000049 */
[-C--:B------:R-:W-:Y:S02]  /*2880*/  HFMA2 R80, R45, R24.reuse, R80 ;  /* 0x000000182d507231 */ /* 0x080fe40000000050 */
[----:B------:R-:W-:Y:S01]  /*2890*/  HFMA2 R24, R43, R24, R58 ;  /* 0x000000182b187231 */ /* 0x000fe2000000003a */
[C---:B------:R-:W-:Y:S01]  /*28a0*/  LOP3.LUT R58, R20.reuse, 0x380038, RZ, 0xc0, !PT ;  /* 0x00380038143a7812 */ /* 0x040fe200078ec0ff */
[----:B------:R-:W-:Y:S01]  /*28b0*/  HFMA2 R70, R52, R65.H0_H0, -20, -20 ;  /* 0xcd00cd0034467431 */ /* 0x000fe20000040041 */
[----:B------:R-:W-:Y:S02]  /*28c0*/  LOP3.LUT R20, R20, 0x70007, RZ, 0xc0, !PT ;  /* 0x0007000714147812 */ /* 0x000fe400078ec0ff */
[----:B------:R-:W-:-:S02]  /*28d0*/  LOP3.LUT R61, R58, 0x64006400, RZ, 0xfc, !PT ;  /* 0x640064003a3d7812 */ /* 0x000fc400078efcff */
[----:B------:R-:W-:Y:S01]  /*28e0*/  LOP3.LUT R20, R20, 0x64006400, RZ, 0xfc, !PT ;  /* 0x6400640014147812 */ /* 0x000fe200078efcff */
[----:B------:R-:W-:Y:S01]  /*28f0*/  HFMA2 R62, R70, R25, R54 ;  /* 0x00000019463e7231 */ /* 0x000fe20000000036 */
[C---:B------:R-:W-:Y:S01]  /*2900*/  LOP3.LUT R58, R60.reuse, 0x380038, RZ, 0xc0, !PT ;  /* 0x003800383c3a7812 */ /* 0x040fe200078ec0ff */
[----:B------:R-:W-:Y:S01]  /*2910*/  HFMA2 R68, R61, R66.H0_H0, -132, -132 ;  /* 0xd820d8203d447431 */ /* 0x000fe20000040042 */
[C---:B------:R-:W-:Y:S01]  /*2920*/  LOP3.LUT R52, R60.reuse, 0x1c001c0, RZ, 0xc0, !PT ;  /* 0x01c001c03c347812 */ /* 0x040fe200078ec0ff */
[----:B------:R-:W-:Y:S01]  /*2930*/  HADD2 R63, R20, -1028, -1028 ;  /* 0xe404e404143f7430 */ /* 0x000fe20000000000 */
[----:B------:R-:W-:Y:S02]  /*2940*/  LOP3.LUT R60, R60, 0x70007, RZ, 0xc0, !PT ;  /* 0x000700073c3c7812 */ /* 0x000fe400078ec0ff */
[----:B------:R-:W-:Y:S02]  /*2950*/  LOP3.LUT R71, R71, 0x1c001c0, RZ, 0xc0, !PT ;  /* 0x01c001c047477812 */ /* 0x000fe400078ec0ff */
[----:B------:R-:W-:Y:S01]  /*2960*/  LOP3.LUT R54, R60, 0x64006400, RZ, 0xfc, !PT ;  /* 0x640064003c367812 */ /* 0x000fe200078efcff */
[----:B------:R-:W-:Y:S01]  /*2970*/  HFMA2 R62, R63, R26, R62 ;  /* 0x0000001a3f3e7231 */ /* 0x000fe2000000003e */
[----:B------:R-:W-:-:S02]  /*2980*/  LOP3.LUT R89, R58, 0x64006400, RZ, 0xfc, !PT ;  /* 0x640064003a597812 */ /* 0x000fc400078efcff */
[----:B------:R-:W-:Y:S01]  /*2990*/  LOP3.LUT R78, R71, 0x64006400, RZ, 0xfc, !PT ;  /* 0x64006400474e7812 */ /* 0x000fe200078efcff */
[----:B------:R-:W-:Y:S01]  /*29a0*/  HADD2 R61, R54, -1028, -1028 ;  /* 0xe404e404363d7430 */ /* 0x000fe20000000000 */
[----:B------:R-:W-:Y:S02]  /*29b0*/  LOP3.LUT R59, R21, 0x380038, RZ, 0xc0, !PT ;  /* 0x00380038153b7812 */ /* 0x000fe400078ec0ff */
[----:B------:R-:W-:Y:S01]  /*29c0*/  LOP3.LUT R77, R77, 0x64006400, RZ, 0xfc, !PT ;  /* 0x640064004d4d7812 */ /* 0x000fe200078efcff */
[----:B------:R-:W-:Y:S01]  /*29d0*/  HFMA2 R78, R78, R65.H0_H0, -20, -20 ;  /* 0xcd00cd004e4e7431 */ /* 0x000fe20000040041 */
[----:B------:R-:W-:Y:S01]  /*29e0*/  LOP3.LUT R60, R74, 0x380038, RZ, 0xc0, !PT ;  /* 0x003800384a3c7812 */ /* 0x000fe200078ec0ff */
[----:B------:R-:W-:Y:S01]  /*29f0*/  HFMA2 R54, R68, R27, R62 ;  /* 0x0000001b44367231 */ /* 0x000fe2000000003e */
[----:B------:R-:W-:Y:S01]  /*2a00*/  LOP3.LUT R58, R52, 0x64006400, RZ, 0xfc, !PT ;  /* 0x64006400343a7812 */ /* 0x000fe200078efcff */
[----:B------:R-:W-:Y:S01]  /*2a10*/  HFMA2 R52, R89, R66.H0_H0, -132, -132 ;  /* 0xd820d82059347431 */ /* 0x000fe20000040042 */
[----:B------:R-:W-:Y:S01]  /*2a20*/  SHF.R.U32.HI R75, RZ, 0x6, R21 ;  /* 0x00000006ff4b7819 */ /* 0x000fe20000011615 */
[----:B------:R-:W-:Y:S01]  /*2a30*/  HFMA2 R73, R78, R25, R73 ;  /* 0x000000194e497231 */ /* 0x000fe20000000049 */
[----:B------:R-:W-:Y:S01]  /*2a40*/  LOP3.LUT R64, R56, 0x64006400, RZ, 0xfc, !PT ;  /* 0x6400640038407812 */ /* 0x000fe200078efcff */
[----:B-1----:R-:W-:Y:S01]  /*2a50*/  HFMA2 R76, R61, R28, R54 ;  /* 0x0000001c3d4c7231 */ /* 0x002fe20000000036 */
[----:B------:R-:W-:Y:S01]  /*2a60*/  LOP3.LUT R21, R21, 0x70007, RZ, 0xc0, !PT ;  /* 0x0007000715157812 */ /* 0x000fe200078ec0ff */
[----:B------:R-:W-:Y:S01]  /*2a70*/  HFMA2 R56, R85, R66.H0_H0, -132, -132 ;  /* 0xd820d82055387431 */ /* 0x000fe20000040042 */
[----:B------:R-:W-:-:S02]  /*2a80*/  LOP3.LUT R59, R59, 0x64006400, RZ, 0xfc, !PT ;  /* 0x640064003b3b7812 */ /* 0x000fc400078efcff */
[----:B------:R-:W-:Y:S01]  /*2a90*/  LOP3.LUT R85, R60, 0x64006400, RZ, 0xfc, !PT ;  /* 0x640064003c557812 */ /* 0x000fe200078efcff */
[-C--:B------:R-:W-:Y:S01]  /*2aa0*/  HFMA2 R60, R77, R66.reuse.H0_H0, -132, -132 ;  /* 0xd820d8204d3c7431 */ /* 0x080fe20000040042 */
[----:B------:R-:W-:Y:S01]  /*2ab0*/  LOP3.LUT R77, R21, 0x64006400, RZ, 0xfc, !PT ;  /* 0x64006400154d7812 */ /* 0x000fe200078efcff */
[----:B------:R-:W-:Y:S02]  /*2ac0*/  HFMA2 R76, R52, R29, R76 ;  /* 0x0000001d344c7231 */ /* 0x000fe4000000004c */
[----:B------:R-:W-:Y:S01]  /*2ad0*/  HFMA2 R54, R59, R66.H0_H0, -132, -132 ;  /* 0xd820d8203b367431 */ /* 0x000fe20000040042 */
[C---:B------:R-:W-:Y:S01]  /*2ae0*/  LOP3.LUT R20, R75.reuse, 0x380038, RZ, 0xc0, !PT ;  /* 0x003800384b147812 */ /* 0x040fe200078ec0ff */
[----:B------:R-:W-:Y:S01]  /*2af0*/  HFMA2 R59, R58, R65.H0_H0, -20, -20 ;  /* 0xcd00cd003a3b7431 */ /* 0x000fe20000040041 */
[C---:B------:R-:W-:Y:S01]  /*2b00*/  LOP3.LUT R21, R75.reuse, 0x1c001c0, RZ, 0xc0, !PT ;  /* 0x01c001c04b157812 */ /* 0x040fe200078ec0ff */
[----:B------:R-:W-:Y:S01]  /*2b10*/  HADD2 R77, R77, -1028, -1028 ;  /* 0xe404e4044d4d7430 */ /* 0x000fe20000000000 */
[----:B------:R-:W-:Y:S01]  /*2b20*/  LOP3.LUT R89, R20, 0x64006400, RZ, 0xfc, !PT ;  /* 0x6400640014597812 */ /* 0x000fe200078efcff */
[----:B------:R-:W-:Y:S01]  /*2b30*/  HADD2 R58, R64, -1028, -1028 ;  /* 0xe404e404403a7430 */ /* 0x000fe20000000000 */
[----:B------:R-:W-:Y:S01]  /*2b40*/  LOP3.LUT R75, R75, 0x70007, RZ, 0xc0, !PT ;  /* 0x000700074b4b7812 */ /* 0x000fe200078ec0ff */
[----:B------:R-:W-:Y:S01]  /*2b50*/  HFMA2 R76, R59, R30, R76 ;  /* 0x0000001e3b4c7231 */ /* 0x000fe2000000004c */
[----:B------:R-:W-:Y:S01]  /*2b60*/  SHF.R.U32.HI R81, RZ, 0x6, R23 ;  /* 0x00000006ff517819 */ /* 0x000fe20000011617 */
[----:B------:R-:W-:Y:S01]  /*2b70*/  HFMA2 R73, R77, R26, R73 ;  /* 0x0000001a4d497231 */ /* 0x000fe20000000049 */
[----:B------:R-:W-:Y:S01]  /*2b80*/  LOP3.LUT R75, R75, 0x64006400, RZ, 0xfc, !PT ;  /* 0x640064004b4b7812 */ /* 0x000fe200078efcff */
[----:B------:R-:W-:Y:S01]  /*2b90*/  HFMA2 R64, R85, R66.H0_H0, -132, -132 ;  /* 0xd820d82055407431 */ /* 0x000fe20000040042 */
[----:B------:R-:W-:-:S02]  /*2ba0*/  LOP3.LUT R22, R22, 0x70007, RZ, 0xc0, !PT ;  /* 0x0007000716167812 */ /* 0x000fc400078ec0ff */
[----:B------:R-:W-:Y:S01]  /*2bb0*/  LOP3.LUT R62, R81, 0x380038, RZ, 0xc0, !PT ;  /* 0x00380038513e7812 */ /* 0x000fe200078ec0ff */
[----:B------:R-:W-:Y:S01]  /*2bc0*/  HFMA2 R20, R58, R31, R76 ;  /* 0x0000001f3a147231 */ /* 0x000fe2000000004c */
[----:B------:R-:W-:Y:S01]  /*2bd0*/  LOP3.LUT R76, R72, 0x1c001c0, RZ, 0xc0, !PT ;  /* 0x01c001c0484c7812 */ /* 0x000fe200078ec0ff */
[----:B------:R-:W-:Y:S01]  /*2be0*/  HFMA2 R73, R54, R27, R73 ;  /* 0x0000001b36497231 */ /* 0x000fe20000000049 */
[----:B------:R-:W-:Y:S01]  /*2bf0*/  LOP3.LUT R72, R69, 0x1c001c0, RZ, 0xc0, !PT ;  /* 0x01c001c045487812 */ /* 0x000fe200078ec0ff */
[----:B------:R-:W-:Y:S01]  /*2c00*/  HADD2 R75, R75, -1028, -1028 ;  /* 0xe404e4044b4b7430 */ /* 0x000fe20000000000 */
[----:B------:R-:W-:Y:S02]  /*2c10*/  LOP3.LUT R76, R76, 0x64006400, RZ, 0xfc, !PT ;  /* 0x640064004c4c7812 */ /* 0x000fe400078efcff */
[----:B------:R-:W-:Y:S02]  /*2c20*/  LOP3.LUT R71, R22, 0x64006400, RZ, 0xfc, !PT ;  /* 0x6400640016477812 */ /* 0x000fe400078efcff */
[C---:B------:R-:W-:Y:S01]  /*2c30*/  LOP3.LUT R69, R74.reuse, 0x1c001c0, RZ, 0xc0, !PT ;  /* 0x01c001c04a457812 */ /* 0x040fe200078ec0ff */
[----:B------:R-:W-:Y:S01]  /*2c40*/  HADD2 R20, R20.H0_H0, R20.H1_H1 ;  /* 0x3000001414147230 */ /* 0x000fe20000000800 */
[----:B------:R-:W-:Y:S01]  /*2c50*/  LOP3.LUT R22, R74, 0x70007, RZ, 0xc0, !PT ;  /* 0x000700074a167812 */ /* 0x000fe200078ec0ff */
[-C--:B------:R-:W-:Y:S01]  /*2c60*/  HFMA2 R74, R76, R65.reuse.H0_H0, -20, -20 ;  /* 0xcd00cd004c4a7431 */ /* 0x080fe20000040041 */
[----:B------:R-:W-:Y:S01]  /*2c70*/  LOP3.LUT R91, R62, 0x64006400, RZ, 0xfc, !PT ;  /* 0x640064003e5b7812 */ /* 0x000fe200078efcff */
[----:B------:R-:W-:Y:S01]  /*2c80*/  HFMA2 R62, R89, R66.H0_H0, -132, -132 ;  /* 0xd820d820593e7431 */ /* 0x000fe20000040042 */
[----:B------:R-:W-:Y:S01]  /*2c90*/  LOP3.LUT R76, R21, 0x64006400, RZ, 0xfc, !PT ;  /* 0x64006400154c7812 */ /* 0x000fe200078efcff */
[----:B------:R-:W-:Y:S01]  /*2ca0*/  HFMA2 R21, R75, R28, R73 ;  /* 0x0000001c4b157231 */ /* 0x000fe20000000049 */
[----:B------:R-:W-:Y:S01]  /*2cb0*/  LOP3.LUT R67, R67, 0x64006400, RZ, 0xfc, !PT ;  /* 0x6400640043437812 */ /* 0x000fe200078efcff */
[----:B------:R-:W-:Y:S01]  /*2cc0*/  HADD2 R71, R71, -1028, -1028 ;  /* 0xe404e40447477430 */ /* 0x000fe20000000000 */
[----:B------:R-:W-:Y:S01]  /*2cd0*/  LOP3.LUT R72, R72, 0x64006400, RZ, 0xfc, !PT ;  /* 0x6400640048487812 */ /* 0x000fe200078efcff */
[----:B------:R-:W-:Y:S01]  /*2ce0*/  HFMA2 R73, R76, R65.H0_H0, -20, -20 ;  /* 0xcd00cd004c497431 */ /* 0x000fe20000040041 */
[----:B------:R-:W-:Y:S01]  /*2cf0*/  LOP3.LUT R23, R23, 0x70007, RZ, 0xc0, !PT ;  /* 0x0007000717177812 */ /* 0x000fe200078ec0ff */
[----:B------:R-:W-:-:S02]  /*2d00*/  HADD2 R76, R67, -1028, -1028 ;  /* 0xe404e404434c7430 */ /* 0x000fc40000000000 */
[----:B------:R-:W-:Y:S02]  /*2d10*/  HFMA2 R67, R62, R29, R21 ;  /* 0x0000001d3e437231 */ /* 0x000fe40000000015 */
[----:B------:R-:W-:Y:S01]  /*2d20*/  HFMA2 R72, R72, R65.H0_H0, -20, -20 ;  /* 0xcd00cd0048487431 */ /* 0x000fe20000040041 */
[----:B------:R-:W-:Y:S01]  /*2d30*/  LOP3.LUT R21, R81, 0x1c001c0, RZ, 0xc0, !PT ;  /* 0x01c001c051157812 */ /* 0x000fe200078ec0ff */
[-C--:B------:R-:W-:Y:S01]  /*2d40*/  HFMA2 R80, R74, R25.reuse, R80 ;  /* 0x000000194a507231 */ /* 0x080fe20000000050 */
[----:B------:R-:W-:Y:S01]  /*2d50*/  LOP3.LUT R88, R69, 0x64006400, RZ, 0xfc, !PT ;  /* 0x6400640045587812 */ /* 0x000fe200078efcff */
[----:B------:R-:W-:Y:S01]  /*2d60*/  HFMA2 R66, R91, R66.H0_H0, -132, -132 ;  /* 0xd820d8205b427431 */ /* 0x000fe20000040042 */
[----:B------:R-:W-:Y:S01]  /*2d70*/  LOP3.LUT R79, R79, 0x64006400, RZ, 0xfc, !PT ;  /* 0x640064004f4f7812 */ /* 0x000fe200078efcff */
[----:B------:R-:W-:Y:S02]  /*2d80*/  HFMA2 R85, R71, R26, R80 ;  /* 0x0000001a47557231 */ /* 0x000fe40000000050 */
[----:B------:R-:W-:Y:S01]  /*2d90*/  HFMA2 R67, R73, R30, R67 ;  /* 0x0000001e49437231 */ /* 0x000fe20000000043 */
[----:B------:R-:W-:Y:S01]  /*2da0*/  LOP3.LUT R80, R21, 0x64006400, RZ, 0xfc, !PT ;  /* 0x6400640015507812 */ /* 0x000fe200078efcff */
[----:B------:R-:W-:Y:S01]  /*2db0*/  HFMA2 R24, R72, R25, R24 ;  /* 0x0000001948187231 */ /* 0x000fe20000000018 */
[----:B------:R-:W-:Y:S01]  /*2dc0*/  LOP3.LUT R23, R23, 0x64006400, RZ, 0xfc, !PT ;  /* 0x6400640017177812 */ /* 0x000fe200078efcff */
[----:B------:R-:W-:Y:S01]  /*2dd0*/  HFMA2 R85, R56, R27, R85 ;  /* 0x0000001b38557231 */ /* 0x000fe20000000055 */
[----:B------:R-:W-:-:S02]  /*2de0*/  LOP3.LUT R81, R81, 0x70007, RZ, 0xc0, !PT ;  /* 0x0007000751517812 */ /* 0x000fc400078ec0ff */
[----:B------:R-:W-:Y:S01]  /*2df0*/  LOP3.LUT R22, R22, 0x64006400, RZ, 0xfc, !PT ;  /* 0x6400640016167812 */ /* 0x000fe200078efcff */
[----:B------:R-:W-:Y:S02]  /*2e00*/  HFMA2 R21, R76, R31, R67 ;  /* 0x0000001f4c157231 */ /* 0x000fe40000000043 */
[-C--:B------:R-:W-:Y:S01]  /*2e10*/  HFMA2 R67, R88, R65.reuse.H0_H0, -20, -20 ;  /* 0xcd00cd0058437431 */ /* 0x080fe20000040041 */
[----:B------:R-:W-:Y:S01]  /*2e20*/  LOP3.LUT R81, R81, 0x64006400, RZ, 0xfc, !PT ;  /* 0x6400640051517812 */ /* 0x000fe200078efcff */
[----:B------:R-:W-:Y:S01]  /*2e30*/  HFMA2 R65, R80, R65.H0_H0, -20, -20 ;  /* 0xcd00cd0050417431 */ /* 0x000fe20000040041 */
[----:B------:R-:W-:Y:S01]  /*2e40*/  LOP3.LUT R82, R82, 0x64006400, RZ, 0xfc, !PT ;  /* 0x6400640052527812 */ /* 0x000fe200078efcff */
[----:B------:R-:W-:Y:S02]  /*2e50*/  HADD2 R80, R79, -1028, -1028 ;  /* 0xe404e4044f507430 */ /* 0x000fe40000000000 */
[----:B------:R-:W-:Y:S02]  /*2e60*/  HADD2 R79, R23, -1028, -1028 ;  /* 0xe404e404174f7430 */ /* 0x000fe40000000000 */
[----:B------:R-:W-:-:S02]  /*2e70*/  HADD2 R69, R22, -1028, -1028 ;  /* 0xe404e40416457430 */ /* 0x000fc40000000000 */
[----:B------:R-:W-:Y:S02]  /*2e80*/  HFMA2 R24, R79, R26, R24 ;  /* 0x0000001a4f187231 */ /* 0x000fe40000000018 */
[----:B------:R-:W-:Y:S02]  /*2e90*/  HADD2 R81, R81, -1028, -1028 ;  /* 0xe404e40451517430 */ /* 0x000fe40000000000 */
[----:B------:R-:W-:Y:S02]  /*2ea0*/  HFMA2 R85, R69, R28, R85 ;  /* 0x0000001c45557231 */ /* 0x000fe40000000055 */
[----:B------:R-:W-:Y:S02]  /*2eb0*/  HADD2 R82, R82, -1028, -1028 ;  /* 0xe404e40452527430 */ /* 0x000fe40000000000 */
[----:B------:R-:W-:Y:S02]  /*2ec0*/  HFMA2 R24, R60, R27, R24 ;  /* 0x0000001b3c187231 */ /* 0x000fe40000000018 */
[----:B------:R-:W-:-:S05]  /*2ed0*/  HADD2 R21, R21.H0_H0, R21.H1_H1 ;  /* 0x3000001515157230 */ /* 0x000fca0000000800 */
[----:B------:R-:W-:Y:S01]  /*2ee0*/  PRMT R20, R20, 0x5410, R21 ;  /* 0x0000541014147816 */ /* 0x000fe20000000015 */
[-C--:B------:R-:W-:Y:S02]  /*2ef0*/  HFMA2 R85, R64, R29.reuse, R85 ;  /* 0x0000001d40557231 */ /* 0x080fe40000000055 */
[----:B------:R-:W-:Y:S02]  /*2f00*/  HFMA2 R24, R81, R28, R24 ;  /* 0x0000001c51187231 */ /* 0x000fe40000000018 */
[----:B------:R-:W-:Y:S02]  /*2f10*/  HFMA2 R6, R20, R84, R6 ;  /* 0x0000005414067231 */ /* 0x000fe40000000006 */
[----:B------:R-:W-:Y:S02]  /*2f20*/  HFMA2 R85, R67, R30, R85 ;  /* 0x0000001e43557231 */ /* 0x000fe40000000055 */
[----:B------:R-:W-:Y:S02]  /*2f30*/  HFMA2 R24, R66, R29, R24 ;  /* 0x0000001d42187231 */ /* 0x000fe40000000018 */
[----:B------:R-:W-:-:S02]  /*2f40*/  HFMA2 R22, R80, R31, R85 ;  /* 0x0000001f50167231 */ /* 0x000fc40000000055 */
[----:B------:R-:W-:Y:S02]  /*2f50*/  HFMA2 R24, R65, R30, R24 ;  /* 0x0000001e41187231 */ /* 0x000fe40000000018 */
[----:B------:R-:W-:Y:S02]  /*2f60*/  HADD2 R22, R22.H0_H0, R22.H1_H1 ;  /* 0x3000001616167230 */ /* 0x000fe40000000800 */
[----:B------:R-:W-:-:S04]  /*2f70*/  HFMA2 R24, R82, R31, R24 ;  /* 0x0000001f52187231 */ /* 0x000fc80000000018 */
[----:B------:R-:W-:-:S05]  /*2f80*/  HADD2 R24, R24.H0_H0, R24.H1_H1 ;  /* 0x3000001818187230 */ /* 0x000fca0000000800 */
[----:B------:R-:W-:-:S05]  /*2f90*/  PRMT R22, R22, 0x5410, R24 ;  /* 0x0000541016167816 */ /* 0x000fca0000000018 */
[----:B------:R-:W-:Y:S01]  /*2fa0*/  HFMA2 R5, R22, R83, R5 ;  /* 0x0000005316057231 */ /* 0x000fe20000000005 */
[----:B------:R-:W-:Y:S06]  /*2fb0*/  BRA.U !UP0, `(.L_x_1610) ;  /* 0x0000000908687547 */ /* 0x000fec000b800000 */
[----:B------:R-:W0:Y:S01]  /*2fc0*/  LDS.128 R24, [UR8+-0x20] ;  /* 0xffffe008ff187984 */ /* 0x000e220008000c00 */
[----:B------:R-:W-:-:S03]  /*2fd0*/  UISETP.NE.AND UP0, UPT, UR14, 0x2, UPT ;  /* 0x000000020e00788c */ /* 0x000fc6000bf05270 */
[----:B------:R-:W1:Y:S01]  /*2fe0*/  LDS.128 R20, [UR8+-0x10] ;  /* 0xfffff008ff147984 */ /* 0x000e620008000c00 */
[-C--:B0-----:R-:W-:Y:S02]  /*2ff0*/  HFMA2 R28, R57, R24.reuse, RZ.H0_H0 ;  /* 0x00000018391c7231 */ /* 0x081fe400000400ff */
[-C--:B------:R-:W-:Y:S02]  /*3000*/  HFMA2 R29, R55, R24.reuse, RZ ;  /* 0x00000018371d7231 */ /* 0x080fe400000000ff */
[-C--:B------:R-:W-:Y:S02]  /*3010*/  HFMA2 R30, R53, R24.reuse, RZ.H0_H0 ;  /* 0x00000018351e7231 */ /* 0x080fe400000400ff */
[----:B------:R-:W-:Y:S02]  /*3020*/  HFMA2 R24, R51, R24, RZ ;  /* 0x0000001833187231 */ /* 0x000fe400000000ff */
        /* <DEDUP_REMOVED lines=8> */
[----:B-1----:R-:W-:Y:S02]  /*30b0*/  HFMA2 R28, R17, R20, R28 ;  /* 0x00000014111c7231 */ /* 0x002fe4000000001c */
[----:B------:R-:W-:Y:S02]  /*30c0*/  HFMA2 R29, R33, R26, R29 ;  /* 0x0000001a211d7231 */ /* 0x000fe4000000001d */
        /* <DEDUP_REMOVED lines=8> */
[-C--:B------:R-:W-:Y:S02]  /*3150*/  HFMA2 R29, R15, R20.reuse, R29 ;  /* 0x000000140f1d7231 */ /* 0x080fe4000000001d */
[----:B------:R-:W-:-:S02]  /*3160*/  HFMA2 R20, R11, R20, R24 ;  /* 0x000000140b147231 */ /* 0x000fc40000000018 */
[----:B------:R-:W0:Y:S01]  /*3170*/  LDS.128 R24, [UR8] ;  /* 0x00000008ff187984 */ /* 0x000e220008000c00 */
[-C--:B------:R-:W-:Y:S02]  /*3180*/  HFMA2 R29, R36, R21.reuse, R29 ;  /* 0x00000015241d7231 */ /* 0x080fe4000000001d */
[----:B------:R-:W-:Y:S02]  /*3190*/  HFMA2 R20, R16, R21, R20 ;  /* 0x0000001510147231 */ /* 0x000fe40000000014 */
[----:B------:R-:W-:-:S04]  /*31a0*/  HFMA2 R21, R37, R22, R30 ;  /* 0x0000001625157231 */ /* 0x000fc8000000001e */
[-C--:B------:R-:W-:Y:S02]  /*31b0*/  HFMA2 R21, R42, R23.reuse, R21 ;  /* 0x000000172a157231 */ /* 0x080fe40000000015 */
[-C--:B------:R-:W-:Y:S02]  /*31c0*/  HFMA2 R88, R39, R22.reuse, R29 ;  /* 0x0000001627587231 */ /* 0x080fe4000000001d */
[----:B------:R-:W-:Y:S01]  /*31d0*/  HFMA2 R20, R19, R22, R20 ;  /* 0x0000001613147231 */ /* 0x000fe20000000014 */
[----:B------:R-:W1:Y:S01]  /*31e0*/  LDS.128 R28, [UR8+0x10] ;  /* 0x00001008ff1c7984 */ /* 0x000e620008000c00 */
[-C--:B------:R-:W-:Y:S02]  /*31f0*/  HFMA2 R88, R44, R23.reuse, R88 ;  /* 0x000000172c587231 */ /* 0x080fe40000000058 */
[----:B------:R-:W-:-:S04]  /*3200*/  HFMA2 R20, R40, R23, R20 ;  /* 0x0000001728147231 */ /* 0x000fc80000000014 */
        /* <DEDUP_REMOVED lines=44> */
[-C--:B0-----:R-:W-:Y:S02]  /*34d0*/  HFMA2 R57, R57, R20.reuse, RZ.H0_H0 ;  /* 0x0000001439397231 */ /* 0x081fe400000400ff */
[----:B------:R-:W-:-:S02]  /*34e0*/  HFMA2 R55, R55, R20, RZ ;  /* 0x0000001437377231 */ /* 0x000fc400000000ff */
[-C--:B------:R-:W-:Y:S02]  /*34f0*/  HFMA2 R53, R53, R20.reuse, RZ.H0_H0 ;  /* 0x0000001435357231 */ /* 0x080fe400000400ff */
[----:B------:R-:W-:Y:S02]  /*3500*/  HFMA2 R20, R51, R20, RZ ;  /* 0x0000001433147231 */ /* 0x000fe400000000ff */
        /* <DEDUP_REMOVED lines=8> */
[----:B-1----:R-:W-:Y:S02]  /*3590*/  HFMA2 R57, R17, R24, R57 ;  /* 0x0000001811397231 */ /* 0x002fe40000000039 */
[----:B------:R-:W-:-:S02]  /*35a0*/  HFMA2 R55, R33, R22, R55 ;  /* 0x0000001621377231 */ /* 0x000fc40000000037 */
[----:B------:R-:W-:Y:S02]  /*35b0*/  HFMA2 R9, R13, R24, R53 ;  /* 0x000000180d097231 */ /* 0x000fe40000000035 */
[----:B------:R-:W-:Y:S01]  /*35c0*/  HFMA2 R20, R7, R22, R20 ;  /* 0x0000001607147231 */ /* 0x000fe20000000014 */
[----:B------:R-:W0:Y:S01]  /*35d0*/  LDS.128 R32, [UR8+0x90] ;  /* 0x00009008ff207984 */ /* 0x000e220008000c00 */
        /* <DEDUP_REMOVED lines=16> */
[----:B------:R-:W-:-:S04]  /*36e0*/  HFMA2 R15, R63, R30, R15 ;  /* 0x0000001e3f0f7231 */ /* 0x000fc8000000000f */
[----:B------:R-:W-:Y:S02]  /*36f0*/  HFMA2 R16, R68, R31, R15 ;  /* 0x0000001f44107231 */ /* 0x000fe4000000000f */
[-C--:B------:R-:W-:Y:S02]  /*3700*/  HFMA2 R22, R39, R26.reuse, R12 ;  /* 0x0000001a27167231 */ /* 0x080fe4000000000c */
[----:B------:R-:W-:Y:S02]  /*3710*/  HFMA2 R20, R19, R26, R8 ;  /* 0x0000001a13147231 */ /* 0x000fe40000000008 */
[-C--:B------:R-:W-:Y:S02]  /*3720*/  HFMA2 R22, R44, R27.reuse, R22 ;  /* 0x0000001b2c167231 */ /* 0x080fe40000000016 */
[----:B------:R-:W-:Y:S02]  /*3730*/  HFMA2 R20, R40, R27, R20 ;  /* 0x0000001b28147231 */ /* 0x000fe40000000014 */
[----:B0-----:R-:W-:-:S04]  /*3740*/  HFMA2 R26, R61, R32, R16 ;  /* 0x000000203d1a7231 */ /* 0x001fc80000000010 */
[----:B------:R-:W-:Y:S02]  /*3750*/  HFMA2 R17, R52, R33, R26 ;  /* 0x0000002134117231 */ /* 0x000fe4000000001a */
[-C--:B------:R-:W-:Y:S02]  /*3760*/  HFMA2 R39, R47, R28.reuse, R22 ;  /* 0x0000001c2f277231 */ /* 0x080fe40000000016 */
[----:B------:R-:W-:Y:S02]  /*3770*/  HFMA2 R36, R43, R28, R20 ;  /* 0x0000001c2b247231 */ /* 0x000fe40000000014 */
[----:B------:R-:W-:-:S04]  /*3780*/  HFMA2 R28, R71, R30, R37 ;  /* 0x0000001e471c7231 */ /* 0x000fc80000000025 */
[----:B------:R-:W-:Y:S02]  /*3790*/  HFMA2 R28, R56, R31, R28 ;  /* 0x0000001f381c7231 */ /* 0x000fe4000000001c */
[-C--:B------:R-:W-:Y:S02]  /*37a0*/  HFMA2 R39, R78, R29.reuse, R39 ;  /* 0x0000001d4e277231 */ /* 0x080fe40000000027 */
        /* <DEDUP_REMOVED lines=27> */
.L_x_1610:
        /* <DEDUP_REMOVED lines=10> */
.L_x_1609:
[----:B------:R-:W-:-:S13]  /*3a00*/  ISETP.LT.AND P0, PT, RZ, UR14, PT ;  /* 0x0000000eff007c0c */ /* 0x000fda000bf01270 */
[----:B------:R-:W-:Y:S05]  /*3a10*/  @!P0 EXIT ;  /* 0x000000000000894d */ /* 0x000fea0003800000 */
[----:B------:R-:W0:Y:S01]  /*3a20*/  S2R R7, SR_CTAID.X ;  /* 0x0000000000077919 */ /* 0x000e220000002500 */
[----:B------:R-:W1:Y:S01]  /*3a30*/  LDC.64 R10, c[0x0][0x3a0] ;  /* 0x0000e800ff0a7b82 */ /* 0x000e620000000a00 */
[----:B------:R-:W-:Y:S01]  /*3a40*/  UIMAD UR4, UR26, UR15, URZ ;  /* 0x0000000f1a0472a4 */ /* 0x000fe2000f8e02ff */
[----:B------:R-:W0:Y:S02]  /*3a50*/  S2R R8, SR_TID.X ;  /* 0x0000000000087919 */ /* 0x000e240000002100 */
[----:B0-----:R-:W-:-:S03]  /*3a60*/  LEA R7, R7, R8, 0x6 ;  /* 0x0000000807077211 */ /* 0x001fc600078e30ff */
[----:B------:R-:W-:Y:S02]  /*3a70*/  MOV R8, UR4 ;  /* 0x0000000400087c02 */ /* 0x000fe40008000f00 */
[----:B------:R-:W-:-:S04]  /*3a80*/  IMAD.SHL.U32 R7, R7, 0x4, RZ ;  /* 0x0000000407077824 */ /* 0x000fc800078e00ff */
[----:B------:R-:W-:-:S04]  /*3a90*/  IMAD R7, R8, 0x3, R7 ;  /* 0x0000000308077824 */ /* 0x000fc800078e0207 */
[----:B-1----:R-:W-:Y:S01]  /*3aa0*/  IMAD.WIDE R10, R7, 0x2, R10 ;  /* 0x00000002070a7825 */ /* 0x002fe200078e020a */
[----:B------:R-:W-:-:S05]  /*3ab0*/  MOV R7, R6 ;  /* 0x0000000600077202 */ /* 0x000fca0000000f00 */
[----:B------:R0:W-:Y:S01]  /*3ac0*/  ATOM.E.ADD.F16x2.RN.STRONG.GPU P0, RZ, desc[UR20][R10.64], R7 ;  /* 0x800000070aff79a2 */ /* 0x0001e2000c10e114 */
[----:B------:R-:W-:Y:S01]  /*3ad0*/  BSSY.RECONVERGENT B0, `(.L_x_1612) ;  /* 0x0000010000007945 */ /* 0x000fe20003800200 */
[----:B------:R-:W-:-:S03]  /*3ae0*/  MOV R12, R5 ;  /* 0x00000005000c7202 */ /* 0x000fc60000000f00 */
[----:B0-----:R-:W-:Y:S05]  /*3af0*/  @P0 BRA `(.L_x_1613) ;  /* 0x0000000000340947 */ /* 0x001fea0003800000 */
[----:B------:R-:W0:Y:S02]  /*3b00*/  QSPC.E.S P0, RZ, [R10] ;  /* 0x000000000aff73aa */ /* 0x000e240000000500 */
[----:B0-----:R-:W-:Y:S05]  /*3b10*/  @!P0 BRA `(.L_x_1614) ;  /* 0x0000000000208947 */ /* 0x001fea0003800000 */
[----:B------:R-:W-:-:S05]  /*3b20*/  IMAD.MOV.U32 R8, RZ, RZ, R10 ;  /* 0x000000ffff087224 */ /* 0x000fca00078e000a */
[----:B------:R-:W-:Y:S02]  /*3b30*/  MOV R8, R8 ;  /* 0x0000000800087202 */ /* 0x000fe40000000f00 */
[----:B------:R-:W-:-:S07]  /*3b40*/  MOV R9, R6 ;  /* 0x0000000600097202 */ /* 0x000fce0000000f00 */
.L_x_1615:
[----:B------:R-:W0:Y:S02]  /*3b50*/  LDS R6, [R8] ;  /* 0x0000000008067984 */ /* 0x000e240000000800 */
[----:B0-----:R-:W-:-:S05]  /*3b60*/  HADD2 R7, R6, R9 ;  /* 0x0000000906077230 */ /* 0x001fca0000000000 */
[----:B------:R-:W0:Y:S02]  /*3b70*/  ATOMS.CAST.SPIN P0, [R8], R6, R7 ;  /* 0x000000060800758d */ /* 0x000e240001800007 */
[----:B0-----:R-:W-:Y:S05]  /*3b80*/  @!P0 BRA `(.L_x_1615) ;  /* 0xfffffffc00f08947 */ /* 0x001fea000383ffff */
[----:B------:R-:W-:Y:S05]  /*3b90*/  BRA `(.L_x_1613) ;  /* 0x00000000000c7947 */ /* 0x000fea0003800000 */
.L_x_1614:
[----:B------:R-:W2:Y:S02]  /*3ba0*/  LD.E R6, desc[UR20][R10.64] ;  /* 0x000000140a067980 */ /* 0x000ea4000c101900 */
[----:B--2---:R-:W-:-:S05]  /*3bb0*/  IADD3 R7, PT, PT, R7, R6, RZ ;  /* 0x0000000607077210 */ /* 0x004fca0007ffe0ff */
[----:B------:R0:W-:Y:S02]  /*3bc0*/  ST.E desc[UR20][R10.64], R7 ;  /* 0x000000070a007985 */ /* 0x0001e4000c101914 */
.L_x_1613:
[----:B------:R-:W-:Y:S05]  /*3bd0*/  BSYNC.RECONVERGENT B0 ;  /* 0x0000000000007941 */ /* 0x000fea0003800200 */
.L_x_1612:
[----:B------:R1:W-:Y:S01]  /*3be0*/  ATOM.E.ADD.F16x2.RN.STRONG.GPU P0, RZ, desc[UR20][R10.64+0x4], R12 ;  /* 0x8000040c0aff79a2 */ /* 0x0003e2000c10e114 */
[----:B------:R-:W-:Y:S04]  /*3bf0*/  BSSY.RECONVERGENT B0, `(.L_x_1616) ;  /* 0x000000e000007945 */ /* 0x000fe80003800200 */
[----:B-1----:R-:W-:Y:S05]  /*3c00*/  @P0 BRA `(.L_x_1617) ;  /* 0x0000000000300947 */ /* 0x002fea0003800000 */
[----:B------:R-:W1:Y:S02]  /*3c10*/  QSPC.E.S P0, RZ, [R10+0x4] ;  /* 0x000004000aff73aa */ /* 0x000e640000000500 */
[----:B-1----:R-:W-:Y:S05]  /*3c20*/  @!P0 BRA `(.L_x_1618) ;  /* 0x00000000001c8947 */ /* 0x002fea0003800000 */
[----:B------:R-:W-:-:S05]  /*3c30*/  IMAD.MOV.U32 R6, RZ, RZ, R10 ;  /* 0x000000ffff067224 */ /* 0x000fca00078e000a */
[----:B------:R-:W-:-:S07]  /*3c40*/  MOV R8, R6 ;  /* 0x0000000600087202 */ /* 0x000fce0000000f00 */
.L_x_1619:
[----:B------:R-:W0:Y:S02]  /*3c50*/  LDS R6, [R8+0x4] ;  /* 0x0000040008067984 */ /* 0x000e240000000800 */
[----:B0-----:R-:W-:-:S05]  /*3c60*/  HFMA2 R7, R6, 1, 1, R5 ;  /* 0x3c003c0006077831 */ /* 0x001fca0000000005 */
[----:B------:R-:W0:Y:S02]  /*3c70*/  ATOMS.CAST.SPIN P0, [R8+0x4], R6, R7 ;  /* 0x000004060800758d */ /* 0x000e240001800007 */
[----:B0-----:R-:W-:Y:S05]  /*3c80*/  @!P0 BRA `(.L_x_1619) ;  /* 0xfffffffc00f08947 */ /* 0x001fea000383ffff */
[----:B------:R-:W-:Y:S05]  /*3c90*/  BRA `(.L_x_1617) ;  /* 0x00000000000c7947 */ /* 0x000fea0003800000 */
.L_x_1618:
[----:B------:R-:W2:Y:S02]  /*3ca0*/  LD.E R5, desc[UR20][R10.64+0x4] ;  /* 0x000004140a057980 */ /* 0x000ea4000c101900 */
[----:B--2---:R-:W-:-:S05]  /*3cb0*/  IADD3 R5, PT, PT, R12, R5, RZ ;  /* 0x000000050c057210 */ /* 0x004fca0007ffe0ff */
[----:B------:R1:W-:Y:S02]  /*3cc0*/  ST.E desc[UR20][R10.64+0x4], R5 ;  /* 0x000004050a007985 */ /* 0x0003e4000c101914 */
.L_x_1617:
[----:B------:R-:W-:Y:S05]  /*3cd0*/  BSYNC.RECONVERGENT B0 ;  /* 0x0000000000007941 */ /* 0x000fea0003800200 */
.L_x_1616:
[----:B------:R-:W-:-:S06]  /*3ce0*/  UISETP.NE.AND UP0, UPT, UR14, 0x1, UPT ;  /* 0x000000010e00788c */ /* 0x000fcc000bf05270 */
[----:B------:R-:W-:-:S13]  /*3cf0*/  PLOP3.LUT P0, PT, PT, PT, UP0, 0x80, 0x8 ;  /* 0x000000000008781c */ /* 0x000fda0003f0f008 */
[----:B------:R-:W-:Y:S05]  /*3d00*/  @!P0 EXIT ;  /* 0x000000000000894d */ /* 0x000fea0003800000 */
[----:B-1----:R-:W-:-:S05]  /*3d10*/  MOV R5, UR15 ;  /* 0x0000000f00057c02 */ /* 0x002fca0008000f00 */
[----:B0-----:R-:W-:-:S04]  /*3d20*/  IMAD.WIDE R10, R5, 0x2, R10 ;  /* 0x00000002050a7825 */ /* 0x001fc800078e020a */
[----:B------:R-:W-:-:S05]  /*3d30*/  IMAD.MOV.U32 R5, RZ, RZ, R4 ;  /* 0x000000ffff057224 */ /* 0x000fca00078e0004 */
[----:B------:R0:W-:Y:S01]  /*3d40*/  ATOM.E.ADD.F16x2.RN.STRONG.GPU P0, RZ, desc[UR20][R10.64], R5 ;  /* 0x800000050aff79a2 */ /* 0x0001e2000c10e114 */
[----:B------:R-:W-:Y:S01]  /*3d50*/  BSSY.RECONVERGENT B0, `(.L_x_1620) ;  /* 0x0000010000007945 */ /* 0x000fe20003800200 */
[----:B------:R-:W-:-:S03]  /*3d60*/  MOV R8, R3 ;  /* 0x0000000300087202 */ /* 0x000fc60000000f00 */
[----:B0-----:R-:W-:Y:S05]  /*3d70*/  @P0 BRA `(.L_x_1621) ;  /* 0x0000000000340947 */ /* 0x001fea0003800000 */
[----:B------:R-:W0:Y:S02]  /*3d80*/  QSPC.E.S P0, RZ, [R10] ;  /* 0x000000000aff73aa */ /* 0x000e240000000500 */
[----:B0-----:R-:W-:Y:S05]  /*3d90*/  @!P0 BRA `(.L_x_1622) ;  /* 0x0000000000208947 */ /* 0x001fea0003800000 */
[----:B------:R-:W-:-:S04]  /*3da0*/  MOV R6, R10 ;  /* 0x0000000a00067202 */ /* 0x000fc80000000f00 */
[----:B------:R-:W-:Y:S01]  /*3db0*/  MOV R6, R6 ;  /* 0x0000000600067202 */ /* 0x000fe20000000f00 */
[----:B------:R-:W-:-:S07]  /*3dc0*/  IMAD.MOV.U32 R7, RZ, RZ, R4 ;  /* 0x000000ffff077224 */ /* 0x000fce00078e0004 */
.L_x_1623:
[----:B------:R-:W0:Y:S02]  /*3dd0*/  LDS R4, [R6] ;  /* 0x0000000006047984 */ /* 0x000e240000000800 */
[----:B0-----:R-:W-:-:S05]  /*3de0*/  HADD2 R5, R4, R7 ;  /* 0x0000000704057230 */ /* 0x001fca0000000000 */
[----:B------:R-:W0:Y:S02]  /*3df0*/  ATOMS.CAST.SPIN P0, [R6], R4, R5 ;  /* 0x000000040600758d */ /* 0x000e240001800005 */
[----:B0-----:R-:W-:Y:S05]  /*3e00*/  @!P0 BRA `(.L_x_1623) ;  /* 0xfffffffc00f08947 */ /* 0x001fea000383ffff */
[----:B------:R-:W-:Y:S05]  /*3e10*/  BRA `(.L_x_1621) ;  /* 0x00000000000c7947 */ /* 0x000fea0003800000 */
.L_x_1622:
[----:B------:R-:W2:Y:S02]  /*3e20*/  LD.E R4, desc[UR20][R10.64] ;  /* 0x000000140a047980 */ /* 0x000ea4000c101900 */
[----:B--2---:R-:W-:-:S05]  /*3e30*/  IADD3 R5, PT, PT, R5, R4, RZ ;  /* 0x0000000405057210 */ /* 0x004fca0007ffe0ff */
[----:B------:R0:W-:Y:S02]  /*3e40*/  ST.E desc[UR20][R10.64], R5 ;  /* 0x000000050a007985 */ /* 0x0001e4000c101914 */
.L_x_1621:
[----:B------:R-:W-:Y:S05]  /*3e50*/  BSYNC.RECONVERGENT B0 ;  /* 0x0000000000007941 */ /* 0x000fea0003800200 */
.L_x_1620:
[----:B------:R1:W-:Y:S01]  /*3e60*/  ATOM.E.ADD.F16x2.RN.STRONG.GPU P0, RZ, desc[UR20][R10.64+0x4], R8 ;  /* 0x800004080aff79a2 */ /* 0x0003e2000c10e114 */
[----:B------:R-:W-:Y:S04]  /*3e70*/  BSSY.RECONVERGENT B0, `(.L_x_1624) ;  /* 0x000000e000007945 */ /* 0x000fe80003800200 */
[----:B-1----:R-:W-:Y:S05]  /*3e80*/  @P0 BRA `(.L_x_1625) ;  /* 0x0000000000300947 */ /* 0x002fea0003800000 */
[----:B------:R-:W1:Y:S02]  /*3e90*/  QSPC.E.S P0, RZ, [R10+0x4] ;  /* 0x000004000aff73aa */ /* 0x000e640000000500 */
[----:B-1----:R-:W-:Y:S05]  /*3ea0*/  @!P0 BRA `(.L_x_1626) ;  /* 0x00000000001c8947 */ /* 0x002fea0003800000 */
[----:B------:R-:W-:-:S04]  /*3eb0*/  MOV R4, R10 ;  /* 0x0000000a00047202 */ /* 0x000fc80000000f00 */
[----:B------:R-:W-:-:S07]  /*3ec0*/  MOV R6, R4 ;  /* 0x0000000400067202 */ /* 0x000fce0000000f00 */
.L_x_1627:
[----:B------:R-:W0:Y:S02]  /*3ed0*/  LDS R4, [R6+0x4] ;  /* 0x0000040006047984 */ /* 0x000e240000000800 */
[----:B0-----:R-:W-:-:S05]  /*3ee0*/  HFMA2 R5, R4, 1, 1, R3 ;  /* 0x3c003c0004057831 */ /* 0x001fca0000000003 */
[----:B------:R-:W0:Y:S02]  /*3ef0*/  ATOMS.CAST.SPIN P0, [R6+0x4], R4, R5 ;  /* 0x000004040600758d */ /* 0x000e240001800005 */
[----:B0-----:R-:W-:Y:S05]  /*3f00*/  @!P0 BRA `(.L_x_1627) ;  /* 0xfffffffc00f08947 */ /* 0x001fea000383ffff */
[----:B------:R-:W-:Y:S05]  /*3f10*/  BRA `(.L_x_1625) ;  /* 0x00000000000c7947 */ /* 0x000fea0003800000 */
.L_x_1626:
[----:B------:R-:W2:Y:S02]  /*3f20*/  LD.E R3, desc[UR20][R10.64+0x4] ;  /* 0x000004140a037980 */ /* 0x000ea4000c101900 */
[----:B--2---:R-:W-:-:S05]  /*3f30*/  IMAD.IADD R3, R8, 0x1, R3 ;  /* 0x0000000108037824 */ /* 0x004fca00078e0203 */
[----:B------:R1:W-:Y:S02]  /*3f40*/  ST.E desc[UR20][R10.64+0x4], R3 ;  /* 0x000004030a007985 */ /* 0x0003e4000c101914 */
.L_x_1625:
[----:B------:R-:W-:Y:S05]  /*3f50*/  BSYNC.RECONVERGENT B0 ;  /* 0x0000000000007941 */ /* 0x000fea0003800200 */
.L_x_1624:
[----:B------:R-:W-:-:S06]  /*3f60*/  UISETP.NE.AND UP0, UPT, UR14, 0x2, UPT ;  /* 0x000000020e00788c */ /* 0x000fcc000bf05270 */
[----:B------:R-:W-:-:S13]  /*3f70*/  PLOP3.LUT P0, PT, PT, PT, UP0, 0x80, 0x8 ;  /* 0x000000000008781c */ /* 0x000fda0003f0f008 */
[----:B------:R-:W-:Y:S05]  /*3f80*/  @!P0 EXIT ;  /* 0x000000000000894d */ /* 0x000fea0003800000 */
[----:B-1----:R-:W-:-:S05]  /*3f90*/  MOV R3, UR15 ;  /* 0x0000000f00037c02 */ /* 0x002fca0008000f00 */
[----:B0-----:R-:W-:Y:S01]  /*3fa0*/  IMAD.WIDE R10, R3, 0x2, R10 ;  /* 0x00000002030a7825 */ /* 0x001fe200078e020a */
[----:B------:R-:W-:-:S05]  /*3fb0*/  MOV R3, R2 ;  /* 0x0000000200037202 */ /* 0x000fca0000000f00 */
[----:B------:R0:W-:Y:S01]  /*3fc0*/  ATOM.E.ADD.F16x2.RN.STRONG.GPU P0, RZ, desc[UR20][R10.64], R3 ;  /* 0x800000030aff79a2 */ /* 0x0001e2000c10e114 */
[----:B------:R-:W-:Y:S01]  /*3fd0*/  BSSY.RECONVERGENT B0, `(.L_x_1628) ;  /* 0x0000010000007945 */ /* 0x000fe20003800200 */
[----:B------:R-:W-:-:S03]  /*3fe0*/  IMAD.MOV.U32 R7, RZ, RZ, R0 ;  /* 0x000000ffff077224 */ /* 0x000fc600078e0000 */
[----:B0-----:R-:W-:Y:S05]  /*3ff0*/  @P0 BRA `(.L_x_1629) ;  /* 0x0000000000340947 */ /* 0x001fea0003800000 */
[----:B------:R-:W0:Y:S02]  /*4000*/  QSPC.E.S P0, RZ, [R10] ;  /* 0x000000000aff73aa */ /* 0x000e240000000500 */
[----:B0-----:R-:W-:Y:S05]  /*4010*/  @!P0 BRA `(.L_x_1630) ;  /* 0x0000000000208947 */ /* 0x001fea0003800000 */
[----:B------:R-:W-:-:S04]  /*4020*/  MOV R4, R10 ;  /* 0x0000000a00047202 */ /* 0x000fc80000000f00 */
[----:B------:R-:W-:Y:S02]  /*4030*/  MOV R4, R4 ;  /* 0x0000000400047202 */ /* 0x000fe40000000f00 */
[----:B------:R-:W-:-:S07]  /*4040*/  MOV R5, R2 ;  /* 0x0000000200057202 */ /* 0x000fce0000000f00 */
.L_x_1631:
[----:B------:R-:W0:Y:S02]  /*4050*/  LDS R2, [R4] ;  /* 0x0000000004027984 */ /* 0x000e240000000800 */
[----:B0-----:R-:W-:-:S05]  /*4060*/  HADD2 R3, R2, R5 ;  /* 0x0000000502037230 */ /* 0x001fca0000000000 */
[----:B------:R-:W0:Y:S02]  /*4070*/  ATOMS.CAST.SPIN P0, [R4], R2, R3 ;  /* 0x000000020400758d */ /* 0x000e240001800003 */
[----:B0-----:R-:W-:Y:S05]  /*4080*/  @!P0 BRA `(.L_x_1631) ;  /* 0xfffffffc00f08947 */ /* 0x001fea000383ffff */
[----:B------:R-:W-:Y:S05]  /*4090*/  BRA `(.L_x_1629) ;  /* 0x00000000000c7947 */ /* 0x000fea0003800000 */
.L_x_1630:
[----:B------:R-:W2:Y:S02]  /*40a0*/  LD.E R2, desc[UR20][R10.64] ;  /* 0x000000140a027980 */ /* 0x000ea4000c101900 */
[----:B--2---:R-:W-:-:S05]  /*40b0*/  IMAD.IADD R3, R3, 0x1, R2 ;  /* 0x0000000103037824 */ /* 0x004fca00078e0202 */
[----:B------:R0:W-:Y:S02]  /*40c0*/  ST.E desc[UR20][R10.64], R3 ;  /* 0x000000030a007985 */ /* 0x0001e4000c101914 */
.L_x_1629:
[----:B------:R-:W-:Y:S05]  /*40d0*/  BSYNC.RECONVERGENT B0 ;  /* 0x0000000000007941 */ /* 0x000fea0003800200 */
.L_x_1628:
[----:B------:R1:W-:Y:S02]  /*40e0*/  ATOM.E.ADD.F16x2.RN.STRONG.GPU P0, RZ, desc[UR20][R10.64+0x4], R7 ;  /* 0x800004070aff79a2 */ /* 0x0003e4000c10e114 */
[----:B-1----:R-:W-:Y:S05]  /*40f0*/  @P0 EXIT ;  /* 0x000000000000094d */ /* 0x002fea0003800000 */
[----:B------:R-:W1:Y:S02]  /*4100*/  QSPC.E.S P0, RZ, [R10+0x4] ;  /* 0x000004000aff73aa */ /* 0x000e640000000500 */
[----:B-1----:R-:W-:Y:S05]  /*4110*/  @!P0 BRA `(.L_x_1632) ;  /* 0x00000000001c8947 */ /* 0x002fea0003800000 */
[----:B------:R-:W-:-:S04]  /*4120*/  MOV R2, R10 ;  /* 0x0000000a00027202 */ /* 0x000fc80000000f00 */
[----:B------:R-:W-:-:S07]  /*4130*/  MOV R4, R2 ;  /* 0x0000000200047202 */ /* 0x000fce0000000f00 */
.L_x_1633:
[----:B------:R-:W0:Y:S02]  /*4140*/  LDS R2, [R4+0x4] ;  /* 0x0000040004027984 */ /* 0x000e240000000800 */
[----:B0-----:R-:W-:-:S05]  /*4150*/  HFMA2 R3, R2, 1, 1, R0 ;  /* 0x3c003c0002037831 */ /* 0x001fca0000000000 */
[----:B------:R-:W0:Y:S02]  /*4160*/  ATOMS.CAST.SPIN P0, [R4+0x4], R2, R3 ;  /* 0x000004020400758d */ /* 0x000e240001800003 */
[----:B0-----:R-:W-:Y:S05]  /*4170*/  @!P0 BRA `(.L_x_1633) ;  /* 0xfffffffc00f08947 */ /* 0x001fea000383ffff */
[----:B------:R-:W-:Y:S05]  /*4180*/  EXIT ;  /* 0x000000000000794d */ /* 0x000fea0003800000 */
.L_x_1632:
[----:B------:R-:W0:Y:S02]  /*4190*/  LD.E R0, desc[UR20][R10.64+0x4] ;  /* 0x000004140a007980 */ /* 0x000e24000c101900 */
[----:B0-----:R-:W-:-:S05]  /*41a0*/  IADD3 R3, PT, PT, R7, R0, RZ ;  /* 0x0000000007037210 */ /* 0x001fca0007ffe0ff */
[----:B------:R-:W-:Y:S01]  /*41b0*/  ST.E desc[UR20][R10.64+0x4], R3 ;  /* 0x000004030a007985 */ /* 0x000fe2000c101914 */
[----:B------:R-:W-:Y:S05]  /*41c0*/  EXIT ;  /* 0x000000000000794d */ /* 0x000fea0003800000 */
.L_x_1634:
        /* <DEDUP_REMOVED lines=11> */
.L_x_3591:


//--------------------- .text._Z23gemm_half_q_half_kernelILi3ELi6ELb0ELb0ELi64EEvPK6__halfPKjS4_S2_PS0_iiiiPKtS7_iiiiiibS2_i --------------------------
	.section	.text._Z23gemm_half_q_half_kernelILi3ELi6ELb0ELb0ELi64EEvPK6__halfPKjS4_S2_PS0_iiiiPKtS7_iiiiiibS2_i,"ax",@progbits
	.align	128
        .global         _Z23gemm_half_q_half_kernelILi3ELi6ELb0ELb0ELi64EEvPK6__halfPKjS4_S2_PS0_iiiiPKtS7_iiiiiibS2_i
        .type           _Z23gemm_half_q_half_kernelILi3ELi6ELb0ELb0ELi64EEvPK6__halfPKjS4_S2_PS0_iiiiPKtS7_iiiiiibS2_i,@function
        .size           _Z23gemm_half_q_half_kernelILi3ELi6ELb0ELb0ELi64EEvPK6__halfPKjS4_S2_PS0_iiiiPKtS7_iiiiiibS2_i,(.L_x_3592 - _Z23gemm_half_q_half_kernelILi3ELi6ELb0ELb0ELi64EEvPK6__halfPKjS4_S2_PS0_iiiiPKtS7_iiiiiibS2_i)
        .other          _Z23gemm_half_q_half_kernelILi3ELi6ELb0ELb0ELi64EEvPK6__halfPKjS4_S2_PS0_iiiiPKtS7_iiiiiibS2_i,@"STO_CUDA_ENTRY STV_DEFAULT"
_Z23gemm_half_q_half_kernelILi3ELi6ELb0ELb0ELi64EEvPK6__halfPKjS4_S2_PS0_iiiiPKtS7_iiiiiibS2_i:
.text._Z23gemm_half_q_half_kernelILi3ELi6ELb0ELb0ELi64EEvPK6__halfPKjS4_S2_PS0_iiiiPKtS7_iiiiiibS2_i:
        /* <DEDUP_REMOVED lines=48> */
[----:B------:R-:W-:Y:S01]  /*0300*/  IADD3 R13, PT, PT, R12, 0x80, RZ ;  /* 0x000000800c0d7810 */ /* 0x000fe20007ffe0ff */
[----:B0-----:R-:W-:-:S07]  /*0310*/  IMAD.IADD R12, R6, 0x1, R0 ;  /* 0x00000001060c7824 */ /* 0x001fce00078e0200 */
[----:B------:R-:W-:Y:S05]  /*0320*/  BRA.U UP0, `(.L_x_1638) ;  /* 0x0000000100ec7547 */ /* 0x000fea000b800000 */
[----:B------:R-:W-:Y:S01]  /*0330*/  UIADD3 UR11, UPT, UPT, URZ, -UR10, URZ ;  /* 0x8000000aff0b7290 */ /* 0x000fe2000fffe0ff */
[----:B------:R-:W-:-:S03]  /*0340*/  PLOP3.LUT P0, PT, PT, PT, PT, 0x80, 0x8 ;  /* 0x000000000008781c */ /* 0x000fc60003f0f070 */
[----:B------:R-:W-:-:S09]  /*0350*/  UISETP.GT.AND UP0, UPT, UR11, 0x3, UPT ;  /* 0x000000030b00788c */ /* 0x000fd2000bf04270 */
[----:B------:R-:W-:Y:S05]  /*0360*/  BRA.U !UP0, `(.L_x_1639) ;  /* 0x0000000108847547 */ /* 0x000fea000b800000 */
[----:B------:R-:W-:-:S13]  /*0370*/  PLOP3.LUT P0, PT, PT, PT, PT, 0x8, 0x80 ;  /* 0x000000000080781c */ /* 0x000fda0003f0e170 */
.L_x_1640:
        /* <DEDUP_REMOVED lines=32> */
.L_x_1639:
        /* <DEDUP_REMOVED lines=20> */
.L_x_1641:
[----:B------:R-:W-:-:S13]  /*06c0*/  ISETP.EQ.AND P1, PT, RZ, UR10, PT ;  /* 0x0000000aff007c0c */ /* 0x000fda000bf22270 */
[----:B------:R-:W-:Y:S05]  /*06d0*/  @!P0 BRA P1, `(.L_x_1636) ;  /* 0x00000004007c8947 */ /* 0x000fea0000800000 */
.L_x_1638:
        /* <DEDUP_REMOVED lines=12> */
.L_x_1637:
        /* <DEDUP_REMOVED lines=17> */
.L_x_1644:
        /* <DEDUP_REMOVED lines=32> */
.L_x_1643:
        /* <DEDUP_REMOVED lines=21> */
.L_x_1645:
[----:B------:R-:W-:-:S09]  /*0c00*/  UISETP.NE.OR UP0, UPT, UR10, URZ, UP0 ;  /* 0x000000ff0a00728c */ /* 0x000fd20008705670 */
[----:B------:R-:W-:Y:S05]  /*0c10*/  BRA.U !UP0, `(.L_x_1636) ;  /* 0x00000001082c7547 */ /* 0x000fea000b800000 */
.L_x_1642:
        /* <DEDUP_REMOVED lines=11> */
.L_x_1636:
[----:B------:R-:W-:Y:S05]  /*0cd0*/  BSYNC.RECONVERGENT B0 ;  /* 0x0000000000007941 */ /* 0x000fea0003800200 */
.L_x_1635:
        /* <DEDUP_REMOVED lines=23> */
.L_x_1649:
        /* <DEDUP_REMOVED lines=15> */
.L_x_1648:
        /* <DEDUP_REMOVED lines=12> */
.L_x_1650:
[----:B------:R-:W-:-:S09]  /*1000*/  UISETP.NE.OR UP0, UPT, UR10, URZ, UP0 ;  /* 0x000000ff0a00728c */ /* 0x000fd20008705670 */
[----:B------:R-:W-:Y:S05]  /*1010*/  BRA.U !UP0, `(.L_x_1646) ;  /* 0x00000001081c7547 */ /* 0x000fea000b800000 */
.L_x_1647:
[----:B012---:R-:W0:Y:S02]  /*1020*/  LDC.64 R4, c[0x0][0x3a0] ;  /* 0x0000e800ff047b82 */ /* 0x007e240000000a00 */
.L_x_1651:
[C---:B0-----:R-:W-:Y:S01]  /*1030*/  IMAD.WIDE R6, R3.reuse, 0x2, R4 ;  /* 0x0000000203067825 */ /* 0x041fe200078e0204 */
[----:B------:R-:W-:Y:S01]  /*1040*/  UIADD3 UR10, UPT, UPT, UR10, 0x1, URZ ;  /* 0x000000010a0a7890 */ /* 0x000fe2000fffe0ff */
[----:B------:R-:W-:-:S03]  /*1050*/  IADD3 R3, PT, PT, R3, UR16, RZ ;  /* 0x0000001003037c10 */ /* 0x000fc6000fffe0ff */
[----:B------:R3:W-:Y:S01]  /*1060*/  STG.E.64 desc[UR14][R6.64], RZ ;  /* 0x000000ff06007986 */ /* 0x0007e2000c101b0e */
[----:B------:R-:W-:-:S09]  /*1070*/  UISETP.NE.AND UP0, UPT, UR10, URZ, UPT ;  /* 0x000000ff0a00728c */ /* 0x000fd2000bf05270 */
[----:B---3--:R-:W-:Y:S05]  /*1080*/  BRA.U UP0, `(.L_x_1651) ;  /* 0xfffffffd00e87547 */ /* 0x008fea000b83ffff */
.L_x_1646:
        /* <DEDUP_REMOVED lines=8> */
[----:B-12---:R-:W-:Y:S01]  /*1110*/  IMAD.U32 R4, RZ, RZ, UR10 ;  /* 0x0000000aff047e24 */ /* 0x006fe2000f8e00ff */
[----:B------:R-:W-:Y:S01]  /*1120*/  MOV R5, UR11 ;  /* 0x0000000b00057c02 */ /* 0x000fe20008000f00 */
[----:B------:R-:W0:Y:S04]  /*1130*/  LDC.64 R6, c[0x0][0x390] ;  /* 0x0000e400ff067b82 */ /* 0x000e280000000a00 */
[----:B------:R1:W5:Y:S01]  /*1140*/  LDG.E.U16.CONSTANT R14, desc[UR14][R4.64] ;  /* 0x0000000e040e7981 */ /* 0x000362000c1e9500 */
[----:B------:R-:W-:Y:S01]  /*1150*/  SHF.R.S32.HI R10, RZ, 0x1f, R23 ;  /* 0x0000001fff0a7819 */ /* 0x000fe20000011417 */
[----:B------:R-:W-:Y:S01]  /*1160*/  HFMA2 R17, -RZ, RZ, 0, 0 ;  /* 0x00000000ff117431 */ /* 0x000fe200000001ff */
[----:B------:R-:W-:Y:S01]  /*1170*/  SHF.L.U32 R2, R2, 0x4, RZ ;  /* 0x0000000402027819 */ /* 0x000fe200000006ff */
[----:B------:R-:W2:Y:S01]  /*1180*/  LDC.64 R8, c[0x0][0x398] ;  /* 0x0000e600ff087b82 */ /* 0x000ea20000000a00 */
[----:B------:R-:W-:Y:S01]  /*1190*/  LEA.HI R10, R10, R23, RZ, 0x3 ;  /* 0x000000170a0a7211 */ /* 0x000fe200078f18ff */
[----:B------:R-:W-:Y:S01]  /*11a0*/  UMOV UR4, UR5 ;  /* 0x0000000500047c82 */ /* 0x000fe20008000000 */
[----:B------:R-:W-:-:S02]  /*11b0*/  LOP3.LUT R15, R2, 0x10, RZ, 0xc0, !PT ;  /* 0x00000010020f7812 */ /* 0x000fc400078ec0ff */
[----:B------:R-:W-:-:S07]  /*11c0*/  SHF.R.S32.HI R16, RZ, 0x3, R10 ;  /* 0x00000003ff107819 */ /* 0x000fce000001140a */
.L_x_1653:
        /* <DEDUP_REMOVED lines=11> */
[----:B------:R-:W-:Y:S01]  /*1280*/  MOV R11, UR11 ;  /* 0x0000000b000b7c02 */ /* 0x000fe20008000f00 */
[----:B------:R-:W-:-:S05]  /*1290*/  IMAD.U32 R10, RZ, RZ, UR10 ;  /* 0x0000000aff0a7e24 */ /* 0x000fca000f8e00ff */
        /* <DEDUP_REMOVED lines=32> */
.L_x_1652:
[----:B------:R0:W5:Y:S01]  /*14a0*/  LDG.E.U16.CONSTANT R12, desc[UR14][R12.64+0x2] ;  /* 0x0000020e0c0c7981 */ /* 0x000162000c1e9500 */
[----:B------:R-:W3:Y:S03]  /*14b0*/  LDCU UR11, c[0x0][0x3c8] ;  /* 0x00007900ff0b77ac */ /* 0x000ee60008000800 */
[----:B-1----:R0:W5:Y:S01]  /*14c0*/  LDL.64 R8, [R1] ;  /* 0x0000000001087983 */ /* 0x0021620000100a00 */
[----:B------:R-:W1:Y:S01]  /*14d0*/  LDCU UR19, c[0x0][0x3cc] ;  /* 0x00007980ff1377ac */ /* 0x000e620008000800 */
[----:B------:R-:W-:Y:S02]  /*14e0*/  HFMA2 R2, -RZ, RZ, 0, 0 ;  /* 0x00000000ff027431 */ /* 0x000fe400000001ff */
[----:B--2---:R-:W-:Y:S01]  /*14f0*/  IMAD.MOV.U32 R5, RZ, RZ, RZ ;  /* 0x000000ffff057224 */ /* 0x004fe200078e00ff */
        /* <DEDUP_REMOVED lines=24> */
.L_x_1654:
[----:B------:R-:W-:Y:S05]  /*1680*/  BRA.U !UP0, `(.L_x_1655) ;  /* 0x00000001081c7547 */ /* 0x000fea000b800000 */
[----:B------:R-:W0:Y:S02]  /*1690*/  LDC R2, c[0x0][0x3d0] ;  /* 0x0000f400ff027b82 */ /* 0x000e240000000800 */
[----:B0-----:R-:W-:-:S04]  /*16a0*/  VIMNMX R2, PT, PT, R2, UR5, PT ;  /* 0x0000000502027c48 */ /* 0x001fc8000bfe0100 */
[----:B------:R-:W-:-:S04]  /*16b0*/  IADD3 R2, PT, PT, R2, -UR19, RZ ;  /* 0x8000001302027c10 */ /* 0x000fc8000fffe0ff */
[----:B-----5:R-:W-:-:S04]  /*16c0*/  SHF.R.S32.HI R3, RZ, 0x1f, R2 ;  /* 0x0000001fff037819 */ /* 0x020fc80000011402 */
[----:B------:R-:W-:-:S04]  /*16d0*/  LEA.HI R3, R3, R2, RZ, 0x5 ;  /* 0x0000000203037211 */ /* 0x000fc800078f28ff */
[----:B------:R-:W-:-:S05]  /*16e0*/  SHF.R.S32.HI R3, RZ, 0x5, R3 ;  /* 0x00000005ff037819 */ /* 0x000fca0000011403 */
[----:B------:R-:W-:-:S07]  /*16f0*/  IMAD R2, R3, 0x5, RZ ;  /* 0x0000000503027824 */ /* 0x000fce00078e02ff */
.L_x_1655:
        /* <DEDUP_REMOVED lines=8> */
.L_x_1656:
[----:B------:R-:W-:Y:S05]  /*1780*/  BRA.U !UP2, `(.L_x_1657) ;  /* 0x000000010a1c7547 */ /* 0x000fea000b800000 */
[----:B-----5:R-:W0:Y:S02]  /*1790*/  LDC R3, c[0x0][0x3d8] ;  /* 0x0000f600ff037b82 */ /* 0x020e240000000800 */
[----:B0-----:R-:W-:-:S04]  /*17a0*/  VIMNMX R3, PT, PT, R3, UR5, PT ;  /* 0x0000000503037c48 */ /* 0x001fc8000bfe0100 */
[----:B------:R-:W-:-:S04]  /*17b0*/  IADD3 R3, PT, PT, R3, -UR21, RZ ;  /* 0x8000001503037c10 */ /* 0x000fc8000fffe0ff */
[----:B------:R-:W-:-:S04]  /*17c0*/  SHF.R.S32.HI R4, RZ, 0x1f, R3 ;  /* 0x0000001fff047819 */ /* 0x000fc80000011403 */
[----:B------:R-:W-:-:S04]  /*17d0*/  LEA.HI R4, R4, R3, RZ, 0x5 ;  /* 0x0000000304047211 */ /* 0x000fc800078f28ff */
[----:B------:R-:W-:-:S05]  /*17e0*/  SHF.R.S32.HI R4, RZ, 0x5, R4 ;  /* 0x00000005ff047819 */ /* 0x000fca0000011404 */
[----:B------:R-:W-:-:S07]  /*17f0*/  IMAD R6, R4, 0x3, RZ ;  /* 0x0000000304067824 */ /* 0x000fce00078e02ff */
.L_x_1657:
[----:B------:R-:W-:Y:S05]  /*1800*/  BRA.U !UP3, `(.L_x_1658) ;  /* 0x000000010b1c7547 */ /* 0x000fea000b800000 */
[----:B-----5:R-:W0:Y:S02]  /*1810*/  LDC R3, c[0x0][0x3dc] ;  /* 0x0000f700ff037b82 */ /* 0x020e240000000800 */
[----:B0-----:R-:W-:-:S05]  /*1820*/  VIMNMX R3, PT, PT, R3, UR5, PT ;  /* 0x0000000503037c48 */ /* 0x001fca000bfe0100 */
[----:B------:R-:W-:-:S05]  /*1830*/  VIADD R3, R3, -UR17 ;  /* 0x8000001103037c36 */ /* 0x000fca0008000000 */
[----:B------:R-:W-:-:S04]  /*1840*/  SHF.R.S32.HI R4, RZ, 0x1f, R3 ;  /* 0x0000001fff047819 */ /* 0x000fc80000011403 */
[----:B------:R-:W-:-:S04]  /*1850*/  LEA.HI R4, R4, R3, RZ, 0x5 ;  /* 0x0000000304047211 */ /* 0x000fc800078f28ff */
[----:B------:R-:W-:-:S04]  /*1860*/  SHF.R.S32.HI R4, RZ, 0x5, R4 ;  /* 0x00000005ff047819 */ /* 0x000fc80000011404 */
[----:B------:R-:W-:-:S07]  /*1870*/  SHF.L.U32 R7, R4, 0x1, RZ ;  /* 0x0000000104077819 */ /* 0x000fce00000006ff */
.L_x_1658:
        /* <DEDUP_REMOVED lines=23> */
[----:B------:R-:W-:-:S02]  /*19f0*/  PRMT R0, R9, 0x7610, R9 ;  /* 0x0000761009007816 */ /* 0x000fc40000000009 */
[----:B------:R-:W-:Y:S01]  /*1a00*/  IADD3.X R5, PT, PT, R3, UR11, RZ, P1, !PT ;  /* 0x0000000b03057c10 */ /* 0x000fe20008ffe4ff */
[----:B------:R-:W-:Y:S01]  /*1a10*/  IMAD.MOV.U32 R20, RZ, RZ, R2 ;  /* 0x000000ffff147224 */ /* 0x000fe200078e0002 */
[----:B------:R-:W-:Y:S02]  /*1a20*/  PRMT R28, RZ, 0x5410, RZ ;  /* 0x00005410ff1c7816 */ /* 0x000fe400000000ff */
[----:B------:R-:W-:Y:S02]  /*1a30*/  IADD3 R29, PT, PT, R12, UR5, RZ ;  /* 0x000000050c1d7c10 */ /* 0x000fe4000fffe0ff */
        /* <DEDUP_REMOVED lines=12> */
.L_x_1661:
[----:B------:R-:W-:Y:S02]  /*1b00*/  ISETP.NE.AND P0, PT, R29, UR5, PT ;  /* 0x000000051d007c0c */ /* 0x000fe4000bf05270 */
[----:B0-----:R-:W-:Y:S02]  /*1b10*/  MOV R7, UR16 ;  /* 0x0000001000077c02 */ /* 0x001fe40008000f00 */
[----:B------:R-:W-:Y:S02]  /*1b20*/  MOV R20, R2 ;  /* 0x0000000200147202 */ /* 0x000fe40000000f00 */
[----:B------:R-:W-:-:S07]  /*1b30*/  MOV R21, R5 ;  /* 0x0000000500157202 */ /* 0x000fce0000000f00 */
[----:B------:R-:W-:Y:S01]  /*1b40*/  @!P0 IMAD R3, R24, 0x8, R1 ;  /* 0x0000000818038824 */ /* 0x000fe200078e0201 */
[----:B------:R-:W2:Y:S01]  /*1b50*/  @!P0 LDG.E.U16.CONSTANT R6, desc[UR14][R30.64] ;  /* 0x0000000e1e068981 */ /* 0x000ea2000c1e9500 */
[----:B------:R-:W-:-:S03]  /*1b60*/  IMAD.WIDE R4, R7, 0x4, R20 ;  /* 0x0000000407047825 */ /* 0x000fc600078e0214 */
[----:B------:R0:W3:Y:S04]  /*1b70*/  @!P0 LDL.64 R16, [R3+0x8] ;  /* 0x0000080003108983 */ /* 0x0000e80000100a00 */
[----:B-----5:R1:W5:Y:S04]  /*1b80*/  LDG.E.128.CONSTANT R12, desc[UR14][R20.64] ;  /* 0x0000000e140c7981 */ /* 0x020368000c1e9d00 */
[----:B------:R1:W5:Y:S01]  /*1b90*/  LDG.E.128.CONSTANT R8, desc[UR14][R4.64] ;  /* 0x0000000e04087981 */ /* 0x000362000c1e9d00 */
[----:B------:R-:W-:Y:S01]  /*1ba0*/  UISETP.GE.AND UP0, UPT, UR6, 0x1, UPT ;  /* 0x000000010600788c */ /* 0x000fe2000bf06270 */
[----:B------:R-:W-:-:S05]  /*1bb0*/  @!P0 IADD3 R2, PT, PT, R24, 0x1, RZ ;  /* 0x0000000118028810 */ /* 0x000fca0007ffe0ff */
[----:B------:R-:W-:Y:S02]  /*1bc0*/  @!P0 IMAD.MOV.U32 R24, RZ, RZ, R2 ;  /* 0x000000ffff188224 */ /* 0x000fe400078e0002 */
[----:B0-----:R-:W-:Y:S01]  /*1bd0*/  IMAD.WIDE R2, R7, 0x4, R4 ;  /* 0x0000000407027825 */ /* 0x001fe200078e0204 */
[----:B--2---:R-:W-:Y:S02]  /*1be0*/  @!P0 IADD3 R29, PT, PT, R6, UR5, RZ ;  /* 0x00000005061d8c10 */ /* 0x004fe4000fffe0ff */
[----:B---3--:R-:W-:Y:S02]  /*1bf0*/  @!P0 PRMT R22, R16, 0x7610, R22 ;  /* 0x0000761010168816 */ /* 0x008fe40000000016 */
[----:B------:R-:W-:Y:S02]  /*1c00*/  @!P0 PRMT R0, R17, 0x7610, R0 ;  /* 0x0000761011008816 */ /* 0x000fe40000000000 */
[----:B------:R-:W-:Y:S02]  /*1c10*/  @!P0 PRMT R22, R22, 0x7610, R16 ;  /* 0x0000761016168816 */ /* 0x000fe40000000010 */
[----:B------:R-:W-:Y:S01]  /*1c20*/  @!P0 PRMT R0, R0, 0x7610, R17 ;  /* 0x0000761000008816 */ /* 0x000fe20000000011 */
[----:B-1----:R-:W-:Y:S06]  /*1c30*/  BRA.U !UP0, `(.L_x_1660) ;  /* 0x0000001d082c7547 */ /* 0x002fec000b800000 */
        /* <DEDUP_REMOVED lines=459> */
.L_x_1660:
[----:B------:R-:W-:Y:S01]  /*38f0*/  UIADD3 UR5, UPT, UPT, UR5, 0x20, URZ ;  /* 0x0000002005057890 */ /* 0x000fe2000fffe0ff */
[----:B------:R-:W-:Y:S01]  /*3900*/  MOV R5, UR16 ;  /* 0x0000001000057c02 */ /* 0x000fe20008000f00 */
[----:B------:R-:W-:Y:S01]  /*3910*/  UIADD3 UR4, UPT, UPT, UR4, 0x40, URZ ;  /* 0x0000004004047890 */ /* 0x000fe2000fffe0ff */
[----:B------:R-:W-:Y:S01]  /*3920*/  IADD3 R30, P0, PT, R30, 0x80, RZ ;  /* 0x000000801e1e7810 */ /* 0x000fe20007f1e0ff */
[----:B------:R-:W-:Y:S02]  /*3930*/  UISETP.GE.AND UP0, UPT, UR5, UR8, UPT ;  /* 0x000000080500728c */ /* 0x000fe4000bf06270 */
[----:B------:R-:W-:Y:S01]  /*3940*/  IMAD.WIDE R2, R5, 0x4, R2 ;  /* 0x0000000405027825 */ /* 0x000fe200078e0202 */
[----:B------:R-:W-:-:S03]  /*3950*/  IADD3.X R31, PT, PT, RZ, R31, RZ, P0, !PT ;  /* 0x0000001fff1f7210 */ /* 0x000fc600007fe4ff */
[----:B------:R-:W-:-:S03]  /*3960*/  IMAD.MOV.U32 R5, RZ, RZ, R3 ;  /* 0x000000ffff057224 */ /* 0x000fc600078e0003 */
[----:B------:R-:W-:Y:S05]  /*3970*/  BRA.U !UP0, `(.L_x_1661) ;  /* 0xffffffe108607547 */ /* 0x000fea000b83ffff */
[----:B------:R-:W-:-:S05]  /*3980*/  MOV R3, UR16 ;  /* 0x0000001000037c02 */ /* 0x000fca0008000f00 */
[----:B------:R-:W-:-:S07]  /*3990*/  IMAD.WIDE R20, R3, 0xc, R20 ;  /* 0x0000000c03147825 */ /* 0x000fce00078e0214 */
.L_x_1659:
        /* <DEDUP_REMOVED lines=13> */
.L_x_1664:
[----:B------:R-:W-:-:S13]  /*3a70*/  ISETP.NE.AND P0, PT, R29, UR5, PT ;  /* 0x000000051d007c0c */ /* 0x000fda000bf05270 */
[C---:B------:R-:W-:Y:S01]  /*3a80*/  @!P0 IMAD R6, R24.reuse, 0x8, R1 ;  /* 0x0000000818068824 */ /* 0x040fe200078e0201 */
[----:B------:R-:W2:Y:S05]  /*3a90*/  @!P0 LDG.E.U16.CONSTANT R4, desc[UR14][R2.64] ;  /* 0x0000000e02048981 */ /* 0x000eaa000c1e9500 */
[----:B------:R-:W3:Y:S01]  /*3aa0*/  @!P0 LDL.64 R6, [R6+0x8] ;  /* 0x0000080006068983 */ /* 0x000ee20000100a00 */
[----:B------:R-:W-:Y:S01]  /*3ab0*/  UISETP.GE.AND UP0, UPT, UR6, 0x1, UPT ;  /* 0x000000010600788c */ /* 0x000fe2000bf06270 */
[----:B------:R-:W-:-:S04]  /*3ac0*/  @!P0 IADD3 R5, PT, PT, R24, 0x1, RZ ;  /* 0x0000000118058810 */ /* 0x000fc80007ffe0ff */
[----:B------:R-:W-:Y:S02]  /*3ad0*/  @!P0 MOV R24, R5 ;  /* 0x0000000500188202 */ /* 0x000fe40000000f00 */
[----:B--2---:R-:W-:Y:S02]  /*3ae0*/  @!P0 IADD3 R29, PT, PT, R4, UR5, RZ ;  /* 0x00000005041d8c10 */ /* 0x004fe4000fffe0ff */
[----:B---3--:R-:W-:Y:S02]  /*3af0*/  @!P0 PRMT R22, R6, 0x7610, R22 ;  /* 0x0000761006168816 */ /* 0x008fe40000000016 */
[----:B------:R-:W-:Y:S02]  /*3b00*/  @!P0 PRMT R0, R7, 0x7610, R0 ;  /* 0x0000761007008816 */ /* 0x000fe40000000000 */
[----:B------:R-:W-:Y:S02]  /*3b10*/  @!P0 PRMT R22, R22, 0x7610, R6 ;  /* 0x0000761016168816 */ /* 0x000fe40000000006 */
[----:B------:R-:W-:Y:S01]  /*3b20*/  @!P0 PRMT R0, R0, 0x7610, R7 ;  /* 0x0000761000008816 */ /* 0x000fe20000000007 */
[----:B------:R-:W-:Y:S06]  /*3b30*/  BRA.U !UP0, `(.L_x_1663) ;  /* 0x0000000d08b07547 */ /* 0x000fec000b800000 */
[----:B------:R-:W2:Y:S01]  /*3b40*/  LDG.E.128.CONSTANT R4, desc[UR14][R20.64] ;  /* 0x0000000e14047981 */ /* 0x000ea2000c1e9d00 */
[----:B------:R-:W-:Y:S01]  /*3b50*/  HFMA2 R38, -RZ, RZ, 0, 0.25 ;  /* 0x00003400ff267431 */ /* 0x000fe200000001ff */
[----:B------:R-:W-:Y:S01]  /*3b60*/  MOV R46, 0x2c00 ;  /* 0x00002c00002e7802 */ /* 0x000fe20000000f00 */
[----:B------:R-:W-:Y:S01]  /*3b70*/  IMAD.MOV.U32 R58, RZ, RZ, 0x2400 ;  /* 0x00002400ff3a7424 */ /* 0x000fe200078e00ff */
[----:B------:R-:W-:-:S04]  /*3b80*/  UISETP.NE.AND UP0, UPT, UR6, 0x1, UPT ;  /* 0x000000010600788c */ /* 0x000fc8000bf05270 */
[----:B------:R-:W-:Y:S02]  /*3b90*/  PRMT R58, R58, 0x5410, R58 ;  /* 0x000054103a3a7816 */ /* 0x000fe4000000003a */
[----:B------:R-:W-:Y:S02]  /*3ba0*/  PRMT R38, R38, 0x5410, R38 ;  /* 0x0000541026267816 */ /* 0x000fe40000000026 */
[C---:B--2--5:R-:W-:Y:S02]  /*3bb0*/  LOP3.LUT R8, R4.reuse, 0xc000c, RZ, 0xc0, !PT ;  /* 0x000c000c04087812 */ /* 0x064fe400078ec0ff */
[----:B------:R-:W-:Y:S02]  /*3bc0*/  SHF.R.U32.HI R43, RZ, 0x8, R4 ;  /* 0x00000008ff2b7819 */ /* 0x000fe40000011604 */
[C---:B------:R-:W-:Y:S02]  /*3bd0*/  LOP3.LUT R9, R4.reuse, 0x300030, RZ, 0xc0, !PT ;  /* 0x0030003004097812 */ /* 0x040fe400078ec0ff */
[----:B------:R-:W-:-:S02]  /*3be0*/  LOP3.LUT R45, R4, 0xc000c0, RZ, 0xc0, !PT ;  /* 0x00c000c0042d7812 */ /* 0x000fc400078ec0ff */
[----:B------:R-:W-:Y:S02]  /*3bf0*/  LOP3.LUT R44, R4, 0x30003, RZ, 0xc0, !PT ;  /* 0x00030003042c7812 */ /* 0x000fe400078ec0ff */
[C---:B------:R-:W-:Y:S02]  /*3c00*/  LOP3.LUT R4, R5.reuse, 0xc000c, RZ, 0xc0, !PT ;  /* 0x000c000c05047812 */ /* 0x040fe400078ec0ff */
        /* <DEDUP_REMOVED lines=11> */
[----:B------:R-:W-:Y:S02]  /*3cc0*/  LOP3.LUT R14, R4, 0x64006400, RZ, 0xfc, !PT ;  /* 0x64006400040e7812 */ /* 0x000fe400078efcff */
[----:B------:R-:W-:Y:S02]  /*3cd0*/  LOP3.LUT R16, R5, 0x64006400, RZ, 0xfc, !PT ;  /* 0x6400640005107812 */ /* 0x000fe400078efcff */
[----:B------:R-:W-:Y:S01]  /*3ce0*/  LOP3.LUT R18, R6, 0x64006400, RZ, 0xfc, !PT ;  /* 0x6400640006127812 */ /* 0x000fe200078efcff */
[-C--:B------:R-:W-:Y:S01]  /*3cf0*/  HFMA2 R14, R14, R38.reuse.H1_H1, -258, -258 ;  /* 0xdc08dc080e0e7431 */ /* 0x080fe20000060026 */
[C---:B------:R-:W-:Y:S01]  /*3d00*/  LOP3.LUT R13, R7.reuse, 0x300030, RZ, 0xc0, !PT ;  /* 0x00300030070d7812 */ /* 0x040fe200078ec0ff */
[-C--:B------:R-:W-:Y:S01]  /*3d10*/  HFMA2 R16, R16, R38.reuse.H1_H1, -258, -258 ;  /* 0xdc08dc0810107431 */ /* 0x080fe20000060026 */
[C---:B------:R-:W-:Y:S01]  /*3d20*/  LOP3.LUT R54, R7.reuse, 0xc000c0, RZ, 0xc0, !PT ;  /* 0x00c000c007367812 */ /* 0x040fe200078ec0ff */
[----:B------:R-:W-:Y:S01]  /*3d30*/  HFMA2 R18, R18, R38.H1_H1, -258, -258 ;  /* 0xdc08dc0812127431 */ /* 0x000fe20000060026 */
        /* <DEDUP_REMOVED lines=177> */
[----:B-1----:R-:W-:Y:S02]  /*4850*/  HFMA2 R17, R43, R8, R47 ;  /* 0x000000082b117231 */ /* 0x002fe4000000002f */
[-C--:B------:R-:W-:Y:S02]  /*4860*/  HFMA2 R6, R50, R7.reuse, R6 ;  /* 0x0000000732067231 */ /* 0x080fe40000000006 */
        /* <DEDUP_REMOVED lines=25> */
.L_x_1663:
        /* <DEDUP_REMOVED lines=8> */
.L_x_1662:
        /* <DEDUP_REMOVED lines=13> */
.L_x_1668:
[----:B------:R-:W0:Y:S02]  /*4b50*/  LDS R2, [R0] ;  /* 0x0000000000027984 */ /* 0x000e240000000800 */
[----:B0-----:R-:W-:-:S05]  /*4b60*/  HADD2 R3, R2, R33 ;  /* 0x0000002102037230 */ /* 0x001fca0000000000 */
[----:B------:R-:W0:Y:S02]  /*4b70*/  ATOMS.CAST.SPIN P0, [R0], R2, R3 ;  /* 0x000000020000758d */ /* 0x000e240001800003 */
[----:B0-----:R-:W-:Y:S05]  /*4b80*/  @!P0 BRA `(.L_x_1668) ;  /* 0xfffffffc00f08947 */ /* 0x001fea000383ffff */
[----:B------:R-:W-:Y:S05]  /*4b90*/  BRA `(.L_x_1666) ;  /* 0x00000000000c7947 */ /* 0x000fea0003800000 */
.L_x_1667:
[----:B------:R-:W2:Y:S02]  /*4ba0*/  LD.E R0, desc[UR14][R4.64] ;  /* 0x0000000e04007980 */ /* 0x000ea4000c101900 */
[----:B--2---:R-:W-:-:S05]  /*4bb0*/  IADD3 R3, PT, PT, R33, R0, RZ ;  /* 0x0000000021037210 */ /* 0x004fca0007ffe0ff */
[----:B------:R0:W-:Y:S02]  /*4bc0*/  ST.E desc[UR14][R4.64], R3 ;  /* 0x0000000304007985 */ /* 0x0001e4000c10190e */
.L_x_1666:
[----:B------:R-:W-:Y:S05]  /*4bd0*/  BSYNC.RECONVERGENT B0 ;  /* 0x0000000000007941 */ /* 0x000fea0003800200 */
.L_x_1665:
[----:B------:R1:W-:Y:S01]  /*4be0*/  ATOM.E.ADD.F16x2.RN.STRONG.GPU P0, RZ, desc[UR14][R4.64+0x4], R32 ;  /* 0x8000042004ff79a2 */ /* 0x0003e2000c10e10e */
[----:B------:R-:W-:Y:S04]  /*4bf0*/  BSSY.RECONVERGENT B0, `(.L_x_1669) ;  /* 0x000000e000007945 */ /* 0x000fe80003800200 */
[----:B-1----:R-:W-:Y:S05]  /*4c00*/  @P0 BRA `(.L_x_1670) ;  /* 0x0000000000300947 */ /* 0x002fea0003800000 */
[----:B------:R-:W1:Y:S02]  /*4c10*/  QSPC.E.S P0, RZ, [R4+0x4] ;  /* 0x0000040004ff73aa */ /* 0x000e640000000500 */
[----:B-1----:R-:W-:Y:S05]  /*4c20*/  @!P0 BRA `(.L_x_1671) ;  /* 0x00000000001c8947 */ /* 0x002fea0003800000 */
[----:B------:R-:W-:-:S05]  /*4c30*/  IMAD.MOV.U32 R2, RZ, RZ, R4 ;  /* 0x000000ffff027224 */ /* 0x000fca00078e0004 */
[----:B------:R-:W-:-:S07]  /*4c40*/  MOV R0, R2 ;  /* 0x0000000200007202 */ /* 0x000fce0000000f00 */
.L_x_1672:
[----:B------:R-:W0:Y:S02]  /*4c50*/  LDS R2, [R0+0x4] ;  /* 0x0000040000027984 */ /* 0x000e240000000800 */
[----:B0-----:R-:W-:-:S05]  /*4c60*/  HFMA2 R3, R2, 1, 1, R32 ;  /* 0x3c003c0002037831 */ /* 0x001fca0000000020 */
[----:B------:R-:W0:Y:S02]  /*4c70*/  ATOMS.CAST.SPIN P0, [R0+0x4], R2, R3 ;  /* 0x000004020000758d */ /* 0x000e240001800003 */
[----:B0-----:R-:W-:Y:S05]  /*4c80*/  @!P0 BRA `(.L_x_1672) ;  /* 0xfffffffc00f08947 */ /* 0x001fea000383ffff */
[----:B------:R-:W-:Y:S05]  /*4c90*/  BRA `(.L_x_1670) ;  /* 0x00000000000c7947 */ /* 0x000fea0003800000 */
.L_x_1671:
[----:B------:R-:W0:Y:S02]  /*4ca0*/  LD.E R0, desc[UR14][R4.64+0x4] ;  /* 0x0000040e04007980 */ /* 0x000e24000c101900 */
[----:B0-----:R-:W-:-:S05]  /*4cb0*/  IADD3 R3, PT, PT, R32, R0, RZ ;  /* 0x0000000020037210 */ /* 0x001fca0007ffe0ff */
[----:B------:R1:W-:Y:S02]  /*4cc0*/  ST.E desc[UR14][R4.64+0x4], R3 ;  /* 0x0000040304007985 */ /* 0x0003e4000c10190e */
.L_x_1670:
[----:B------:R-:W-:Y:S05]  /*4cd0*/  BSYNC.RECONVERGENT B0 ;  /* 0x0000000000007941 */ /* 0x000fea0003800200 */
.L_x_1669:
        /* <DEDUP_REMOVED lines=12> */
.L_x_1676:
[----:B------:R-:W0:Y:S02]  /*4da0*/  LDS R2, [R0] ;  /* 0x0000000000027984 */ /* 0x000e240000000800 */
[----:B0-----:R-:W-:-:S05]  /*4db0*/  HADD2 R3, R2, R25 ;  /* 0x0000001902037230 */ /* 0x001fca0000000000 */
[----:B------:R-:W0:Y:S02]  /*4dc0*/  ATOMS.CAST.SPIN P0, [R0], R2, R3 ;  /* 0x000000020000758d */ /* 0x000e240001800003 */
[----:B0-----:R-:W-:Y:S05]  /*4dd0*/  @!P0 BRA `(.L_x_1676) ;  /* 0xfffffffc00f08947 */ /* 0x001fea000383ffff */
[----:B------:R-:W-:Y:S05]  /*4de0*/  BRA `(.L_x_1674) ;  /* 0x00000000000c7947 */ /* 0x000fea0003800000 */
.L_x_1675:
[----:B------:R-:W2:Y:S02]  /*4df0*/  LD.E R0, desc[UR14][R4.64] ;  /* 0x0000000e04007980 */ /* 0x000ea4000c101900 */
[----:B--2---:R-:W-:-:S05]  /*4e00*/  IADD3 R3, PT, PT, R25, R0, RZ ;  /* 0x0000000019037210 */ /* 0x004fca0007ffe0ff */
[----:B------:R0:W-:Y:S02]  /*4e10*/  ST.E desc[UR14][R4.64], R3 ;  /* 0x0000000304007985 */ /* 0x0001e4000c10190e */
.L_x_1674:
[----:B------:R-:W-:Y:S05]  /*4e20*/  BSYNC.RECONVERGENT B0 ;  /* 0x0000000000007941 */ /* 0x000fea0003800200 */
.L_x_1673:
[----:B------:R1:W-:Y:S01]  /*4e30*/  ATOM.E.ADD.F16x2.RN.STRONG.GPU P0, RZ, desc[UR14][R4.64+0x4], R26 ;  /* 0x8000041a04ff79a2 */ /* 0x0003e2000c10e10e */
[----:B------:R-:W-:Y:S04]  /*4e40*/  BSSY.RECONVERGENT B0, `(.L_x_1677) ;  /* 0x000000e000007945 */ /* 0x000fe80003800200 */
[----:B-1----:R-:W-:Y:S05]  /*4e50*/  @P0 BRA `(.L_x_1678) ;  /* 0x0000000000300947 */ /* 0x002fea0003800000 */
[----:B------:R-:W1:Y:S02]  /*4e60*/  QSPC.E.S P0, RZ, [R4+0x4] ;  /* 0x0000040004ff73aa */ /* 0x000e640000000500 */
[----:B-1----:R-:W-:Y:S05]  /*4e70*/  @!P0 BRA `(.L_x_1679) ;  /* 0x00000000001c8947 */ /* 0x002fea0003800000 */
[----:B------:R-:W-:-:S04]  /*4e80*/  MOV R2, R4 ;  /* 0x0000000400027202 */ /* 0x000fc80000000f00 */
[----:B------:R-:W-:-:S07]  /*4e90*/  MOV R0, R2 ;  /* 0x0000000200007202 */ /* 0x000fce0000000f00 */
.L_x_1680:
[----:B------:R-:W0:Y:S02]  /*4ea0*/  LDS R2, [R0+0x4] ;  /* 0x0000040000027984 */ /* 0x000e240000000800 */
[----:B0-----:R-:W-:-:S05]  /*4eb0*/  HFMA2 R3, R2, 1, 1, R26 ;  /* 0x3c003c0002037831 */ /* 0x001fca000000001a */
[----:B------:R-:W0:Y:S02]  /*4ec0*/  ATOMS.CAST.SPIN P0, [R0+0x4], R2, R3 ;  /* 0x000004020000758d */ /* 0x000e240001800003 */
[----:B0-----:R-:W-:Y:S05]  /*4ed0*/  @!P0 BRA `(.L_x_1680) ;  /* 0xfffffffc00f08947 */ /* 0x001fea000383ffff */
[----:B------:R-:W-:Y:S05]  /*4ee0*/  BRA `(.L_x_1678) ;  /* 0x00000000000c7947 */ /* 0x000fea0003800000 */
.L_x_1679:
[----:B------:R-:W0:Y:S02]  /*4ef0*/  LD.E R0, desc[UR14][R4.64+0x4] ;  /* 0x0000040e04007980 */ /* 0x000e24000c101900 */
[----:B0-----:R-:W-:-:S05]  /*4f00*/  IMAD.IADD R3, R26, 0x1, R0 ;  /* 0x000000011a037824 */ /* 0x001fca00078e0200 */
[----:B------:R1:W-:Y:S02]  /*4f10*/  ST.E desc[UR14][R4.64+0x4], R3 ;  /* 0x0000040304007985 */ /* 0x0003e4000c10190e */
.L_x_1678:
[----:B------:R-:W-:Y:S05]  /*4f20*/  BSYNC.RECONVERGENT B0 ;  /* 0x0000000000007941 */ /* 0x000fea0003800200 */
.L_x_1677:
        /* <DEDUP_REMOVED lines=12> */
.L_x_1684:
[----:B------:R-:W0:Y:S02]  /*4ff0*/  LDS R2, [R0] ;  /* 0x0000000000027984 */ /* 0x000e240000000800 */
[----:B0-----:R-:W-:-:S05]  /*5000*/  HADD2 R3, R2, R27 ;  /* 0x0000001b02037230 */ /* 0x001fca0000000000 */
[----:B------:R-:W0:Y:S02]  /*5010*/  ATOMS.CAST.SPIN P0, [R0], R2, R3 ;  /* 0x000000020000758d */ /* 0x000e240001800003 */
[----:B0-----:R-:W-:Y:S05]  /*5020*/  @!P0 BRA `(.L_x_1684) ;  /* 0xfffffffc00f08947 */ /* 0x001fea000383ffff */
[----:B------:R-:W-:Y:S05]  /*5030*/  BRA `(.L_x_1682) ;  /* 0x00000000000c7947 */ /* 0x000fea0003800000 */
.L_x_1683:
[----:B------:R-:W2:Y:S02]  /*5040*/  LD.E R0, desc[UR14][R4.64] ;  /* 0x0000000e04007980 */ /* 0x000ea4000c101900 */
[----:B--2---:R-:W-:-:S05]  /*5050*/  IADD3 R3, PT, PT, R27, R0, RZ ;  /* 0x000000001b037210 */ /* 0x004fca0007ffe0ff */
[----:B------:R0:W-:Y:S02]  /*5060*/  ST.E desc[UR14][R4.64], R3 ;  /* 0x0000000304007985 */ /* 0x0001e4000c10190e */
.L_x_1682:
[----:B------:R-:W-:Y:S05]  /*5070*/  BSYNC.RECONVERGENT B0 ;  /* 0x0000000000007941 */ /* 0x000fea0003800200 */
.L_x_1681:
[----:B------:R1:W-:Y:S02]  /*5080*/  ATOM.E.ADD.F16x2.RN.STRONG.GPU P0, RZ, desc[UR14][R4.64+0x4], R28 ;  /* 0x8000041c04ff79a2 */ /* 0x0003e4000c10e10e */
[----:B-1----:R-:W-:Y:S05]  /*5090*/  @P0 EXIT ;  /* 0x000000000000094d */ /* 0x002fea0003800000 */
[----:B------:R-:W1:Y:S02]  /*50a0*/  QSPC.E.S P0, RZ, [R4+0x4] ;  /* 0x0000040004ff73aa */ /* 0x000e640000000500 */
[----:B-1----:R-:W-:Y:S05]  /*50b0*/  @!P0 BRA `(.L_x_1685) ;  /* 0x00000000001c8947 */ /* 0x002fea0003800000 */
[----:B------:R-:W-:-:S04]  /*50c0*/  MOV R2, R4 ;  /* 0x0000000400027202 */ /* 0x000fc80000000f00 */
[----:B------:R-:W-:-:S07]  /*50d0*/  MOV R0, R2 ;  /* 0x0000000200007202 */ /* 0x000fce0000000f00 */
.L_x_1686:
[----:B------:R-:W0:Y:S02]  /*50e0*/  LDS R2, [R0+0x4] ;  /* 0x0000040000027984 */ /* 0x000e240000000800 */
[----:B0-----:R-:W-:-:S05]  /*50f0*/  HFMA2 R3, R2, 1, 1, R28 ;  /* 0x3c003c0002037831 */ /* 0x001fca000000001c */
[----:B------:R-:W0:Y:S02]  /*5100*/  ATOMS.CAST.SPIN P0, [R0+0x4], R2, R3 ;  /* 0x000004020000758d */ /* 0x000e240001800003 */
[----:B0-----:R-:W-:Y:S05]  /*5110*/  @!P0 BRA `(.L_x_1686) ;  /* 0xfffffffc00f08947 */ /* 0x001fea000383ffff */
[----:B------:R-:W-:Y:S05]  /*5120*/  EXIT ;  /* 0x000000000000794d */ /* 0x000fea0003800000 */
.L_x_1685:
[----:B------:R-:W0:Y:S02]  /*5130*/  LD.E R0, desc[UR14][R4.64+0x4] ;  /* 0x0000040e04007980 */ /* 0x000e24000c101900 */
[----:B0-----:R-:W-:-:S05]  /*5140*/  IADD3 R3, PT, PT, R28, R0, RZ ;  /* 0x000000001c037210 */ /* 0x001fca0007ffe0ff */
[----:B------:R-:W-:Y:S01]  /*5150*/  ST.E desc[UR14][R4.64+0x4], R3 ;  /* 0x0000040304007985 */ /* 0x000fe2000c10190e */
[----:B------:R-:W-:Y:S05]  /*5160*/  EXIT ;  /* 0x000000000000794d */ /* 0x000fea0003800000 */
.L_x_1687:
        /* <DEDUP_REMOVED lines=9> */
.L_x_3592:


//--------------------- .text._Z23gemm_half_q_half_kernelILi3ELi2ELb0ELb0ELi64EEvPK6__halfPKjS4_S2_PS0_iiiiPKtS7_iiiiiibS2_i --------------------------
	.section	.text._Z23gemm_half_q_half_kernelILi3ELi2ELb0ELb0ELi64EEvPK6__halfPKjS4_S2_PS0_iiiiPKtS7_iiiiiibS2_i,"ax",@progbits
	.align	128
        .global         _Z23gemm_half_q_half_kernelILi3ELi2ELb0ELb0ELi64EEvPK6__halfPKjS4_S2_PS0_iiiiPKtS7_iiiiiibS2_i
        .type           _Z23gemm_half_q_half_kernelILi3ELi2ELb0ELb0ELi64EEvPK6__halfPKjS4_S2_PS0_iiiiPKtS7_iiiiiibS2_i,@function
        .size           _Z23gemm_half_q_half_kernelILi3ELi2ELb0ELb0ELi64EEvPK6__halfPKjS4_S2_PS0_iiiiPKtS7_iiiiiibS2_i,(.L_x_3593 - _Z23gemm_half_q_half_kernelILi3ELi2ELb0ELb0ELi64EEvPK6__halfPKjS4_S2_PS0_iiiiPKtS7_iiiiiibS2_i)
        .other          _Z23gemm_half_q_half_kernelILi3ELi2ELb0ELb0ELi64EEvPK6__halfPKjS4_S2_PS0_iiiiPKtS7_iiiiiibS2_i,@"STO_CUDA_ENTRY STV_DEFAULT"
_Z23gemm_half_q_half_kernelILi3ELi2ELb0ELb0ELi64EEvPK6__halfPKjS4_S2_PS0_iiiiPKtS7_iiiiiibS2_i:
.text._Z23gemm_half_q_half_kernelILi3ELi2ELb0ELb0ELi64EEvPK6__halfPKjS4_S2_PS0_iiiiPKtS7_iiiiiibS2_i:
[----:B------:R-:W0:Y:S08]  /*0000*/  LDC R1, c[0x0][0x37c] ;  /* 0x0000df00ff017b82 */ /* 0x000e300000000800 */
[----:B------:R-:W1:Y:S01]  /*0010*/  S2UR UR9, SR_CTAID.Y ;  /* 0x00000000000979c3 */ /* 0x000e620000002600 */
[----:B------:R-:W2:Y:S01]  /*0020*/  S2R R2, SR_TID.X ;  /* 0x0000000000027919 */ /* 0x000ea20000002100 */
[----:B------:R-:W3:Y:S01]  /*0030*/  LDCU UR6, c[0x0][0x3a8] ;  /* 0x00007500ff0677ac */ /* 0x000ee20008000800 */
[----:B0-----:R-:W-:Y:S01]  /*0040*/  VIADD R1, R1, 0xfffffff0 ;  /* 0xfffffff001017836 */ /* 0x001fe20000000000 */
[----:B------:R-:W-:Y:S01]  /*0050*/  BSSY.RECONVERGENT B0, `(.L_x_1688) ;  /* 0x00000c8000007945 */ /* 0x000fe20003800200 */
[----:B------:R-:W0:Y:S01]  /*0060*/  S2R R3, SR_CTAID.X ;  /* 0x0000000000037919 */ /* 0x000e220000002500 */
[----:B------:R-:W4:Y:S02]  /*0070*/  LDCU.64 UR16, c[0x0][0x358] ;  /* 0x00006b00ff1077ac */ /* 0x000f240008000a00 */
[----:B------:R-:W5:Y:S01]  /*0080*/  S2UR UR19, SR_CTAID.Z ;  /* 0x00000000001379c3 */ /* 0x000f620000002700 */
[----:B------:R-:W-:-:S07]  /*0090*/  R2UR UR20, R1 ;  /* 0x00000000011472ca */ /* 0x000fce00000e0000 */
[----:B------:R-:W4:Y:S01]  /*00a0*/  LDC R0, c[0x0][0x3b0] ;  /* 0x0000ec00ff007b82 */ /* 0x000f220000000800 */
[----:B-1----:R-:W-:-:S04]  /*00b0*/  UIMAD UR18, UR9, 0x3, URZ ;  /* 0x00000003091278a4 */ /* 0x002fc8000f8e02ff */
[----:B---3--:R-:W-:Y:S02]  /*00c0*/  UIADD3 UR6, UPT, UPT, -UR18, UR6, URZ ;  /* 0x0000000612067290 */ /* 0x008fe4000fffe1ff */
[----:B-----5:R-:W-:Y:S02]  /*00d0*/  USHF.L.U32 UR5, UR19, 0x6, URZ ;  /* 0x0000000613057899 */ /* 0x020fe400080006ff */
[----:B------:R-:W-:Y:S01]  /*00e0*/  UISETP.GE.AND UP0, UPT, UR6, 0x1, UPT ;  /* 0x000000010600788c */ /* 0x000fe2000bf06270 */
[----:B0-----:R-:W-:-:S03]  /*00f0*/  IMAD.SHL.U32 R3, R3, 0x100, RZ ;  /* 0x0000010003037824 */ /* 0x001fc600078e00ff */
[----:B------:R-:W-:Y:S02]  /*0100*/  IMAD.U32 R37, RZ, RZ, UR5 ;  /* 0x00000005ff257e24 */ /* 0x000fe4000f8e00ff */
[----:B------:R-:W-:Y:S01]  /*0110*/  PLOP3.LUT P0, PT, PT, PT, UP0, 0x80, 0x8 ;  /* 0x000000000008781c */ /* 0x000fe20003f0f008 */
[C---:B--2---:R-:W-:Y:S01]  /*0120*/  VIADD R4, R2.reuse, UR5 ;  /* 0x0000000502047c36 */ /* 0x044fe20008000000 */
[----:B------:R-:W-:Y:S01]  /*0130*/  UISETP.LT.AND UP0, UPT, UR6, 0x3, UPT ;  /* 0x000000030600788c */ /* 0x000fe2000bf01270 */
[----:B------:R-:W-:Y:S02]  /*0140*/  LEA R5, R2, R3, 0x2 ;  /* 0x0000000302057211 */ /* 0x000fe400078e10ff */
[----:B----4-:R-:W-:Y:S01]  /*0150*/  VIADDMNMX R37, R37, 0x40, R0, PT ;  /* 0x0000004025257846 */ /* 0x010fe20003800100 */
[----:B------:R-:W-:-:S03]  /*0160*/  USEL UR4, UR6, 0x3, UP0 ;  /* 0x0000000306047887 */ /* 0x000fc60008000000 */
[----:B------:R-:W-:-:S13]  /*0170*/  ISETP.GE.OR P0, PT, R4, R37, !P0 ;  /* 0x000000250400720c */ /* 0x000fda0004706670 */
        /* <DEDUP_REMOVED lines=24> */
[----:B0-----:R-:W-:Y:S02]  /*0300*/  VIADD R14, R14, 0x80 ;  /* 0x000000800e0e7836 */ /* 0x001fe40000000000 */
[----:B------:R-:W-:-:S06]  /*0310*/  IMAD.IADD R15, R9, 0x1, R0 ;  /* 0x00000001090f7824 */ /* 0x000fcc00078e0200 */
[----:B------:R-:W-:Y:S05]  /*0320*/  BRA.U UP0, `(.L_x_1691) ;  /* 0x0000000100ec7547 */ /* 0x000fea000b800000 */
[----:B------:R-:W-:Y:S01]  /*0330*/  UIADD3 UR8, UPT, UPT, URZ, -UR7, URZ ;  /* 0x80000007ff087290 */ /* 0x000fe2000fffe0ff */
[----:B------:R-:W-:-:S03]  /*0340*/  PLOP3.LUT P0, PT, PT, PT, PT, 0x80, 0x8 ;  /* 0x000000000008781c */ /* 0x000fc60003f0f070 */
[----:B------:R-:W-:-:S09]  /*0350*/  UISETP.GT.AND UP0, UPT, UR8, 0x3, UPT ;  /* 0x000000030800788c */ /* 0x000fd2000bf04270 */
[----:B------:R-:W-:Y:S05]  /*0360*/  BRA.U !UP0, `(.L_x_1692) ;  /* 0x0000000108847547 */ /* 0x000fea000b800000 */
[----:B------:R-:W-:-:S13]  /*0370*/  PLOP3.LUT P0, PT, PT, PT, PT, 0x8, 0x80 ;  /* 0x000000000080781c */ /* 0x000fda0003f0e170 */
.L_x_1693:
[----:B------:R-:W-:Y:S01]  /*0380*/  IMAD.IADD R9, R15, 0x1, R0 ;  /* 0x000000010f097824 */ /* 0x000fe200078e0200 */
[----:B------:R-:W-:-:S03]  /*0390*/  IADD3 R7, P1, PT, R4, R15, RZ ;  /* 0x0000000f04077210 */ /* 0x000fc60007f3e0ff */
[----:B------:R-:W-:Y:S01]  /*03a0*/  IMAD.IADD R11, R9, 0x1, R0 ;  /* 0x00000001090b7824 */ /* 0x000fe200078e0200 */
[----:B------:R-:W-:Y:S02]  /*03b0*/  LEA.HI.X.SX32 R8, R15, RZ, 0x1, P1 ;  /* 0x000000ff0f087211 */ /* 0x000fe400008f0eff */
        /* <DEDUP_REMOVED lines=28> */
.L_x_1692:
        /* <DEDUP_REMOVED lines=20> */
.L_x_1694:
[----:B------:R-:W-:-:S13]  /*06c0*/  ISETP.EQ.AND P1, PT, RZ, UR7, PT ;  /* 0x00000007ff007c0c */ /* 0x000fda000bf22270 */
[----:B------:R-:W-:Y:S05]  /*06d0*/  @!P0 BRA P1, `(.L_x_1689) ;  /* 0x00000004007c8947 */ /* 0x000fea0000800000 */
.L_x_1691:
        /* <DEDUP_REMOVED lines=9> */
[----:B0-----:R-:W-:-:S06]  /*0770*/  VIADD R14, R14, 0x80 ;  /* 0x000000800e0e7836 */ /* 0x001fcc0000000000 */
[----:B------:R-:W-:Y:S05]  /*0780*/  BRA.U UP0, `(.L_x_1691) ;  /* 0xfffffffd00d47547 */ /* 0x000fea000b83ffff */
[----:B------:R-:W-:Y:S05]  /*0790*/  BRA `(.L_x_1689) ;  /* 0x00000004004c7947 */ /* 0x000fea0003800000 */
.L_x_1690:
        /* <DEDUP_REMOVED lines=17> */
.L_x_1697:
        /* <DEDUP_REMOVED lines=9> */
[----:B------:R-:W-:Y:S02]  /*0940*/  LEA R8, P0, R12, UR10, 0x1 ;  /* 0x0000000a0c087c11 */ /* 0x000fe4000f8008ff */
[C---:B------:R-:W-:Y:S01]  /*0950*/  IADD3 R17, P2, PT, R4.reuse, R11, RZ ;  /* 0x0000000b04117210 */ /* 0x040fe20007f5e0ff */
[----:B------:R-:W2:Y:S01]  /*0960*/  LDG.E.U16.CONSTANT R7, desc[UR16][R6.64] ;  /* 0x0000001006077981 */ /* 0x000ea2000c1e9500 */
[----:B------:R-:W-:Y:S02]  /*0970*/  IADD3 R13, P3, PT, R4, R15, RZ ;  /* 0x0000000f040d7210 */ /* 0x000fe40007f7e0ff */
[----:B------:R-:W-:Y:S02]  /*0980*/  LEA.HI.X R9, R12, UR11, R9, 0x1, P0 ;  /* 0x0000000b0c097c11 */ /* 0x000fe400080f0c09 */
[----:B------:R-:W-:Y:S02]  /*0990*/  LEA.HI.X.SX32 R18, R11, RZ, 0x1, P2 ;  /* 0x000000ff0b127211 */ /* 0x000fe400010f0eff */
[----:B------:R-:W-:-:S02]  /*09a0*/  LEA R10, P1, R17, UR10, 0x1 ;  /* 0x0000000a110a7c11 */ /* 0x000fc4000f8208ff */
[----:B------:R-:W-:Y:S01]  /*09b0*/  LEA.HI.X.SX32 R16, R15, RZ, 0x1, P3 ;  /* 0x000000ff0f107211 */ /* 0x000fe200018f0eff */
[----:B------:R-:W3:Y:S01]  /*09c0*/  LDG.E.U16.CONSTANT R9, desc[UR16][R8.64] ;  /* 0x0000001008097981 */ /* 0x000ee2000c1e9500 */
[----:B------:R-:W-:Y:S02]  /*09d0*/  LEA R12, P0, R13, UR10, 0x1 ;  /* 0x0000000a0d0c7c11 */ /* 0x000fe4000f8008ff */
[----:B------:R-:W-:Y:S02]  /*09e0*/  LEA.HI.X R11, R17, UR11, R18, 0x1, P1 ;  /* 0x0000000b110b7c11 */ /* 0x000fe400088f0c12 */
[----:B------:R-:W-:-:S04]  /*09f0*/  LEA.HI.X R13, R13, UR11, R16, 0x1, P0 ;  /* 0x0000000b0d0d7c11 */ /* 0x000fc800080f0c10 */
        /* <DEDUP_REMOVED lines=11> */
.L_x_1696:
        /* <DEDUP_REMOVED lines=21> */
.L_x_1698:
[----:B------:R-:W-:-:S09]  /*0c00*/  UISETP.NE.OR UP0, UPT, UR7, URZ, UP0 ;  /* 0x000000ff0700728c */ /* 0x000fd20008705670 */
[----:B------:R-:W-:Y:S05]  /*0c10*/  BRA.U !UP0, `(.L_x_1689) ;  /* 0x00000001082c7547 */ /* 0x000fea000b800000 */
.L_x_1695:
[----:B-----5:R-:W-:-:S04]  /*0c20*/  IADD3 R7, P0, PT, R4, R15, RZ ;  /* 0x0000000f04077210 */ /* 0x020fc80007f1e0ff */
        /* <DEDUP_REMOVED lines=10> */
.L_x_1689:
[----:B------:R-:W-:Y:S05]  /*0cd0*/  BSYNC.RECONVERGENT B0 ;  /* 0x0000000000007941 */ /* 0x000fea0003800200 */
.L_x_1688:
[----:B-----5:R-:W1:Y:S02]  /*0ce0*/  LDC R4, c[0x0][0x3ac] ;  /* 0x0000eb00ff047b82 */ /* 0x020e640000000800 */
[----:B-1----:R-:W-:-:S13]  /*0cf0*/  ISETP.GE.AND P0, PT, R5, R4, PT ;  /* 0x000000040500720c */ /* 0x002fda0003f06270 */
        /* <DEDUP_REMOVED lines=8> */
[----:B------:R-:W-:-:S03]  /*0d80*/  IMAD R6, R4, UR9, RZ ;  /* 0x0000000904067c24 */ /* 0x000fc6000f8e02ff */
[----:B------:R-:W-:Y:S01]  /*0d90*/  USEL UR4, UR4, 0x1, !UP0 ;  /* 0x0000000104047887 */ /* 0x000fe2000c000000 */
[----:B------:R-:W-:-:S03]  /*0da0*/  IMAD R3, R6, 0x3, R3 ;  /* 0x0000000306037824 */ /* 0x000fc600078e0203 */
        /* <DEDUP_REMOVED lines=8> */
[----:B0-----:R-:W0:Y:S01]  /*0e30*/  LDC.64 R14, c[0x0][0x3a0] ;  /* 0x0000e800ff0e7b82 */ /* 0x001e220000000a00 */
[----:B------:R-:W-:-:S11]  /*0e40*/  UPLOP3.LUT UP0, UPT, UPT, UPT, UPT, 0x40, 0x4 ;  /* 0x000000000004789c */ /* 0x000fd60003f0e870 */
.L_x_1702:
[C---:B-1----:R-:W-:Y:S01]  /*0e50*/  IMAD.IADD R9, R3.reuse, 0x1, R4 ;  /* 0x0000000103097824 */ /* 0x042fe200078e0204 */
[----:B------:R-:W-:Y:S01]  /*0e60*/  UIADD3 UR4, UPT, UPT, UR4, 0x4, URZ ;  /* 0x0000000404047890 */ /* 0x000fe2000fffe0ff */
[----:B0-----:R-:W-:-:S03]  /*0e70*/  IMAD.WIDE R6, R3, 0x2, R14 ;  /* 0x0000000203067825 */ /* 0x001fc600078e020e */
[----:B------:R-:W-:Y:S01]  /*0e80*/  UISETP.GE.AND UP1, UPT, UR4, -0x3, UPT ;  /* 0xfffffffd0400788c */ /* 0x000fe2000bf26270 */
[C---:B------:R-:W-:Y:S01]  /*0e90*/  IMAD.IADD R11, R9.reuse, 0x1, R4 ;  /* 0x00000001090b7824 */ /* 0x040fe200078e0204 */
[----:B------:R1:W-:Y:S01]  /*0ea0*/  STG.E.64 desc[UR16][R6.64], RZ ;  /* 0x000000ff06007986 */ /* 0x0003e2000c101b10 */
[----:B------:R-:W-:-:S04]  /*0eb0*/  IMAD.WIDE R8, R9, 0x2, R14 ;  /* 0x0000000209087825 */ /* 0x000fc800078e020e */
        /* <DEDUP_REMOVED lines=8> */
.L_x_1701:
[----:B------:R-:W-:-:S04]  /*0f40*/  UIADD3 UR7, UPT, UPT, URZ, -UR4, URZ ;  /* 0x80000004ff077290 */ /* 0x000fc8000fffe0ff */
[----:B------:R-:W-:-:S09]  /*0f50*/  UISETP.GT.AND UP1, UPT, UR7, 0x1, UPT ;  /* 0x000000010700788c */ /* 0x000fd2000bf24270 */
[----:B------:R-:W-:Y:S05]  /*0f60*/  BRA.U !UP1, `(.L_x_1703) ;  /* 0x0000000109247547 */ /* 0x000fea000b800000 */
[----:B-1----:R-:W0:Y:S01]  /*0f70*/  LDC.64 R8, c[0x0][0x3a0] ;  /* 0x0000e800ff087b82 */ /* 0x002e220000000a00 */
[C---:B------:R-:W-:Y:S01]  /*0f80*/  IMAD.IADD R11, R3.reuse, 0x1, R4 ;  /* 0x00000001030b7824 */ /* 0x040fe200078e0204 */
[----:B------:R-:W-:Y:S02]  /*0f90*/  UIADD3 UR4, UPT, UPT, UR4, 0x2, URZ ;  /* 0x0000000204047890 */ /* 0x000fe4000fffe0ff */
[----:B------:R-:W-:Y:S01]  /*0fa0*/  UPLOP3.LUT UP0, UPT, UPT, UPT, UPT, 0x40, 0x4 ;  /* 0x000000000004789c */ /* 0x000fe20003f0e870 */
[----:B0-----:R-:W-:-:S04]  /*0fb0*/  IMAD.WIDE R6, R3, 0x2, R8 ;  /* 0x0000000203067825 */ /* 0x001fc800078e0208 */
[C---:B------:R-:W-:Y:S01]  /*0fc0*/  IMAD.WIDE R8, R11.reuse, 0x2, R8 ;  /* 0x000000020b087825 */ /* 0x040fe200078e0208 */
[----:B------:R2:W-:Y:S03]  /*0fd0*/  STG.E.64 desc[UR16][R6.64], RZ ;  /* 0x000000ff06007986 */ /* 0x0005e6000c101b10 */
[----:B------:R-:W-:Y:S01]  /*0fe0*/  IMAD.IADD R3, R11, 0x1, R4 ;  /* 0x000000010b037824 */ /* 0x000fe200078e0204 */
[----:B------:R2:W-:Y:S06]  /*0ff0*/  STG.E.64 desc[UR16][R8.64], RZ ;  /* 0x000000ff08007986 */ /* 0x0005ec000c101b10 */
.L_x_1703:
[----:B------:R-:W-:-:S09]  /*1000*/  UISETP.NE.OR UP0, UPT, UR4, URZ, UP0 ;  /* 0x000000ff0400728c */ /* 0x000fd20008705670 */
[----:B------:R-:W-:Y:S05]  /*1010*/  BRA.U !UP0, `(.L_x_1699) ;  /* 0x00000001081c7547 */ /* 0x000fea000b800000 */
.L_x_1700:
[----:B012---:R-:W0:Y:S02]  /*1020*/  LDC.64 R6, c[0x0][0x3a0] ;  /* 0x0000e800ff067b82 */ /* 0x007e240000000a00 */
.L_x_1704:
[----:B0-----:R-:W-:Y:S01]  /*1030*/  IMAD.WIDE R8, R3, 0x2, R6 ;  /* 0x0000000203087825 */ /* 0x001fe200078e0206 */
[----:B------:R-:W-:-:S03]  /*1040*/  UIADD3 UR4, UPT, UPT, UR4, 0x1, URZ ;  /* 0x0000000104047890 */ /* 0x000fc6000fffe0ff */
[----:B------:R-:W-:Y:S01]  /*1050*/  IMAD.IADD R3, R3, 0x1, R4 ;  /* 0x0000000103037824 */ /* 0x000fe200078e0204 */
[----:B------:R3:W-:Y:S01]  /*1060*/  STG.E.64 desc[UR16][R8.64], RZ ;  /* 0x000000ff08007986 */ /* 0x0007e2000c101b10 */
[----:B------:R-:W-:-:S09]  /*1070*/  UISETP.NE.AND UP0, UPT, UR4, URZ, UPT ;  /* 0x000000ff0400728c */ /* 0x000fd2000bf05270 */
[----:B---3--:R-:W-:Y:S05]  /*1080*/  BRA.U UP0, `(.L_x_1704) ;  /* 0xfffffffd00e87547 */ /* 0x008fea000b83ffff */
.L_x_1699:
[----:B------:R-:W3:Y:S01]  /*1090*/  LDCU UR15, c[0x0][0x3c8] ;  /* 0x00007900ff0f77ac */ /* 0x000ee20008000800 */
[----:B------:R-:W-:Y:S01]  /*10a0*/  ISETP.LE.AND P0, PT, R0, UR5, PT ;  /* 0x0000000500007c0c */ /* 0x000fe2000bf03270 */
[----:B------:R-:W4:Y:S01]  /*10b0*/  LDCU UR21, c[0x0][0x3cc] ;  /* 0x00007980ff1577ac */ /* 0x000f220008000800 */
[----:B------:R-:W5:Y:S01]  /*10c0*/  LDCU UR22, c[0x0][0x3d0] ;  /* 0x00007a00ff1677ac */ /* 0x000f620008000800 */
[----:B------:R-:W0:Y:S01]  /*10d0*/  LDCU UR23, c[0x0][0x3d4] ;  /* 0x00007a80ff1777ac */ /* 0x000e220008000800 */
[----:B------:R-:W1:Y:S01]  /*10e0*/  LDCU UR24, c[0x0][0x3d8] ;  /* 0x00007b00ff1877ac */ /* 0x000e620008000800 */
[----:B------:R-:W2:Y:S01]  /*10f0*/  LDCU.64 UR12, c[0x0][0x3b8] ;  /* 0x00007700ff0c77ac */ /* 0x000ea20008000a00 */
[----:B---3--:R-:W-:Y:S02]  /*1100*/  UISETP.LT.AND UP0, UPT, UR5, UR15, UPT ;  /* 0x0000000f0500728c */ /* 0x008fe4000bf01270 */
[----:B------:R-:W-:Y:S02]  /*1110*/  USHF.L.U32 UR8, UR19, 0x7, URZ ;  /* 0x0000000713087899 */ /* 0x000fe400080006ff */
[----:B------:R-:W-:Y:S01]  /*1120*/  USEL UR4, UR5, UR15, UP0 ;  /* 0x0000000f05047287 */ /* 0x000fe20008000000 */
[----:B------:R-:W3:Y:S03]  /*1130*/  LDCU UR25, c[0x0][0x3dc] ;  /* 0x00007b80ff1977ac */ /* 0x000ee60008000800 */
[----:B------:R-:W-:-:S02]  /*1140*/  USHF.R.S32.HI UR7, URZ, 0x1f, UR4 ;  /* 0x0000001fff077899 */ /* 0x000fc40008011404 */
[----:B----4-:R-:W-:Y:S02]  /*1150*/  UISETP.GT.AND UP0, UPT, UR5, UR21, UPT ;  /* 0x000000150500728c */ /* 0x010fe4000bf04270 */
[----:B-----5:R-:W-:Y:S02]  /*1160*/  UISETP.GT.AND UP1, UPT, UR5, UR22, UPT ;  /* 0x000000160500728c */ /* 0x020fe4000bf24270 */
[----:B0-----:R-:W-:Y:S02]  /*1170*/  UISETP.GT.AND UP2, UPT, UR5, UR23, UPT ;  /* 0x000000170500728c */ /* 0x001fe4000bf44270 */
[----:B-1----:R-:W-:Y:S02]  /*1180*/  UISETP.GT.AND UP3, UPT, UR5, UR24, UPT ;  /* 0x000000180500728c */ /* 0x002fe4000bf64270 */
[----:B------:R-:W-:Y:S02]  /*1190*/  ULEA.HI UR14, UR7, UR4, URZ, 0x5 ;  /* 0x00000004070e7291 */ /* 0x000fe4000f8f28ff */
[----:B--2---:R-:W-:Y:S01]  /*11a0*/  UIMAD.WIDE.U32 UR8, UR8, 0x2, UR12 ;  /* 0x00000002080878a5 */ /* 0x004fe2000f8e000c */
[----:B------:R-:W-:Y:S06]  /*11b0*/  BAR.SYNC.DEFER_BLOCKING 0x0 ;  /* 0x0000000000007b1d */ /* 0x000fec0000010000 */
[----:B------:R-:W-:Y:S05]  /*11c0*/  @P0 BRA `(.L_x_1705) ;  /* 0x0000000000e40947 */ /* 0x000fea0003800000 */
[----:B------:R-:W-:Y:S01]  /*11d0*/  MOV R10, UR8 ;  /* 0x00000008000a7c02 */ /* 0x000fe20008000f00 */
[----:B------:R-:W-:Y:S01]  /*11e0*/  IMAD.U32 R11, RZ, RZ, UR9 ;  /* 0x00000009ff0b7e24 */ /* 0x000fe2000f8e00ff */
[----:B------:R-:W0:Y:S04]  /*11f0*/  LDC.64 R6, c[0x0][0x390] ;  /* 0x0000e400ff067b82 */ /* 0x000e280000000a00 */
[----:B------:R1:W5:Y:S01]  /*1200*/  LDG.E.U16.CONSTANT R14, desc[UR16][R10.64] ;  /* 0x000000100a0e7981 */ /* 0x000362000c1e9500 */
[----:B------:R-:W-:Y:S01]  /*1210*/  SHF.R.S32.HI R12, RZ, 0x1f, R5 ;  /* 0x0000001fff0c7819 */ /* 0x000fe20000011405 */
[----:B------:R-:W-:Y:S01]  /*1220*/  IMAD.SHL.U32 R2, R2, 0x10, RZ ;  /* 0x0000001002027824 */ /* 0x000fe200078e00ff */
[----:B------:R-:W-:Y:S01]  /*1230*/  UMOV UR4, URZ ;  /* 0x000000ff00047c82 */ /* 0x000fe20008000000 */
[----:B------:R-:W2:Y:S01]  /*1240*/  LDC.64 R8, c[0x0][0x398] ;  /* 0x0000e600ff087b82 */ /* 0x000ea20000000a00 */
[----:B------:R-:W-:Y:S01]  /*1250*/  LEA.HI R12, R12, R5, RZ, 0x3 ;  /* 0x000000050c0c7211 */ /* 0x000fe200078f18ff */
[----:B------:R-:W-:Y:S01]  /*1260*/  UMOV UR7, UR5 ;  /* 0x0000000500077c82 */ /* 0x000fe20008000000 */
[----:B------:R-:W-:-:S02]  /*1270*/  LOP3.LUT R15, R2, 0x10, RZ, 0xc0, !PT ;  /* 0x00000010020f7812 */ /* 0x000fc400078ec0ff */
[----:B------:R-:W-:-:S07]  /*1280*/  SHF.R.S32.HI R16, RZ, 0x3, R12 ;  /* 0x00000003ff107819 */ /* 0x000fce000001140c */
.L_x_1706:
        /* <DEDUP_REMOVED lines=8> */
[----:B--2---:R-:W-:-:S03]  /*1310*/  IMAD.WIDE.U32 R10, R11, 0x2, R8 ;  /* 0x000000020b0a7825 */ /* 0x004fc600078e0008 */
[----:B------:R-:W-:-:S03]  /*1320*/  UIMAD.WIDE.U32 UR10, UR10, 0x2, UR12 ;  /* 0x000000020a0a78a5 */ /* 0x000fc6000f8e000c */
[----:B------:R-:W2:Y:S03]  /*1330*/  LDG.E.U16.CONSTANT R10, desc[UR16][R10.64] ;  /* 0x000000100a0a7981 */ /* 0x000ea6000c1e9500 */
[----:B------:R-:W-:Y:S01]  /*1340*/  MOV R12, UR10 ;  /* 0x0000000a000c7c02 */ /* 0x000fe20008000f00 */
[----:B------:R-:W-:-:S05]  /*1350*/  IMAD.U32 R13, RZ, RZ, UR11 ;  /* 0x0000000bff0d7e24 */ /* 0x000fca000f8e00ff */
[----:B------:R-:W3:Y:S01]  /*1360*/  LDG.E.U16.CONSTANT R12, desc[UR16][R12.64+0x2] ;  /* 0x000002100c0c7981 */ /* 0x000ee2000c1e9500 */
        /* <DEDUP_REMOVED lines=16> */
[----:B---3--:R-:W-:Y:S02]  /*1470*/  R2UR UR10, R12 ;  /* 0x000000000c0a72ca */ /* 0x008fe400000e0000 */
        /* <DEDUP_REMOVED lines=9> */
[----:B--2---:R-:W-:Y:S01]  /*1510*/  HMUL2 R12, R21, R10.H0_H0 ;  /* 0x2000000a150c7232 */ /* 0x004fe20000000000 */
[----:B-1----:R-:W-:-:S05]  /*1520*/  PRMT R3, R3, 0x5410, R2 ;  /* 0x0000541003037816 */ /* 0x002fca0000000002 */
[----:B------:R-:W-:-:S05]  /*1530*/  HMUL2 R13, R3, R10.H0_H0 ;  /* 0x2000000a030d7232 */ /* 0x000fca0000000000 */
[----:B------:R4:W-:Y:S01]  /*1540*/  STL.64 [UR11], R12 ;  /* 0x0000000cff007987 */ /* 0x0009e20008100a0b */
[----:B------:R-:W-:Y:S05]  /*1550*/  @!P0 BRA `(.L_x_1706) ;  /* 0xfffffffc004c8947 */ /* 0x000fea000383ffff */
.L_x_1705:
[----:B------:R-:W-:Y:S01]  /*1560*/  UISETP.GT.AND UP4, UPT, UR5, UR15, UPT ;  /* 0x0000000f0500728c */ /* 0x000fe2000bf84270 */
[----:B------:R-:W-:Y:S01]  /*1570*/  IMAD.MOV.U32 R2, RZ, RZ, RZ ;  /* 0x000000ffff027224 */ /* 0x000fe200078e00ff */
[----:B------:R-:W-:Y:S01]  /*1580*/  CS2R R8, SRZ ;  /* 0x0000000000087805 */ /* 0x000fe2000001ff00 */
[----:B------:R-:W-:Y:S01]  /*1590*/  IMAD.MOV.U32 R7, RZ, RZ, RZ ;  /* 0x000000ffff077224 */ /* 0x000fe200078e00ff */
[----:B------:R-:W-:Y:S01]  /*15a0*/  USHF.R.S32.HI UR14, URZ, 0x5, UR14 ;  /* 0x00000005ff0e7899 */ /* 0x000fe2000801140e */
[----:B------:R-:W-:-:S04]  /*15b0*/  UMOV UR4, URZ ;  /* 0x000000ff00047c82 */ /* 0x000fc80008000000 */
[----:B------:R-:W-:Y:S07]  /*15c0*/  BRA.U !UP4, `(.L_x_1707) ;  /* 0x000000010c207547 */ /* 0x000fee000b800000 */
        /* <DEDUP_REMOVED lines=8> */
.L_x_1707:
        /* <DEDUP_REMOVED lines=8> */
.L_x_1708:
[----:B------:R-:W-:Y:S05]  /*16d0*/  BRA.U !UP1, `(.L_x_1709) ;  /* 0x00000001091c7547 */ /* 0x000fea000b800000 */
[----:B------:R-:W0:Y:S02]  /*16e0*/  LDC R3, c[0x0][0x3d4] ;  /* 0x0000f500ff037b82 */ /* 0x000e240000000800 */
[----:B0-----:R-:W-:-:S05]  /*16f0*/  VIMNMX R3, PT, PT, R3, UR5, PT ;  /* 0x0000000503037c48 */ /* 0x001fca000bfe0100 */
[----:B------:R-:W-:-:S05]  /*1700*/  VIADD R3, R3, -UR22 ;  /* 0x8000001603037c36 */ /* 0x000fca0008000000 */
[----:B------:R-:W-:-:S04]  /*1710*/  SHF.R.S32.HI R6, RZ, 0x1f, R3 ;  /* 0x0000001fff067819 */ /* 0x000fc80000011403 */
[----:B------:R-:W-:-:S04]  /*1720*/  LEA.HI R6, R6, R3, RZ, 0x5 ;  /* 0x0000000306067211 */ /* 0x000fc800078f28ff */
[----:B------:R-:W-:-:S05]  /*1730*/  SHF.R.S32.HI R6, RZ, 0x5, R6 ;  /* 0x00000005ff067819 */ /* 0x000fca0000011406 */
[----:B------:R-:W-:-:S07]  /*1740*/  IMAD.SHL.U32 R7, R6, 0x4, RZ ;  /* 0x0000000406077824 */ /* 0x000fce00078e00ff */
.L_x_1709:
        /* <DEDUP_REMOVED lines=8> */
.L_x_1710:
        /* <DEDUP_REMOVED lines=8> */
.L_x_1711:
[----:B---3--:R-:W-:Y:S01]  /*1850*/  VIMNMX R0, PT, PT, R0, UR25, PT ;  /* 0x0000001900007c48 */ /* 0x008fe2000bfe0100 */
        /* <DEDUP_REMOVED lines=10> */
[----:B------:R-:W-:Y:S01]  /*1900*/  PRMT R39, RZ, 0x5410, RZ ;  /* 0x00005410ff277816 */ /* 0x000fe200000000ff */
[----:B------:R-:W-:Y:S06]  /*1910*/  @!P0 BRA `(.L_x_1712) ;  /* 0x0000001000708947 */ /* 0x000fec0003800000 */
[----:B------:R-:W-:Y:S01]  /*1920*/  IMAD.U32 R6, RZ, RZ, UR8 ;  /* 0x00000008ff067e24 */ /* 0x000fe2000f8e00ff */
[----:B------:R-:W2:Y:S01]  /*1930*/  LDL.64 R46, [R1] ;  /* 0x00000000012e7983 */ /* 0x000ea20000100a00 */
[----:B------:R-:W-:Y:S01]  /*1940*/  IMAD.U32 R7, RZ, RZ, UR9 ;  /* 0x00000009ff077e24 */ /* 0x000fe2000f8e00ff */
[----:B------:R-:W0:Y:S01]  /*1950*/  S2UR UR10, SR_CgaCtaId ;  /* 0x00000000000a79c3 */ /* 0x000e220000008800 */
[----:B------:R-:W1:Y:S03]  /*1960*/  LDCU.64 UR14, c[0x0][0x388] ;  /* 0x00007100ff0e77ac */ /* 0x000e660008000a00 */
[----:B------:R-:W3:Y:S01]  /*1970*/  LDG.E.U16.CONSTANT R6, desc[UR16][R6.64+0x2] ;  /* 0x0000021006067981 */ /* 0x000ee2000c1e9500 */
[----:B------:R-:W-:Y:S02]  /*1980*/  SHF.R.S32.HI R0, RZ, 0x1f, R2 ;  /* 0x0000001fff007819 */ /* 0x000fe40000011402 */
[----:B------:R-:W-:Y:S01]  /*1990*/  IADD3 R3, P0, PT, R5, R2, RZ ;  /* 0x0000000205037210 */ /* 0x000fe20007f1e0ff */
[----:B------:R-:W-:-:S03]  /*19a0*/  UIMAD.WIDE.U32 UR8, UR19, 0x100, UR12 ;  /* 0x00000100130878a5 */ /* 0x000fc6000f8e000c */
[----:B------:R-:W-:Y:S01]  /*19b0*/  LEA.HI.X.SX32 R0, R5, R0, 0x1, P0 ;  /* 0x0000000005007211 */ /* 0x000fe200000f0eff */
[----:B------:R-:W-:Y:S01]  /*19c0*/  UMOV UR7, 0x400 ;  /* 0x0000040000077882 */ /* 0x000fe20000000000 */
[----:B------:R-:W-:Y:S01]  /*19d0*/  UIADD3 UR11, UP0, UPT, UR8, 0x2, URZ ;  /* 0x00000002080b7890 */ /* 0x000fe2000ff1e0ff */
[----:B------:R-:W-:Y:S02]  /*19e0*/  VIMNMX R37, PT, PT, R37, UR25, PT ;  /* 0x0000001925257c48 */ /* 0x000fe4000bfe0100 */
[C---:B-1----:R-:W-:Y:S02]  /*19f0*/  LEA R2, P0, R3.reuse, UR14, 0x2 ;  /* 0x0000000e03027c11 */ /* 0x042fe4000f8010ff */
[----:B------:R-:W-:Y:S02]  /*1a00*/  PRMT R45, RZ, 0x7610, R45 ;  /* 0x00007610ff2d7816 */ /* 0x000fe4000000002d */
[----:B------:R-:W-:Y:S01]  /*1a10*/  LEA.HI.X R3, R3, UR15, R0, 0x2, P0 ;  /* 0x0000000f03037c11 */ /* 0x000fe200080f1400 */
[----:B0-----:R-:W-:-:S02]  /*1a20*/  ULEA UR10, UR10, UR7, 0x18 ;  /* 0x000000070a0a7291 */ /* 0x001fc4000f8ec0ff */
[----:B------:R-:W-:Y:S02]  /*1a30*/  UIADD3.X UR12, UPT, UPT, URZ, UR9, URZ, UP0, !UPT ;  /* 0x00000009ff0c7290 */ /* 0x000fe400087fe4ff */
[----:B------:R-:W-:Y:S01]  /*1a40*/  UIADD3 UR10, UPT, UPT, UR10, 0x90, URZ ;  /* 0x000000900a0a7890 */ /* 0x000fe2000fffe0ff */
[----:B---3--:R-:W-:Y:S02]  /*1a50*/  R2UR UR4, R6 ;  /* 0x00000000060472ca */ /* 0x008fe400000e0000 */
[----:B--2---:R-:W-:-:S11]  /*1a60*/  PRMT R48, R47, 0x7610, R47 ;  /* 0x000076102f307816 */ /* 0x004fd6000000002f */
[----:B------:R-:W-:-:S03]  /*1a70*/  UIADD3 UR7, UPT, UPT, UR5, UR4, URZ ;  /* 0x0000000405077290 */ /* 0x000fc6000fffe0ff */
[----:B------:R-:W-:-:S09]  /*1a80*/  UMOV UR4, URZ ;  /* 0x000000ff00047c82 */ /* 0x000fd20008000000 */
.L_x_1714:
        /* <DEDUP_REMOVED lines=9> */
[----:B------:R-:W-:Y:S02]  /*1b20*/  UISETP.GE.AND UP1, UPT, UR6, 0x1, UPT ;  /* 0x000000010600788c */ /* 0x000fe4000bf26270 */
[----:B------:R-:W-:-:S07]  /*1b30*/  @!UP0 UIADD3 UR8, UPT, UPT, UR4, 0x1, URZ ;  /* 0x0000000104088890 */ /* 0x000fce000fffe0ff */
[----:B------:R-:W-:Y:S01]  /*1b40*/  @!UP0 UMOV UR4, UR8 ;  /* 0x0000000800048c82 */ /* 0x000fe20008000000 */
        /* <DEDUP_REMOVED lines=8> */
[----:B------:R-:W-:Y:S02]  /*1bd0*/  IMAD.MOV.U32 R26, RZ, RZ, 0x3400 ;  /* 0x00003400ff1a7424 */ /* 0x000fe400078e00ff */
[----:B------:R-:W-:Y:S02]  /*1be0*/  HFMA2 R0, -RZ, RZ, 0, 0.015625 ;  /* 0x00002400ff007431 */ /* 0x000fe400000001ff */
[----:B------:R-:W-:Y:S01]  /*1bf0*/  IMAD.MOV.U32 R21, RZ, RZ, 0x2c00 ;  /* 0x00002c00ff157424 */ /* 0x000fe200078e00ff */
[----:B------:R-:W-:Y:S01]  /*1c00*/  UISETP.NE.AND UP0, UPT, UR6, 0x1, UPT ;  /* 0x000000010600788c */ /* 0x000fe2000bf05270 */
[C---:B--2---:R-:W-:Y:S02]  /*1c10*/  LOP3.LUT R20, R4.reuse, 0xc000c, RZ, 0xc0, !PT ;  /* 0x000c000c04147812 */ /* 0x044fe400078ec0ff */
[----:B------:R-:W-:Y:S02]  /*1c20*/  SHF.R.U32.HI R47, RZ, 0x8, R4 ;  /* 0x00000008ff2f7819 */ /* 0x000fe40000011604 */
[----:B------:R-:W-:-:S02]  /*1c30*/  LOP3.LUT R11, R4, 0x300030, RZ, 0xc0, !PT ;  /* 0x00300030040b7812 */ /* 0x000fc400078ec0ff */
[C---:B------:R-:W-:Y:S02]  /*1c40*/  LOP3.LUT R15, R4.reuse, 0xc000c0, RZ, 0xc0, !PT ;  /* 0x00c000c0040f7812 */ /* 0x040fe400078ec0ff */
[----:B------:R-:W-:Y:S02]  /*1c50*/  LOP3.LUT R19, R4, 0x30003, RZ, 0xc0, !PT ;  /* 0x0003000304137812 */ /* 0x000fe400078ec0ff */
[----:B------:R-:W-:Y:S02]  /*1c60*/  LOP3.LUT R4, R5, 0xc000c, RZ, 0xc0, !PT ;  /* 0x000c000c05047812 */ /* 0x000fe400078ec0ff */
[C---:B------:R-:W-:Y:S02]  /*1c70*/  LOP3.LUT R22, R6.reuse, 0xc000c, RZ, 0xc0, !PT ;  /* 0x000c000c06167812 */ /* 0x040fe400078ec0ff */
[----:B------:R-:W-:Y:S02]  /*1c80*/  SHF.R.U32.HI R50, RZ, 0x8, R6 ;  /* 0x00000008ff327819 */ /* 0x000fe40000011606 */
[----:B------:R-:W-:-:S02]  /*1c90*/  LOP3.LUT R8, R6, 0x300030, RZ, 0xc0, !PT ;  /* 0x0030003006087812 */ /* 0x000fc400078ec0ff */
[C---:B----4-:R-:W-:Y:S02]  /*1ca0*/  LOP3.LUT R13, R6.reuse, 0xc000c0, RZ, 0xc0, !PT ;  /* 0x00c000c0060d7812 */ /* 0x050fe400078ec0ff */
[----:B------:R-:W-:Y:S02]  /*1cb0*/  LOP3.LUT R18, R6, 0x30003, RZ, 0xc0, !PT ;  /* 0x0003000306127812 */ /* 0x000fe400078ec0ff */
[----:B------:R-:W-:Y:S02]  /*1cc0*/  LOP3.LUT R6, R7, 0xc000c, RZ, 0xc0, !PT ;  /* 0x000c000c07067812 */ /* 0x000fe400078ec0ff */
[----:B------:R-:W-:Y:S02]  /*1cd0*/  SHF.R.U32.HI R49, RZ, 0x8, R5 ;  /* 0x00000008ff317819 */ /* 0x000fe40000011605 */
[C---:B------:R-:W-:Y:S02]  /*1ce0*/  LOP3.LUT R10, R5.reuse, 0x300030, RZ, 0xc0, !PT ;  /* 0x00300030050a7812 */ /* 0x040fe400078ec0ff */
[----:B------:R-:W-:-:S02]  /*1cf0*/  LOP3.LUT R12, R5, 0xc000c0, RZ, 0xc0, !PT ;  /* 0x00c000c0050c7812 */ /* 0x000fc400078ec0ff */
[----:B------:R-:W-:Y:S02]  /*1d00*/  LOP3.LUT R17, R5, 0x30003, RZ, 0xc0, !PT ;  /* 0x0003000305117812 */ /* 0x000fe400078ec0ff */
[----:B------:R-:W-:Y:S02]  /*1d10*/  SHF.R.U32.HI R51, RZ, 0x8, R7 ;  /* 0x00000008ff337819 */ /* 0x000fe40000011607 */
[C---:B------:R-:W-:Y:S02]  /*1d20*/  LOP3.LUT R9, R7.reuse, 0x300030, RZ, 0xc0, !PT ;  /* 0x0030003007097812 */ /* 0x040fe400078ec0ff */
[C---:B------:R-:W-:Y:S02]  /*1d30*/  LOP3.LUT R14, R7.reuse, 0xc000c0, RZ, 0xc0, !PT ;  /* 0x00c000c0070e7812 */ /* 0x040fe400078ec0ff */
        /* <DEDUP_REMOVED lines=16> */
[----:B------:R-:W0:Y:S01]  /*1e40*/  LDS.128 R4, [UR10+-0x90] ;  /* 0xffff700aff047984 */ /* 0x000e220008000c00 */
        /* <DEDUP_REMOVED lines=27> */
[----:B------:R-:W-:Y:S01]  /*2000*/  HFMA2 R24, R55, R0.H0_H0, -18, -18 ;  /* 0xcc80cc8037187431 */ /* 0x000fe20000040000 */
[----:B------:R-:W-:Y:S01]  /*2010*/  LOP3.LUT R59, R13, 0x64006400, RZ, 0xfc, !PT ;  /* 0x640064000d3b7812 */ /* 0x000fe200078efcff */
[----:B------:R-:W-:Y:S01]  /*2020*/  HADD2 R15, R15, -1026, -1026 ;  /* 0xe402e4020f0f7430 */ /* 0x000fe20000000000 */
[----:B------:R-:W-:-:S02]  /*2030*/  LOP3.LUT R12, R47, 0xc000c0, RZ, 0xc0, !PT ;  /* 0x00c000c02f0c7812 */ /* 0x000fc400078ec0ff */
[----:B------:R-:W-:Y:S02]  /*2040*/  LOP3.LUT R23, R51, 0x300030, RZ, 0xc0, !PT ;  /* 0x0030003033177812 */ /* 0x000fe400078ec0ff */
[----:B------:R-:W-:Y:S01]  /*2050*/  LOP3.LUT R17, R17, 0x64006400, RZ, 0xfc, !PT ;  /* 0x6400640011117812 */ /* 0x000fe200078efcff */
[-C--:B0-----:R-:W-:Y:S01]  /*2060*/  HFMA2 R52, R19, R4.reuse, RZ ;  /* 0x0000000413347231 */ /* 0x081fe200000000ff */
[----:B------:R-:W-:Y:S01]  /*2070*/  LOP3.LUT R13, R16, 0x64006400, RZ, 0xfc, !PT ;  /* 0x64006400100d7812 */ /* 0x000fe200078efcff */
[----:B------:R-:W-:Y:S01]  /*2080*/  HFMA2 R54, R15, R4, RZ ;  /* 0x000000040f367231 */ /* 0x000fe200000000ff */
[----:B------:R-:W-:Y:S01]  /*2090*/  LOP3.LUT R53, R14, 0x64006400, RZ, 0xfc, !PT ;  /* 0x640064000e357812 */ /* 0x000fe200078efcff */
[----:B------:R-:W-:Y:S01]  /*20a0*/  HADD2 R17, R17, -1026, -1026 ;  /* 0xe402e40211117430 */ /* 0x000fe20000000000 */
[----:B------:R-:W-:Y:S01]  /*20b0*/  LOP3.LUT R16, R50, 0xc000c0, RZ, 0xc0, !PT ;  /* 0x00c000c032107812 */ /* 0x000fe200078ec0ff */
[----:B------:R-:W-:Y:S01]  /*20c0*/  HADD2 R13, R13, -1026, -1026 ;  /* 0xe402e4020d0d7430 */ /* 0x000fe20000000000 */
[----:B------:R-:W-:Y:S01]  /*20d0*/  LOP3.LUT R18, R51, 0xc000c0, RZ, 0xc0, !PT ;  /* 0x00c000c033127812 */ /* 0x000fe200078ec0ff */
[----:B------:R-:W-:Y:S01]  /*20e0*/  HFMA2 R52, R40, R5, R52 ;  /* 0x0000000528347231 */ /* 0x000fe20000000034 */
[----:B------:R-:W-:-:S02]  /*20f0*/  LOP3.LUT R55, R12, 0x64006400, RZ, 0xfc, !PT ;  /* 0x640064000c377812 */ /* 0x000fc400078efcff */
[----:B------:R-:W-:Y:S01]  /*2100*/  LOP3.LUT R22, R23, 0x64006400, RZ, 0xfc, !PT ;  /* 0x6400640017167812 */ /* 0x000fe200078efcff */
[----:B------:R-:W-:Y:S01]  /*2110*/  HFMA2 R23, R20, R21.H0_H0, -66, -66 ;  /* 0xd420d42014177431 */ /* 0x000fe20000040015 */
[----:B------:R-:W-:Y:S01]  /*2120*/  LOP3.LUT R61, R18, 0x64006400, RZ, 0xfc, !PT ;  /* 0x64006400123d7812 */ /* 0x000fe200078efcff */
[-C--:B------:R-:W-:Y:S01]  /*2130*/  HFMA2 R20, R59, R0.reuse.H0_H0, -18, -18 ;  /* 0xcc80cc803b147431 */ /* 0x080fe20000040000 */
[----:B------:R-:W-:Y:S01]  /*2140*/  LOP3.LUT R59, R16, 0x64006400, RZ, 0xfc, !PT ;  /* 0x64006400103b7812 */ /* 0x000fe200078efcff */
[----:B------:R-:W-:Y:S02]  /*2150*/  HFMA2 R18, R53, R0.H0_H0, -18, -18 ;  /* 0xcc80cc8035127431 */ /* 0x000fe40000040000 */
[----:B------:R-:W-:Y:S02]  /*2160*/  HFMA2 R52, R35, R6, R52 ;  /* 0x0000000623347231 */ /* 0x000fe40000000034 */
[----:B------:R-:W-:Y:S01]  /*2170*/  HFMA2 R16, R55, R0.H0_H0, -18, -18 ;  /* 0xcc80cc8037107431 */ /* 0x000fe20000040000 */
[----:B------:R-:W-:Y:S01]  /*2180*/  LOP3.LUT R47, R47, 0x30003, RZ, 0xc0, !PT ;  /* 0x000300032f2f7812 */ /* 0x000fe200078ec0ff */
[-C--:B------:R-:W-:Y:S01]  /*2190*/  HFMA2 R53, R17, R4.reuse, RZ.H0_H0 ;  /* 0x0000000411357231 */ /* 0x080fe200000400ff */
[----:B------:R-:W-:Y:S01]  /*21a0*/  LOP3.LUT R50, R50, 0x30003, RZ, 0xc0, !PT ;  /* 0x0003000332327812 */ /* 0x000fe200078ec0ff */
[----:B------:R-:W-:-:S02]  /*21b0*/  HFMA2 R55, R13, R4, RZ.H0_H0 ;  /* 0x000000040d377231 */ /* 0x000fc400000400ff */
[-C--:B------:R-:W-:Y:S01]  /*21c0*/  HFMA2 R4, R36, R5.reuse, R54 ;  /* 0x0000000524047231 */ /* 0x080fe20000000036 */
[----:B------:R-:W-:Y:S01]  /*21d0*/  LOP3.LUT R47, R47, 0x64006400, RZ, 0xfc, !PT ;  /* 0x640064002f2f7812 */ /* 0x000fe200078efcff */
[----:B------:R-:W-:Y:S01]  /*21e0*/  HFMA2 R53, R38, R5, R53 ;  /* 0x0000000526357231 */ /* 0x000fe20000000035 */
[----:B------:R-:W-:Y:S01]  /*21f0*/  LOP3.LUT R51, R51, 0x30003, RZ, 0xc0, !PT ;  /* 0x0003000333337812 */ /* 0x000fe200078ec0ff */
[----:B------:R-:W-:Y:S01]  /*2200*/  HFMA2 R52, R24, R7, R52 ;  /* 0x0000000718347231 */ /* 0x000fe20000000034 */
[----:B------:R-:W-:Y:S01]  /*2210*/  LOP3.LUT R50, R50, 0x64006400, RZ, 0xfc, !PT ;  /* 0x6400640032327812 */ /* 0x000fe200078efcff */
[----:B------:R-:W-:Y:S01]  /*2220*/  HFMA2 R55, R34, R5, R55 ;  /* 0x0000000522377231 */ /* 0x000fe20000000037 */
[C---:B------:R-:W-:Y:S01]  /*2230*/  LOP3.LUT R14, R49.reuse, 0xc000c0, RZ, 0xc0, !PT ;  /* 0x00c000c0310e7812 */ /* 0x040fe200078ec0ff */
[----:B------:R-:W-:Y:S01]  /*2240*/  HFMA2 R4, R31, R6, R4 ;  /* 0x000000061f047231 */ /* 0x000fe20000000004 */
[----:B------:R-:W-:Y:S01]  /*2250*/  LOP3.LUT R49, R49, 0x30003, RZ, 0xc0, !PT ;  /* 0x0003000331317812 */ /* 0x000fe200078ec0ff */
[----:B------:R-:W-:-:S02]  /*2260*/  HADD2 R47, R47, -1026, -1026 ;  /* 0xe402e4022f2f7430 */ /* 0x000fc40000000000 */
[----:B------:R-:W-:Y:S01]  /*2270*/  HFMA2 R5, R33, R6, R53 ;  /* 0x0000000621057231 */ /* 0x000fe20000000035 */
[----:B------:R-:W-:Y:S01]  /*2280*/  LOP3.LUT R53, R51, 0x64006400, RZ, 0xfc, !PT ;  /* 0x6400640033357812 */ /* 0x000fe200078efcff */
[----:B------:R-:W-:Y:S01]  /*2290*/  HADD2 R51, R50, -1026, -1026 ;  /* 0xe402e40232337430 */ /* 0x000fe20000000000 */
[----:B------:R-:W-:Y:S01]  /*22a0*/  LOP3.LUT R49, R49, 0x64006400, RZ, 0xfc, !PT ;  /* 0x6400640031317812 */ /* 0x000fe200078efcff */
[----:B------:R-:W-:Y:S02]  /*22b0*/  HFMA2 R54, R20, R7, R4 ;  /* 0x0000000714367231 */ /* 0x000fe40000000004 */
[----:B------:R-:W-:Y:S02]  /*22c0*/  HFMA2 R21, R22, R21.H0_H0, -66, -66 ;  /* 0xd420d42016157431 */ /* 0x000fe40000040015 */
[----:B-1----:R-:W-:Y:S02]  /*22d0*/  HFMA2 R52, R47, R8, R52 ;  /* 0x000000082f347231 */ /* 0x002fe40000000034 */
[----:B------:R-:W-:Y:S01]  /*22e0*/  HFMA2 R22, R57, R0.H0_H0, -18, -18 ;  /* 0xcc80cc8039167431 */ /* 0x000fe20000040000 */
[----:B------:R-:W-:Y:S01]  /*22f0*/  LOP3.LUT R57, R14, 0x64006400, RZ, 0xfc, !PT ;  /* 0x640064000e397812 */ /* 0x000fe200078efcff */
[----:B------:R-:W-:-:S02]  /*2300*/  HADD2 R49, R49, -1026, -1026 ;  /* 0xe402e40231317430 */ /* 0x000fc40000000000 */
[----:B------:R-:W-:Y:S02]  /*2310*/  HFMA2 R5, R22, R7, R5 ;  /* 0x0000000716057231 */ /* 0x000fe40000000005 */
[----:B------:R-:W-:Y:S02]  /*2320*/  HFMA2 R54, R51, R8, R54 ;  /* 0x0000000833367231 */ /* 0x000fe40000000036 */
[----:B------:R-:W-:Y:S02]  /*2330*/  HFMA2 R6, R29, R6, R55 ;  /* 0x000000061d067231 */ /* 0x000fe40000000037 */
[----:B------:R-:W-:Y:S02]  /*2340*/  HFMA2 R4, R49, R8, R5 ;  /* 0x0000000831047231 */ /* 0x000fe40000000005 */
[----:B------:R-:W-:Y:S02]  /*2350*/  HFMA2 R5, R32, R9, R52 ;  /* 0x0000000920057231 */ /* 0x000fe40000000034 */
[----:B------:R-:W-:-:S02]  /*2360*/  HFMA2 R6, R18, R7, R6 ;  /* 0x0000000712067231 */ /* 0x000fc40000000006 */
[----:B------:R-:W-:Y:S02]  /*2370*/  HADD2 R53, R53, -1026, -1026 ;  /* 0xe402e40235357430 */ /* 0x000fe40000000000 */
[-C--:B------:R-:W-:Y:S02]  /*2380*/  HFMA2 R54, R28, R9.reuse, R54 ;  /* 0x000000091c367231 */ /* 0x080fe40000000036 */
[----:B------:R-:W-:Y:S02]  /*2390*/  HFMA2 R4, R30, R9, R4 ;  /* 0x000000091e047231 */ /* 0x000fe40000000004 */
[----:B------:R-:W-:Y:S02]  /*23a0*/  HFMA2 R6, R53, R8, R6 ;  /* 0x0000000835067231 */ /* 0x000fe40000000006 */
[----:B------:R-:W-:Y:S02]  /*23b0*/  HFMA2 R8, R27, R10, R5 ;  /* 0x0000000a1b087231 */ /* 0x000fe40000000005 */
[----:B------:R-:W-:-:S02]  /*23c0*/  HFMA2 R12, R59, R0.H0_H0, -18, -18 ;  /* 0xcc80cc803b0c7431 */ /* 0x000fc40000040000 */
[----:B------:R-:W-:Y:S02]  /*23d0*/  HFMA2 R9, R26, R9, R6 ;  /* 0x000000091a097231 */ /* 0x000fe40000000006 */
[----:B------:R-:W-:Y:S02]  /*23e0*/  HFMA2 R6, R23, R10, R54 ;  /* 0x0000000a17067231 */ /* 0x000fe40000000036 */
[----:B------:R-:W-:Y:S02]  /*23f0*/  HFMA2 R14, R57, R0.H0_H0, -18, -18 ;  /* 0xcc80cc80390e7431 */ /* 0x000fe40000040000 */
[----:B------:R-:W-:Y:S02]  /*2400*/  HFMA2 R7, R25, R10, R4 ;  /* 0x0000000a19077231 */ /* 0x000fe40000000004 */
[----:B------:R-:W-:Y:S02]  /*2410*/  HFMA2 R8, R16, R11, R8 ;  /* 0x0000000b10087231 */ /* 0x000fe40000000008 */
[----:B------:R-:W-:-:S02]  /*2420*/  HFMA2 R0, R61, R0.H0_H0, -18, -18 ;  /* 0xcc80cc803d007431 */ /* 0x000fc40000040000 */
[----:B------:R-:W-:Y:S02]  /*2430*/  HFMA2 R9, R21, R10, R9 ;  /* 0x0000000a15097231 */ /* 0x000fe40000000009 */
[-C--:B------:R-:W-:Y:S02]  /*2440*/  HFMA2 R6, R12, R11.reuse, R6 ;  /* 0x0000000b0c067231 */ /* 0x080fe40000000006 */
[-C--:B------:R-:W-:Y:S02]  /*2450*/  HFMA2 R7, R14, R11.reuse, R7 ;  /* 0x0000000b0e077231 */ /* 0x080fe40000000007 */
[----:B------:R-:W-:Y:S02]  /*2460*/  HFMA2 R9, R0, R11, R9 ;  /* 0x0000000b00097231 */ /* 0x000fe40000000009 */
[----:B------:R-:W-:Y:S02]  /*2470*/  HADD2 R4, R7.H0_H0, R7.H1_H1 ;  /* 0x3000000707047230 */ /* 0x000fe40000000800 */
[----:B------:R-:W-:-:S02]  /*2480*/  HADD2 R8, R8.H0_H0, R8.H1_H1 ;  /* 0x3000000808087230 */ /* 0x000fc40000000800 */
        /* <DEDUP_REMOVED lines=35> */
[-C--:B------:R-:W-:Y:S02]  /*26c0*/  HFMA2 R54, R28, R9.reuse, R54 ;  /* 0x000000091c367231 */ /* 0x080fe40000000036 */
        /* <DEDUP_REMOVED lines=29> */
[----:B------:R-:W-:-:S04]  /*28a0*/  HFMA2 R6, R29, R6, R4 ;  /* 0x000000061d067231 */ /* 0x000fc80000000004 */
[-C--:B------:R-:W-:Y:S02]  /*28b0*/  HFMA2 R6, R18, R7.reuse, R6 ;  /* 0x0000000712067231 */ /* 0x080fe40000000006 */
[-C--:B------:R-:W-:Y:S02]  /*28c0*/  HFMA2 R4, R24, R7.reuse, R19 ;  /* 0x0000000718047231 */ /* 0x080fe40000000013 */
[----:B------:R-:W-:Y:S02]  /*28d0*/  HFMA2 R20, R20, R7, R15 ;  /* 0x0000000714147231 */ /* 0x000fe4000000000f */
[-C--:B-1----:R-:W-:Y:S02]  /*28e0*/  HFMA2 R15, R49, R8.reuse, R17 ;  /* 0x00000008310f7231 */ /* 0x082fe40000000011 */
        /* <DEDUP_REMOVED lines=23> */
.L_x_1713:
        /* <DEDUP_REMOVED lines=8> */
.L_x_1712:
[----:B------:R-:W-:-:S13]  /*2ae0*/  ISETP.LT.AND P0, PT, RZ, UR6, PT ;  /* 0x00000006ff007c0c */ /* 0x000fda000bf01270 */
[----:B------:R-:W-:Y:S05]  /*2af0*/  @!P0 EXIT ;  /* 0x000000000000894d */ /* 0x000fea0003800000 */
[----:B------:R-:W0:Y:S01]  /*2b00*/  S2R R3, SR_CTAID.X ;  /* 0x0000000000037919 */ /* 0x000e220000002500 */
[----:B------:R-:W1:Y:S01]  /*2b10*/  LDC.64 R6, c[0x0][0x3a0] ;  /* 0x0000e800ff067b82 */ /* 0x000e620000000a00 */
[----:B------:R-:W0:Y:S02]  /*2b20*/  S2R R0, SR_TID.X ;  /* 0x0000000000007919 */ /* 0x000e240000002100 */
[----:B0-----:R-:W-:-:S04]  /*2b30*/  IMAD R3, R3, 0x40, R0 ;  /* 0x0000004003037824 */ /* 0x001fc800078e0200 */
[----:B------:R-:W-:-:S04]  /*2b40*/  IMAD.SHL.U32 R3, R3, 0x4, RZ ;  /* 0x0000000403037824 */ /* 0x000fc800078e00ff */
[----:B------:R-:W-:-:S04]  /*2b50*/  IMAD R3, R4, UR18, R3 ;  /* 0x0000001204037c24 */ /* 0x000fc8000f8e0203 */
        /* <DEDUP_REMOVED lines=8> */
.L_x_1718:
[----:B------:R-:W0:Y:S02]  /*2be0*/  LDS R2, [R0] ;  /* 0x0000000000027984 */ /* 0x000e240000000800 */
[----:B0-----:R-:W-:-:S05]  /*2bf0*/  HADD2 R3, R2, R45 ;  /* 0x0000002d02037230 */ /* 0x001fca0000000000 */
[----:B------:R-:W0:Y:S02]  /*2c00*/  ATOMS.CAST.SPIN P0, [R0], R2, R3 ;  /* 0x000000020000758d */ /* 0x000e240001800003 */
[----:B0-----:R-:W-:Y:S05]  /*2c10*/  @!P0 BRA `(.L_x_1718) ;  /* 0xfffffffc00f08947 */ /* 0x001fea000383ffff */
[----:B------:R-:W-:Y:S05]  /*2c20*/  BRA `(.L_x_1716) ;  /* 0x00000000000c7947 */ /* 0x000fea0003800000 */
.L_x_1717:
[----:B------:R-:W2:Y:S02]  /*2c30*/  LD.E R0, desc[UR16][R6.64] ;  /* 0x0000001006007980 */ /* 0x000ea4000c101900 */
[----:B--2---:R-:W-:-:S05]  /*2c40*/  IADD3 R3, PT, PT, R45, R0, RZ ;  /* 0x000000002d037210 */ /* 0x004fca0007ffe0ff */
[----:B------:R0:W-:Y:S02]  /*2c50*/  ST.E desc[UR16][R6.64], R3 ;  /* 0x0000000306007985 */ /* 0x0001e4000c101910 */
.L_x_1716:
[----:B------:R-:W-:Y:S05]  /*2c60*/  BSYNC.RECONVERGENT B0 ;  /* 0x0000000000007941 */ /* 0x000fea0003800200 */
.L_x_1715:
[----:B------:R1:W-:Y:S01]  /*2c70*/  ATOM.E.ADD.F16x2.RN.STRONG.GPU P0, RZ, desc[UR16][R6.64+0x4], R44 ;  /* 0x8000042c06ff79a2 */ /* 0x0003e2000c10e110 */
[----:B------:R-:W-:Y:S04]  /*2c80*/  BSSY.RECONVERGENT B0, `(.L_x_1719) ;  /* 0x000000e000007945 */ /* 0x000fe80003800200 */
[----:B-1----:R-:W-:Y:S05]  /*2c90*/  @P0 BRA `(.L_x_1720) ;  /* 0x0000000000300947 */ /* 0x002fea0003800000 */
[----:B------:R-:W1:Y:S02]  /*2ca0*/  QSPC.E.S P0, RZ, [R6+0x4] ;  /* 0x0000040006ff73aa */ /* 0x000e640000000500 */
[----:B-1----:R-:W-:Y:S05]  /*2cb0*/  @!P0 BRA `(.L_x_1721) ;  /* 0x00000000001c8947 */ /* 0x002fea0003800000 */
[----:B------:R-:W-:-:S05]  /*2cc0*/  IMAD.MOV.U32 R2, RZ, RZ, R6 ;  /* 0x000000ffff027224 */ /* 0x000fca00078e0006 */
[----:B------:R-:W-:-:S07]  /*2cd0*/  MOV R0, R2 ;  /* 0x0000000200007202 */ /* 0x000fce0000000f00 */
.L_x_1722:
[----:B------:R-:W0:Y:S02]  /*2ce0*/  LDS R2, [R0+0x4] ;  /* 0x0000040000027984 */ /* 0x000e240000000800 */
[----:B0-----:R-:W-:-:S05]  /*2cf0*/  HFMA2 R3, R2, 1, 1, R44 ;  /* 0x3c003c0002037831 */ /* 0x001fca000000002c */
[----:B------:R-:W0:Y:S02]  /*2d00*/  ATOMS.CAST.SPIN P0, [R0+0x4], R2, R3 ;  /* 0x000004020000758d */ /* 0x000e240001800003 */
[----:B0-----:R-:W-:Y:S05]  /*2d10*/  @!P0 BRA `(.L_x_1722) ;  /* 0xfffffffc00f08947 */ /* 0x001fea000383ffff */
[----:B------:R-:W-:Y:S05]  /*2d20*/  BRA `(.L_x_1720) ;  /* 0x00000000000c7947 */ /* 0x000fea0003800000 */
.L_x_1721:
[----:B------:R-:W0:Y:S02]  /*2d30*/  LD.E R0, desc[UR16][R6.64+0x4] ;  /* 0x0000041006007980 */ /* 0x000e24000c101900 */
[----:B0-----:R-:W-:-:S05]  /*2d40*/  IMAD.IADD R3, R44, 0x1, R0 ;  /* 0x000000012c037824 */ /* 0x001fca00078e0200 */
[----:B------:R1:W-:Y:S02]  /*2d50*/  ST.E desc[UR16][R6.64+0x4], R3 ;  /* 0x0000040306007985 */ /* 0x0003e4000c101910 */
.L_x_1720:
[----:B------:R-:W-:Y:S05]  /*2d60*/  BSYNC.RECONVERGENT B0 ;  /* 0x0000000000007941 */ /* 0x000fea0003800200 */
.L_x_1719:
        /* <DEDUP_REMOVED lines=11> */
.L_x_1726:
[----:B------:R-:W0:Y:S02]  /*2e20*/  LDS R2, [R0] ;  /* 0x0000000000027984 */ /* 0x000e240000000800 */
[----:B0-----:R-:W-:-:S05]  /*2e30*/  HADD2 R3, R2, R43 ;  /* 0x0000002b02037230 */ /* 0x001fca0000000000 */
[----:B------:R-:W0:Y:S02]  /*2e40*/  ATOMS.CAST.SPIN P0, [R0], R2, R3 ;  /* 0x000000020000758d */ /* 0x000e240001800003 */
[----:B0-----:R-:W-:Y:S05]  /*2e50*/  @!P0 BRA `(.L_x_1726) ;  /* 0xfffffffc00f08947 */ /* 0x001fea000383ffff */
[----:B------:R-:W-:Y:S05]  /*2e60*/  BRA `(.L_x_1724) ;  /* 0x00000000000c7947 */ /* 0x000fea0003800000 */
.L_x_1725:
[----:B------:R-:W2:Y:S02]  /*2e70*/  LD.E R0, desc[UR16][R6.64] ;  /* 0x0000001006007980 */ /* 0x000ea4000c101900 */
[----:B--2---:R-:W-:-:S05]  /*2e80*/  IADD3 R3, PT, PT, R43, R0, RZ ;  /* 0x000000002b037210 */ /* 0x004fca0007ffe0ff */
[----:B------:R0:W-:Y:S02]  /*2e90*/  ST.E desc[UR16][R6.64], R3 ;  /* 0x0000000306007985 */ /* 0x0001e4000c101910 */
.L_x_1724:
[----:B------:R-:W-:Y:S05]  /*2ea0*/  BSYNC.RECONVERGENT B0 ;  /* 0x0000000000007941 */ /* 0x000fea0003800200 */
.L_x_1723:
[----:B------:R1:W-:Y:S01]  /*2eb0*/  ATOM.E.ADD.F16x2.RN.STRONG.GPU P0, RZ, desc[UR16][R6.64+0x4], R42 ;  /* 0x8000042a06ff79a2 */ /* 0x0003e2000c10e110 */
[----:B------:R-:W-:Y:S04]  /*2ec0*/  BSSY.RECONVERGENT B0, `(.L_x_1727) ;  /* 0x000000e000007945 */ /* 0x000fe80003800200 */
[----:B-1----:R-:W-:Y:S05]  /*2ed0*/  @P0 BRA `(.L_x_1728) ;  /* 0x0000000000300947 */ /* 0x002fea0003800000 */
[----:B------:R-:W1:Y:S02]  /*2ee0*/  QSPC.E.S P0, RZ, [R6+0x4] ;  /* 0x0000040006ff73aa */ /* 0x000e640000000500 */
[----:B-1----:R-:W-:Y:S05]  /*2ef0*/  @!P0 BRA `(.L_x_1729) ;  /* 0x00000000001c8947 */ /* 0x002fea0003800000 */
[----:B------:R-:W-:-:S05]  /*2f00*/  IMAD.MOV.U32 R2, RZ, RZ, R6 ;  /* 0x000000ffff027224 */ /* 0x000fca00078e0006 */
[----:B------:R-:W-:-:S07]  /*2f10*/  MOV R0, R2 ;  /* 0x0000000200007202 */ /* 0x000fce0000000f00 */
.L_x_1730:
[----:B------:R-:W0:Y:S02]  /*2f20*/  LDS R2, [R0+0x4] ;  /* 0x0000040000027984 */ /* 0x000e240000000800 */
[----:B0-----:R-:W-:-:S05]  /*2f30*/  HFMA2 R3, R2, 1, 1, R42 ;  /* 0x3c003c0002037831 */ /* 0x001fca000000002a */
[----:B------:R-:W0:Y:S02]  /*2f40*/  ATOMS.CAST.SPIN P0, [R0+0x4], R2, R3 ;  /* 0x000004020000758d */ /* 0x000e240001800003 */
[----:B0-----:R-:W-:Y:S05]  /*2f50*/  @!P0 BRA `(.L_x_1730) ;  /* 0xfffffffc00f08947 */ /* 0x001fea000383ffff */
[----:B------:R-:W-:Y:S05]  /*2f60*/  BRA `(.L_x_1728) ;  /* 0x00000000000c7947 */ /* 0x000fea0003800000 */
.L_x_1729:
[----:B------:R-:W0:Y:S02]  /*2f70*/  LD.E R0, desc[UR16][R6.64+0x4] ;  /* 0x0000041006007980 */ /* 0x000e24000c101900 */
[----:B0-----:R-:W-:-:S05]  /*2f80*/  IMAD.IADD R3, R42, 0x1, R0 ;  /* 0x000000012a037824 */ /* 0x001fca00078e0200 */
[----:B------:R1:W-:Y:S02]  /*2f90*/  ST.E desc[UR16][R6.64+0x4], R3 ;  /* 0x0000040306007985 */ /* 0x0003e4000c101910 */
.L_x_1728:
[----:B------:R-:W-:Y:S05]  /*2fa0*/  BSYNC.RECONVERGENT B0 ;  /* 0x0000000000007941 */ /* 0x000fea0003800200 */
.L_x_1727:
[----:B------:R-:W-:-:S06]  /*2fb0*/  UISETP.NE.AND UP0, UPT, UR6, 0x2, UPT ;  /* 0x000000020600788c */ /* 0x000fcc000bf05270 */
[----:B------:R-:W-:-:S13]  /*2fc0*/  PLOP3.LUT P0, PT, PT, PT, UP0, 0x80, 0x8 ;  /* 0x000000000008781c */ /* 0x000fda0003f0f008 */
[----:B------:R-:W-:Y:S05]  /*2fd0*/  @!P0 EXIT ;  /* 0x000000000000894d */ /* 0x000fea0003800000 */
[----:B------:R-:W-:-:S05]  /*2fe0*/  IMAD.WIDE R4, R4, 0x2, R6 ;  /* 0x0000000204047825 */ /* 0x000fca00078e0206 */
[----:B------:R2:W-:Y:S01]  /*2ff0*/  ATOM.E.ADD.F16x2.RN.STRONG.GPU P0, RZ, desc[UR16][R4.64], R41 ;  /* 0x8000002904ff79a2 */ /* 0x0005e2000c10e110 */
[----:B------:R-:W-:Y:S04]  /*3000*/  BSSY.RECONVERGENT B0, `(.L_x_1731) ;  /* 0x000000e000007945 */ /* 0x000fe80003800200 */
[----:B--2---:R-:W-:Y:S05]  /*3010*/  @P0 BRA `(.L_x_1732) ;  /* 0x0000000000300947 */ /* 0x004fea0003800000 */
[----:B------:R-:W2:Y:S02]  /*3020*/  QSPC.E.S P0, RZ, [R4] ;  /* 0x0000000004ff73aa */ /* 0x000ea40000000500 */
[----:B--2---:R-:W-:Y:S05]  /*3030*/  @!P0 BRA `(.L_x_1733) ;  /* 0x00000000001c8947 */ /* 0x004fea0003800000 */
[----:B------:R-:W-:-:S05]  /*3040*/  IMAD.MOV.U32 R2, RZ, RZ, R4 ;  /* 0x000000ffff027224 */ /* 0x000fca00078e0004 */
[----:B------:R-:W-:-:S07]  /*3050*/  MOV R0, R2 ;  /* 0x0000000200007202 */ /* 0x000fce0000000f00 */
.L_x_1734:
[----:B------:R-:W0:Y:S02]  /*3060*/  LDS R2, [R0] ;  /* 0x0000000000027984 */ /* 0x000e240000000800 */
[----:B01----:R-:W-:-:S05]  /*3070*/  HADD2 R3, R2, R41 ;  /* 0x0000002902037230 */ /* 0x003fca0000000000 */
[----:B------:R-:W0:Y:S02]  /*3080*/  ATOMS.CAST.SPIN P0, [R0], R2, R3 ;  /* 0x000000020000758d */ /* 0x000e240001800003 */
[----:B0-----:R-:W-:Y:S05]  /*3090*/  @!P0 BRA `(.L_x_1734) ;  /* 0xfffffffc00f08947 */ /* 0x001fea000383ffff */
[----:B------:R-:W-:Y:S05]  /*30a0*/  BRA `(.L_x_1732) ;  /* 0x00000000000c7947 */ /* 0x000fea0003800000 */
.L_x_1733:
[----:B------:R-:W0:Y:S02]  /*30b0*/  LD.E R0, desc[UR16][R4.64] ;  /* 0x0000001004007980 */ /* 0x000e24000c101900 */
[----:B01----:R-:W-:-:S05]  /*30c0*/  IADD3 R3, PT, PT, R41, R0, RZ ;  /* 0x0000000029037210 */ /* 0x003fca0007ffe0ff */
[----:B------:R2:W-:Y:S02]  /*30d0*/  ST.E desc[UR16][R4.64], R3 ;  /* 0x0000000304007985 */ /* 0x0005e4000c101910 */
.L_x_1732:
[----:B------:R-:W-:Y:S05]  /*30e0*/  BSYNC.RECONVERGENT B0 ;  /* 0x0000000000007941 */ /* 0x000fea0003800200 */
.L_x_1731:
[----:B------:R3:W-:Y:S02]  /*30f0*/  ATOM.E.ADD.F16x2.RN.STRONG.GPU P0, RZ, desc[UR16][R4.64+0x4], R39 ;  /* 0x8000042704ff79a2 */ /* 0x0007e4000c10e110 */
[----:B---3--:R-:W-:Y:S05]  /*3100*/  @P0 EXIT ;  /* 0x000000000000094d */ /* 0x008fea0003800000 */
[----:B------:R-:W3:Y:S02]  /*3110*/  QSPC.E.S P0, RZ, [R4+0x4] ;  /* 0x0000040004ff73aa */ /* 0x000ee40000000500 */
[----:B---3--:R-:W-:Y:S05]  /*3120*/  @!P0 BRA `(.L_x_1735) ;  /* 0x00000000001c8947 */ /* 0x008fea0003800000 */
[----:B------:R-:W-:-:S05]  /*3130*/  IMAD.MOV.U32 R2, RZ, RZ, R4 ;  /* 0x000000ffff027224 */ /* 0x000fca00078e0004 */
[----:B------:R-:W-:-:S07]  /*3140*/  MOV R0, R2 ;  /* 0x0000000200007202 */ /* 0x000fce0000000f00 */
.L_x_1736:
[----:B------:R-:W0:Y:S02]  /*3150*/  LDS R2, [R0+0x4] ;  /* 0x0000040000027984 */ /* 0x000e240000000800 */
[----:B012---:R-:W-:-:S05]  /*3160*/  HFMA2 R3, R2, 1, 1, R39 ;  /* 0x3c003c0002037831 */ /* 0x007fca0000000027 */
[----:B------:R-:W0:Y:S02]  /*3170*/  ATOMS.CAST.SPIN P0, [R0+0x4], R2, R3 ;  /* 0x000004020000758d */ /* 0x000e240001800003 */
[----:B0-----:R-:W-:Y:S05]  /*3180*/  @!P0 BRA `(.L_x_1736) ;  /* 0xfffffffc00f08947 */ /* 0x001fea000383ffff */
[----:B------:R-:W-:Y:S05]  /*3190*/  EXIT ;  /* 0x000000000000794d */ /* 0x000fea0003800000 */
.L_x_1735:
[----:B------:R-:W0:Y:S02]  /*31a0*/  LD.E R0, desc[UR16][R4.64+0x4] ;  /* 0x0000041004007980 */ /* 0x000e24000c101900 */
[----:B012---:R-:W-:-:S05]  /*31b0*/  IMAD.IADD R3, R39, 0x1, R0 ;  /* 0x0000000127037824 */ /* 0x007fca00078e0200 */
[----:B------:R-:W-:Y:S01]  /*31c0*/  ST.E desc[UR16][R4.64+0x4], R3 ;  /* 0x0000040304007985 */ /* 0x000fe2000c101910 */
[----:B------:R-:W-:Y:S05]  /*31d0*/  EXIT ;  /* 0x000000000000794d */ /* 0x000fea0003800000 */
.L_x_1737:
        /* <DEDUP_REMOVED lines=10> */
.L_x_3593:


//--------------------- .text._Z23gemm_half_q_half_kernelILi3ELi32ELb0ELb0ELi32EEvPK6__halfPKjS4_S2_PS0_iiiiPKtS7_iiiiiibS2_i --------------------------
	.section	.text._Z23gemm_half_q_half_kernelILi3ELi32ELb0ELb0ELi32EEvPK6__halfPKjS4_S2_PS0_iiiiPKtS7_iiiiiibS2_i,"ax",@progbits
	.align	128
        .global         _Z23gemm_half_q_half_kernelILi3ELi32ELb0ELb0ELi32EEvPK6__halfPKjS4_S2_PS0_iiiiPKtS7_iiiiiibS2_i
        .type           _Z23gemm_half_q_half_kernelILi3ELi32ELb0ELb0ELi32EEvPK6__halfPKjS4_S2_PS0_iiiiPKtS7_iiiiiibS2_i,@function
        .size           _Z23gemm_half_q_half_kernelILi3ELi32ELb0ELb0ELi32EEvPK6__halfPKjS4_S2_PS0_iiiiPKtS7_iiiiiibS2_i,(.L_x_3594 - _Z23gemm_half_q_half_kernelILi3ELi32ELb0ELb0ELi32EEvPK6__halfPKjS4_S2_PS0_iiiiPKtS7_iiiiiibS2_i)
        .other          _Z23gemm_half_q_half_kernelILi3ELi32ELb0ELb0ELi32EEvPK6__halfPKjS4_S2_PS0_iiiiPKtS7_iiiiiibS2_i,@"STO_CUDA_ENTRY STV_DEFAULT"
_Z23gemm_half_q_half_kernelILi3ELi32ELb0ELb0ELi32EEvPK6__halfPKjS4_S2_PS0_iiiiPKtS7_iiiiiibS2_i:
.text._Z23gemm_half_q_half_kernelILi3ELi32ELb0ELb0ELi32EEvPK6__halfPKjS4_S2_PS0_iiiiPKtS7_iiiiiibS2_i:
        /* <DEDUP_REMOVED lines=14> */
[----:B------:R-:W-:Y:S01]  /*00e0*/  VIMNMX R9, PT, PT, R34, 0x3, PT ;  /* 0x0000000322097848 */ /* 0x000fe20003fe0100 */
[----:B-----5:R-:W-:Y:S01]  /*00f0*/  IMAD.SHL.U32 R12, R2, 0x80, RZ ;  /* 0x00000080020c7824 */ /* 0x020fe200078e00ff */
[----:B------:R-:W-:-:S03]  /*0100*/  ISETP.GE.OR P0, PT, R3, R8, !P1 ;  /* 0x000000080300720c */ /* 0x000fc60004f06670 */
[----:B------:R-:W-:-:S10]  /*0110*/  IMAD R10, R7, 0x4, R12 ;  /* 0x00000004070a7824 */ /* 0x000fd400078e020c */
        /* <DEDUP_REMOVED lines=23> */
[----:B0-----:R-:W-:Y:S02]  /*0290*/  VIADD R11, R11, 0x40 ;  /* 0x000000400b0b7836 */ /* 0x001fe40000000000 */
[----:B------:R-:W-:-:S10]  /*02a0*/  IMAD.IADD R22, R16, 0x1, R5 ;  /* 0x0000000110167824 */ /* 0x000fd400078e0205 */
[----:B------:R-:W-:Y:S05]  /*02b0*/  @P0 BRA `(.L_x_1741) ;  /* 0x0000000000ec0947 */ /* 0x000fea0003800000 */
[----:B------:R-:W-:Y:S01]  /*02c0*/  IMAD.MOV R14, RZ, RZ, -R13 ;  /* 0x000000ffff0e7224 */ /* 0x000fe200078e0a0d */
[----:B------:R-:W-:-:S04]  /*02d0*/  PLOP3.LUT P0, PT, PT, PT, PT, 0x80, 0x8 ;  /* 0x000000000008781c */ /* 0x000fc80003f0f070 */
[----:B------:R-:W-:-:S13]  /*02e0*/  ISETP.GT.AND P2, PT, R14, 0x3, PT ;  /* 0x000000030e00780c */ /* 0x000fda0003f44270 */
[----:B------:R-:W-:Y:S05]  /*02f0*/  @!P2 BRA `(.L_x_1742) ;  /* 0x000000000084a947 */ /* 0x000fea0003800000 */
[----:B------:R-:W-:-:S13]  /*0300*/  PLOP3.LUT P0, PT, PT, PT, PT, 0x8, 0x80 ;  /* 0x000000000080781c */ /* 0x000fda0003f0e170 */
.L_x_1743:
        /* <DEDUP_REMOVED lines=32> */
.L_x_1742:
        /* <DEDUP_REMOVED lines=20> */
.L_x_1744:
[----:B------:R-:W-:-:S13]  /*0650*/  ISETP.EQ.AND P2, PT, R13, RZ, PT ;  /* 0x000000ff0d00720c */ /* 0x000fda0003f42270 */
[----:B------:R-:W-:Y:S05]  /*0660*/  @!P0 BRA P2, `(.L_x_1739) ;  /* 0x00000004007c8947 */ /* 0x000fea0001000000 */
.L_x_1741:
[----:B------:R-:W-:-:S04]  /*0670*/  IADD3 R15, P0, PT, R3, R22, RZ ;  /* 0x00000016030f7210 */ /* 0x000fc80007f1e0ff */
[----:B------:R-:W-:Y:S02]  /*0680*/  LEA.HI.X.SX32 R16, R22, RZ, 0x1, P0 ;  /* 0x000000ff16107211 */ /* 0x000fe400000f0eff */
[----:B------:R-:W-:-:S04]  /*0690*/  LEA R14, P0, R15, UR4, 0x1 ;  /* 0x000000040f0e7c11 */ /* 0x000fc8000f8008ff */
[----:B------:R-:W-:-:S05]  /*06a0*/  LEA.HI.X R15, R15, UR5, R16, 0x1, P0 ;  /* 0x000000050f0f7c11 */ /* 0x000fca00080f0c10 */
[----:B------:R-:W2:Y:S01]  /*06b0*/  LDG.E.U16.CONSTANT R14, desc[UR6][R14.64] ;  /* 0x000000060e0e7981 */ /* 0x000ea2000c1e9500 */
[----:B------:R-:W-:Y:S02]  /*06c0*/  VIADD R13, R13, 0x1 ;  /* 0x000000010d0d7836 */ /* 0x000fe40000000000 */
[----:B------:R-:W-:-:S03]  /*06d0*/  IMAD.IADD R22, R22, 0x1, R5 ;  /* 0x0000000116167824 */ /* 0x000fc600078e0205 */
[----:B------:R-:W-:Y:S01]  /*06e0*/  ISETP.NE.AND P0, PT, R13, RZ, PT ;  /* 0x000000ff0d00720c */ /* 0x000fe20003f05270 */
[----:B--2---:R0:W-:Y:S02]  /*06f0*/  STS.U16 [R11], R14 ;  /* 0x0000000e0b007388 */ /* 0x0041e40000000400 */
[----:B0-----:R-:W-:-:S10]  /*0700*/  VIADD R11, R11, 0x40 ;  /* 0x000000400b0b7836 */ /* 0x001fd40000000000 */
[----:B------:R-:W-:Y:S05]  /*0710*/  @P0 BRA `(.L_x_1741) ;  /* 0xfffffffc00d40947 */ /* 0x000fea000383ffff */
[----:B------:R-:W-:Y:S05]  /*0720*/  BRA `(.L_x_1739) ;  /* 0x00000004004c7947 */ /* 0x000fea0003800000 */
.L_x_1740:
[----:B------:R-:W-:-:S04]  /*0730*/  LEA R14, P0, R3, UR8, 0x1 ;  /* 0x00000008030e7c11 */ /* 0x000fc8000f8008ff */
[----:B------:R-:W-:Y:S02]  /*0740*/  LEA.HI.X R15, R3, UR9, RZ, 0x1, P0 ;  /* 0x00000009030f7c11 */ /* 0x000fe400080f0cff */
[----:B------:R-:W-:Y:S01]  /*0750*/  VIMNMX R13, PT, PT, R9, 0x1, !PT ;  /* 0x00000001090d7848 */ /* 0x000fe20007fe0100 */
[----:B------:R-:W-:Y:S01]  /*0760*/  IMAD R22, R0, R5, RZ ;  /* 0x0000000500167224 */ /* 0x000fe200078e02ff */
[----:B------:R-:W0:Y:S01]  /*0770*/  LDCU.64 UR8, c[0x0][0x380] ;  /* 0x00007000ff0877ac */ /* 0x000e220008000a00 */
[----:B------:R1:W5:Y:S02]  /*0780*/  LDG.E.U16.CONSTANT R3, desc[UR6][R14.64] ;  /* 0x000000060e037981 */ /* 0x000364000c1e9500 */
[----:B------:R-:W-:Y:S02]  /*0790*/  IMAD.MOV R13, RZ, RZ, -R13 ;  /* 0x000000ffff0d7224 */ /* 0x000fe400078e0a0d */
        /* <DEDUP_REMOVED lines=10> */
.L_x_1747:
[----:B-----5:R-:W-:Y:S02]  /*0840*/  IADD3 R15, P2, PT, R3, R22, RZ ;  /* 0x00000016030f7210 */ /* 0x020fe40007f5e0ff */
[C---:B------:R-:W-:Y:S02]  /*0850*/  IADD3 R16, PT, PT, R22.reuse, R5, RZ ;  /* 0x0000000516107210 */ /* 0x040fe40007ffe0ff */
[----:B------:R-:W-:Y:S02]  /*0860*/  LEA.HI.X.SX32 R22, R22, RZ, 0x1, P2 ;  /* 0x000000ff16167211 */ /* 0x000fe400010f0eff */
[----:B0-----:R-:W-:Y:S01]  /*0870*/  LEA R14, P2, R15, UR4, 0x1 ;  /* 0x000000040f0e7c11 */ /* 0x001fe2000f8408ff */
        /* <DEDUP_REMOVED lines=19> */
[----:B------:R-:W-:-:S05]  /*09b0*/  VIADD R13, R13, 0x4 ;  /* 0x000000040d0d7836 */ /* 0x000fca0000000000 */
        /* <DEDUP_REMOVED lines=8> */
.L_x_1746:
        /* <DEDUP_REMOVED lines=21> */
.L_x_1748:
[----:B------:R-:W-:-:S13]  /*0b90*/  ISETP.NE.OR P0, PT, R13, RZ, P0 ;  /* 0x000000ff0d00720c */ /* 0x000fda0000705670 */
[----:B------:R-:W-:Y:S05]  /*0ba0*/  @!P0 BRA `(.L_x_1739) ;  /* 0x00000000002c8947 */ /* 0x000fea0003800000 */
.L_x_1745:
[----:B-----5:R-:W-:-:S04]  /*0bb0*/  IADD3 R15, P0, PT, R3, R22, RZ ;  /* 0x00000016030f7210 */ /* 0x020fc80007f1e0ff */
        /* <DEDUP_REMOVED lines=10> */
.L_x_1739:
[----:B------:R-:W-:Y:S05]  /*0c60*/  BSYNC.RECONVERGENT B0 ;  /* 0x0000000000007941 */ /* 0x000fea0003800200 */
.L_x_1738:
[----:B-----5:R-:W1:Y:S02]  /*0c70*/  LDC R3, c[0x0][0x3ac] ;  /* 0x0000eb00ff037b82 */ /* 0x020e640000000800 */
        /* <DEDUP_REMOVED lines=12> */
[----:B------:R-:W-:-:S04]  /*0d40*/  IMAD R12, R9, 0x3, R12 ;  /* 0x00000003090c7824 */ /* 0x000fc800078e020c */
[----:B------:R-:W-:-:S08]  /*0d50*/  IMAD R9, R7, 0x4, R12 ;  /* 0x0000000407097824 */ /* 0x000fd000078e020c */
[----:B------:R-:W-:Y:S05]  /*0d60*/  @P0 BRA `(.L_x_1750) ;  /* 0x00000000008c0947 */ /* 0x000fea0003800000 */
[----:B------:R-:W-:Y:S01]  /*0d70*/  IMAD.MOV R12, RZ, RZ, -R11 ;  /* 0x000000ffff0c7224 */ /* 0x000fe200078e0a0b */
[----:B------:R-:W-:-:S04]  /*0d80*/  PLOP3.LUT P0, PT, PT, PT, PT, 0x80, 0x8 ;  /* 0x000000000008781c */ /* 0x000fc80003f0f070 */
[----:B------:R-:W-:-:S13]  /*0d90*/  ISETP.GT.AND P2, PT, R12, 0x3, PT ;  /* 0x000000030c00780c */ /* 0x000fda0003f44270 */
[----:B------:R-:W-:Y:S05]  /*0da0*/  @!P2 BRA `(.L_x_1751) ;  /* 0x000000000044a947 */ /* 0x000fea0003800000 */
[----:B------:R-:W0:Y:S01]  /*0db0*/  LDC.64 R20, c[0x0][0x3a0] ;  /* 0x0000e800ff147b82 */ /* 0x000e220000000a00 */
[----:B------:R-:W-:-:S13]  /*0dc0*/  PLOP3.LUT P0, PT, PT, PT, PT, 0x8, 0x80 ;  /* 0x000000000080781c */ /* 0x000fda0003f0e170 */
.L_x_1752:
[C---:B------:R-:W-:Y:S02]  /*0dd0*/  IMAD.IADD R14, R9.reuse, 0x1, R3 ;  /* 0x00000001090e7824 */ /* 0x040fe400078e0203 */
[----:B0-----:R-:W-:-:S04]  /*0de0*/  IMAD.WIDE R12, R9, 0x2, R20 ;  /* 0x00000002090c7825 */ /* 0x001fc800078e0214 */
        /* <DEDUP_REMOVED lines=8> */
[----:B------:R1:W-:Y:S03]  /*0e70*/  STG.E.64 desc[UR6][R16.64], RZ ;  /* 0x000000ff10007986 */ /* 0x0003e6000c101b06 */
[----:B------:R-:W-:Y:S01]  /*0e80*/  VIADD R11, R11, 0x4 ;  /* 0x000000040b0b7836 */ /* 0x000fe20000000000 */
[----:B------:R1:W-:Y:S04]  /*0e90*/  STG.E.64 desc[UR6][R18.64], RZ ;  /* 0x000000ff12007986 */ /* 0x0003e8000c101b06 */
[----:B------:R-:W-:-:S13]  /*0ea0*/  ISETP.GE.AND P2, PT, R11, -0x3, PT ;  /* 0xfffffffd0b00780c */ /* 0x000fda0003f46270 */
[----:B-1----:R-:W-:Y:S05]  /*0eb0*/  @!P2 BRA `(.L_x_1752) ;  /* 0xfffffffc00c4a947 */ /* 0x002fea000383ffff */
.L_x_1751:
[----:B------:R-:W-:-:S05]  /*0ec0*/  IMAD.MOV R12, RZ, RZ, -R11 ;  /* 0x000000ffff0c7224 */ /* 0x000fca00078e0a0b */
[----:B------:R-:W-:-:S13]  /*0ed0*/  ISETP.GT.AND P2, PT, R12, 0x1, PT ;  /* 0x000000010c00780c */ /* 0x000fda0003f44270 */
[----:B------:R-:W-:Y:S05]  /*0ee0*/  @!P2 BRA `(.L_x_1753) ;  /* 0x000000000024a947 */ /* 0x000fea0003800000 */
[----:B------:R-:W0:Y:S01]  /*0ef0*/  LDC.64 R14, c[0x0][0x3a0] ;  /* 0x0000e800ff0e7b82 */ /* 0x000e220000000a00 */
[----:B------:R-:W-:Y:S01]  /*0f00*/  IMAD.IADD R16, R9, 0x1, R3 ;  /* 0x0000000109107824 */ /* 0x000fe200078e0203 */
[----:B------:R-:W-:Y:S01]  /*0f10*/  PLOP3.LUT P0, PT, PT, PT, PT, 0x8, 0x80 ;  /* 0x000000000080781c */ /* 0x000fe20003f0e170 */
[----:B------:R-:W-:Y:S02]  /*0f20*/  VIADD R11, R11, 0x2 ;  /* 0x000000020b0b7836 */ /* 0x000fe40000000000 */
[----:B0-----:R-:W-:-:S04]  /*0f30*/  IMAD.WIDE R12, R9, 0x2, R14 ;  /* 0x00000002090c7825 */ /* 0x001fc800078e020e */
[C---:B------:R-:W-:Y:S01]  /*0f40*/  IMAD.WIDE R14, R16.reuse, 0x2, R14 ;  /* 0x00000002100e7825 */ /* 0x040fe200078e020e */
[----:B------:R0:W-:Y:S03]  /*0f50*/  STG.E.64 desc[UR6][R12.64], RZ ;  /* 0x000000ff0c007986 */ /* 0x0001e6000c101b06 */
[----:B------:R-:W-:Y:S01]  /*0f60*/  IMAD.IADD R9, R16, 0x1, R3 ;  /* 0x0000000110097824 */ /* 0x000fe200078e0203 */
[----:B------:R0:W-:Y:S06]  /*0f70*/  STG.E.64 desc[UR6][R14.64], RZ ;  /* 0x000000ff0e007986 */ /* 0x0001ec000c101b06 */
.L_x_1753:
[----:B------:R-:W-:-:S13]  /*0f80*/  ISETP.NE.OR P0, PT, R11, RZ, P0 ;  /* 0x000000ff0b00720c */ /* 0x000fda0000705670 */
[----:B------:R-:W-:Y:S05]  /*0f90*/  @!P0 BRA `(.L_x_1749) ;  /* 0x00000000001c8947 */ /* 0x000fea0003800000 */
.L_x_1750:
[----:B0-----:R-:W0:Y:S02]  /*0fa0*/  LDC.64 R12, c[0x0][0x3a0] ;  /* 0x0000e800ff0c7b82 */ /* 0x001e240000000a00 */
.L_x_1754:
[----:B0-----:R-:W-:-:S04]  /*0fb0*/  IMAD.WIDE R14, R9, 0x2, R12 ;  /* 0x00000002090e7825 */ /* 0x001fc800078e020c */
[----:B------:R-:W-:Y:S01]  /*0fc0*/  VIADD R11, R11, 0x1 ;  /* 0x000000010b0b7836 */ /* 0x000fe20000000000 */
[----:B------:R1:W-:Y:S01]  /*0fd0*/  STG.E.64 desc[UR6][R14.64], RZ ;  /* 0x000000ff0e007986 */ /* 0x0003e2000c101b06 */
[----:B------:R-:W-:-:S03]  /*0fe0*/  IMAD.IADD R9, R9, 0x1, R3 ;  /* 0x0000000109097824 */ /* 0x000fc600078e0203 */
[----:B------:R-:W-:-:S13]  /*0ff0*/  ISETP.NE.AND P0, PT, R11, RZ, PT ;  /* 0x000000ff0b00720c */ /* 0x000fda0003f05270 */
[----:B-1----:R-:W-:Y:S05]  /*1000*/  @P0 BRA `(.L_x_1754) ;  /* 0xfffffffc00e80947 */ /* 0x002fea000383ffff */
.L_x_1749:
        /* <DEDUP_REMOVED lines=14> */
[----:B------:R-:W-:Y:S01]  /*10f0*/  IMAD.SHL.U32 R14, R7, 0x10, RZ ;  /* 0x00000010070e7824 */ /* 0x000fe200078e00ff */
[----:B------:R-:W-:Y:S02]  /*1100*/  UMOV UR4, URZ ;  /* 0x000000ff00047c82 */ /* 0x000fe40008000000 */
[----:B------:R-:W-:Y:S01]  /*1110*/  LEA.HI R16, R15, R10, RZ, 0x3 ;  /* 0x0000000a0f107211 */ /* 0x000fe200078f18ff */
[----:B------:R-:W-:Y:S01]  /*1120*/  IMAD.MOV.U32 R15, RZ, RZ, R4 ;  /* 0x000000ffff0f7224 */ /* 0x000fe200078e0004 */
[----:B------:R-:W-:Y:S02]  /*1130*/  LOP3.LUT R14, R14, 0x10, RZ, 0xc0, !PT ;  /* 0x000000100e0e7812 */ /* 0x000fe400078ec0ff */
[----:B------:R-:W-:-:S07]  /*1140*/  SHF.R.S32.HI R16, RZ, 0x3, R16 ;  /* 0x00000003ff107819 */ /* 0x000fce0000011410 */
.L_x_1756:
        /* <DEDUP_REMOVED lines=23> */
[----:B------:R-:W-:Y:S01]  /*12c0*/  LOP3.LUT R23, R23, 0xf, RZ, 0xc0, !PT ;  /* 0x0000000f17177812 */ /* 0x000fe200078ec0ff */
[----:B---3--:R-:W-:Y:S01]  /*12d0*/  IMAD.IADD R15, R20, 0x1, R15 ;  /* 0x00000001140f7824 */ /* 0x008fe200078e020f */
[----:B------:R-:W-:-:S02]  /*12e0*/  LOP3.LUT R17, R17, 0xf, RZ, 0xc0, !PT ;  /* 0x0000000f11117812 */ /* 0x000fc400078ec0ff */
[----:B------:R-:W-:Y:S01]  /*12f0*/  IADD3 R25, PT, PT, R22, 0x1, R25 ;  /* 0x0000000116197810 */ /* 0x000fe20007ffe019 */
[----:B------:R-:W-:Y:S01]  /*1300*/  IMAD R22, R23, R23, R23 ;  /* 0x0000001717167224 */ /* 0x000fe200078e0217 */
        /* <DEDUP_REMOVED lines=14> */
.L_x_1755:
[C---:B------:R-:W-:Y:S01]  /*13f0*/  ISETP.GT.AND P0, PT, R4.reuse, UR5, PT ;  /* 0x0000000504007c0c */ /* 0x040fe2000bf04270 */
[----:B0-----:R-:W-:Y:S01]  /*1400*/  HFMA2 R14, -RZ, RZ, 0, 0 ;  /* 0x00000000ff0e7431 */ /* 0x001fe200000001ff */
[----:B------:R-:W-:Y:S01]  /*1410*/  SHF.R.S32.HI R8, RZ, 0x1f, R9 ;  /* 0x0000001fff087819 */ /* 0x000fe20000011409 */
[----:B------:R-:W-:Y:S01]  /*1420*/  IMAD.MOV.U32 R11, RZ, RZ, RZ ;  /* 0x000000ffff0b7224 */ /* 0x000fe200078e00ff */
[----:B--2---:R-:W-:Y:S01]  /*1430*/  ISETP.GT.AND P2, PT, R4, UR8, PT ;  /* 0x0000000804007c0c */ /* 0x004fe2000bf44270 */
[----:B------:R-:W-:Y:S01]  /*1440*/  IMAD.MOV.U32 R13, RZ, RZ, RZ ;  /* 0x000000ffff0d7224 */ /* 0x000fe200078e00ff */
[----:B------:R-:W-:Y:S01]  /*1450*/  LEA.HI R8, R8, R9, RZ, 0x5 ;  /* 0x0000000908087211 */ /* 0x000fe200078f28ff */
[----:B------:R-:W-:Y:S01]  /*1460*/  IMAD.MOV.U32 R16, RZ, RZ, RZ ;  /* 0x000000ffff107224 */ /* 0x000fe200078e00ff */
[C---:B---3--:R-:W-:Y:S02]  /*1470*/  ISETP.GT.AND P3, PT, R4.reuse, UR9, PT ;  /* 0x0000000904007c0c */ /* 0x048fe4000bf64270 */
[----:B----4-:R-:W-:-:S02]  /*1480*/  ISETP.GT.AND P4, PT, R4, UR10, PT ;  /* 0x0000000a04007c0c */ /* 0x010fc4000bf84270 */
[----:B-1----:R-:W-:Y:S02]  /*1490*/  ISETP.GT.AND P5, PT, R4, UR11, PT ;  /* 0x0000000b04007c0c */ /* 0x002fe4000bfa4270 */
[----:B------:R-:W-:Y:S01]  /*14a0*/  SHF.R.S32.HI R15, RZ, 0x5, R8 ;  /* 0x00000005ff0f7819 */ /* 0x000fe20000011408 */
[----:B------:R-:W-:Y:S01]  /*14b0*/  IMAD.MOV.U32 R8, RZ, RZ, RZ ;  /* 0x000000ffff087224 */ /* 0x000fe200078e00ff */
[----:B------:R-:W-:Y:S09]  /*14c0*/  @!P0 BRA `(.L_x_1757) ;  /* 0x00000000001c8947 */ /* 0x000ff20003800000 */
[----:B------:R-:W0:Y:S02]  /*14d0*/  LDC R9, c[0x0][0x3cc] ;  /* 0x0000f300ff097b82 */ /* 0x000e240000000800 */
[----:B0-----:R-:W-:-:S05]  /*14e0*/  VIMNMX R8, PT, PT, R4, R9, PT ;  /* 0x0000000904087248 */ /* 0x001fca0003fe0100 */
[----:B------:R-:W-:-:S05]  /*14f0*/  VIADD R8, R8, -UR5 ;  /* 0x8000000508087c36 */ /* 0x000fca0008000000 */
[----:B------:R-:W-:-:S04]  /*1500*/  SHF.R.S32.HI R9, RZ, 0x1f, R8 ;  /* 0x0000001fff097819 */ /* 0x000fc80000011408 */
[----:B------:R-:W-:-:S04]  /*1510*/  LEA.HI R9, R9, R8, RZ, 0x5 ;  /* 0x0000000809097211 */ /* 0x000fc800078f28ff */
[----:B------:R-:W-:-:S05]  /*1520*/  SHF.R.S32.HI R9, RZ, 0x5, R9 ;  /* 0x00000005ff097819 */ /* 0x000fca0000011409 */
[----:B------:R-:W-:-:S07]  /*1530*/  IMAD R8, R9, 0x6, RZ ;  /* 0x0000000609087824 */ /* 0x000fce00078e02ff */
.L_x_1757:
        /* <DEDUP_REMOVED lines=8> */
.L_x_1758:
        /* <DEDUP_REMOVED lines=8> */
.L_x_1759:
        /* <DEDUP_REMOVED lines=8> */
.L_x_1760:
[----:B------:R-:W-:Y:S05]  /*16c0*/  @!P5 BRA `(.L_x_1761) ;  /* 0x00000000001cd947 */ /* 0x000fea0003800000 */
[----:B------:R-:W0:Y:S02]  /*16d0*/  LDC R9, c[0x0][0x3dc] ;  /* 0x0000f700ff097b82 */ /* 0x000e240000000800 */
[----:B0-----:R-:W-:-:S05]  /*16e0*/  VIMNMX R9, PT, PT, R4, R9, PT ;  /* 0x0000000904097248 */ /* 0x001fca0003fe0100 */
[----:B------:R-:W-:-:S05]  /*16f0*/  VIADD R9, R9, -UR11 ;  /* 0x8000000b09097c36 */ /* 0x000fca0008000000 */
[----:B------:R-:W-:-:S04]  /*1700*/  SHF.R.S32.HI R12, RZ, 0x1f, R9 ;  /* 0x0000001fff0c7819 */ /* 0x000fc80000011409 */
[----:B------:R-:W-:-:S04]  /*1710*/  LEA.HI R12, R12, R9, RZ, 0x5 ;  /* 0x000000090c0c7211 */ /* 0x000fc800078f28ff */
[----:B------:R-:W-:-:S05]  /*1720*/  SHF.R.S32.HI R12, RZ, 0x5, R12 ;  /* 0x00000005ff0c7819 */ /* 0x000fca000001140c */
[----:B------:R-:W-:-:S07]  /*1730*/  IMAD.SHL.U32 R16, R12, 0x2, RZ ;  /* 0x000000020c107824 */ /* 0x000fce00078e00ff */
.L_x_1761:
[----:B------:R-:W-:Y:S01]  /*1740*/  IMAD R8, R15, 0x8, R8 ;  /* 0x000000080f087824 */ /* 0x000fe200078e0208 */
[----:B------:R-:W0:Y:S01]  /*1750*/  LDCU.64 UR4, c[0x0][0x388] ;  /* 0x00007100ff0477ac */ /* 0x000e220008000a00 */
[----:B------:R-:W-:Y:S02]  /*1760*/  VIMNMX R5, PT, PT, R5, UR8, PT ;  /* 0x0000000805057c48 */ /* 0x000fe4000bfe0100 */
[----:B------:R-:W-:Y:S02]  /*1770*/  PRMT R32, RZ, 0x5410, RZ ;  /* 0x00005410ff207816 */ /* 0x000fe400000000ff */
[----:B------:R-:W-:Y:S02]  /*1780*/  IADD3 R8, PT, PT, R14, R8, R11 ;  /* 0x000000080e087210 */ /* 0x000fe40007ffe00b */
[----:B------:R-:W-:Y:S02]  /*1790*/  PRMT R33, RZ, 0x5410, RZ ;  /* 0x00005410ff217816 */ /* 0x000fe400000000ff */
[----:B------:R-:W-:-:S02]  /*17a0*/  IADD3 R8, PT, PT, R16, R8, R13 ;  /* 0x0000000810087210 */ /* 0x000fc40007ffe00d */
[----:B------:R-:W-:Y:S02]  /*17b0*/  PRMT R28, RZ, 0x5410, RZ ;  /* 0x00005410ff1c7816 */ /* 0x000fe400000000ff */
[----:B------:R-:W-:Y:S01]  /*17c0*/  PRMT R30, RZ, 0x5410, RZ ;  /* 0x00005410ff1e7816 */ /* 0x000fe200000000ff */
        /* <DEDUP_REMOVED lines=8> */
[----:B------:R-:W-:-:S05]  /*1850*/  PRMT R5, RZ, 0x5410, RZ ;  /* 0x00005410ff057816 */ /* 0x000fca00000000ff */
[----:B------:R-:W-:Y:S05]  /*1860*/  @!P0 BRA `(.L_x_1762) ;  /* 0x0000002000d88947 */ /* 0x000fea0003800000 */
        /* <DEDUP_REMOVED lines=13> */
[----:B------:R-:W-:Y:S02]  /*1940*/  LOP3.LUT R24, R24, 0xf000f, RZ, 0xc0, !PT ;  /* 0x000f000f18187812 */ /* 0x000fe400078ec0ff */
[----:B----4-:R-:W-:Y:S02]  /*1950*/  SHF.R.U32.HI R50, RZ, 0x8, R12 ;  /* 0x00000008ff327819 */ /* 0x010fe4000001160c */
[----:B------:R-:W-:Y:S02]  /*1960*/  SHF.R.U32.HI R48, RZ, 0x8, R13 ;  /* 0x00000008ff307819 */ /* 0x000fe4000001160d */
[----:B------:R-:W-:Y:S02]  /*1970*/  SHF.R.U32.HI R51, RZ, 0x8, R14 ;  /* 0x00000008ff337819 */ /* 0x000fe4000001160e */
[----:B------:R-:W-:Y:S02]  /*1980*/  LOP3.LUT R50, R21, 0x300030, R50, 0xf8, !PT ;  /* 0x0030003015327812 */ /* 0x000fe400078ef832 */
[----:B------:R-:W-:-:S02]  /*1990*/  LOP3.LUT R48, R23, 0x300030, R48, 0xf8, !PT ;  /* 0x0030003017307812 */ /* 0x000fc400078ef830 */
[----:B------:R-:W-:Y:S02]  /*19a0*/  LOP3.LUT R51, R24, 0x300030, R51, 0xf8, !PT ;  /* 0x0030003018337812 */ /* 0x000fe400078ef833 */
[----:B------:R-:W-:Y:S02]  /*19b0*/  SHF.R.U32.HI R25, RZ, 0xc, R11 ;  /* 0x0000000cff197819 */ /* 0x000fe4000001160b */
[----:B---3--:R-:W-:Y:S02]  /*19c0*/  SHF.R.U32.HI R20, RZ, 0xc, R16 ;  /* 0x0000000cff147819 */ /* 0x008fe40000011610 */
[----:B------:R-:W-:Y:S02]  /*19d0*/  SHF.R.U32.HI R21, RZ, 0xc, R17 ;  /* 0x0000000cff157819 */ /* 0x000fe40000011611 */
[----:B------:R-:W-:Y:S02]  /*19e0*/  SHF.R.U32.HI R23, RZ, 0xc, R18 ;  /* 0x0000000cff177819 */ /* 0x000fe40000011612 */
[----:B------:R-:W-:-:S02]  /*19f0*/  SHF.R.U32.HI R24, RZ, 0xc, R19 ;  /* 0x0000000cff187819 */ /* 0x000fc40000011613 */
[----:B------:R-:W-:Y:S02]  /*1a00*/  LOP3.LUT R25, R25, 0xf000f, RZ, 0xc0, !PT ;  /* 0x000f000f19197812 */ /* 0x000fe400078ec0ff */
[----:B------:R-:W-:Y:S02]  /*1a10*/  SHF.R.U32.HI R40, RZ, 0x8, R15 ;  /* 0x00000008ff287819 */ /* 0x000fe4000001160f */
[----:B------:R-:W-:Y:S02]  /*1a20*/  SHF.R.U32.HI R49, RZ, 0xa, R12 ;  /* 0x0000000aff317819 */ /* 0x000fe4000001160c */
[----:B------:R-:W-:Y:S02]  /*1a30*/  SHF.R.U32.HI R47, RZ, 0xa, R13 ;  /* 0x0000000aff2f7819 */ /* 0x000fe4000001160d */
[----:B------:R-:W-:Y:S02]  /*1a40*/  SHF.R.U32.HI R46, RZ, 0xa, R14 ;  /* 0x0000000aff2e7819 */ /* 0x000fe4000001160e */
[----:B------:R-:W-:-:S02]  /*1a50*/  SHF.R.U32.HI R41, RZ, 0xa, R15 ;  /* 0x0000000aff297819 */ /* 0x000fc4000001160f */
[----:B------:R-:W-:Y:S02]  /*1a60*/  LOP3.LUT R20, R20, 0xf000f, RZ, 0xc0, !PT ;  /* 0x000f000f14147812 */ /* 0x000fe400078ec0ff */
[----:B------:R-:W-:Y:S02]  /*1a70*/  LOP3.LUT R22, R21, 0xf000f, RZ, 0xc0, !PT ;  /* 0x000f000f15167812 */ /* 0x000fe400078ec0ff */
[----:B------:R-:W-:Y:S02]  /*1a80*/  LOP3.LUT R23, R23, 0xf000f, RZ, 0xc0, !PT ;  /* 0x000f000f17177812 */ /* 0x000fe400078ec0ff */
[----:B------:R-:W-:Y:S02]  /*1a90*/  LOP3.LUT R24, R24, 0xf000f, RZ, 0xc0, !PT ;  /* 0x000f000f18187812 */ /* 0x000fe400078ec0ff */
[----:B------:R-:W-:Y:S02]  /*1aa0*/  LOP3.LUT R40, R25, 0x300030, R40, 0xf8, !PT ;  /* 0x0030003019287812 */ /* 0x000fe400078ef828 */
        /* <DEDUP_REMOVED lines=11> */
[----:B------:R-:W-:Y:S01]  /*1b60*/  LOP3.LUT R5, R9, 0x3f003f, RZ, 0xc0, !PT ;  /* 0x003f003f09057812 */ /* 0x000fe200078ec0ff */
[----:B------:R-:W-:Y:S01]  /*1b70*/  HADD2 R35, R4, -1056, -1056 ;  /* 0xe420e42004237430 */ /* 0x000fe20000000000 */
[----:B------:R-:W-:-:S02]  /*1b80*/  LOP3.LUT R10, R10, 0x64006400, RZ, 0xfc, !PT ;  /* 0x640064000a0a7812 */ /* 0x000fc400078efcff */
[----:B------:R-:W-:Y:S02]  /*1b90*/  LOP3.LUT R4, R8, 0x3f003f, RZ, 0xc0, !PT ;  /* 0x003f003f08047812 */ /* 0x000fe400078ec0ff */
[----:B------:R-:W-:Y:S01]  /*1ba0*/  SHF.R.U32.HI R9, RZ, 0x6, R9 ;  /* 0x00000006ff097819 */ /* 0x000fe20000011609 */
[----:B------:R-:W-:Y:S01]  /*1bb0*/  HADD2 R36, R10, -1056, -1056 ;  /* 0xe420e4200a247430 */ /* 0x000fe20000000000 */
[----:B------:R-:W-:Y:S02]  /*1bc0*/  LOP3.LUT R27, R19, 0x3f003f, RZ, 0xc0, !PT ;  /* 0x003f003f131b7812 */ /* 0x000fe400078ec0ff */
[----:B------:R-:W-:Y:S02]  /*1bd0*/  LOP3.LUT R5, R5, 0x64006400, RZ, 0xfc, !PT ;  /* 0x6400640005057812 */ /* 0x000fe400078efcff */
[----:B------:R-:W-:Y:S01]  /*1be0*/  SHF.R.U32.HI R8, RZ, 0x6, R8 ;  /* 0x00000006ff087819 */ /* 0x000fe20000011608 */
[----:B0-----:R-:W-:Y:S01]  /*1bf0*/  ULEA UR4, UR5, UR4, 0x18 ;  /* 0x0000000405047291 */ /* 0x001fe2000f8ec0ff */
[----:B------:R-:W-:-:S02]  /*1c00*/  LOP3.LUT R25, R4, 0x64006400, RZ, 0xfc, !PT ;  /* 0x6400640004197812 */ /* 0x000fc400078efcff */
[----:B------:R-:W-:Y:S02]  /*1c10*/  LOP3.LUT R24, R11, 0x3f003f, RZ, 0xc0, !PT ;  /* 0x003f003f0b187812 */ /* 0x000fe400078ec0ff */
[----:B------:R-:W-:Y:S01]  /*1c20*/  SHF.R.U32.HI R26, RZ, 0x6, R11 ;  /* 0x00000006ff1a7819 */ /* 0x000fe2000001160b */
[----:B------:R-:W-:Y:S01]  /*1c30*/  HADD2 R25, R25, -1056, -1056 ;  /* 0xe420e42019197430 */ /* 0x000fe20000000000 */
[----:B------:R-:W-:Y:S02]  /*1c40*/  LOP3.LUT R9, R9, 0x3f003f, RZ, 0xc0, !PT ;  /* 0x003f003f09097812 */ /* 0x000fe400078ec0ff */
[----:B------:R-:W0:Y:S01]  /*1c50*/  LDS.128 R20, [UR4] ;  /* 0x00000004ff147984 */ /* 0x000e220008000c00 */
[----:B------:R-:W-:Y:S01]  /*1c60*/  LOP3.LUT R4, R27, 0x64006400, RZ, 0xfc, !PT ;  /* 0x640064001b047812 */ /* 0x000fe200078efcff */
[----:B------:R-:W-:Y:S01]  /*1c70*/  HADD2 R27, R5, -1056, -1056 ;  /* 0xe420e420051b7430 */ /* 0x000fe20000000000 */
        /* <DEDUP_REMOVED lines=15> */
[----:B------:R-:W-:Y:S02]  /*1d70*/  SHF.R.U32.HI R16, RZ, 0x6, R16 ;  /* 0x00000006ff107819 */ /* 0x000fe40000011610 */
[----:B------:R-:W-:Y:S01]  /*1d80*/  LOP3.LUT R51, R51, 0x64006400, RZ, 0xfc, !PT ;  /* 0x6400640033337812 */ /* 0x000fe200078efcff */
[----:B------:R-:W-:Y:S01]  /*1d90*/  HADD2 R44, R32, -1056, -1056 ;  /* 0xe420e420202c7430 */ /* 0x000fe20000000000 */
[----:B------:R-:W-:Y:S02]  /*1da0*/  LOP3.LUT R16, R16, 0x3f003f, RZ, 0xc0, !PT ;  /* 0x003f003f10107812 */ /* 0x000fe400078ec0ff */
[----:B------:R-:W-:-:S02]  /*1db0*/  LOP3.LUT R47, R47, 0x64006400, RZ, 0xfc, !PT ;  /* 0x640064002f2f7812 */ /* 0x000fc400078efcff */
[----:B------:R-:W-:Y:S02]  /*1dc0*/  LOP3.LUT R16, R16, 0x64006400, RZ, 0xfc, !PT ;  /* 0x6400640010107812 */ /* 0x000fe400078efcff */
[----:B------:R-:W-:Y:S01]  /*1dd0*/  LOP3.LUT R46, R46, 0x64006400, RZ, 0xfc, !PT ;  /* 0x640064002e2e7812 */ /* 0x000fe200078efcff */
[----:B------:R-:W-:Y:S01]  /*1de0*/  HADD2 R47, R47, -1056, -1056 ;  /* 0xe420e4202f2f7430 */ /* 0x000fe20000000000 */
[----:B------:R-:W-:Y:S01]  /*1df0*/  ISETP.NE.AND P0, PT, R34, 0x1, PT ;  /* 0x000000012200780c */ /* 0x000fe20003f05270 */
[----:B------:R-:W-:Y:S01]  /*1e00*/  HADD2 R16, R16, -1056, -1056 ;  /* 0xe420e42010107430 */ /* 0x000fe20000000000 */
[----:B------:R-:W-:Y:S01]  /*1e10*/  PRMT R6, R6, 0x5410, R31 ;  /* 0x0000541006067816 */ /* 0x000fe2000000001f */
[-C--:B0-----:R-:W-:Y:S02]  /*1e20*/  HFMA2 R10, R35, R20.reuse, RZ ;  /* 0x00000014230a7231 */ /* 0x081fe400000000ff */
[-C--:B------:R-:W-:Y:S02]  /*1e30*/  HFMA2 R8, R39, R20.reuse, RZ.H0_H0 ;  /* 0x0000001427087231 */ /* 0x080fe400000400ff */
[----:B------:R-:W-:-:S02]  /*1e40*/  HFMA2 R5, R27, R20, RZ ;  /* 0x000000141b057231 */ /* 0x000fc400000000ff */
[----:B------:R-:W-:Y:S02]  /*1e50*/  HADD2 R46, R46, -1056, -1056 ;  /* 0xe420e4202e2e7430 */ /* 0x000fe40000000000 */
[----:B------:R-:W-:Y:S02]  /*1e60*/  HFMA2 R28, R25, R20, RZ ;  /* 0x00000014191c7231 */ /* 0x000fe400000000ff */
[----:B------:R-:W-:Y:S01]  /*1e70*/  HADD2 R20, R4, -1056, -1056 ;  /* 0xe420e42004147430 */ /* 0x000fe20000000000 */
[----:B------:R-:W-:Y:S01]  /*1e80*/  PRMT R29, R29, 0x5410, R7 ;  /* 0x000054101d1d7816 */ /* 0x000fe20000000007 */
[-C--:B------:R-:W-:Y:S01]  /*1e90*/  HFMA2 R30, R37, R21.reuse, R8 ;  /* 0x00000015251e7231 */ /* 0x080fe20000000008 */
[----:B------:R-:W-:Y:S01]  /*1ea0*/  PRMT R33, RZ, 0x5410, RZ ;  /* 0x00005410ff217816 */ /* 0x000fe200000000ff */
[-C--:B------:R-:W-:Y:S01]  /*1eb0*/  HFMA2 R11, R36, R21.reuse, R10 ;  /* 0x00000015240b7231 */ /* 0x080fe2000000000a */
[----:B------:R-:W-:Y:S01]  /*1ec0*/  LOP3.LUT R10, R18, 0x3f003f, RZ, 0xc0, !PT ;  /* 0x003f003f120a7812 */ /* 0x000fe200078ec0ff */
[----:B------:R-:W-:-:S02]  /*1ed0*/  HFMA2 R4, R26, R21, R5 ;  /* 0x000000151a047231 */ /* 0x000fc40000000005 */
[----:B------:R-:W-:Y:S01]  /*1ee0*/  HFMA2 R28, R24, R21, R28 ;  /* 0x00000015181c7231 */ /* 0x000fe2000000001c */
[----:B------:R-:W-:Y:S02]  /*1ef0*/  LOP3.LUT R10, R10, 0x64006400, RZ, 0xfc, !PT ;  /* 0x640064000a0a7812 */ /* 0x000fe400078efcff */
[----:B------:R-:W-:Y:S01]  /*1f00*/  SHF.R.U32.HI R21, RZ, 0x6, R18 ;  /* 0x00000006ff157819 */ /* 0x000fe20000011612 */
[-C--:B------:R-:W-:Y:S02]  /*1f10*/  HFMA2 R18, R20, R22.reuse, R30 ;  /* 0x0000001614127231 */ /* 0x080fe4000000001e */
[----:B------:R-:W-:Y:S01]  /*1f20*/  HADD2 R38, R10, -1056, -1056 ;  /* 0xe420e4200a267430 */ /* 0x000fe20000000000 */
[----:B------:R-:W-:Y:S02]  /*1f30*/  LOP3.LUT R30, R21, 0x3f003f, RZ, 0xc0, !PT ;  /* 0x003f003f151e7812 */ /* 0x000fe400078ec0ff */
[----:B------:R-:W-:Y:S02]  /*1f40*/  LOP3.LUT R21, R17, 0x3f003f, RZ, 0xc0, !PT ;  /* 0x003f003f11157812 */ /* 0x000fe400078ec0ff */
[----:B------:R-:W-:Y:S01]  /*1f50*/  LOP3.LUT R45, R30, 0x64006400, RZ, 0xfc, !PT ;  /* 0x640064001e2d7812 */ /* 0x000fe200078efcff */
[----:B------:R-:W-:Y:S01]  /*1f60*/  HFMA2 R5, R38, R22, R11 ;  /* 0x0000001626057231 */ /* 0x000fe2000000000b */
[----:B------:R-:W-:Y:S01]  /*1f70*/  LOP3.LUT R30, R21, 0x64006400, RZ, 0xfc, !PT ;  /* 0x64006400151e7812 */ /* 0x000fe200078efcff */
[----:B------:R-:W0:Y:S01]  /*1f80*/  LDS.128 R8, [UR4+0x10] ;  /* 0x00001004ff087984 */ /* 0x000e220008000c00 */
[----:B------:R-:W-:Y:S01]  /*1f90*/  HADD2 R21, R19, -1056, -1056 ;  /* 0xe420e42013157430 */ /* 0x000fe20000000000 */
[----:B------:R-:W-:Y:S01]  /*1fa0*/  SHF.R.U32.HI R17, RZ, 0x6, R17 ;  /* 0x00000006ff117819 */ /* 0x000fe20000011611 */
[----:B------:R-:W-:-:S02]  /*1fb0*/  HADD2 R45, R45, -1056, -1056 ;  /* 0xe420e4202d2d7430 */ /* 0x000fc40000000000 */
[----:B------:R-:W-:Y:S01]  /*1fc0*/  HADD2 R19, R30, -1056, -1056 ;  /* 0xe420e4201e137430 */ /* 0x000fe20000000000 */
[----:B------:R-:W-:Y:S01]  /*1fd0*/  LOP3.LUT R17, R17, 0x3f003f, RZ, 0xc0, !PT ;  /* 0x003f003f11117812 */ /* 0x000fe200078ec0ff */
[-C--:B------:R-:W-:Y:S01]  /*1fe0*/  HFMA2 R30, R44, R23.reuse, R18 ;  /* 0x000000172c1e7231 */ /* 0x080fe20000000012 */
[----:B------:R-:W-:Y:S01]  /*1ff0*/  LOP3.LUT R18, R14, 0x3f003f, RZ, 0xc0, !PT ;  /* 0x003f003f0e127812 */ /* 0x000fe200078ec0ff */
[-C--:B------:R-:W-:Y:S02]  /*2000*/  HFMA2 R28, R21, R22.reuse, R28 ;  /* 0x00000016151c7231 */ /* 0x080fe4000000001c */
[----:B------:R-:W-:Y:S01]  /*2010*/  HFMA2 R4, R19, R22, R4 ;  /* 0x0000001613047231 */ /* 0x000fe20000000004 */
[----:B------:R-:W-:Y:S01]  /*2020*/  LOP3.LUT R22, R15, 0x3f003f, RZ, 0xc0, !PT ;  /* 0x003f003f0f167812 */ /* 0x000fe200078ec0ff */
[----:B------:R-:W-:Y:S01]  /*2030*/  HFMA2 R5, R45, R23, R5 ;  /* 0x000000172d057231 */ /* 0x000fe20000000005 */
[----:B------:R-:W-:Y:S02]  /*2040*/  LOP3.LUT R18, R18, 0x64006400, RZ, 0xfc, !PT ;  /* 0x6400640012127812 */ /* 0x000fe400078efcff */
[----:B------:R-:W-:-:S02]  /*2050*/  LOP3.LUT R17, R17, 0x64006400, RZ, 0xfc, !PT ;  /* 0x6400640011117812 */ /* 0x000fc400078efcff */
[----:B------:R-:W-:Y:S01]  /*2060*/  LOP3.LUT R22, R22, 0x64006400, RZ, 0xfc, !PT ;  /* 0x6400640016167812 */ /* 0x000fe200078efcff */
[----:B------:R-:W-:Y:S02]  /*2070*/  HADD2 R42, R18, -1056, -1056 ;  /* 0xe420e420122a7430 */ /* 0x000fe40000000000 */
[-C--:B------:R-:W-:Y:S02]  /*2080*/  HFMA2 R28, R16, R23.reuse, R28 ;  /* 0x00000017101c7231 */ /* 0x080fe4000000001c */
[----:B------:R-:W-:Y:S01]  /*2090*/  HADD2 R18, R17, -1056, -1056 ;  /* 0xe420e42011127430 */ /* 0x000fe20000000000 */
[----:B------:R-:W-:Y:S01]  /*20a0*/  SHF.R.U32.HI R17, RZ, 0x6, R14 ;  /* 0x00000006ff117819 */ /* 0x000fe2000001160e */
[----:B------:R-:W-:Y:S01]  /*20b0*/  HADD2 R43, R22, -1056, -1056 ;  /* 0xe420e420162b7430 */ /* 0x000fe20000000000 */
[----:B------:R-:W-:Y:S01]  /*20c0*/  SHF.R.U32.HI R22, RZ, 0x6, R15 ;  /* 0x00000006ff167819 */ /* 0x000fe2000001160f */
[----:B------:R-:W-:Y:S01]  /*20d0*/  HFMA2 R4, R18, R23, R4 ;  /* 0x0000001712047231 */ /* 0x000fe20000000004 */
[----:B------:R-:W-:-:S02]  /*20e0*/  LOP3.LUT R15, R13, 0x3f003f, RZ, 0xc0, !PT ;  /* 0x003f003f0d0f7812 */ /* 0x000fc400078ec0ff */
[----:B------:R-:W-:Y:S02]  /*20f0*/  LOP3.LUT R14, R12, 0x3f003f, RZ, 0xc0, !PT ;  /* 0x003f003f0c0e7812 */ /* 0x000fe400078ec0ff */
[----:B------:R-:W-:Y:S02]  /*2100*/  LOP3.LUT R17, R17, 0x3f003f, RZ, 0xc0, !PT ;  /* 0x003f003f11117812 */ /* 0x000fe400078ec0ff */
[----:B------:R-:W-:Y:S02]  /*2110*/  LOP3.LUT R15, R15, 0x64006400, RZ, 0xfc, !PT ;  /* 0x640064000f0f7812 */ /* 0x000fe400078efcff */
[----:B------:R-:W-:Y:S02]  /*2120*/  LOP3.LUT R14, R14, 0x64006400, RZ, 0xfc, !PT ;  /* 0x640064000e0e7812 */ /* 0x000fe400078efcff */
[----:B------:R-:W-:Y:S01]  /*2130*/  LOP3.LUT R32, R22, 0x3f003f, RZ, 0xc0, !PT ;  /* 0x003f003f16207812 */ /* 0x000fe200078ec0ff */
[----:B------:R-:W-:Y:S01]  /*2140*/  HADD2 R23, R15, -1056, -1056 ;  /* 0xe420e4200f177430 */ /* 0x000fe20000000000 */
[----:B------:R-:W-:-:S02]  /*2150*/  SHF.R.U32.HI R13, RZ, 0x6, R13 ;  /* 0x00000006ff0d7819 */ /* 0x000fc4000001160d */
[----:B------:R-:W-:Y:S01]  /*2160*/  LOP3.LUT R22, R17, 0x64006400, RZ, 0xfc, !PT ;  /* 0x6400640011167812 */ /* 0x000fe200078efcff */
[-C--:B0-----:R-:W-:Y:S01]  /*2170*/  HFMA2 R5, R42, R8.reuse, R5 ;  /* 0x000000082a057231 */ /* 0x081fe20000000005 */
[----:B------:R-:W-:Y:S01]  /*2180*/  SHF.R.U32.HI R12, RZ, 0x6, R12 ;  /* 0x00000006ff0c7819 */ /* 0x000fe2000001160c */
        /* <DEDUP_REMOVED lines=10> */
[----:B------:R-:W-:Y:S01]  /*2230*/  HFMA2 R5, R14, R9, R5 ;  /* 0x000000090e057231 */ /* 0x000fe20000000005 */
[----:B------:R-:W-:Y:S01]  /*2240*/  LOP3.LUT R8, R40, 0x64006400, RZ, 0xfc, !PT ;  /* 0x6400640028087812 */ /* 0x000fe200078efcff */
[----:B------:R-:W-:Y:S01]  /*2250*/  HADD2 R15, R15, -1056, -1056 ;  /* 0xe420e4200f0f7430 */ /* 0x000fe20000000000 */
[----:B------:R-:W-:Y:S01]  /*2260*/  PRMT R32, RZ, 0x5410, RZ ;  /* 0x00005410ff207816 */ /* 0x000fe200000000ff */
[----:B------:R-:W-:-:S02]  /*2270*/  HADD2 R22, R22, -1056, -1056 ;  /* 0xe420e42016167430 */ /* 0x000fc40000000000 */
[----:B------:R-:W-:Y:S02]  /*2280*/  HADD2 R13, R51, -1056, -1056 ;  /* 0xe420e420330d7430 */ /* 0x000fe40000000000 */
[----:B------:R-:W-:Y:S02]  /*2290*/  HADD2 R40, R12, -1056, -1056 ;  /* 0xe420e4200c287430 */ /* 0x000fe40000000000 */
[-C--:B------:R-:W-:Y:S02]  /*22a0*/  HFMA2 R30, R15, R9.reuse, R30 ;  /* 0x000000090f1e7231 */ /* 0x080fe4000000001e */
[----:B------:R-:W-:Y:S02]  /*22b0*/  HADD2 R12, R8, -1056, -1056 ;  /* 0xe420e420080c7430 */ /* 0x000fe40000000000 */
[-C--:B------:R-:W-:Y:S02]  /*22c0*/  HFMA2 R8, R22, R9.reuse, R4 ;  /* 0x0000000916087231 */ /* 0x080fe40000000004 */
[----:B------:R-:W-:-:S02]  /*22d0*/  HFMA2 R9, R40, R9, R28 ;  /* 0x0000000928097231 */ /* 0x000fc4000000001c */
[-C--:B------:R-:W-:Y:S02]  /*22e0*/  HFMA2 R4, R13, R10.reuse, R5 ;  /* 0x0000000a0d047231 */ /* 0x080fe40000000005 */
[-C--:B------:R-:W-:Y:S01]  /*22f0*/  HFMA2 R5, R12, R10.reuse, R30 ;  /* 0x0000000a0c057231 */ /* 0x080fe2000000001e */
[----:B------:R-:W-:Y:S02]  /*2300*/  LOP3.LUT R30, R48, 0x64006400, RZ, 0xfc, !PT ;  /* 0x64006400301e7812 */ /* 0x000fe400078efcff */
[----:B------:R-:W-:Y:S02]  /*2310*/  LOP3.LUT R28, R50, 0x64006400, RZ, 0xfc, !PT ;  /* 0x64006400321c7812 */ /* 0x000fe400078efcff */
[----:B------:R-:W-:Y:S01]  /*2320*/  LOP3.LUT R48, R41, 0x64006400, RZ, 0xfc, !PT ;  /* 0x6400640029307812 */ /* 0x000fe200078efcff */
[----:B------:R-:W-:Y:S01]  /*2330*/  HADD2 R41, R30, -1056, -1056 ;  /* 0xe420e4201e297430 */ /* 0x000fe20000000000 */
[----:B------:R-:W-:Y:S01]  /*2340*/  LOP3.LUT R50, R49, 0x64006400, RZ, 0xfc, !PT ;  /* 0x6400640031327812 */ /* 0x000fe200078efcff */
[----:B------:R-:W-:Y:S01]  /*2350*/  HADD2 R49, R28, -1056, -1056 ;  /* 0xe420e4201c317430 */ /* 0x000fe20000000000 */
[----:B------:R-:W-:Y:S01]  /*2360*/  PRMT R28, RZ, 0x5410, RZ ;  /* 0x00005410ff1c7816 */ /* 0x000fe200000000ff */
[----:B------:R-:W-:Y:S01]  /*2370*/  HADD2 R48, R48, -1056, -1056 ;  /* 0xe420e42030307430 */ /* 0x000fe20000000000 */
[----:B------:R-:W-:Y:S01]  /*2380*/  PRMT R30, RZ, 0x5410, RZ ;  /* 0x00005410ff1e7816 */ /* 0x000fe200000000ff */
[----:B------:R-:W-:-:S02]  /*2390*/  HFMA2 R8, R41, R10, R8 ;  /* 0x0000000a29087231 */ /* 0x000fc40000000008 */
[----:B------:R-:W-:Y:S02]  /*23a0*/  HFMA2 R9, R49, R10, R9 ;  /* 0x0000000a31097231 */ /* 0x000fe40000000009 */
[----:B------:R-:W-:Y:S02]  /*23b0*/  HADD2 R50, R50, -1056, -1056 ;  /* 0xe420e42032327430 */ /* 0x000fe40000000000 */
[-C--:B------:R-:W-:Y:S02]  /*23c0*/  HFMA2 R4, R46, R11.reuse, R4 ;  /* 0x0000000b2e047231 */ /* 0x080fe40000000004 */
[-C--:B------:R-:W-:Y:S02]  /*23d0*/  HFMA2 R5, R48, R11.reuse, R5 ;  /* 0x0000000b30057231 */ /* 0x080fe40000000005 */
[----:B------:R-:W-:Y:S02]  /*23e0*/  HFMA2 R8, R47, R11, R8 ;  /* 0x0000000b2f087231 */ /* 0x000fe40000000008 */
[----:B------:R-:W-:-:S02]  /*23f0*/  HADD2 R4, R4.H0_H0, R4.H1_H1 ;  /* 0x3000000404047230 */ /* 0x000fc40000000800 */
[----:B------:R-:W-:Y:S02]  /*2400*/  HFMA2 R9, R50, R11, R9 ;  /* 0x0000000b32097231 */ /* 0x000fe40000000009 */
[----:B------:R-:W-:-:S05]  /*2410*/  HADD2 R5, R5.H0_H0, R5.H1_H1 ;  /* 0x3000000505057230 */ /* 0x000fca0000000800 */
[----:B------:R-:W-:Y:S01]  /*2420*/  PRMT R4, R4, 0x5410, R5 ;  /* 0x0000541004047816 */ /* 0x000fe20000000005 */
[----:B------:R-:W-:Y:S02]  /*2430*/  HADD2 R8, R8.H0_H0, R8.H1_H1 ;  /* 0x3000000808087230 */ /* 0x000fe40000000800 */
[----:B------:R-:W-:Y:S02]  /*2440*/  HADD2 R9, R9.H0_H0, R9.H1_H1 ;  /* 0x3000000909097230 */ /* 0x000fe40000000800 */
[----:B------:R-:W-:-:S03]  /*2450*/  HFMA2 R4, R4, R29, RZ.H0_H0 ;  /* 0x0000001d04047231 */ /* 0x000fc600000400ff */
[----:B------:R-:W-:-:S05]  /*2460*/  PRMT R9, R9, 0x5410, R8 ;  /* 0x0000541009097816 */ /* 0x000fca0000000008 */
[----:B------:R-:W-:Y:S01]  /*2470*/  HFMA2 R5, R9, R6, RZ ;  /* 0x0000000609057231 */ /* 0x000fe200000000ff */
[----:B------:R-:W-:Y:S06]  /*2480*/  @!P0 BRA `(.L_x_1763) ;  /* 0x0000000400788947 */ /* 0x000fec0003800000 */
[----:B------:R-:W0:Y:S01]  /*2490*/  LDS.128 R8, [UR4+0x40] ;  /* 0x00004004ff087984 */ /* 0x000e220008000c00 */
[----:B------:R-:W-:Y:S01]  /*24a0*/  IMAD.MOV.U32 R54, RZ, RZ, R44 ;  /* 0x000000ffff367224 */ /* 0x000fe200078e002c */
[----:B------:R-:W-:Y:S01]  /*24b0*/  MOV R56, R15 ;  /* 0x0000000f00387202 */ /* 0x000fe20000000f00 */
[----:B------:R-:W-:Y:S01]  /*24c0*/  IMAD.MOV.U32 R55, RZ, RZ, R14 ;  /* 0x000000ffff377224 */ /* 0x000fe200078e000e */
[----:B------:R-:W-:Y:S01]  /*24d0*/  ISETP.NE.AND P0, PT, R34, 0x2, PT ;  /* 0x000000022200780c */ /* 0x000fe20003f05270 */
[----:B------:R-:W-:Y:S01]  /*24e0*/  IMAD.MOV.U32 R57, RZ, RZ, R13 ;  /* 0x000000ffff397224 */ /* 0x000fe200078e000d */
[----:B------:R-:W-:Y:S01]  /*24f0*/  PRMT R6, R6, 0x5410, R31 ;  /* 0x0000541006067816 */ /* 0x000fe2000000001f */
[----:B------:R-:W-:Y:S01]  /*2500*/  IMAD.MOV.U32 R59, RZ, RZ, R12 ;  /* 0x000000ffff3b7224 */ /* 0x000fe200078e000c */
[----:B------:R-:W-:Y:S02]  /*2510*/  PRMT R29, R29, 0x5410, R7 ;  /* 0x000054101d1d7816 */ /* 0x000fe40000000007 */
[----:B------:R-:W-:Y:S01]  /*2520*/  PRMT R32, R32, 0x5410, RZ ;  /* 0x0000541020207816 */ /* 0x000fe200000000ff */
[----:B0-----:R-:W-:-:S02]  /*2530*/  HFMA2 R51, R25, R8, RZ ;  /* 0x0000000819337231 */ /* 0x001fc400000000ff */
[-C--:B------:R-:W-:Y:S02]  /*2540*/  HFMA2 R28, R27, R8.reuse, RZ.H0_H0 ;  /* 0x000000081b1c7231 */ /* 0x080fe400000400ff */
[-C--:B------:R-:W-:Y:S02]  /*2550*/  HFMA2 R30, R35, R8.reuse, RZ ;  /* 0x00000008231e7231 */ /* 0x080fe400000000ff */
[----:B------:R-:W-:Y:S02]  /*2560*/  HFMA2 R8, R39, R8, RZ.H0_H0 ;  /* 0x0000000827087231 */ /* 0x000fe400000400ff */
        /* <DEDUP_REMOVED lines=38> */
[----:B------:R-:W0:Y:S02]  /*27d0*/  LDS.128 R8, [UR4+0x80] ;  /* 0x00008004ff087984 */ /* 0x000e240008000c00 */
        /* <DEDUP_REMOVED lines=13> */
[----:B------:R-:W0:Y:S01]  /*28b0*/  LDS.128 R12, [UR4+0x90] ;  /* 0x00009004ff0c7984 */ /* 0x000e220008000c00 */
[----:B------:R-:W-:Y:S02]  /*28c0*/  HFMA2 R35, R38, R10, R35 ;  /* 0x0000000a26237231 */ /* 0x000fe40000000023 */
[-C--:B------:R-:W-:Y:S02]  /*28d0*/  HFMA2 R21, R16, R11.reuse, R21 ;  /* 0x0000000b10157231 */ /* 0x080fe40000000015 */
[----:B------:R-:W-:Y:S02]  /*28e0*/  HFMA2 R35, R45, R11, R35 ;  /* 0x0000000b2d237231 */ /* 0x000fe40000000023 */
        /* <DEDUP_REMOVED lines=24> */
.L_x_1763:
        /* <DEDUP_REMOVED lines=9> */
[----:B------:R-:W-:-:S02]  /*2b00*/  PRMT R6, R6, 0x5410, R31 ;  /* 0x0000541006067816 */ /* 0x000fc4000000001f */
[----:B------:R-:W-:Y:S02]  /*2b10*/  ISETP.NE.AND P0, PT, R34, 0x1, PT ;  /* 0x000000012200780c */ /* 0x000fe40003f05270 */
[----:B------:R-:W-:Y:S02]  /*2b20*/  PRMT R29, R29, 0x5410, R7 ;  /* 0x000054101d1d7816 */ /* 0x000fe40000000007 */
[----:B--2---:R-:W-:Y:S02]  /*2b30*/  SHF.R.U32.HI R20, RZ, 0xc, R8 ;  /* 0x0000000cff147819 */ /* 0x004fe40000011608 */
[----:B------:R-:W-:Y:S02]  /*2b40*/  SHF.R.U32.HI R21, RZ, 0xc, R9 ;  /* 0x0000000cff157819 */ /* 0x000fe40000011609 */
[----:B------:R-:W-:Y:S02]  /*2b50*/  LOP3.LUT R26, R20, 0xf000f, RZ, 0xc0, !PT ;  /* 0x000f000f141a7812 */ /* 0x000fe400078ec0ff */
[----:B------:R-:W-:-:S02]  /*2b60*/  LOP3.LUT R35, R21, 0xf000f, RZ, 0xc0, !PT ;  /* 0x000f000f15237812 */ /* 0x000fc400078ec0ff */
[----:B------:R-:W0:Y:S01]  /*2b70*/  LDS.128 R20, [UR4+0x20] ;  /* 0x00002004ff147984 */ /* 0x000e220008000c00 */
[----:B---3--:R-:W-:Y:S02]  /*2b80*/  SHF.R.U32.HI R24, RZ, 0xc, R12 ;  /* 0x0000000cff187819 */ /* 0x008fe4000001160c */
[----:B------:R-:W-:Y:S02]  /*2b90*/  SHF.R.U32.HI R27, RZ, 0xc, R13 ;  /* 0x0000000cff1b7819 */ /* 0x000fe4000001160d */
[--C-:B----4-:R-:W-:Y:S02]  /*2ba0*/  SHF.R.U32.HI R39, RZ, 0x8, R16.reuse ;  /* 0x00000008ff277819 */ /* 0x110fe40000011610 */
[----:B------:R-:W-:Y:S02]  /*2bb0*/  SHF.R.U32.HI R36, RZ, 0xa, R16 ;  /* 0x0000000aff247819 */ /* 0x000fe40000011610 */
[----:B------:R-:W-:Y:S02]  /*2bc0*/  SHF.R.U32.HI R38, RZ, 0xa, R17 ;  /* 0x0000000aff267819 */ /* 0x000fe40000011611 */
[----:B------:R-:W-:-:S02]  /*2bd0*/  LOP3.LUT R25, R24, 0xf000f, RZ, 0xc0, !PT ;  /* 0x000f000f18197812 */ /* 0x000fc400078ec0ff */
[----:B------:R-:W-:Y:S02]  /*2be0*/  LOP3.LUT R27, R27, 0xf000f, RZ, 0xc0, !PT ;  /* 0x000f000f1b1b7812 */ /* 0x000fe400078ec0ff */
[----:B------:R-:W-:Y:S02]  /*2bf0*/  LOP3.LUT R39, R26, 0x300030, R39, 0xf8, !PT ;  /* 0x003000301a277812 */ /* 0x000fe400078ef827 */
[----:B------:R-:W-:Y:S02]  /*2c00*/  LOP3.LUT R36, R25, 0x300030, R36, 0xf8, !PT ;  /* 0x0030003019247812 */ /* 0x000fe400078ef824 */
[----:B------:R-:W-:Y:S02]  /*2c10*/  LOP3.LUT R38, R27, 0x300030, R38, 0xf8, !PT ;  /* 0x003000301b267812 */ /* 0x000fe400078ef826 */
[----:B------:R-:W-:Y:S02]  /*2c20*/  LOP3.LUT R26, R9, 0x3f003f, RZ, 0xc0, !PT ;  /* 0x003f003f091a7812 */ /* 0x000fe400078ec0ff */
[----:B------:R-:W-:-:S02]  /*2c30*/  SHF.R.U32.HI R27, RZ, 0x6, R9 ;  /* 0x00000006ff1b7819 */ /* 0x000fc40000011609 */
[----:B------:R-:W-:Y:S02]  /*2c40*/  LOP3.LUT R24, R8, 0x3f003f, RZ, 0xc0, !PT ;  /* 0x003f003f08187812 */ /* 0x000fe400078ec0ff */
[----:B------:R-:W-:Y:S02]  /*2c50*/  SHF.R.U32.HI R25, RZ, 0x6, R8 ;  /* 0x00000006ff197819 */ /* 0x000fe40000011608 */
[----:B------:R-:W-:Y:S02]  /*2c60*/  LOP3.LUT R8, R13, 0x3f003f, RZ, 0xc0, !PT ;  /* 0x003f003f0d087812 */ /* 0x000fe400078ec0ff */
[----:B------:R-:W-:Y:S02]  /*2c70*/  SHF.R.U32.HI R9, RZ, 0x6, R13 ;  /* 0x00000006ff097819 */ /* 0x000fe4000001160d */
[----:B------:R-:W-:Y:S02]  /*2c80*/  LOP3.LUT R13, R26, 0x64006400, RZ, 0xfc, !PT ;  /* 0x640064001a0d7812 */ /* 0x000fe400078efcff */
[----:B------:R-:W-:-:S02]  /*2c90*/  SHF.R.U32.HI R40, RZ, 0x8, R17 ;  /* 0x00000008ff287819 */ /* 0x000fc40000011611 */
[----:B------:R-:W-:Y:S02]  /*2ca0*/  LOP3.LUT R43, R27, 0x3f003f, RZ, 0xc0, !PT ;  /* 0x003f003f1b2b7812 */ /* 0x000fe400078ec0ff */
[----:B------:R-:W-:Y:S02]  /*2cb0*/  LOP3.LUT R51, R24, 0x64006400, RZ, 0xfc, !PT ;  /* 0x6400640018337812 */ /* 0x000fe400078efcff */
[----:B------:R-:W-:Y:S02]  /*2cc0*/  LOP3.LUT R42, R25, 0x3f003f, RZ, 0xc0, !PT ;  /* 0x003f003f192a7812 */ /* 0x000fe400078ec0ff */
[----:B------:R-:W-:Y:S01]  /*2cd0*/  LOP3.LUT R37, R17, 0x3f003f, RZ, 0xc0, !PT ;  /* 0x003f003f11257812 */ /* 0x000fe200078ec0ff */
[----:B------:R-:W1:Y:S01]  /*2ce0*/  LDS.128 R24, [UR4+0x30] ;  /* 0x00003004ff187984 */ /* 0x000e620008000c00 */
[----:B------:R-:W-:Y:S01]  /*2cf0*/  SHF.R.U32.HI R17, RZ, 0x6, R17 ;  /* 0x00000006ff117819 */ /* 0x000fe20000011611 */
[----:B------:R-:W-:Y:S01]  /*2d00*/  HADD2 R13, R13, -1056, -1056 ;  /* 0xe420e4200d0d7430 */ /* 0x000fe20000000000 */
[----:B------:R-:W-:-:S02]  /*2d10*/  LOP3.LUT R41, R16, 0x3f003f, RZ, 0xc0, !PT ;  /* 0x003f003f10297812 */ /* 0x000fc400078ec0ff */
[----:B------:R-:W-:Y:S02]  /*2d20*/  SHF.R.U32.HI R16, RZ, 0x6, R16 ;  /* 0x00000006ff107819 */ /* 0x000fe40000011610 */
[----:B------:R-:W-:Y:S02]  /*2d30*/  LOP3.LUT R40, R35, 0x300030, R40, 0xf8, !PT ;  /* 0x0030003023287812 */ /* 0x000fe400078ef828 */
        /* <DEDUP_REMOVED lines=8> */
[----:B0-----:R-:W-:Y:S01]  /*2dc0*/  HFMA2 R45, R13, R20, RZ ;  /* 0x000000140d2d7231 */ /* 0x001fe200000000ff */
[----:B------:R-:W-:Y:S01]  /*2dd0*/  LOP3.LUT R43, R12, 0x3f003f, RZ, 0xc0, !PT ;  /* 0x003f003f0c2b7812 */ /* 0x000fe200078ec0ff */
[----:B------:R-:W-:Y:S01]  /*2de0*/  HADD2 R12, R44, -1056, -1056 ;  /* 0xe420e4202c0c7430 */ /* 0x000fe20000000000 */
[----:B------:R-:W-:Y:S01]  /*2df0*/  LOP3.LUT R42, R42, 0x64006400, RZ, 0xfc, !PT ;  /* 0x640064002a2a7812 */ /* 0x000fe200078efcff */
[----:B------:R-:W-:Y:S01]  /*2e00*/  HADD2 R51, R51, -1056, -1056 ;  /* 0xe420e42033337430 */ /* 0x000fe20000000000 */
[----:B------:R-:W-:-:S02]  /*2e10*/  LOP3.LUT R8, R8, 0x64006400, RZ, 0xfc, !PT ;  /* 0x6400640008087812 */ /* 0x000fc400078efcff */
[----:B------:R-:W-:Y:S02]  /*2e20*/  LOP3.LUT R35, R35, 0x64006400, RZ, 0xfc, !PT ;  /* 0x6400640023237812 */ /* 0x000fe400078efcff */
[----:B------:R-:W-:Y:S01]  /*2e30*/  LOP3.LUT R9, R37, 0x64006400, RZ, 0xfc, !PT ;  /* 0x6400640025097812 */ /* 0x000fe200078efcff */
[----:B------:R-:W-:Y:S02]  /*2e40*/  HADD2 R50, R42, -1056, -1056 ;  /* 0xe420e4202a327430 */ /* 0x000fe40000000000 */
[----:B------:R-:W-:Y:S01]  /*2e50*/  HFMA2 R45, R12, R21, R45 ;  /* 0x000000150c2d7231 */ /* 0x000fe2000000002d */
[----:B------:R-:W-:Y:S01]  /*2e60*/  LOP3.LUT R42, R43, 0x64006400, RZ, 0xfc, !PT ;  /* 0x640064002b2a7812 */ /* 0x000fe200078efcff */
[----:B------:R-:W-:Y:S02]  /*2e70*/  HADD2 R37, R8, -1056, -1056 ;  /* 0xe420e42008257430 */ /* 0x000fe40000000000 */
[----:B------:R-:W-:Y:S02]  /*2e80*/  HADD2 R43, R35, -1056, -1056 ;  /* 0xe420e420232b7430 */ /* 0x000fe40000000000 */
[----:B------:R-:W-:-:S02]  /*2e90*/  HFMA2 R44, R51, R20, RZ.H0_H0 ;  /* 0x00000014332c7231 */ /* 0x000fc400000400ff */
[----:B------:R-:W-:Y:S01]  /*2ea0*/  HADD2 R35, R9, -1056, -1056 ;  /* 0xe420e42009237430 */ /* 0x000fe20000000000 */
[----:B------:R-:W-:Y:S02]  /*2eb0*/  LOP3.LUT R9, R41, 0x64006400, RZ, 0xfc, !PT ;  /* 0x6400640029097812 */ /* 0x000fe400078efcff */
[----:B------:R-:W-:Y:S01]  /*2ec0*/  LOP3.LUT R41, R39, 0x64006400, RZ, 0xfc, !PT ;  /* 0x6400640027297812 */ /* 0x000fe200078efcff */
[----:B------:R-:W-:Y:S01]  /*2ed0*/  HFMA2 R39, R50, R21, R44 ;  /* 0x0000001532277231 */ /* 0x000fe2000000002c */
[----:B------:R-:W-:Y:S01]  /*2ee0*/  LOP3.LUT R44, R38, 0x64006400, RZ, 0xfc, !PT ;  /* 0x64006400262c7812 */ /* 0x000fe200078efcff */
[----:B------:R-:W-:Y:S02]  /*2ef0*/  HFMA2 R38, R37, R22, R45 ;  /* 0x0000001625267231 */ /* 0x000fe4000000002d */
[----:B------:R-:W-:Y:S01]  /*2f00*/  HADD2 R16, R16, -1056, -1056 ;  /* 0xe420e42010107430 */ /* 0x000fe20000000000 */
[----:B------:R-:W-:-:S03]  /*2f10*/  LOP3.LUT R8, R46, 0x64006400, RZ, 0xfc, !PT ;  /* 0x640064002e087812 */ /* 0x000fc600078efcff */
[----:B------:R-:W-:Y:S01]  /*2f20*/  HFMA2 R46, R16, R23, R38 ;  /* 0x00000017102e7231 */ /* 0x000fe20000000026 */
[----:B------:R-:W-:Y:S01]  /*2f30*/  LOP3.LUT R45, R36, 0x64006400, RZ, 0xfc, !PT ;  /* 0x64006400242d7812 */ /* 0x000fe200078efcff */
[----:B------:R-:W-:Y:S01]  /*2f40*/  HADD2 R36, R8, -1056, -1056 ;  /* 0xe420e42008247430 */ /* 0x000fe20000000000 */
[----:B------:R-:W-:Y:S01]  /*2f50*/  LOP3.LUT R40, R40, 0x64006400, RZ, 0xfc, !PT ;  /* 0x6400640028287812 */ /* 0x000fe200078efcff */
[----:B-1----:R-:W-:Y:S02]  /*2f60*/  HFMA2 R46, R35, R24, R46 ;  /* 0x00000018232e7231 */ /* 0x002fe4000000002e */
[----:B------:R-:W-:Y:S02]  /*2f70*/  HADD2 R42, R42, -1056, -1056 ;  /* 0xe420e4202a2a7430 */ /* 0x000fe40000000000 */
[----:B------:R-:W-:-:S04]  /*2f80*/  HFMA2 R39, R43, R22, R39 ;  /* 0x000000162b277231 */ /* 0x000fc80000000027 */
[----:B------:R-:W-:Y:S02]  /*2f90*/  HFMA2 R8, R42, R23, R39 ;  /* 0x000000172a087231 */ /* 0x000fe40000000027 */
[----:B------:R-:W-:Y:S02]  /*2fa0*/  HFMA2 R46, R36, R25, R46 ;  /* 0x00000019242e7231 */ /* 0x000fe4000000002e */
[----:B------:R-:W-:Y:S02]  /*2fb0*/  HADD2 R39, R40, -1056, -1056 ;  /* 0xe420e42028277430 */ /* 0x000fe40000000000 */
[----:B------:R-:W-:Y:S02]  /*2fc0*/  HADD2 R17, R17, -1056, -1056 ;  /* 0xe420e42011117430 */ /* 0x000fe40000000000 */
[----:B------:R-:W-:Y:S02]  /*2fd0*/  HADD2 R44, R44, -1056, -1056 ;  /* 0xe420e4202c2c7430 */ /* 0x000fe40000000000 */
[----:B------:R-:W-:-:S02]  /*2fe0*/  HFMA2 R46, R39, R26, R46 ;  /* 0x0000001a272e7231 */ /* 0x000fc4000000002e */
[----:B------:R-:W-:Y:S02]  /*2ff0*/  HADD2 R38, R9, -1056, -1056 ;  /* 0xe420e42009267430 */ /* 0x000fe40000000000 */
[----:B------:R-:W-:Y:S02]  /*3000*/  HFMA2 R8, R17, R24, R8 ;  /* 0x0000001811087231 */ /* 0x000fe40000000008 */
[----:B------:R-:W-:Y:S02]  /*3010*/  HADD2 R41, R41, -1056, -1056 ;  /* 0xe420e42029297430 */ /* 0x000fe40000000000 */
[----:B------:R-:W-:Y:S02]  /*3020*/  HFMA2 R8, R38, R25, R8 ;  /* 0x0000001926087231 */ /* 0x000fe40000000008 */
[----:B------:R-:W-:Y:S02]  /*3030*/  HFMA2 R46, R44, R27, R46 ;  /* 0x0000001b2c2e7231 */ /* 0x000fe4000000002e */
[----:B------:R-:W-:Y:S01]  /*3040*/  HADD2 R40, R45, -1056, -1056 ;  /* 0xe420e4202d287430 */ /* 0x000fe20000000000 */
[----:B------:R-:W-:Y:S01]  /*3050*/  LOP3.LUT R48, R10, 0x3f003f, RZ, 0xc0, !PT ;  /* 0x003f003f0a307812 */ /* 0x000fe200078ec0ff */
[----:B------:R-:W-:Y:S01]  /*3060*/  HFMA2 R8, R41, R26, R8 ;  /* 0x0000001a29087231 */ /* 0x000fe20000000008 */
[----:B------:R-:W-:-:S02]  /*3070*/  SHF.R.U32.HI R45, RZ, 0x6, R10 ;  /* 0x00000006ff2d7819 */ /* 0x000fc4000001160a */
[----:B------:R-:W-:Y:S01]  /*3080*/  LOP3.LUT R48, R48, 0x64006400, RZ, 0xfc, !PT ;  /* 0x6400640030307812 */ /* 0x000fe200078efcff */
[----:B------:R-:W-:Y:S01]  /*3090*/  HFMA2 R9, R40, R27, R8 ;  /* 0x0000001b28097231 */ /* 0x000fe20000000008 */
[----:B------:R-:W-:Y:S01]  /*30a0*/  SHF.R.U32.HI R47, RZ, 0x6, R11 ;  /* 0x00000006ff2f7819 */ /* 0x000fe2000001160b */
[----:B------:R-:W-:Y:S01]  /*30b0*/  HADD2 R8, R46.H0_H0, R46.H1_H1 ;  /* 0x3000002e2e087230 */ /* 0x000fe20000000800 */
[----:B------:R-:W-:Y:S01]  /*30c0*/  LOP3.LUT R46, R11, 0x3f003f, RZ, 0xc0, !PT ;  /* 0x003f003f0b2e7812 */ /* 0x000fe200078ec0ff */
[----:B------:R-:W-:Y:S01]  /*30d0*/  HADD2 R9, R9.H0_H0, R9.H1_H1 ;  /* 0x3000000909097230 */ /* 0x000fe20000000800 */
[----:B------:R-:W-:Y:S01]  /*30e0*/  LOP3.LUT R45, R45, 0x3f003f, RZ, 0xc0, !PT ;  /* 0x003f003f2d2d7812 */ /* 0x000fe200078ec0ff */
[----:B------:R-:W-:Y:S01]  /*30f0*/  HADD2 R48, R48, -1056, -1056 ;  /* 0xe420e42030307430 */ /* 0x000fe20000000000 */
[----:B------:R-:W-:Y:S02]  /*3100*/  LOP3.LUT R47, R47, 0x3f003f, RZ, 0xc0, !PT ;  /* 0x003f003f2f2f7812 */ /* 0x000fe400078ec0ff */
[----:B------:R-:W-:-:S02]  /*3110*/  LOP3.LUT R46, R46, 0x64006400, RZ, 0xfc, !PT ;  /* 0x640064002e2e7812 */ /* 0x000fc400078efcff */
[----:B------:R-:W-:Y:S02]  /*3120*/  LOP3.LUT R45, R45, 0x64006400, RZ, 0xfc, !PT ;  /* 0x640064002d2d7812 */ /* 0x000fe400078efcff */
[----:B------:R-:W-:Y:S01]  /*3130*/  PRMT R9, R9, 0x5410, R8 ;  /* 0x0000541009097816 */ /* 0x000fe20000000008 */
[----:B------:R-:W-:Y:S01]  /*3140*/  HFMA2 R52, R48, R20, RZ ;  /* 0x0000001430347231 */ /* 0x000fe200000000ff */
[----:B------:R-:W-:Y:S01]  /*3150*/  LOP3.LUT R49, R47, 0x64006400, RZ, 0xfc, !PT ;  /* 0x640064002f317812 */ /* 0x000fe200078efcff */
[----:B------:R-:W-:Y:S01]  /*3160*/  HADD2 R47, R46, -1056, -1056 ;  /* 0xe420e4202e2f7430 */ /* 0x000fe20000000000 */
[----:B------:R-:W-:Y:S01]  /*3170*/  LOP3.LUT R8, R14, 0x3f003f, RZ, 0xc0, !PT ;  /* 0x003f003f0e087812 */ /* 0x000fe200078ec0ff */
[----:B------:R-:W-:Y:S02]  /*3180*/  HADD2 R46, R45, -1056, -1056 ;  /* 0xe420e4202d2e7430 */ /* 0x000fe40000000000 */
[----:B------:R-:W-:Y:S02]  /*3190*/  HFMA2 R5, R9, R6, R5 ;  /* 0x0000000609057231 */ /* 0x000fe40000000005 */
[----:B------:R-:W-:Y:S01]  /*31a0*/  HADD2 R45, R49, -1056, -1056 ;  /* 0xe420e420312d7430 */ /* 0x000fe20000000000 */
[----:B------:R-:W-:Y:S01]  /*31b0*/  LOP3.LUT R9, R15, 0x3f003f, RZ, 0xc0, !PT ;  /* 0x003f003f0f097812 */ /* 0x000fe200078ec0ff */
[----:B------:R-:W-:Y:S01]  /*31c0*/  HFMA2 R53, R47, R20, RZ.H0_H0 ;  /* 0x000000142f357231 */ /* 0x000fe200000400ff */
[----:B------:R-:W-:Y:S01]  /*31d0*/  LOP3.LUT R8, R8, 0x64006400, RZ, 0xfc, !PT ;  /* 0x6400640008087812 */ /* 0x000fe200078efcff */
[-C--:B------:R-:W-:Y:S01]  /*31e0*/  HFMA2 R52, R46, R21.reuse, R52 ;  /* 0x000000152e347231 */ /* 0x080fe20000000034 */
[----:B------:R-:W-:Y:S01]  /*31f0*/  LOP3.LUT R9, R9, 0x64006400, RZ, 0xfc, !PT ;  /* 0x6400640009097812 */ /* 0x000fe200078efcff */
[----:B------:R-:W-:-:S02]  /*3200*/  HFMA2 R53, R45, R21, R53 ;  /* 0x000000152d357231 */ /* 0x000fc40000000035 */
[----:B------:R-:W-:Y:S01]  /*3210*/  HADD2 R21, R8, -1056, -1056 ;  /* 0xe420e42008157430 */ /* 0x000fe20000000000 */
[----:B------:R-:W-:Y:S01]  /*3220*/  SHF.R.U32.HI R8, RZ, 0xc, R11 ;  /* 0x0000000cff087819 */ /* 0x000fe2000001160b */
[----:B------:R-:W-:Y:S01]  /*3230*/  HADD2 R20, R9, -1056, -1056 ;  /* 0xe420e42009147430 */ /* 0x000fe20000000000 */
[----:B------:R-:W-:Y:S02]  /*3240*/  SHF.R.U32.HI R10, RZ, 0xc, R10 ;  /* 0x0000000cff0a7819 */ /* 0x000fe4000001160a */
[----:B------:R-:W-:Y:S02]  /*3250*/  LOP3.LUT R9, R8, 0xf000f, RZ, 0xc0, !PT ;  /* 0x000f000f08097812 */ /* 0x000fe400078ec0ff */
[----:B------:R-:W-:Y:S02]  /*3260*/  SHF.R.U32.HI R8, RZ, 0x8, R19 ;  /* 0x00000008ff087819 */ /* 0x000fe40000011613 */
[----:B------:R-:W-:Y:S02]  /*3270*/  LOP3.LUT R10, R10, 0xf000f, RZ, 0xc0, !PT ;  /* 0x000f000f0a0a7812 */ /* 0x000fe400078ec0ff */
[----:B------:R-:W-:-:S02]  /*3280*/  SHF.R.U32.HI R11, RZ, 0x8, R18 ;  /* 0x00000008ff0b7819 */ /* 0x000fc40000011612 */
[----:B------:R-:W-:Y:S02]  /*3290*/  LOP3.LUT R8, R9, 0x300030, R8, 0xf8, !PT ;  /* 0x0030003009087812 */ /* 0x000fe400078ef808 */
[----:B------:R-:W-:Y:S02]  /*32a0*/  LOP3.LUT R11, R10, 0x300030, R11, 0xf8, !PT ;  /* 0x003000300a0b7812 */ /* 0x000fe400078ef80b */
[----:B------:R-:W-:Y:S02]  /*32b0*/  SHF.R.U32.HI R9, RZ, 0x6, R15 ;  /* 0x00000006ff097819 */ /* 0x000fe4000001160f */
[----:B------:R-:W-:Y:S01]  /*32c0*/  SHF.R.U32.HI R10, RZ, 0xc, R14 ;  /* 0x0000000cff0a7819 */ /* 0x000fe2000001160e */
[-C--:B------:R-:W-:Y:S02]  /*32d0*/  HFMA2 R52, R21, R22.reuse, R52 ;  /* 0x0000001615347231 */ /* 0x080fe40000000034 */
[----:B------:R-:W-:Y:S01]  /*32e0*/  HFMA2 R53, R20, R22, R53 ;  /* 0x0000001614357231 */ /* 0x000fe20000000035 */
[----:B------:R-:W-:-:S02]  /*32f0*/  LOP3.LUT R22, R9, 0x3f003f, RZ, 0xc0, !PT ;  /* 0x003f003f09167812 */ /* 0x000fc400078ec0ff */
[----:B------:R-:W-:Y:S02]  /*3300*/  LOP3.LUT R10, R10, 0xf000f, RZ, 0xc0, !PT ;  /* 0x000f000f0a0a7812 */ /* 0x000fe400078ec0ff */
[----:B------:R-:W-:Y:S02]  /*3310*/  SHF.R.U32.HI R9, RZ, 0xa, R18 ;  /* 0x0000000aff097819 */ /* 0x000fe40000011612 */
[----:B------:R-:W-:Y:S02]  /*3320*/  SHF.R.U32.HI R15, RZ, 0xc, R15 ;  /* 0x0000000cff0f7819 */ /* 0x000fe4000001160f */
[----:B------:R-:W-:Y:S02]  /*3330*/  SHF.R.U32.HI R49, RZ, 0x6, R14 ;  /* 0x00000006ff317819 */ /* 0x000fe4000001160e */
[----:B------:R-:W-:Y:S02]  /*3340*/  LOP3.LUT R10, R10, 0x300030, R9, 0xf8, !PT ;  /* 0x003000300a0a7812 */ /* 0x000fe400078ef809 */
[----:B------:R-:W-:-:S02]  /*3350*/  LOP3.LUT R9, R15, 0xf000f, RZ, 0xc0, !PT ;  /* 0x000f000f0f097812 */ /* 0x000fc400078ec0ff */
[----:B------:R-:W-:Y:S02]  /*3360*/  SHF.R.U32.HI R14, RZ, 0xa, R19 ;  /* 0x0000000aff0e7819 */ /* 0x000fe40000011613 */
[----:B------:R-:W-:Y:S02]  /*3370*/  LOP3.LUT R49, R49, 0x3f003f, RZ, 0xc0, !PT ;  /* 0x003f003f31317812 */ /* 0x000fe400078ec0ff */
[----:B------:R-:W-:Y:S02]  /*3380*/  LOP3.LUT R22, R22, 0x64006400, RZ, 0xfc, !PT ;  /* 0x6400640016167812 */ /* 0x000fe400078efcff */
[----:B------:R-:W-:Y:S02]  /*3390*/  LOP3.LUT R9, R9, 0x300030, R14, 0xf8, !PT ;  /* 0x0030003009097812 */ /* 0x000fe400078ef80e */
[----:B------:R-:W-:Y:S02]  /*33a0*/  LOP3.LUT R49, R49, 0x64006400, RZ, 0xfc, !PT ;  /* 0x6400640031317812 */ /* 0x000fe400078efcff */
[----:B------:R-:W-:Y:S01]  /*33b0*/  LOP3.LUT R14, R18, 0x3f003f, RZ, 0xc0, !PT ;  /* 0x003f003f120e7812 */ /* 0x000fe200078ec0ff */
[----:B------:R-:W-:Y:S01]  /*33c0*/  HADD2 R22, R22, -1056, -1056 ;  /* 0xe420e42016167430 */ /* 0x000fe20000000000 */
[----:B------:R-:W-:Y:S01]  /*33d0*/  LOP3.LUT R15, R19, 0x3f003f, RZ, 0xc0, !PT ;  /* 0x003f003f130f7812 */ /* 0x000fe200078ec0ff */
[----:B------:R-:W-:Y:S01]  /*33e0*/  HADD2 R49, R49, -1056, -1056 ;  /* 0xe420e42031317430 */ /* 0x000fe20000000000 */
[----:B------:R-:W-:-:S02]  /*33f0*/  LOP3.LUT R14, R14, 0x64006400, RZ, 0xfc, !PT ;  /* 0x640064000e0e7812 */ /* 0x000fc400078efcff */
[----:B------:R-:W-:Y:S02]  /*3400*/  SHF.R.U32.HI R18, RZ, 0x6, R18 ;  /* 0x00000006ff127819 */ /* 0x000fe40000011612 */
[----:B------:R-:W-:Y:S02]  /*3410*/  LOP3.LUT R15, R15, 0x64006400, RZ, 0xfc, !PT ;  /* 0x640064000f0f7812 */ /* 0x000fe400078efcff */
[----:B------:R-:W-:Y:S01]  /*3420*/  SHF.R.U32.HI R19, RZ, 0x6, R19 ;  /* 0x00000006ff137819 */ /* 0x000fe20000011613 */
[-C--:B------:R-:W-:Y:S02]  /*3430*/  HFMA2 R52, R49, R23.reuse, R52 ;  /* 0x0000001731347231 */ /* 0x080fe40000000034 */
[----:B------:R-:W-:Y:S02]  /*3440*/  HFMA2 R53, R22, R23, R53 ;  /* 0x0000001716357231 */ /* 0x000fe40000000035 */
[----:B------:R-:W-:Y:S01]  /*3450*/  HADD2 R14, R14, -1056, -1056 ;  /* 0xe420e4200e0e7430 */ /* 0x000fe20000000000 */
[----:B------:R-:W-:Y:S01]  /*3460*/  LOP3.LUT R18, R18, 0x3f003f, RZ, 0xc0, !PT ;  /* 0x003f003f12127812 */ /* 0x000fe200078ec0ff */
[----:B------:R-:W-:Y:S01]  /*3470*/  HADD2 R15, R15, -1056, -1056 ;  /* 0xe420e4200f0f7430 */ /* 0x000fe20000000000 */
[----:B------:R-:W-:Y:S01]  /*3480*/  LOP3.LUT R19, R19, 0x3f003f, RZ, 0xc0, !PT ;  /* 0x003f003f13137812 */ /* 0x000fe200078ec0ff */
[----:B------:R-:W-:Y:S01]  /*3490*/  HFMA2 R23, R14, R24, R52 ;  /* 0x000000180e177231 */ /* 0x000fe20000000034 */
[----:B------:R-:W-:-:S02]  /*34a0*/  LOP3.LUT R18, R18, 0x64006400, RZ, 0xfc, !PT ;  /* 0x6400640012127812 */ /* 0x000fc400078efcff */
[----:B------:R-:W-:Y:S01]  /*34b0*/  LOP3.LUT R52, R19, 0x64006400, RZ, 0xfc, !PT ;  /* 0x6400640013347812 */ /* 0x000fe200078efcff */
[----:B------:R-:W-:Y:S02]  /*34c0*/  HFMA2 R24, R15, R24, R53 ;  /* 0x000000180f187231 */ /* 0x000fe40000000035 */
[----:B------:R-:W-:Y:S02]  /*34d0*/  HADD2 R19, R18, -1056, -1056 ;  /* 0xe420e42012137430 */ /* 0x000fe40000000000 */
[----:B------:R-:W-:Y:S01]  /*34e0*/  HADD2 R18, R52, -1056, -1056 ;  /* 0xe420e42034127430 */ /* 0x000fe20000000000 */
[----:B------:R-:W-:Y:S01]  /*34f0*/  LOP3.LUT R8, R8, 0x64006400, RZ, 0xfc, !PT ;  /* 0x6400640008087812 */ /* 0x000fe200078efcff */
[-C--:B------:R-:W-:Y:S01]  /*3500*/  HFMA2 R52, R19, R25.reuse, R23 ;  /* 0x0000001913347231 */ /* 0x080fe20000000017 */
[----:B------:R-:W-:Y:S01]  /*3510*/  LOP3.LUT R11, R11, 0x64006400, RZ, 0xfc, !PT ;  /* 0x640064000b0b7812 */ /* 0x000fe200078efcff */
[----:B------:R-:W-:Y:S02]  /*3520*/  HFMA2 R25, R18, R25, R24 ;  /* 0x0000001912197231 */ /* 0x000fe40000000018 */
[----:B------:R-:W-:Y:S01]  /*3530*/  HADD2 R23, R8, -1056, -1056 ;  /* 0xe420e42008177430 */ /* 0x000fe20000000000 */
[----:B------:R-:W-:Y:S01]  /*3540*/  LOP3.LUT R9, R9, 0x64006400, RZ, 0xfc, !PT ;  /* 0x6400640009097812 */ /* 0x000fe200078efcff */
[----:B------:R-:W-:-:S04]  /*3550*/  HADD2 R24, R11, -1056, -1056 ;  /* 0xe420e4200b187430 */ /* 0x000fc80000000000 */
[-C--:B------:R-:W-:Y:S02]  /*3560*/  HFMA2 R52, R24, R26.reuse, R52 ;  /* 0x0000001a18347231 */ /* 0x080fe40000000034 */
[----:B------:R-:W-:Y:S02]  /*3570*/  HFMA2 R8, R23, R26, R25 ;  /* 0x0000001a17087231 */ /* 0x000fe40000000019 */
[----:B------:R-:W-:Y:S01]  /*3580*/  HADD2 R26, R9, -1056, -1056 ;  /* 0xe420e420091a7430 */ /* 0x000fe20000000000 */
[----:B------:R-:W-:-:S03]  /*3590*/  LOP3.LUT R10, R10, 0x64006400, RZ, 0xfc, !PT ;  /* 0x640064000a0a7812 */ /* 0x000fc600078efcff */
[----:B------:R-:W-:Y:S02]  /*35a0*/  HFMA2 R8, R26, R27, R8 ;  /* 0x0000001b1a087231 */ /* 0x000fe40000000008 */
[----:B------:R-:W-:-:S04]  /*35b0*/  HADD2 R25, R10, -1056, -1056 ;  /* 0xe420e4200a197430 */ /* 0x000fc80000000000 */
[----:B------:R-:W-:-:S04]  /*35c0*/  HFMA2 R52, R25, R27, R52 ;  /* 0x0000001b19347231 */ /* 0x000fc80000000034 */
[----:B------:R-:W-:Y:S02]  /*35d0*/  HADD2 R52, R52.H0_H0, R52.H1_H1 ;  /* 0x3000003434347230 */ /* 0x000fe40000000800 */
[----:B------:R-:W-:-:S05]  /*35e0*/  HADD2 R8, R8.H0_H0, R8.H1_H1 ;  /* 0x3000000808087230 */ /* 0x000fca0000000800 */
[----:B------:R-:W-:-:S05]  /*35f0*/  PRMT R52, R52, 0x5410, R8 ;  /* 0x0000541034347816 */ /* 0x000fca0000000008 */
[----:B------:R-:W-:Y:S01]  /*3600*/  HFMA2 R4, R52, R29, R4 ;  /* 0x0000001d34047231 */ /* 0x000fe20000000004 */
[----:B------:R-:W-:Y:S06]  /*3610*/  @!P0 BRA `(.L_x_1762) ;  /* 0x00000004006c8947 */ /* 0x000fec0003800000 */
[----:B------:R-:W0:Y:S01]  /*3620*/  LDS.128 R8, [UR4+0x60] ;  /* 0x00006004ff087984 */ /* 0x000e220008000c00 */
[----:B------:R-:W-:Y:S01]  /*3630*/  IMAD.MOV.U32 R54, RZ, RZ, R22 ;  /* 0x000000ffff367224 */ /* 0x000fe200078e0016 */
[----:B------:R-:W-:Y:S01]  /*3640*/  PRMT R6, R6, 0x5410, R31 ;  /* 0x0000541006067816 */ /* 0x000fe2000000001f */
[----:B------:R-:W-:Y:S01]  /*3650*/  IMAD.MOV.U32 R31, RZ, RZ, R15 ;  /* 0x000000ffff1f7224 */ /* 0x000fe200078e000f */
[----:B------:R-:W-:Y:S02]  /*3660*/  ISETP.NE.AND P0, PT, R34, 0x2, PT ;  /* 0x000000022200780c */ /* 0x000fe40003f05270 */
        /* <DEDUP_REMOVED lines=13> */
[-C--:B------:R-:W-:Y:S02]  /*3740*/  HFMA2 R53, R43, R10.reuse, R53 ;  /* 0x0000000a2b357231 */ /* 0x080fe40000000035 */
[----:B------:R-:W-:Y:S02]  /*3750*/  HFMA2 R52, R21, R10, R52 ;  /* 0x0000000a15347231 */ /* 0x000fe40000000034 */
[----:B------:R-:W-:-:S02]  /*3760*/  HFMA2 R53, R42, R11, R53 ;  /* 0x0000000b2a357231 */ /* 0x000fc40000000035 */
[----:B------:R-:W-:Y:S02]  /*3770*/  HFMA2 R52, R49, R11, R52 ;  /* 0x0000000b31347231 */ /* 0x000fe40000000034 */
[----:B------:R-:W0:Y:S02]  /*3780*/  LDS.128 R8, [UR4+0x70] ;  /* 0x00007004ff087984 */ /* 0x000e240008000c00 */
[-C--:B0-----:R-:W-:Y:S02]  /*3790*/  HFMA2 R53, R17, R8.reuse, R53 ;  /* 0x0000000811357231 */ /* 0x081fe40000000035 */
[-C--:B------:R-:W-:Y:S02]  /*37a0*/  HFMA2 R27, R35, R8.reuse, R27 ;  /* 0x00000008231b7231 */ /* 0x080fe4000000001b */
        /* <DEDUP_REMOVED lines=10> */
[----:B------:R-:W-:Y:S02]  /*3850*/  HADD2 R53, R53.H0_H0, R53.H1_H1 ;  /* 0x3000003535357230 */ /* 0x000fe40000000800 */
[----:B------:R-:W-:-:S05]  /*3860*/  HADD2 R27, R27.H0_H0, R27.H1_H1 ;  /* 0x3000001b1b1b7230 */ /* 0x000fca0000000800 */
[----:B------:R-:W-:Y:S01]  /*3870*/  PRMT R53, R53, 0x5410, R27 ;  /* 0x0000541035357816 */ /* 0x000fe2000000001b */
[----:B------:R-:W-:Y:S02]  /*3880*/  IMAD.MOV.U32 R27, RZ, RZ, R14 ;  /* 0x000000ffff1b7224 */ /* 0x000fe400078e000e */
[----:B------:R-:W-:-:S03]  /*3890*/  HADD2 R22, R22.H0_H0, R22.H1_H1 ;  /* 0x3000001616167230 */ /* 0x000fc60000000800 */
[----:B------:R-:W-:Y:S02]  /*38a0*/  HFMA2 R52, R27, R8, R52 ;  /* 0x000000081b347231 */ /* 0x000fe40000000034 */
[----:B------:R-:W-:Y:S02]  /*38b0*/  HFMA2 R30, R53, R6, R30 ;  /* 0x00000006351e7231 */ /* 0x000fe4000000001e */
[----:B------:R-:W-:-:S04]  /*38c0*/  HFMA2 R52, R19, R9, R52 ;  /* 0x0000000913347231 */ /* 0x000fc80000000034 */
[----:B------:R-:W-:-:S04]  /*38d0*/  HFMA2 R52, R24, R10, R52 ;  /* 0x0000000a18347231 */ /* 0x000fc80000000034 */
[----:B------:R-:W-:-:S04]  /*38e0*/  HFMA2 R52, R25, R11, R52 ;  /* 0x0000000b19347231 */ /* 0x000fc80000000034 */
[----:B------:R-:W-:-:S05]  /*38f0*/  HADD2 R52, R52.H0_H0, R52.H1_H1 ;  /* 0x3000003434347230 */ /* 0x000fca0000000800 */
[----:B------:R-:W-:-:S05]  /*3900*/  PRMT R52, R52, 0x5410, R22 ;  /* 0x0000541034347816 */ /* 0x000fca0000000016 */
[----:B------:R-:W-:Y:S01]  /*3910*/  HFMA2 R28, R52, R29, R28 ;  /* 0x0000001d341c7231 */ /* 0x000fe2000000001c */
[----:B------:R-:W-:Y:S06]  /*3920*/  @!P0 BRA `(.L_x_1762) ;  /* 0x0000000000a88947 */ /* 0x000fec0003800000 */
[----:B------:R-:W0:Y:S02]  /*3930*/  LDS.128 R8, [UR4+0xa0] ;  /* 0x0000a004ff087984 */ /* 0x000e240008000c00 */
[-C--:B0-----:R-:W-:Y:S02]  /*3940*/  HFMA2 R7, R13, R8.reuse, RZ.H0_H0 ;  /* 0x000000080d077231 */ /* 0x081fe400000400ff */
[-C--:B------:R-:W-:Y:S02]  /*3950*/  HFMA2 R51, R51, R8.reuse, RZ ;  /* 0x0000000833337231 */ /* 0x080fe400000000ff */
[-C--:B------:R-:W-:Y:S02]  /*3960*/  HFMA2 R48, R48, R8.reuse, RZ ;  /* 0x0000000830307231 */ /* 0x080fe400000000ff */
[----:B------:R-:W-:Y:S02]  /*3970*/  HFMA2 R7, R12, R9, R7 ;  /* 0x000000090c077231 */ /* 0x000fe40000000007 */
[----:B------:R-:W0:Y:S01]  /*3980*/  LDS.128 R12, [UR4+0xb0] ;  /* 0x0000b004ff0c7984 */ /* 0x000e220008000c00 */
[----:B------:R-:W-:-:S02]  /*3990*/  HFMA2 R8, R47, R8, RZ.H0_H0 ;  /* 0x000000082f087231 */ /* 0x000fc400000400ff */
        /* <DEDUP_REMOVED lines=35> */
.L_x_1762:
[----:B------:R-:W-:-:S13]  /*3bd0*/  ISETP.GT.AND P0, PT, R34, RZ, PT ;  /* 0x000000ff2200720c */ /* 0x000fda0003f04270 */
[----:B------:R-:W-:Y:S05]  /*3be0*/  @!P0 EXIT ;  /* 0x000000000000894d */ /* 0x000fea0003800000 */
[----:B------:R-:W0:Y:S01]  /*3bf0*/  S2R R9, SR_TID.X ;  /* 0x0000000000097919 */ /* 0x000e220000002100 */
[----:B------:R-:W1:Y:S01]  /*3c00*/  LDC.64 R6, c[0x0][0x3a0] ;  /* 0x0000e800ff067b82 */ /* 0x000e620000000a00 */
[----:B0-----:R-:W-:Y:S02]  /*3c10*/  IMAD R2, R2, 0x20, R9 ;  /* 0x0000002002027824 */ /* 0x001fe400078e0209 */
[----:B------:R-:W-:-:S03]  /*3c20*/  IMAD R9, R0, R3, RZ ;  /* 0x0000000300097224 */ /* 0x000fc600078e02ff */
        /* <DEDUP_REMOVED lines=10> */
.L_x_1767:
[----:B------:R-:W0:Y:S02]  /*3cd0*/  LDS R10, [R8] ;  /* 0x00000000080a7984 */ /* 0x000e240000000800 */
[----:B0-----:R-:W-:-:S05]  /*3ce0*/  HADD2 R11, R10, R5 ;  /* 0x000000050a0b7230 */ /* 0x001fca0000000000 */
[----:B------:R-:W0:Y:S02]  /*3cf0*/  ATOMS.CAST.SPIN P0, [R8], R10, R11 ;  /* 0x0000000a0800758d */ /* 0x000e24000180000b */
[----:B0-----:R-:W-:Y:S05]  /*3d00*/  @!P0 BRA `(.L_x_1767) ;  /* 0xfffffffc00f08947 */ /* 0x001fea000383ffff */
[----:B------:R-:W-:Y:S05]  /*3d10*/  BRA `(.L_x_1765) ;  /* 0x00000000000c7947 */ /* 0x000fea0003800000 */
.L_x_1766:
[----:B------:R-:W2:Y:S02]  /*3d20*/  LD.E R0, desc[UR6][R6.64] ;  /* 0x0000000606007980 */ /* 0x000ea4000c101900 */
[----:B--2---:R-:W-:-:S05]  /*3d30*/  IMAD.IADD R5, R5, 0x1, R0 ;  /* 0x0000000105057824 */ /* 0x004fca00078e0200 */
[----:B------:R0:W-:Y:S02]  /*3d40*/  ST.E desc[UR6][R6.64], R5 ;  /* 0x0000000506007985 */ /* 0x0001e4000c101906 */
.L_x_1765:
[----:B------:R-:W-:Y:S05]  /*3d50*/  BSYNC.RECONVERGENT B0 ;  /* 0x0000000000007941 */ /* 0x000fea0003800200 */
.L_x_1764:
        /* <DEDUP_REMOVED lines=8> */
.L_x_1771:
[----:B------:R-:W0:Y:S02]  /*3de0*/  LDS R4, [R8+0x4] ;  /* 0x0000040008047984 */ /* 0x000e240000000800 */
[----:B0-----:R-:W-:-:S05]  /*3df0*/  HFMA2 R5, R4, 1, 1, R9 ;  /* 0x3c003c0004057831 */ /* 0x001fca0000000009 */
[----:B------:R-:W0:Y:S02]  /*3e00*/  ATOMS.CAST.SPIN P0, [R8+0x4], R4, R5 ;  /* 0x000004040800758d */ /* 0x000e240001800005 */
[----:B0-----:R-:W-:Y:S05]  /*3e10*/  @!P0 BRA `(.L_x_1771) ;  /* 0xfffffffc00f08947 */ /* 0x001fea000383ffff */
[----:B------:R-:W-:Y:S05]  /*3e20*/  BRA `(.L_x_1769) ;  /* 0x00000000000c7947 */ /* 0x000fea0003800000 */
.L_x_1770:
[----:B------:R-:W0:Y:S02]  /*3e30*/  LD.E R0, desc[UR6][R6.64+0x4] ;  /* 0x0000040606007980 */ /* 0x000e24000c101900 */
[----:B0-----:R-:W-:-:S05]  /*3e40*/  IMAD.IADD R5, R4, 0x1, R0 ;  /* 0x0000000104057824 */ /* 0x001fca00078e0200 */
[----:B------:R1:W-:Y:S02]  /*3e50*/  ST.E desc[UR6][R6.64+0x4], R5 ;  /* 0x0000040506007985 */ /* 0x0003e4000c101906 */
.L_x_1769:
[----:B------:R-:W-:Y:S05]  /*3e60*/  BSYNC.RECONVERGENT B0 ;  /* 0x0000000000007941 */ /* 0x000fea0003800200 */
.L_x_1768:
        /* <DEDUP_REMOVED lines=10> */
.L_x_1775:
[----:B------:R-:W0:Y:S02]  /*3f10*/  LDS R8, [R4] ;  /* 0x0000000004087984 */ /* 0x000e240000000800 */
[----:B0-----:R-:W-:-:S05]  /*3f20*/  HADD2 R9, R8, R30 ;  /* 0x0000001e08097230 */ /* 0x001fca0000000000 */
[----:B------:R-:W0:Y:S02]  /*3f30*/  ATOMS.CAST.SPIN P0, [R4], R8, R9 ;  /* 0x000000080400758d */ /* 0x000e240001800009 */
[----:B0-----:R-:W-:Y:S05]  /*3f40*/  @!P0 BRA `(.L_x_1775) ;  /* 0xfffffffc00f08947 */ /* 0x001fea000383ffff */
[----:B------:R-:W-:Y:S05]  /*3f50*/  BRA `(.L_x_1773) ;  /* 0x00000000000c7947 */ /* 0x000fea0003800000 */
.L_x_1774:
[----:B------:R-:W2:Y:S02]  /*3f60*/  LD.E R0, desc[UR6][R6.64] ;  /* 0x0000000606007980 */ /* 0x000ea4000c101900 */
[----:B--2---:R-:W-:-:S05]  /*3f70*/  IADD3 R5, PT, PT, R30, R0, RZ ;  /* 0x000000001e057210 */ /* 0x004fca0007ffe0ff */
[----:B------:R0:W-:Y:S02]  /*3f80*/  ST.E desc[UR6][R6.64], R5 ;  /* 0x0000000506007985 */ /* 0x0001e4000c101906 */
.L_x_1773:
[----:B------:R-:W-:Y:S05]  /*3f90*/  BSYNC.RECONVERGENT B0 ;  /* 0x0000000000007941 */ /* 0x000fea0003800200 */
.L_x_1772:
[----:B------:R1:W-:Y:S01]  /*3fa0*/  ATOM.E.ADD.F16x2.RN.STRONG.GPU P0, RZ, desc[UR6][R6.64+0x4], R28 ;  /* 0x8000041c06ff79a2 */ /* 0x0003e2000c10e106 */
[----:B------:R-:W-:Y:S04]  /*3fb0*/  BSSY.RECONVERGENT B0, `(.L_x_1776) ;  /* 0x000000e000007945 */ /* 0x000fe80003800200 */
[----:B-1----:R-:W-:Y:S05]  /*3fc0*/  @P0 BRA `(.L_x_1777) ;  /* 0x0000000000300947 */ /* 0x002fea0003800000 */
[----:B------:R-:W1:Y:S02]  /*3fd0*/  QSPC.E.S P0, RZ, [R6+0x4] ;  /* 0x0000040006ff73aa */ /* 0x000e640000000500 */
[----:B-1----:R-:W-:Y:S05]  /*3fe0*/  @!P0 BRA `(.L_x_1778) ;  /* 0x00000000001c8947 */ /* 0x002fea0003800000 */
[----:B------:R-:W-:-:S05]  /*3ff0*/  IMAD.MOV.U32 R4, RZ, RZ, R6 ;  /* 0x000000ffff047224 */ /* 0x000fca00078e0006 */
[----:B------:R-:W-:-:S07]  /*4000*/  MOV R4, R4 ;  /* 0x0000000400047202 */ /* 0x000fce0000000f00 */
.L_x_1779:
[----:B------:R-:W1:Y:S02]  /*4010*/  LDS R8, [R4+0x4] ;  /* 0x0000040004087984 */ /* 0x000e640000000800 */
[----:B-1----:R-:W-:-:S05]  /*4020*/  HFMA2 R9, R8, 1, 1, R28 ;  /* 0x3c003c0008097831 */ /* 0x002fca000000001c */
[----:B------:R-:W1:Y:S02]  /*4030*/  ATOMS.CAST.SPIN P0, [R4+0x4], R8, R9 ;  /* 0x000004080400758d */ /* 0x000e640001800009 */
[----:B-1----:R-:W-:Y:S05]  /*4040*/  @!P0 BRA `(.L_x_1779) ;  /* 0xfffffffc00f08947 */ /* 0x002fea000383ffff */
[----:B------:R-:W-:Y:S05]  /*4050*/  BRA `(.L_x_1777) ;  /* 0x00000000000c7947 */ /* 0x000fea0003800000 */
.L_x_1778:
[----:B------:R-:W0:Y:S02]  /*4060*/  LD.E R0, desc[UR6][R6.64+0x4] ;  /* 0x0000040606007980 */ /* 0x000e24000c101900 */
[----:B0-----:R-:W-:-:S05]  /*4070*/  IMAD.IADD R5, R28, 0x1, R0 ;  /* 0x000000011c057824 */ /* 0x001fca00078e0200 */
[----:B------:R1:W-:Y:S02]  /*4080*/  ST.E desc[UR6][R6.64+0x4], R5 ;  /* 0x0000040506007985 */ /* 0x0003e4000c101906 */
.L_x_1777:
[----:B------:R-:W-:Y:S05]  /*4090*/  BSYNC.RECONVERGENT B0 ;  /* 0x0000000000007941 */ /* 0x000fea0003800200 */
.L_x_1776:
        /* <DEDUP_REMOVED lines=10> */
.L_x_1783:
[----:B------:R-:W0:Y:S02]  /*4140*/  LDS R4, [R2] ;  /* 0x0000000002047984 */ /* 0x000e240000000800 */
[----:B0-----:R-:W-:-:S05]  /*4150*/  HADD2 R5, R4, R33 ;  /* 0x0000002104057230 */ /* 0x001fca0000000000 */
[----:B------:R-:W0:Y:S02]  /*4160*/  ATOMS.CAST.SPIN P0, [R2], R4, R5 ;  /* 0x000000040200758d */ /* 0x000e240001800005 */
[----:B0-----:R-:W-:Y:S05]  /*4170*/  @!P0 BRA `(.L_x_1783) ;  /* 0xfffffffc00f08947 */ /* 0x001fea000383ffff */
[----:B------:R-:W-:Y:S05]  /*4180*/  BRA `(.L_x_1781) ;  /* 0x00000000000c7947 */ /* 0x000fea0003800000 */
.L_x_1782:
[----:B------:R-:W2:Y:S02]  /*4190*/  LD.E R0, desc[UR6][R6.64] ;  /* 0x0000000606007980 */ /* 0x000ea4000c101900 */
[----:B--2---:R-:W-:-:S05]  /*41a0*/  IMAD.IADD R3, R33, 0x1, R0 ;  /* 0x0000000121037824 */ /* 0x004fca00078e0200 */
[----:B------:R0:W-:Y:S02]  /*41b0*/  ST.E desc[UR6][R6.64], R3 ;  /* 0x0000000306007985 */ /* 0x0001e4000c101906 */
.L_x_1781:
[----:B------:R-:W-:Y:S05]  /*41c0*/  BSYNC.RECONVERGENT B0 ;  /* 0x0000000000007941 */ /* 0x000fea0003800200 */
.L_x_1780:
[----:B------:R1:W-:Y:S02]  /*41d0*/  ATOM.E.ADD.F16x2.RN.STRONG.GPU P0, RZ, desc[UR6][R6.64+0x4], R32 ;  /* 0x8000042006ff79a2 */ /* 0x0003e4000c10e106 */
[----:B-1----:R-:W-:Y:S05]  /*41e0*/  @P0 EXIT ;  /* 0x000000000000094d */ /* 0x002fea0003800000 */
[----:B------:R-:W1:Y:S02]  /*41f0*/  QSPC.E.S P0, RZ, [R6+0x4] ;  /* 0x0000040006ff73aa */ /* 0x000e640000000500 */
[----:B-1----:R-:W-:Y:S05]  /*4200*/  @!P0 BRA `(.L_x_1784) ;  /* 0x0000000000188947 */ /* 0x002fea0003800000 */
[----:B0-----:R-:W-:-:S07]  /*4210*/  MOV R6, R6 ;  /* 0x0000000600067202 */ /* 0x001fce0000000f00 */
.L_x_1785:
[----:B------:R-:W0:Y:S02]  /*4220*/  LDS R2, [R6+0x4] ;  /* 0x0000040006027984 */ /* 0x000e240000000800 */
[----:B0-----:R-:W-:-:S05]  /*4230*/  HFMA2 R3, R2, 1, 1, R32 ;  /* 0x3c003c0002037831 */ /* 0x001fca0000000020 */
[----:B------:R-:W0:Y:S02]  /*4240*/  ATOMS.CAST.SPIN P0, [R6+0x4], R2, R3 ;  /* 0x000004020600758d */ /* 0x000e240001800003 */
[----:B0-----:R-:W-:Y:S05]  /*4250*/  @!P0 BRA `(.L_x_1785) ;  /* 0xfffffffc00f08947 */ /* 0x001fea000383ffff */
[----:B------:R-:W-:Y:S05]  /*4260*/  EXIT ;  /* 0x000000000000794d */ /* 0x000fea0003800000 */
.L_x_1784:
[----:B------:R-:W0:Y:S02]  /*4270*/  LD.E R0, desc[UR6][R6.64+0x4] ;  /* 0x0000040606007980 */ /* 0x000e24000c101900 */
[----:B0-----:R-:W-:-:S05]  /*4280*/  IMAD.IADD R3, R32, 0x1, R0 ;  /* 0x0000000120037824 */ /* 0x001fca00078e0200 */
[----:B------:R-:W-:Y:S01]  /*4290*/  ST.E desc[UR6][R6.64+0x4], R3 ;  /* 0x0000040306007985 */ /* 0x000fe2000c101906 */
[----:B------:R-:W-:Y:S05]  /*42a0*/  EXIT ;  /* 0x000000000000794d */ /* 0x000fea0003800000 */
.L_x_1786:
        /* <DEDUP_REMOVED lines=13> */
.L_x_3594:


//--------------------- .text._Z23gemm_half_q_half_kernelILi3ELi48ELb0ELb0ELi32EEvPK6__halfPKjS4_S2_PS0_iiiiPKtS7_iiiiiibS2_i --------------------------
	.section	.text._Z23gemm_half_q_half_kernelILi3ELi48ELb0ELb0ELi32EEvPK6__halfPKjS4_S2_PS0_iiiiPKtS7_iiiiiibS2_i,"ax",@progbits
	.align	128
        .global         _Z23gemm_half_q_half_kernelILi3ELi48ELb0ELb0ELi32EEvPK6__halfPKjS4_S2_PS0_iiiiPKtS7_iiiiiibS2_i
        .type           _Z23gemm_half_q_half_kernelILi3ELi48ELb0ELb0ELi32EEvPK6__halfPKjS4_S2_PS0_iiiiPKtS7_iiiiiibS2_i,@function
        .size           _Z23gemm_half_q_half_kernelILi3ELi48ELb0ELb0ELi32EEvPK6__halfPKjS4_S2_PS0_iiiiPKtS7_iiiiiibS2_i,(.L_x_3595 - _Z23gemm_half_q_half_kernelILi3ELi48ELb0ELb0ELi32EEvPK6__halfPKjS4_S2_PS0_iiiiPKtS7_iiiiiibS2_i)
        .other          _Z23gemm_half_q_half_kernelILi3ELi48ELb0ELb0ELi32EEvPK6__halfPKjS4_S2_PS0_iiiiPKtS7_iiiiiibS2_i,@"STO_CUDA_ENTRY STV_DEFAULT"
_Z23gemm_half_q_half_kernelILi3ELi48ELb0ELb0ELi32EEvPK6__halfPKjS4_S2_PS0_iiiiPKtS7_iiiiiibS2_i:
.text._Z23gemm_half_q_half_kernelILi3ELi48ELb0ELb0ELi32EEvPK6__halfPKjS4_S2_PS0_iiiiPKtS7_iiiiiibS2_i:
[----:B------:R-:W-:Y:S01]  /*0000*/  LDC R1, c[0x0][0x37c] ;  /* 0x0000df00ff017b82 */ /* 0x000fe20000000800 */
[----:B------:R-:W0:Y:S07]  /*0010*/  S2R R3, SR_CTAID.Z ;  /* 0x0000000000037919 */ /* 0x000e2e0000002700 */
[----:B------:R-:W1:Y:S01]  /*0020*/  LDC R45, c[0x0][0x3a8] ;  /* 0x0000ea00ff2d7b82 */ /* 0x000e620000000800 */
[----:B------:R-:W2:Y:S01]  /*0030*/  LDCU UR6, c[0x0][0x3b0] ;  /* 0x00007600ff0677ac */ /* 0x000ea20008000800 */
[----:B------:R-:W-:Y:S01]  /*0040*/  BSSY.RECONVERGENT B0, `(.L_x_1787) ;  /* 0x00000c3000007945 */ /* 0x000fe20003800200 */
[----:B------:R-:W1:Y:S01]  /*0050*/  S2R R12, SR_CTAID.Y ;  /* 0x00000000000c7919 */ /* 0x000e620000002600 */
[----:B------:R-:W3:Y:S01]  /*0060*/  LDCU.64 UR10, c[0x0][0x358] ;  /* 0x00006b00ff0a77ac */ /* 0x000ee20008000a00 */
[----:B------:R-:W4:Y:S01]  /*0070*/  S2R R6, SR_TID.X ;  /* 0x0000000000067919 */ /* 0x000f220000002100 */
[----:B------:R-:W5:Y:S01]  /*0080*/  S2R R5, SR_CTAID.X ;  /* 0x0000000000057919 */ /* 0x000f620000002500 */
[----:B0-----:R-:W-:Y:S01]  /*0090*/  SHF.L.U32 R13, R3, 0x5, RZ ;  /* 0x00000005030d7819 */ /* 0x001fe200000006ff */
[----:B-1----:R-:W-:-:S04]  /*00a0*/  IMAD R45, R12, -0x3, R45 ;  /* 0xfffffffd0c2d7824 */ /* 0x002fc800078e022d */
[C---:B------:R-:W-:Y:S01]  /*00b0*/  VIADD R14, R13.reuse, 0x20 ;  /* 0x000000200d0e7836 */ /* 0x040fe20000000000 */
[----:B----4-:R-:W-:Y:S02]  /*00c0*/  IADD3 R7, PT, PT, R13, R6, RZ ;  /* 0x000000060d077210 */ /* 0x010fe40007ffe0ff */
[----:B------:R-:W-:Y:S02]  /*00d0*/  ISETP.GE.AND P1, PT, R45, 0x1, PT ;  /* 0x000000012d00780c */ /* 0x000fe40003f26270 */
[----:B--2---:R-:W-:Y:S01]  /*00e0*/  VIMNMX R0, PT, PT, R14, UR6, PT ;  /* 0x000000060e007c48 */ /* 0x004fe2000bfe0100 */
        /* <DEDUP_REMOVED lines=28> */
[----:B------:R-:W-:-:S11]  /*02b0*/  IADD3 R22, PT, PT, R16, UR6, RZ ;  /* 0x0000000610167c10 */ /* 0x000fd6000fffe0ff */
[----:B------:R-:W-:Y:S05]  /*02c0*/  @P0 BRA `(.L_x_1790) ;  /* 0x0000000000ec0947 */ /* 0x000fea0003800000 */
[----:B------:R-:W-:Y:S01]  /*02d0*/  IMAD.MOV R8, RZ, RZ, -R20 ;  /* 0x000000ffff087224 */ /* 0x000fe200078e0a14 */
[----:B------:R-:W-:-:S04]  /*02e0*/  PLOP3.LUT P0, PT, PT, PT, PT, 0x80, 0x8 ;  /* 0x000000000008781c */ /* 0x000fc80003f0f070 */
[----:B------:R-:W-:-:S13]  /*02f0*/  ISETP.GT.AND P2, PT, R8, 0x3, PT ;  /* 0x000000030800780c */ /* 0x000fda0003f44270 */
[----:B------:R-:W-:Y:S05]  /*0300*/  @!P2 BRA `(.L_x_1791) ;  /* 0x000000000084a947 */ /* 0x000fea0003800000 */
[----:B------:R-:W-:-:S13]  /*0310*/  PLOP3.LUT P0, PT, PT, PT, PT, 0x8, 0x80 ;  /* 0x000000000080781c */ /* 0x000fda0003f0e170 */
.L_x_1792:
[----:B------:R-:W-:Y:S02]  /*0320*/  IADD3 R9, P2, PT, R7, R22, RZ ;  /* 0x0000001607097210 */ /* 0x000fe40007f5e0ff */
[C---:B------:R-:W-:Y:S02]  /*0330*/  IADD3 R10, PT, PT, R22.reuse, UR6, RZ ;  /* 0x00000006160a7c10 */ /* 0x040fe4000fffe0ff */
[----:B------:R-:W-:Y:S02]  /*0340*/  LEA.HI.X.SX32 R22, R22, RZ, 0x1, P2 ;  /* 0x000000ff16167211 */ /* 0x000fe400010f0eff */
[----:B------:R-:W-:Y:S01]  /*0350*/  LEA R8, P2, R9, UR4, 0x1 ;  /* 0x0000000409087c11 */ /* 0x000fe2000f8408ff */
[----:B------:R-:W-:Y:S01]  /*0360*/  VIADD R16, R10, UR6 ;  /* 0x000000060a107c36 */ /* 0x000fe20008000000 */
[----:B------:R-:W-:Y:S02]  /*0370*/  IADD3 R11, P3, PT, R7, R10, RZ ;  /* 0x0000000a070b7210 */ /* 0x000fe40007f7e0ff */
[----:B------:R-:W-:-:S02]  /*0380*/  LEA.HI.X R9, R9, UR5, R22, 0x1, P2 ;  /* 0x0000000509097c11 */ /* 0x000fc400090f0c16 */
[----:B------:R-:W-:Y:S02]  /*0390*/  IADD3 R22, PT, PT, R16, UR6, RZ ;  /* 0x0000000610167c10 */ /* 0x000fe4000fffe0ff */
[----:B------:R-:W-:Y:S01]  /*03a0*/  LEA.HI.X.SX32 R18, R10, RZ, 0x1, P3 ;  /* 0x000000ff0a127211 */ /* 0x000fe200018f0eff */
[----:B------:R-:W2:Y:S01]  /*03b0*/  LDG.E.U16.CONSTANT R8, desc[UR10][R8.64] ;  /* 0x0000000a08087981 */ /* 0x000ea2000c1e9500 */
[----:B------:R-:W-:Y:S02]  /*03c0*/  IADD3 R17, P4, PT, R7, R16, RZ ;  /* 0x0000001007117210 */ /* 0x000fe40007f9e0ff */
[----:B------:R-:W-:Y:S02]  /*03d0*/  LEA R10, P2, R11, UR4, 0x1 ;  /* 0x000000040b0a7c11 */ /* 0x000fe4000f8408ff */
[----:B------:R-:W-:Y:S02]  /*03e0*/  IADD3 R19, P5, PT, R7, R22, RZ ;  /* 0x0000001607137210 */ /* 0x000fe40007fbe0ff */
[----:B------:R-:W-:-:S02]  /*03f0*/  LEA.HI.X.SX32 R26, R16, RZ, 0x1, P4 ;  /* 0x000000ff101a7211 */ /* 0x000fc400020f0eff */
[----:B------:R-:W-:Y:S02]  /*0400*/  LEA.HI.X R11, R11, UR5, R18, 0x1, P2 ;  /* 0x000000050b0b7c11 */ /* 0x000fe400090f0c12 */
[----:B------:R-:W-:Y:S02]  /*0410*/  LEA R16, P3, R17, UR4, 0x1 ;  /* 0x0000000411107c11 */ /* 0x000fe4000f8608ff */
        /* <DEDUP_REMOVED lines=9> */
[----:B------:R-:W-:Y:S01]  /*04b0*/  IADD3 R22, PT, PT, R22, UR6, RZ ;  /* 0x0000000616167c10 */ /* 0x000fe2000fffe0ff */
[----:B--2---:R-:W-:Y:S04]  /*04c0*/  STS.U16 [R15], R8 ;  /* 0x000000080f007388 */ /* 0x004fe80000000400 */
[----:B---3--:R-:W-:Y:S04]  /*04d0*/  STS.U16 [R15+0x40], R10 ;  /* 0x0000400a0f007388 */ /* 0x008fe80000000400 */
[----:B----4-:R-:W-:Y:S04]  /*04e0*/  STS.U16 [R15+0x80], R16 ;  /* 0x000080100f007388 */ /* 0x010fe80000000400 */
[----:B-----5:R0:W-:Y:S02]  /*04f0*/  STS.U16 [R15+0xc0], R18 ;  /* 0x0000c0120f007388 */ /* 0x0201e40000000400 */
[----:B0-----:R-:W-:Y:S01]  /*0500*/  VIADD R15, R15, 0x100 ;  /* 0x000001000f0f7836 */ /* 0x001fe20000000000 */
[----:B------:R-:W-:Y:S06]  /*0510*/  @!P2 BRA `(.L_x_1792) ;  /* 0xfffffffc0080a947 */ /* 0x000fec000383ffff */
.L_x_1791:
[----:B------:R-:W-:-:S04]  /*0520*/  IADD3 R8, PT, PT, RZ, -R20, RZ ;  /* 0x80000014ff087210 */ /* 0x000fc80007ffe0ff */
[----:B------:R-:W-:-:S13]  /*0530*/  ISETP.GT.AND P2, PT, R8, 0x1, PT ;  /* 0x000000010800780c */ /* 0x000fda0003f44270 */
[----:B------:R-:W-:Y:S05]  /*0540*/  @!P2 BRA `(.L_x_1793) ;  /* 0x000000000044a947 */ /* 0x000fea0003800000 */
[----:B------:R-:W-:Y:S01]  /*0550*/  VIADD R16, R22, UR6 ;  /* 0x0000000616107c36 */ /* 0x000fe20008000000 */
        /* <DEDUP_REMOVED lines=11> */
[----:B------:R-:W-:Y:S01]  /*0610*/  VIADD R22, R16, UR6 ;  /* 0x0000000610167c36 */ /* 0x000fe20008000000 */
[----:B------:R-:W-:Y:S01]  /*0620*/  IADD3 R20, PT, PT, R20, 0x2, RZ ;  /* 0x0000000214147810 */ /* 0x000fe20007ffe0ff */
[----:B--2---:R-:W-:Y:S04]  /*0630*/  STS.U16 [R15], R8 ;  /* 0x000000080f007388 */ /* 0x004fe80000000400 */
[----:B---3--:R0:W-:Y:S02]  /*0640*/  STS.U16 [R15+0x40], R10 ;  /* 0x0000400a0f007388 */ /* 0x0081e40000000400 */
[----:B0-----:R-:W-:-:S07]  /*0650*/  IADD3 R15, PT, PT, R15, 0x80, RZ ;  /* 0x000000800f0f7810 */ /* 0x001fce0007ffe0ff */
.L_x_1793:
[----:B------:R-:W-:-:S13]  /*0660*/  ISETP.EQ.AND P2, PT, R20, RZ, PT ;  /* 0x000000ff1400720c */ /* 0x000fda0003f42270 */
[----:B------:R-:W-:Y:S05]  /*0670*/  @!P0 BRA P2, `(.L_x_1788) ;  /* 0x00000004007c8947 */ /* 0x000fea0001000000 */
.L_x_1790:
[----:B------:R-:W-:-:S04]  /*0680*/  IADD3 R9, P0, PT, R7, R22, RZ ;  /* 0x0000001607097210 */ /* 0x000fc80007f1e0ff */
[----:B------:R-:W-:Y:S02]  /*0690*/  LEA.HI.X.SX32 R10, R22, RZ, 0x1, P0 ;  /* 0x000000ff160a7211 */ /* 0x000fe400000f0eff */
[----:B------:R-:W-:-:S04]  /*06a0*/  LEA R8, P0, R9, UR4, 0x1 ;  /* 0x0000000409087c11 */ /* 0x000fc8000f8008ff */
[----:B------:R-:W-:-:S05]  /*06b0*/  LEA.HI.X R9, R9, UR5, R10, 0x1, P0 ;  /* 0x0000000509097c11 */ /* 0x000fca00080f0c0a */
[----:B------:R-:W2:Y:S01]  /*06c0*/  LDG.E.U16.CONSTANT R8, desc[UR10][R8.64] ;  /* 0x0000000a08087981 */ /* 0x000ea2000c1e9500 */
[----:B------:R-:W-:Y:S01]  /*06d0*/  VIADD R20, R20, 0x1 ;  /* 0x0000000114147836 */ /* 0x000fe20000000000 */
[----:B------:R-:W-:-:S04]  /*06e0*/  IADD3 R22, PT, PT, R22, UR6, RZ ;  /* 0x0000000616167c10 */ /* 0x000fc8000fffe0ff */
[----:B------:R-:W-:Y:S01]  /*06f0*/  ISETP.NE.AND P0, PT, R20, RZ, PT ;  /* 0x000000ff1400720c */ /* 0x000fe20003f05270 */
[----:B--2---:R0:W-:Y:S02]  /*0700*/  STS.U16 [R15], R8 ;  /* 0x000000080f007388 */ /* 0x0041e40000000400 */
[----:B0-----:R-:W-:-:S10]  /*0710*/  VIADD R15, R15, 0x40 ;  /* 0x000000400f0f7836 */ /* 0x001fd40000000000 */
[----:B------:R-:W-:Y:S05]  /*0720*/  @P0 BRA `(.L_x_1790) ;  /* 0xfffffffc00d40947 */ /* 0x000fea000383ffff */
[----:B------:R-:W-:Y:S05]  /*0730*/  BRA `(.L_x_1788) ;  /* 0x00000004004c7947 */ /* 0x000fea0003800000 */
.L_x_1789:
[----:B------:R-:W-:-:S04]  /*0740*/  LEA R8, P0, R7, UR8, 0x1 ;  /* 0x0000000807087c11 */ /* 0x000fc8000f8008ff */
[----:B------:R-:W-:Y:S02]  /*0750*/  LEA.HI.X R9, R7, UR9, RZ, 0x1, P0 ;  /* 0x0000000907097c11 */ /* 0x000fe400080f0cff */
[----:B------:R-:W-:Y:S01]  /*0760*/  VIMNMX R20, PT, PT, R4, 0x1, !PT ;  /* 0x0000000104147848 */ /* 0x000fe20007fe0100 */
[----:B------:R-:W-:Y:S01]  /*0770*/  IMAD R22, R12, UR6, RZ ;  /* 0x000000060c167c24 */ /* 0x000fe2000f8e02ff */
        /* <DEDUP_REMOVED lines=13> */
.L_x_1796:
[----:B-----5:R-:W-:Y:S02]  /*0850*/  IADD3 R9, P2, PT, R7, R22, RZ ;  /* 0x0000001607097210 */ /* 0x020fe40007f5e0ff */
[C---:B------:R-:W-:Y:S02]  /*0860*/  IADD3 R10, PT, PT, R22.reuse, UR6, RZ ;  /* 0x00000006160a7c10 */ /* 0x040fe4000fffe0ff */
[----:B------:R-:W-:Y:S02]  /*0870*/  LEA.HI.X.SX32 R22, R22, RZ, 0x1, P2 ;  /* 0x000000ff16167211 */ /* 0x000fe400010f0eff */
[----:B0-----:R-:W-:Y:S01]  /*0880*/  LEA R8, P2, R9, UR4, 0x1 ;  /* 0x0000000409087c11 */ /* 0x001fe2000f8408ff */
        /* <DEDUP_REMOVED lines=20> */
[----:B------:R-:W-:Y:S02]  /*09d0*/  ISETP.GE.AND P2, PT, R20, -0x3, PT ;  /* 0xfffffffd1400780c */ /* 0x000fe40003f46270 */
[----:B------:R-:W-:Y:S01]  /*09e0*/  IADD3 R22, PT, PT, R22, UR6, RZ ;  /* 0x0000000616167c10 */ /* 0x000fe2000fffe0ff */
[----:B--2---:R-:W-:Y:S04]  /*09f0*/  STS.U16 [R15], R8 ;  /* 0x000000080f007388 */ /* 0x004fe80000000400 */
[----:B---3--:R-:W-:Y:S04]  /*0a00*/  STS.U16 [R15+0x40], R10 ;  /* 0x0000400a0f007388 */ /* 0x008fe80000000400 */
[----:B----4-:R-:W-:Y:S04]  /*0a10*/  STS.U16 [R15+0x80], R16 ;  /* 0x000080100f007388 */ /* 0x010fe80000000400 */
[----:B------:R0:W-:Y:S02]  /*0a20*/  STS.U16 [R15+0xc0], R18 ;  /* 0x0000c0120f007388 */ /* 0x0001e40000000400 */
[----:B0-----:R-:W-:Y:S01]  /*0a30*/  VIADD R15, R15, 0x100 ;  /* 0x000001000f0f7836 */ /* 0x001fe20000000000 */
[----:B------:R-:W-:Y:S06]  /*0a40*/  @!P2 BRA `(.L_x_1796) ;  /* 0xfffffffc0080a947 */ /* 0x000fec000383ffff */
.L_x_1795:
[----:B------:R-:W-:-:S04]  /*0a50*/  IADD3 R8, PT, PT, RZ, -R20, RZ ;  /* 0x80000014ff087210 */ /* 0x000fc80007ffe0ff */
[----:B------:R-:W-:-:S13]  /*0a60*/  ISETP.GT.AND P2, PT, R8, 0x1, PT ;  /* 0x000000010800780c */ /* 0x000fda0003f44270 */
[----:B------:R-:W-:Y:S05]  /*0a70*/  @!P2 BRA `(.L_x_1797) ;  /* 0x000000000048a947 */ /* 0x000fea0003800000 */
[----:B------:R-:W0:Y:S01]  /*0a80*/  LDCU.64 UR4, c[0x0][0x380] ;  /* 0x00007000ff0477ac */ /* 0x000e220008000a00 */
[----:B------:R-:W-:Y:S01]  /*0a90*/  VIADD R16, R22, UR6 ;  /* 0x0000000616107c36 */ /* 0x000fe20008000000 */
        /* <DEDUP_REMOVED lines=16> */
.L_x_1797:
[----:B------:R-:W-:-:S13]  /*0ba0*/  ISETP.NE.OR P0, PT, R20, RZ, P0 ;  /* 0x000000ff1400720c */ /* 0x000fda0000705670 */
[----:B------:R-:W-:Y:S05]  /*0bb0*/  @!P0 BRA `(.L_x_1788) ;  /* 0x00000000002c8947 */ /* 0x000fea0003800000 */
.L_x_1794:
[----:B-----5:R-:W-:-:S04]  /*0bc0*/  IADD3 R9, P0, PT, R7, R22, RZ ;  /* 0x0000001607097210 */ /* 0x020fc80007f1e0ff */
        /* <DEDUP_REMOVED lines=10> */
.L_x_1788:
[----:B------:R-:W-:Y:S05]  /*0c70*/  BSYNC.RECONVERGENT B0 ;  /* 0x0000000000007941 */ /* 0x000fea0003800200 */
.L_x_1787:
        /* <DEDUP_REMOVED lines=14> */
[----:B0-----:R-:W-:-:S08]  /*0d60*/  IMAD R15, R6, 0x4, R5 ;  /* 0x00000004060f7824 */ /* 0x001fd000078e0205 */
[----:B------:R-:W-:Y:S05]  /*0d70*/  @P0 BRA `(.L_x_1799) ;  /* 0x00000000008c0947 */ /* 0x000fea0003800000 */
[----:B------:R-:W-:Y:S02]  /*0d80*/  IADD3 R4, PT, PT, RZ, -R7, RZ ;  /* 0x80000007ff047210 */ /* 0x000fe40007ffe0ff */
[----:B------:R-:W-:Y:S02]  /*0d90*/  PLOP3.LUT P0, PT, PT, PT, PT, 0x80, 0x8 ;  /* 0x000000000008781c */ /* 0x000fe40003f0f070 */
[----:B------:R-:W-:-:S13]  /*0da0*/  ISETP.GT.AND P2, PT, R4, 0x3, PT ;  /* 0x000000030400780c */ /* 0x000fda0003f44270 */
[----:B------:R-:W-:Y:S05]  /*0db0*/  @!P2 BRA `(.L_x_1800) ;  /* 0x000000000044a947 */ /* 0x000fea0003800000 */
[----:B------:R-:W0:Y:S01]  /*0dc0*/  LDC.64 R18, c[0x0][0x3a0] ;  /* 0x0000e800ff127b82 */ /* 0x000e220000000a00 */
[----:B------:R-:W-:-:S13]  /*0dd0*/  PLOP3.LUT P0, PT, PT, PT, PT, 0x8, 0x80 ;  /* 0x000000000080781c */ /* 0x000fda0003f0e170 */
.L_x_1801:
        /* <DEDUP_REMOVED lines=15> */
.L_x_1800:
[----:B-1----:R-:W-:-:S04]  /*0ed0*/  IADD3 R4, PT, PT, RZ, -R7, RZ ;  /* 0x80000007ff047210 */ /* 0x002fc80007ffe0ff */
[----:B------:R-:W-:-:S13]  /*0ee0*/  ISETP.GT.AND P2, PT, R4, 0x1, PT ;  /* 0x000000010400780c */ /* 0x000fda0003f44270 */
[----:B------:R-:W-:Y:S05]  /*0ef0*/  @!P2 BRA `(.L_x_1802) ;  /* 0x000000000024a947 */ /* 0x000fea0003800000 */
[----:B------:R-:W0:Y:S01]  /*0f00*/  LDC.64 R8, c[0x0][0x3a0] ;  /* 0x0000e800ff087b82 */ /* 0x000e220000000a00 */
        /* <DEDUP_REMOVED lines=8> */
.L_x_1802:
[----:B------:R-:W-:-:S13]  /*0f90*/  ISETP.NE.OR P0, PT, R7, RZ, P0 ;  /* 0x000000ff0700720c */ /* 0x000fda0000705670 */
[----:B------:R-:W-:Y:S05]  /*0fa0*/  @!P0 BRA `(.L_x_1798) ;  /* 0x00000000001c8947 */ /* 0x000fea0003800000 */
.L_x_1799:
[----:B0-----:R-:W0:Y:S02]  /*0fb0*/  LDC.64 R4, c[0x0][0x3a0] ;  /* 0x0000e800ff047b82 */ /* 0x001e240000000a00 */
.L_x_1803:
[----:B0-----:R-:W-:Y:S01]  /*0fc0*/  IMAD.WIDE R8, R15, 0x2, R4 ;  /* 0x000000020f087825 */ /* 0x001fe200078e0204 */
[----:B------:R-:W-:-:S03]  /*0fd0*/  IADD3 R7, PT, PT, R7, 0x1, RZ ;  /* 0x0000000107077810 */ /* 0x000fc60007ffe0ff */
[----:B------:R-:W-:Y:S01]  /*0fe0*/  IMAD.IADD R15, R15, 0x1, R21 ;  /* 0x000000010f0f7824 */ /* 0x000fe200078e0215 */
[----:B------:R1:W-:Y:S01]  /*0ff0*/  STG.E.64 desc[UR10][R8.64], RZ ;  /* 0x000000ff08007986 */ /* 0x0003e2000c101b0a */
[----:B------:R-:W-:-:S13]  /*1000*/  ISETP.NE.AND P0, PT, R7, RZ, PT ;  /* 0x000000ff0700720c */ /* 0x000fda0003f05270 */
[----:B-1----:R-:W-:Y:S05]  /*1010*/  @P0 BRA `(.L_x_1803) ;  /* 0xfffffffc00e80947 */ /* 0x002fea000383ffff */
.L_x_1798:
[----:B------:R-:W1:Y:S01]  /*1020*/  LDCU UR7, c[0x0][0x3c8] ;  /* 0x00007900ff0777ac */ /* 0x000e620008000800 */
[----:B------:R-:W-:Y:S01]  /*1030*/  BAR.SYNC.DEFER_BLOCKING 0x0 ;  /* 0x0000000000007b1d */ /* 0x000fe20000010000 */
[----:B------:R-:W-:-:S05]  /*1040*/  ISETP.GE.AND P0, PT, R13, UR6, PT ;  /* 0x000000060d007c0c */ /* 0x000fca000bf06270 */
        /* <DEDUP_REMOVED lines=17> */
.L_x_1805:
[----:B------:R-:W1:Y:S01]  /*1160*/  LDC.64 R6, c[0x0][0x390] ;  /* 0x0000e400ff067b82 */ /* 0x000e620000000a00 */
[----:B-----5:R-:W-:-:S04]  /*1170*/  VIADD R18, R3, UR4 ;  /* 0x0000000403127c36 */ /* 0x020fc80008000000 */
[----:B0-----:R-:W-:-:S05]  /*1180*/  IMAD R8, R18, R21, RZ ;  /* 0x0000001512087224 */ /* 0x001fca00078e02ff */
[----:B------:R-:W-:-:S04]  /*1190*/  SHF.R.S32.HI R9, RZ, 0x1f, R8 ;  /* 0x0000001fff097819 */ /* 0x000fc80000011408 */
[----:B------:R-:W-:-:S04]  /*11a0*/  LEA.HI R9, R9, R8, RZ, 0x3 ;  /* 0x0000000809097211 */ /* 0x000fc800078f18ff */
[----:B------:R-:W-:-:S05]  /*11b0*/  LEA.HI.SX32 R9, R9, R16, 0x1d ;  /* 0x0000001009097211 */ /* 0x000fca00078feaff */
[----:B-1----:R-:W-:Y:S01]  /*11c0*/  IMAD.WIDE R6, R9, 0x4, R6 ;  /* 0x0000000409067825 */ /* 0x002fe200078e0206 */
        /* <DEDUP_REMOVED lines=10> */
[----:B------:R-:W-:Y:S01]  /*1270*/  SHF.R.U32.HI R6, RZ, 0x8, R18 ;  /* 0x00000008ff067819 */ /* 0x000fe20000011612 */
[----:B---3--:R-:W-:Y:S01]  /*1280*/  IMAD.IADD R17, R10, 0x1, R17 ;  /* 0x000000010a117824 */ /* 0x008fe200078e0211 */
[----:B------:R-:W-:Y:S02]  /*1290*/  LOP3.LUT R20, R20, 0xf, RZ, 0xc0, !PT ;  /* 0x0000000f14147812 */ /* 0x000fe400078ec0ff */
[----:B------:R-:W-:Y:S02]  /*12a0*/  LOP3.LUT R6, R6, 0xf, RZ, 0xc0, !PT ;  /* 0x0000000f06067812 */ /* 0x000fe400078ec0ff */
[----:B------:R-:W-:Y:S01]  /*12b0*/  LOP3.LUT R19, R18, 0xf, RZ, 0xc0, !PT ;  /* 0x0000000f12137812 */ /* 0x000fe200078ec0ff */
[----:B------:R-:W-:Y:S01]  /*12c0*/  IMAD R7, R20, R20, R20 ;  /* 0x0000001414077224 */ /* 0x000fe200078e0214 */
[----:B------:R-:W-:-:S02]  /*12d0*/  SHF.R.U32.HI R18, RZ, 0xc, R18 ;  /* 0x0000000cff127819 */ /* 0x000fc40000011612 */
[----:B------:R-:W-:Y:S01]  /*12e0*/  ISETP.GE.AND P0, PT, R17, R0, PT ;  /* 0x000000001100720c */ /* 0x000fe20003f06270 */
[C---:B------:R-:W-:Y:S01]  /*12f0*/  IMAD R22, R19.reuse, R19, R19 ;  /* 0x0000001313167224 */ /* 0x040fe200078e0213 */
[----:B------:R-:W-:Y:S01]  /*1300*/  IADD3 R20, PT, PT, R20, 0x1, R7 ;  /* 0x0000000114147810 */ /* 0x000fe20007ffe007 */
[----:B------:R-:W-:Y:S01]  /*1310*/  IMAD R7, R6, R6, R6 ;  /* 0x0000000606077224 */ /* 0x000fe200078e0206 */
[----:B------:R-:W-:Y:S02]  /*1320*/  LOP3.LUT R18, R18, 0xf, RZ, 0xc0, !PT ;  /* 0x0000000f12127812 */ /* 0x000fe400078ec0ff */
[----:B------:R-:W-:Y:S01]  /*1330*/  IADD3 R22, PT, PT, R19, 0x1, R22 ;  /* 0x0000000113167810 */ /* 0x000fe20007ffe016 */
[----:B0-----:R-:W4:Y:S01]  /*1340*/  I2F.F16 R9, R20 ;  /* 0x0000001400097306 */ /* 0x001f220000200c00 */
[----:B------:R-:W-:Y:S01]  /*1350*/  IADD3 R6, PT, PT, R6, 0x1, R7 ;  /* 0x0000000106067810 */ /* 0x000fe20007ffe007 */
[----:B------:R-:W-:-:S05]  /*1360*/  IMAD R7, R18, R18, R18 ;  /* 0x0000001212077224 */ /* 0x000fca00078e0212 */
        /* <DEDUP_REMOVED lines=9> */
.L_x_1804:
[C---:B------:R-:W-:Y:S01]  /*1400*/  ISETP.GT.AND P0, PT, R13.reuse, UR7, PT ;  /* 0x000000070d007c0c */ /* 0x040fe2000bf04270 */
[----:B0-----:R-:W-:Y:S01]  /*1410*/  HFMA2 R5, -RZ, RZ, 0, 0 ;  /* 0x00000000ff057431 */ /* 0x001fe200000001ff */
[----:B------:R-:W-:Y:S01]  /*1420*/  SHF.R.S32.HI R4, RZ, 0x1f, R23 ;  /* 0x0000001fff047819 */ /* 0x000fe20000011417 */
[----:B------:R-:W-:Y:S01]  /*1430*/  HFMA2 R3, -RZ, RZ, 0, 0 ;  /* 0x00000000ff037431 */ /* 0x000fe200000001ff */
[C---:B--2---:R-:W-:Y:S01]  /*1440*/  ISETP.GT.AND P2, PT, R13.reuse, UR5, PT ;  /* 0x000000050d007c0c */ /* 0x044fe2000bf44270 */
[----:B------:R-:W-:Y:S01]  /*1450*/  IMAD.MOV.U32 R6, RZ, RZ, RZ ;  /* 0x000000ffff067224 */ /* 0x000fe200078e00ff */
[----:B------:R-:W-:Y:S01]  /*1460*/  LEA.HI R4, R4, R23, RZ, 0x5 ;  /* 0x0000001704047211 */ /* 0x000fe200078f28ff */
[----:B------:R-:W-:Y:S01]  /*1470*/  IMAD.MOV.U32 R16, RZ, RZ, RZ ;  /* 0x000000ffff107224 */ /* 0x000fe200078e00ff */
        /* <DEDUP_REMOVED lines=13> */
.L_x_1806:
        /* <DEDUP_REMOVED lines=8> */
.L_x_1807:
        /* <DEDUP_REMOVED lines=8> */
.L_x_1808:
        /* <DEDUP_REMOVED lines=8> */
.L_x_1809:
        /* <DEDUP_REMOVED lines=8> */
.L_x_1810:
[----:B------:R-:W-:Y:S01]  /*1750*/  IMAD R3, R18, 0x8, R3 ;  /* 0x0000000812037824 */ /* 0x000fe200078e0203 */
[----:B------:R-:W0:Y:S01]  /*1760*/  LDCU.64 UR12, c[0x0][0x388] ;  /* 0x00007100ff0c77ac */ /* 0x000e220008000a00 */
[----:B------:R-:W1:Y:S01]  /*1770*/  S2UR UR8, SR_CgaCtaId ;  /* 0x00000000000879c3 */ /* 0x000e620000008800 */
[----:B------:R-:W-:Y:S02]  /*1780*/  SHF.R.S32.HI R4, RZ, 0x1f, R2 ;  /* 0x0000001fff047819 */ /* 0x000fe40000011402 */
[----:B------:R-:W-:Y:S01]  /*1790*/  IADD3 R3, PT, PT, R6, R3, R5 ;  /* 0x0000000306037210 */ /* 0x000fe20007ffe005 */
[----:B------:R-:W-:Y:S01]  /*17a0*/  UISETP.LT.AND UP0, UPT, UR6, UR5, UPT ;  /* 0x000000050600728c */ /* 0x000fe2000bf01270 */
[----:B------:R-:W-:Y:S01]  /*17b0*/  PRMT R7, RZ, 0x5410, RZ ;  /* 0x00005410ff077816 */ /* 0x000fe200000000ff */
[----:B------:R-:W-:Y:S01]  /*17c0*/  UMOV UR7, 0x400 ;  /* 0x0000040000077882 */ /* 0x000fe20000000000 */
[----:B------:R-:W-:Y:S01]  /*17d0*/  IADD3 R16, PT, PT, R16, R3, R15 ;  /* 0x0000000310107210 */ /* 0x000fe20007ffe00f */
[----:B------:R-:W-:Y:S01]  /*17e0*/  USEL UR4, UR6, UR5, UP0 ;  /* 0x0000000506047287 */ /* 0x000fe20008000000 */
[----:B------:R-:W-:-:S02]  /*17f0*/  PRMT R6, RZ, 0x5410, RZ ;  /* 0x00005410ff067816 */ /* 0x000fc400000000ff */
[----:B------:R-:W-:Y:S01]  /*1800*/  PRMT R5, RZ, 0x5410, RZ ;  /* 0x00005410ff057816 */ /* 0x000fe200000000ff */
[----:B------:R-:W-:-:S05]  /*1810*/  IMAD R3, R16, R21, RZ ;  /* 0x0000001510037224 */ /* 0x000fca00078e02ff */
[----:B------:R-:W-:-:S04]  /*1820*/  IADD3 R2, P0, PT, R2, R3, RZ ;  /* 0x0000000302027210 */ /* 0x000fc80007f1e0ff */
[----:B------:R-:W-:Y:S02]  /*1830*/  LEA.HI.X.SX32 R3, R3, R4, 0x1, P0 ;  /* 0x0000000403037211 */ /* 0x000fe400000f0eff */
[C---:B0-----:R-:W-:Y:S01]  /*1840*/  LEA R36, P0, R2.reuse, UR12, 0x2 ;  /* 0x0000000c02247c11 */ /* 0x041fe2000f8010ff */
[----:B-1----:R-:W-:Y:S01]  /*1850*/  ULEA UR7, UR8, UR7, 0x18 ;  /* 0x0000000708077291 */ /* 0x002fe2000f8ec0ff */
[----:B------:R-:W-:Y:S02]  /*1860*/  PRMT R4, RZ, 0x5410, RZ ;  /* 0x00005410ff047816 */ /* 0x000fe400000000ff */
[----:B------:R-:W-:Y:S02]  /*1870*/  LEA.HI.X R37, R2, UR13, R3, 0x2, P0 ;  /* 0x0000000d02257c11 */ /* 0x000fe400080f1403 */
[----:B------:R-:W-:Y:S02]  /*1880*/  ISETP.LT.AND P0, PT, R13, UR4, PT ;  /* 0x000000040d007c0c */ /* 0x000fe4000bf01270 */
[----:B------:R-:W-:Y:S01]  /*1890*/  UMOV UR4, UR7 ;  /* 0x0000000700047c82 */ /* 0x000fe20008000000 */
[----:B------:R-:W-:-:S02]  /*18a0*/  PRMT R3, RZ, 0x5410, RZ ;  /* 0x00005410ff037816 */ /* 0x000fc400000000ff */
[----:B------:R-:W-:-:S08]  /*18b0*/  PRMT R2, RZ, 0x5410, RZ ;  /* 0x00005410ff027816 */ /* 0x000fd000000000ff */
        /* <DEDUP_REMOVED lines=12> */
[----:B------:R-:W-:Y:S02]  /*1980*/  SHF.R.U32.HI R17, RZ, 0xc, R38 ;  /* 0x0000000cff117819 */ /* 0x000fe40000011626 */
[----:B------:R-:W-:-:S02]  /*1990*/  LOP3.LUT R15, R15, 0xf000f, RZ, 0xc0, !PT ;  /* 0x000f000f0f0f7812 */ /* 0x000fc400078ec0ff */
[----:B------:R-:W-:Y:S02]  /*19a0*/  LOP3.LUT R19, R19, 0xf000f, RZ, 0xc0, !PT ;  /* 0x000f000f13137812 */ /* 0x000fe400078ec0ff */
[----:B----4-:R-:W-:Y:S02]  /*19b0*/  SHF.R.U32.HI R42, RZ, 0x8, R29 ;  /* 0x00000008ff2a7819 */ /* 0x010fe4000001161d */
[----:B------:R-:W-:Y:S02]  /*19c0*/  SHF.R.U32.HI R46, RZ, 0x8, R31 ;  /* 0x00000008ff2e7819 */ /* 0x000fe4000001161f */
[----:B------:R-:W-:Y:S02]  /*19d0*/  LOP3.LUT R16, R13, 0xf000f, RZ, 0xc0, !PT ;  /* 0x000f000f0d107812 */ /* 0x000fe400078ec0ff */
[----:B------:R-:W-:Y:S02]  /*19e0*/  LOP3.LUT R18, R17, 0xf000f, RZ, 0xc0, !PT ;  /* 0x000f000f11127812 */ /* 0x000fe400078ec0ff */
[----:B------:R-:W-:-:S02]  /*19f0*/  SHF.R.U32.HI R47, RZ, 0x8, R28 ;  /* 0x00000008ff2f7819 */ /* 0x000fc4000001161c */
[----:B------:R-:W-:Y:S02]  /*1a00*/  SHF.R.U32.HI R33, RZ, 0x8, R30 ;  /* 0x00000008ff217819 */ /* 0x000fe4000001161e */
[----:B------:R-:W-:Y:S02]  /*1a10*/  LOP3.LUT R42, R15, 0x300030, R42, 0xf8, !PT ;  /* 0x003000300f2a7812 */ /* 0x000fe400078ef82a */
[----:B------:R-:W-:Y:S02]  /*1a20*/  LOP3.LUT R46, R19, 0x300030, R46, 0xf8, !PT ;  /* 0x00300030132e7812 */ /* 0x000fe400078ef82e */
[----:B---3--:R-:W-:Y:S02]  /*1a30*/  SHF.R.U32.HI R13, RZ, 0xc, R24 ;  /* 0x0000000cff0d7819 */ /* 0x008fe40000011618 */
[----:B------:R-:W-:Y:S02]  /*1a40*/  SHF.R.U32.HI R15, RZ, 0xc, R25 ;  /* 0x0000000cff0f7819 */ /* 0x000fe40000011619 */
[----:B------:R-:W-:-:S02]  /*1a50*/  SHF.R.U32.HI R17, RZ, 0xc, R26 ;  /* 0x0000000cff117819 */ /* 0x000fc4000001161a */
[----:B------:R-:W-:Y:S02]  /*1a60*/  SHF.R.U32.HI R19, RZ, 0xc, R27 ;  /* 0x0000000cff137819 */ /* 0x000fe4000001161b */
[----:B------:R-:W-:Y:S02]  /*1a70*/  LOP3.LUT R47, R16, 0x300030, R47, 0xf8, !PT ;  /* 0x00300030102f7812 */ /* 0x000fe400078ef82f */
        /* <DEDUP_REMOVED lines=14> */
[----:B------:R-:W0:Y:S01]  /*1b60*/  LDS.128 R16, [UR7] ;  /* 0x00000007ff107984 */ /* 0x000e220008000c00 */
[----:B------:R-:W-:Y:S02]  /*1b70*/  LOP3.LUT R48, R38, 0x3f003f, RZ, 0xc0, !PT ;  /* 0x003f003f26307812 */ /* 0x000fe400078ec0ff */
[----:B------:R-:W-:Y:S01]  /*1b80*/  SHF.R.U32.HI R38, RZ, 0x6, R38 ;  /* 0x00000006ff267819 */ /* 0x000fe20000011626 */
[----:B------:R-:W1:Y:S01]  /*1b90*/  LDS.128 R4, [UR7+0x10] ;  /* 0x00001007ff047984 */ /* 0x000e620008000c00 */
[----:B------:R-:W-:Y:S02]  /*1ba0*/  LOP3.LUT R49, R39, 0x3f003f, RZ, 0xc0, !PT ;  /* 0x003f003f27317812 */ /* 0x000fe400078ec0ff */
        /* <DEDUP_REMOVED lines=9> */
[----:B------:R-:W-:Y:S02]  /*1c40*/  LOP3.LUT R38, R38, 0x3f003f, RZ, 0xc0, !PT ;  /* 0x003f003f26267812 */ /* 0x000fe400078ec0ff */
[----:B------:R-:W-:Y:S01]  /*1c50*/  LOP3.LUT R31, R49, 0x64006400, RZ, 0xfc, !PT ;  /* 0x64006400311f7812 */ /* 0x000fe200078efcff */
[----:B------:R-:W-:Y:S01]  /*1c60*/  HADD2 R48, R48, -1056, -1056 ;  /* 0xe420e42030307430 */ /* 0x000fe20000000000 */
[----:B------:R-:W-:Y:S02]  /*1c70*/  LOP3.LUT R20, R37, 0x3f003f, RZ, 0xc0, !PT ;  /* 0x003f003f25147812 */ /* 0x000fe400078ec0ff */
[----:B------:R-:W-:Y:S02]  /*1c80*/  SHF.R.U32.HI R37, RZ, 0x6, R37 ;  /* 0x00000006ff257819 */ /* 0x000fe40000011625 */
[----:B------:R-:W-:Y:S01]  /*1c90*/  LOP3.LUT R49, R38, 0x64006400, RZ, 0xfc, !PT ;  /* 0x6400640026317812 */ /* 0x000fe200078efcff */
[----:B------:R-:W-:Y:S01]  /*1ca0*/  HADD2 R38, R31, -1056, -1056 ;  /* 0xe420e4201f267430 */ /* 0x000fe20000000000 */
[----:B------:R-:W-:-:S02]  /*1cb0*/  SHF.R.U32.HI R54, RZ, 0x6, R39 ;  /* 0x00000006ff367819 */ /* 0x000fc40000011627 */
[----:B------:R-:W-:Y:S01]  /*1cc0*/  LOP3.LUT R13, R13, 0x64006400, RZ, 0xfc, !PT ;  /* 0x640064000d0d7812 */ /* 0x000fe200078efcff */
[----:B------:R-:W-:Y:S01]  /*1cd0*/  HADD2 R49, R49, -1056, -1056 ;  /* 0xe420e42031317430 */ /* 0x000fe20000000000 */
[----:B------:R-:W-:Y:S01]  /*1ce0*/  LOP3.LUT R15, R15, 0x3f003f, RZ, 0xc0, !PT ;  /* 0x003f003f0f0f7812 */ /* 0x000fe200078ec0ff */
[-C--:B0-----:R-:W-:Y:S01]  /*1cf0*/  HFMA2 R31, R48, R16.reuse, RZ.H0_H0 ;  /* 0x00000010301f7231 */ /* 0x081fe200000400ff */
[----:B------:R-:W-:Y:S01]  /*1d00*/  LOP3.LUT R37, R37, 0x3f003f, RZ, 0xc0, !PT ;  /* 0x003f003f25257812 */ /* 0x000fe200078ec0ff */
[----:B------:R-:W-:Y:S01]  /*1d10*/  HFMA2 R55, R38, R16, RZ ;  /* 0x0000001026377231 */ /* 0x000fe200000000ff */
[----:B------:R-:W-:Y:S02]  /*1d20*/  LOP3.LUT R39, R26, 0x3f003f, RZ, 0xc0, !PT ;  /* 0x003f003f1a277812 */ /* 0x000fe400078ec0ff */
[----:B------:R-:W-:Y:S01]  /*1d30*/  LOP3.LUT R50, R27, 0x3f003f, RZ, 0xc0, !PT ;  /* 0x003f003f1b327812 */ /* 0x000fe200078ec0ff */
[----:B------:R-:W-:Y:S01]  /*1d40*/  HFMA2 R31, R49, R17, R31 ;  /* 0x00000011311f7231 */ /* 0x000fe2000000001f */
[----:B------:R-:W-:-:S02]  /*1d50*/  SHF.R.U32.HI R35, RZ, 0x6, R27 ;  /* 0x00000006ff237819 */ /* 0x000fc4000001161b */
[----:B------:R-:W-:Y:S02]  /*1d60*/  SHF.R.U32.HI R53, RZ, 0x6, R26 ;  /* 0x00000006ff357819 */ /* 0x000fe4000001161a */
[----:B------:R-:W-:Y:S02]  /*1d70*/  LOP3.LUT R27, R29, 0x3f003f, RZ, 0xc0, !PT ;  /* 0x003f003f1d1b7812 */ /* 0x000fe400078ec0ff */
[----:B------:R-:W-:Y:S02]  /*1d80*/  SHF.R.U32.HI R34, RZ, 0x6, R29 ;  /* 0x00000006ff227819 */ /* 0x000fe4000001161d */
[----:B------:R-:W-:Y:S02]  /*1d90*/  LOP3.LUT R2, R28, 0x3f003f, RZ, 0xc0, !PT ;  /* 0x003f003f1c027812 */ /* 0x000fe400078ec0ff */
[----:B------:R-:W-:Y:S02]  /*1da0*/  SHF.R.U32.HI R3, RZ, 0x6, R28 ;  /* 0x00000006ff037819 */ /* 0x000fe4000001161c */
[----:B------:R-:W-:-:S02]  /*1db0*/  LOP3.LUT R20, R20, 0x64006400, RZ, 0xfc, !PT ;  /* 0x6400640014147812 */ /* 0x000fc400078efcff */
[----:B------:R-:W-:Y:S02]  /*1dc0*/  LOP3.LUT R54, R54, 0x3f003f, RZ, 0xc0, !PT ;  /* 0x003f003f36367812 */ /* 0x000fe400078ec0ff */
[----:B------:R-:W-:Y:S02]  /*1dd0*/  LOP3.LUT R29, R30, 0x3f003f, RZ, 0xc0, !PT ;  /* 0x003f003f1e1d7812 */ /* 0x000fe400078ec0ff */
[----:B------:R-:W-:Y:S02]  /*1de0*/  SHF.R.U32.HI R26, RZ, 0x6, R30 ;  /* 0x00000006ff1a7819 */ /* 0x000fe4000001161e */
        /* <DEDUP_REMOVED lines=8> */
[-C--:B------:R-:W-:Y:S02]  /*1e70*/  HFMA2 R30, R15, R16.reuse, RZ ;  /* 0x000000100f1e7231 */ /* 0x080fe400000000ff */
[----:B------:R-:W-:Y:S01]  /*1e80*/  HADD2 R37, R39, -1056, -1056 ;  /* 0xe420e42027257430 */ /* 0x000fe20000000000 */
[----:B------:R-:W-:Y:S01]  /*1e90*/  LOP3.LUT R36, R36, 0x64006400, RZ, 0xfc, !PT ;  /* 0x6400640024247812 */ /* 0x000fe200078efcff */
[----:B------:R-:W-:Y:S01]  /*1ea0*/  HADD2 R39, R54, -1056, -1056 ;  /* 0xe420e42036277430 */ /* 0x000fe20000000000 */
[----:B------:R-:W-:Y:S01]  /*1eb0*/  LOP3.LUT R53, R53, 0x3f003f, RZ, 0xc0, !PT ;  /* 0x003f003f35357812 */ /* 0x000fe200078ec0ff */
[----:B------:R-:W-:Y:S01]  /*1ec0*/  HFMA2 R16, R13, R16, RZ.H0_H0 ;  /* 0x000000100d107231 */ /* 0x000fe200000400ff */
[----:B------:R-:W-:Y:S01]  /*1ed0*/  LOP3.LUT R52, R52, 0x3f003f, RZ, 0xc0, !PT ;  /* 0x003f003f34347812 */ /* 0x000fe200078ec0ff */
[-C--:B------:R-:W-:Y:S02]  /*1ee0*/  HFMA2 R56, R39, R17.reuse, R55 ;  /* 0x0000001127387231 */ /* 0x080fe40000000037 */
[----:B------:R-:W-:Y:S01]  /*1ef0*/  HFMA2 R55, R37, R18, R31 ;  /* 0x0000001225377231 */ /* 0x000fe2000000001f */
[----:B------:R-:W-:Y:S01]  /*1f00*/  LOP3.LUT R31, R51, 0x64006400, RZ, 0xfc, !PT ;  /* 0x64006400331f7812 */ /* 0x000fe200078efcff */
[----:B------:R-:W-:-:S02]  /*1f10*/  HFMA2 R30, R28, R17, R30 ;  /* 0x000000111c1e7231 */ /* 0x000fc4000000001e */
[----:B------:R-:W-:Y:S01]  /*1f20*/  HFMA2 R54, R20, R17, R16 ;  /* 0x0000001114367231 */ /* 0x000fe20000000010 */
        /* <DEDUP_REMOVED lines=41> */
[----:B------:R-:W-:Y:S01]  /*21c0*/  HFMA2 R4, R54, R4, R36 ;  /* 0x0000000436047231 */ /* 0x000fe20000000024 */
[----:B------:R-:W-:Y:S01]  /*21d0*/  LOP3.LUT R24, R24, 0x64006400, RZ, 0xfc, !PT ;  /* 0x6400640018187812 */ /* 0x000fe200078efcff */
[----:B------:R-:W-:Y:S01]  /*21e0*/  HADD2 R36, R34, -1056, -1056 ;  /* 0xe420e42022247430 */ /* 0x000fe20000000000 */
        /* <DEDUP_REMOVED lines=9> */
[----:B------:R-:W-:Y:S02]  /*2280*/  HFMA2 R16, R57, R5, R4 ;  /* 0x0000000539107231 */ /* 0x000fe40000000004 */
[----:B------:R-:W-:Y:S01]  /*2290*/  HFMA2 R5, R56, R6, R3 ;  /* 0x0000000638057231 */ /* 0x000fe20000000003 */
[----:B------:R-:W-:Y:S01]  /*22a0*/  LOP3.LUT R3, R42, 0x64006400, RZ, 0xfc, !PT ;  /* 0x640064002a037812 */ /* 0x000fe200078efcff */
[----:B------:R-:W-:Y:S01]  /*22b0*/  HADD2 R41, R47, -1056, -1056 ;  /* 0xe420e4202f297430 */ /* 0x000fe20000000000 */
[----:B------:R-:W-:Y:S01]  /*22c0*/  LOP3.LUT R4, R46, 0x64006400, RZ, 0xfc, !PT ;  /* 0x640064002e047812 */ /* 0x000fe200078efcff */
[----:B------:R-:W-:Y:S01]  /*22d0*/  HADD2 R44, R44, -1056, -1056 ;  /* 0xe420e4202c2c7430 */ /* 0x000fe20000000000 */
[----:B------:R-:W-:Y:S01]  /*22e0*/  LOP3.LUT R46, R43, 0x64006400, RZ, 0xfc, !PT ;  /* 0x640064002b2e7812 */ /* 0x000fe200078efcff */
[----:B------:R-:W-:Y:S01]  /*22f0*/  HADD2 R43, R3, -1056, -1056 ;  /* 0xe420e420032b7430 */ /* 0x000fe20000000000 */
[----:B------:R-:W-:Y:S01]  /*2300*/  ISETP.NE.AND P0, PT, R45, 0x1, PT ;  /* 0x000000012d00780c */ /* 0x000fe20003f05270 */
[----:B------:R-:W-:-:S02]  /*2310*/  HADD2 R42, R4, -1056, -1056 ;  /* 0xe420e420042a7430 */ /* 0x000fc40000000000 */
[-C--:B------:R-:W-:Y:S01]  /*2320*/  HFMA2 R17, R41, R6.reuse, R17 ;  /* 0x0000000629117231 */ /* 0x080fe20000000011 */
[----:B------:R-:W-:Y:S01]  /*2330*/  LOP3.LUT R4, R40, 0x64006400, RZ, 0xfc, !PT ;  /* 0x6400640028047812 */ /* 0x000fe200078efcff */
[-C--:B------:R-:W-:Y:S01]  /*2340*/  HFMA2 R18, R43, R6.reuse, R18 ;  /* 0x000000062b127231 */ /* 0x080fe20000000012 */
[----:B------:R-:W-:Y:S01]  /*2350*/  PRMT R11, R11, 0x5410, R10 ;  /* 0x000054100b0b7816 */ /* 0x000fe2000000000a */
[----:B------:R-:W-:Y:S01]  /*2360*/  HADD2 R40, R2, -1056, -1056 ;  /* 0xe420e42002287430 */ /* 0x000fe20000000000 */
[----:B------:R-:W-:Y:S01]  /*2370*/  PRMT R9, R9, 0x5410, R8 ;  /* 0x0000541009097816 */ /* 0x000fe20000000008 */
[----:B------:R-:W-:Y:S01]  /*2380*/  HADD2 R46, R46, -1056, -1056 ;  /* 0xe420e4202e2e7430 */ /* 0x000fe20000000000 */
[----:B------:R-:W-:Y:S01]  /*2390*/  PRMT R3, RZ, 0x5410, RZ ;  /* 0x00005410ff037816 */ /* 0x000fe200000000ff */
[----:B------:R-:W-:Y:S02]  /*23a0*/  HFMA2 R18, R44, R7, R18 ;  /* 0x000000072c127231 */ /* 0x000fe40000000012 */
[----:B------:R-:W-:-:S02]  /*23b0*/  HFMA2 R16, R42, R6, R16 ;  /* 0x000000062a107231 */ /* 0x000fc40000000010 */
[-C--:B------:R-:W-:Y:S02]  /*23c0*/  HFMA2 R17, R40, R7.reuse, R17 ;  /* 0x0000000728117231 */ /* 0x080fe40000000011 */
[----:B------:R-:W-:Y:S01]  /*23d0*/  HADD2 R47, R4, -1056, -1056 ;  /* 0xe420e420042f7430 */ /* 0x000fe20000000000 */
[----:B------:R-:W-:Y:S01]  /*23e0*/  PRMT R4, RZ, 0x5410, RZ ;  /* 0x00005410ff047816 */ /* 0x000fe200000000ff */
[-C--:B------:R-:W-:Y:S01]  /*23f0*/  HFMA2 R5, R46, R7.reuse, R5 ;  /* 0x000000072e057231 */ /* 0x080fe20000000005 */
[----:B------:R-:W-:Y:S01]  /*2400*/  PRMT R2, RZ, 0x5410, RZ ;  /* 0x00005410ff027816 */ /* 0x000fe200000000ff */
[----:B------:R-:W-:Y:S02]  /*2410*/  HFMA2 R16, R47, R7, R16 ;  /* 0x000000072f107231 */ /* 0x000fe40000000010 */
[----:B------:R-:W-:Y:S02]  /*2420*/  HADD2 R5, R5.H0_H0, R5.H1_H1 ;  /* 0x3000000505057230 */ /* 0x000fe40000000800 */
        /* <DEDUP_REMOVED lines=27> */
[----:B-1----:R-:W-:Y:S01]  /*25e0*/  HFMA2 R18, R35, R24, R3 ;  /* 0x0000001823127231 */ /* 0x002fe20000000003 */
[----:B------:R-:W-:-:S03]  /*25f0*/  PRMT R3, RZ, 0x5410, RZ ;  /* 0x00005410ff037816 */ /* 0x000fc600000000ff */
[----:B------:R-:W-:Y:S02]  /*2600*/  HFMA2 R18, R36, R25, R18 ;  /* 0x0000001924127231 */ /* 0x000fe40000000012 */
[-C--:B------:R-:W-:Y:S02]  /*2610*/  HFMA2 R16, R32, R19.reuse, R16 ;  /* 0x0000001320107231 */ /* 0x080fe40000000010 */
        /* <DEDUP_REMOVED lines=35> */
[----:B------:R-:W-:-:S04]  /*2850*/  HFMA2 R17, R39, R17, R16 ;  /* 0x0000001127117231 */ /* 0x000fc80000000010 */
        /* <DEDUP_REMOVED lines=32> */
.L_x_1812:
[C---:B------:R-:W-:Y:S01]  /*2a60*/  IMAD.WIDE R24, R21.reuse, 0x4, R22 ;  /* 0x0000000415187825 */ /* 0x040fe200078e0216 */
[----:B------:R-:W2:Y:S03]  /*2a70*/  LDG.E.128.CONSTANT R16, desc[UR10][R22.64] ;  /* 0x0000000a16107981 */ /* 0x000ea6000c1e9d00 */
[C---:B------:R-:W-:Y:S02]  /*2a80*/  IMAD.WIDE R36, R21.reuse, 0x4, R24 ;  /* 0x0000000415247825 */ /* 0x040fe400078e0218 */
[----:B------:R-:W3:Y:S04]  /*2a90*/  LDG.E.128.CONSTANT R24, desc[UR10][R24.64] ;  /* 0x0000000a18187981 */ /* 0x000ee8000c1e9d00 */
[----:B------:R0:W4:Y:S01]  /*2aa0*/  LDG.E.128.CONSTANT R28, desc[UR10][R36.64] ;  /* 0x0000000a241c7981 */ /* 0x000122000c1e9d00 */
[----:B------:R-:W-:Y:S01]  /*2ab0*/  UIADD3 UR4, UPT, UPT, UR7, 0x40, URZ ;  /* 0x0000004007047890 */ /* 0x000fe2000fffe0ff */
[----:B0-----:R-:W-:Y:S01]  /*2ac0*/  IMAD.WIDE R36, R21, 0x4, R36 ;  /* 0x0000000415247825 */ /* 0x001fe200078e0224 */
[----:B--2---:R-:W-:-:S04]  /*2ad0*/  SHF.R.U32.HI R13, RZ, 0xc, R16 ;  /* 0x0000000cff0d7819 */ /* 0x004fc80000011610 */
[----:B------:R-:W-:Y:S02]  /*2ae0*/  LOP3.LUT R13, R13, 0xf000f, RZ, 0xc0, !PT ;  /* 0x000f000f0d0d7812 */ /* 0x000fe400078ec0ff */
[----:B------:R-:W-:Y:S02]  /*2af0*/  SHF.R.U32.HI R15, RZ, 0xc, R17 ;  /* 0x0000000cff0f7819 */ /* 0x000fe40000011611 */
[----:B----4-:R-:W-:Y:S02]  /*2b00*/  SHF.R.U32.HI R46, RZ, 0x8, R28 ;  /* 0x00000008ff2e7819 */ /* 0x010fe4000001161c */
[----:B------:R-:W-:Y:S02]  /*2b10*/  SHF.R.U32.HI R32, RZ, 0xc, R18 ;  /* 0x0000000cff207819 */ /* 0x000fe40000011612 */
[----:B------:R-:W-:Y:S02]  /*2b20*/  LOP3.LUT R46, R13, 0x300030, R46, 0xf8, !PT ;  /* 0x003000300d2e7812 */ /* 0x000fe400078ef82e */
[----:B---3--:R-:W-:-:S02]  /*2b30*/  SHF.R.U32.HI R13, RZ, 0xc, R24 ;  /* 0x0000000cff0d7819 */ /* 0x008fc40000011618 */
[----:B------:R-:W-:Y:S02]  /*2b40*/  LOP3.LUT R20, R15, 0xf000f, RZ, 0xc0, !PT ;  /* 0x000f000f0f147812 */ /* 0x000fe400078ec0ff */
[----:B------:R-:W-:Y:S02]  /*2b50*/  LOP3.LUT R15, R32, 0xf000f, RZ, 0xc0, !PT ;  /* 0x000f000f200f7812 */ /* 0x000fe400078ec0ff */
[----:B------:R-:W-:Y:S02]  /*2b60*/  SHF.R.U32.HI R44, RZ, 0xa, R28 ;  /* 0x0000000aff2c7819 */ /* 0x000fe4000001161c */
[----:B------:R-:W-:Y:S02]  /*2b70*/  LOP3.LUT R13, R13, 0xf000f, RZ, 0xc0, !PT ;  /* 0x000f000f0d0d7812 */ /* 0x000fe400078ec0ff */
[----:B------:R-:W-:Y:S02]  /*2b80*/  SHF.R.U32.HI R32, RZ, 0x8, R30 ;  /* 0x00000008ff207819 */ /* 0x000fe4000001161e */
[----:B------:R-:W-:-:S02]  /*2b90*/  LOP3.LUT R44, R13, 0x300030, R44, 0xf8, !PT ;  /* 0x003000300d2c7812 */ /* 0x000fc400078ef82c */
[----:B------:R-:W-:Y:S02]  /*2ba0*/  SHF.R.U32.HI R41, RZ, 0x8, R29 ;  /* 0x00000008ff297819 */ /* 0x000fe4000001161d */
[----:B------:R-:W-:Y:S02]  /*2bb0*/  LOP3.LUT R32, R15, 0x300030, R32, 0xf8, !PT ;  /* 0x003000300f207812 */ /* 0x000fe400078ef820 */
[----:B------:R-:W-:Y:S02]  /*2bc0*/  SHF.R.U32.HI R13, RZ, 0xc, R25 ;  /* 0x0000000cff0d7819 */ /* 0x000fe40000011619 */
[----:B------:R-:W-:Y:S02]  /*2bd0*/  SHF.R.U32.HI R33, RZ, 0xc, R19 ;  /* 0x0000000cff217819 */ /* 0x000fe40000011613 */
[----:B------:R-:W-:Y:S02]  /*2be0*/  SHF.R.U32.HI R15, RZ, 0xc, R26 ;  /* 0x0000000cff0f7819 */ /* 0x000fe4000001161a */
[----:B------:R-:W-:-:S02]  /*2bf0*/  SHF.R.U32.HI R22, RZ, 0xc, R27 ;  /* 0x0000000cff167819 */ /* 0x000fc4000001161b */
[----:B------:R-:W-:Y:S02]  /*2c00*/  LOP3.LUT R41, R20, 0x300030, R41, 0xf8, !PT ;  /* 0x0030003014297812 */ /* 0x000fe400078ef829 */
[----:B------:R-:W-:Y:S02]  /*2c10*/  SHF.R.U32.HI R42, RZ, 0xa, R29 ;  /* 0x0000000aff2a7819 */ /* 0x000fe4000001161d */
[----:B------:R-:W-:Y:S02]  /*2c20*/  LOP3.LUT R13, R13, 0xf000f, RZ, 0xc0, !PT ;  /* 0x000f000f0d0d7812 */ /* 0x000fe400078ec0ff */
[----:B------:R-:W-:Y:S02]  /*2c30*/  LOP3.LUT R33, R33, 0xf000f, RZ, 0xc0, !PT ;  /* 0x000f000f21217812 */ /* 0x000fe400078ec0ff */
[----:B------:R-:W-:Y:S02]  /*2c40*/  SHF.R.U32.HI R40, RZ, 0x8, R31 ;  /* 0x00000008ff287819 */ /* 0x000fe4000001161f */
[----:B------:R-:W-:-:S02]  /*2c50*/  SHF.R.U32.HI R43, RZ, 0xa, R30 ;  /* 0x0000000aff2b7819 */ /* 0x000fc4000001161e */
[----:B------:R-:W-:Y:S02]  /*2c60*/  SHF.R.U32.HI R39, RZ, 0xa, R31 ;  /* 0x0000000aff277819 */ /* 0x000fe4000001161f */
[----:B------:R-:W-:Y:S02]  /*2c70*/  LOP3.LUT R20, R15, 0xf000f, RZ, 0xc0, !PT ;  /* 0x000f000f0f147812 */ /* 0x000fe400078ec0ff */
[----:B------:R-:W-:Y:S02]  /*2c80*/  LOP3.LUT R22, R22, 0xf000f, RZ, 0xc0, !PT ;  /* 0x000f000f16167812 */ /* 0x000fe400078ec0ff */
[----:B------:R-:W-:Y:S02]  /*2c90*/  LOP3.LUT R42, R13, 0x300030, R42, 0xf8, !PT ;  /* 0x003000300d2a7812 */ /* 0x000fe400078ef82a */
[----:B------:R-:W-:Y:S02]  /*2ca0*/  LOP3.LUT R40, R33, 0x300030, R40, 0xf8, !PT ;  /* 0x0030003021287812 */ /* 0x000fe400078ef828 */
[----:B------:R-:W-:-:S02]  /*2cb0*/  LOP3.LUT R43, R20, 0x300030, R43, 0xf8, !PT ;  /* 0x00300030142b7812 */ /* 0x000fc400078ef82b */
[----:B------:R-:W-:Y:S02]  /*2cc0*/  LOP3.LUT R39, R22, 0x300030, R39, 0xf8, !PT ;  /* 0x0030003016277812 */ /* 0x000fe400078ef827 */
[----:B------:R-:W-:Y:S01]  /*2cd0*/  MOV R13, R14 ;  /* 0x0000000e000d7202 */ /* 0x000fe20000000f00 */
        /* <DEDUP_REMOVED lines=13> */
[----:B------:R-:W-:-:S02]  /*2db0*/  LOP3.LUT R20, R20, 0x3f003f, RZ, 0xc0, !PT ;  /* 0x003f003f14147812 */ /* 0x000fc400078ec0ff */
        /* <DEDUP_REMOVED lines=8> */
[----:B------:R-:W-:Y:S01]  /*2e40*/  LOP3.LUT R29, R23, 0x3f003f, RZ, 0xc0, !PT ;  /* 0x003f003f171d7812 */ /* 0x000fe200078ec0ff */
[----:B------:R-:W1:Y:S01]  /*2e50*/  LDS.128 R24, [UR7+0x30] ;  /* 0x00003007ff187984 */ /* 0x000e620008000c00 */
[----:B------:R-:W-:Y:S01]  /*2e60*/  LOP3.LUT R33, R28, 0x3f003f, RZ, 0xc0, !PT ;  /* 0x003f003f1c217812 */ /* 0x000fe200078ec0ff */
[----:B------:R-:W-:Y:S01]  /*2e70*/  HADD2 R23, R15, -1056, -1056 ;  /* 0xe420e4200f177430 */ /* 0x000fe20000000000 */
[----:B------:R-:W-:Y:S02]  /*2e80*/  SHF.R.U32.HI R34, RZ, 0x6, R28 ;  /* 0x00000006ff227819 */ /* 0x000fe4000001161c */
[----:B------:R-:W-:-:S02]  /*2e90*/  LOP3.LUT R28, R30, 0x3f003f, RZ, 0xc0, !PT ;  /* 0x003f003f1e1c7812 */ /* 0x000fc400078ec0ff */
[----:B------:R-:W-:Y:S02]  /*2ea0*/  SHF.R.U32.HI R13, RZ, 0x6, R30 ;  /* 0x00000006ff0d7819 */ /* 0x000fe4000001161e */
[----:B------:R-:W-:Y:S02]  /*2eb0*/  LOP3.LUT R22, R22, 0x64006400, RZ, 0xfc, !PT ;  /* 0x6400640016167812 */ /* 0x000fe400078efcff */
[----:B------:R-:W-:Y:S02]  /*2ec0*/  LOP3.LUT R38, R38, 0x64006400, RZ, 0xfc, !PT ;  /* 0x6400640026267812 */ /* 0x000fe400078efcff */
[----:B------:R-:W-:Y:S01]  /*2ed0*/  LOP3.LUT R47, R47, 0x3f003f, RZ, 0xc0, !PT ;  /* 0x003f003f2f2f7812 */ /* 0x000fe200078ec0ff */
[----:B------:R-:W-:Y:S01]  /*2ee0*/  HADD2 R15, R22, -1056, -1056 ;  /* 0xe420e420160f7430 */ /* 0x000fe20000000000 */
[----:B------:R-:W-:Y:S02]  /*2ef0*/  LOP3.LUT R57, R31, 0x3f003f, RZ, 0xc0, !PT ;  /* 0x003f003f1f397812 */ /* 0x000fe400078ec0ff */
[----:B------:R-:W-:-:S02]  /*2f00*/  SHF.R.U32.HI R55, RZ, 0x6, R31 ;  /* 0x00000006ff377819 */ /* 0x000fc4000001161f */
[----:B------:R-:W-:Y:S01]  /*2f10*/  LOP3.LUT R30, R49, 0x64006400, RZ, 0xfc, !PT ;  /* 0x64006400311e7812 */ /* 0x000fe200078efcff */
[----:B------:R-:W-:Y:S01]  /*2f20*/  HADD2 R49, R38, -1056, -1056 ;  /* 0xe420e42026317430 */ /* 0x000fe20000000000 */
        /* <DEDUP_REMOVED lines=10> */
[----:B------:R-:W-:Y:S01]  /*2fd0*/  HADD2 R50, R50, -1056, -1056 ;  /* 0xe420e42032327430 */ /* 0x000fe20000000000 */
[----:B------:R-:W-:Y:S01]  /*2fe0*/  LOP3.LUT R60, R60, 0x3f003f, RZ, 0xc0, !PT ;  /* 0x003f003f3c3c7812 */ /* 0x000fe200078ec0ff */
[-C--:B------:R-:W-:Y:S01]  /*2ff0*/  HFMA2 R30, R49, R16.reuse, RZ.H0_H0 ;  /* 0x00000010311e7231 */ /* 0x080fe200000400ff */
[----:B------:R-:W-:Y:S01]  /*3000*/  LOP3.LUT R52, R52, 0x3f003f, RZ, 0xc0, !PT ;  /* 0x003f003f34347812 */ /* 0x000fe200078ec0ff */
[----:B------:R-:W-:Y:S01]  /*3010*/  HADD2 R38, R48, -1056, -1056 ;  /* 0xe420e42030267430 */ /* 0x000fe20000000000 */
[----:B------:R-:W-:Y:S01]  /*3020*/  LOP3.LUT R54, R54, 0x64006400, RZ, 0xfc, !PT ;  /* 0x6400640036367812 */ /* 0x000fe200078efcff */
[----:B------:R-:W-:Y:S02]  /*3030*/  HADD2 R48, R31, -1056, -1056 ;  /* 0xe420e4201f307430 */ /* 0x000fe40000000000 */
[-C--:B------:R-:W-:Y:S02]  /*3040*/  HFMA2 R31, R47, R16.reuse, RZ ;  /* 0x000000102f1f7231 */ /* 0x080fe400000000ff */
[----:B------:R-:W-:-:S02]  /*3050*/  HFMA2 R16, R15, R16, RZ.H0_H0 ;  /* 0x000000100f107231 */ /* 0x000fc400000400ff */
[-C--:B------:R-:W-:Y:S02]  /*3060*/  HFMA2 R30, R50, R17.reuse, R30 ;  /* 0x00000011321e7231 */ /* 0x080fe4000000001e */
[-C--:B------:R-:W-:Y:S01]  /*3070*/  HFMA2 R61, R22, R17.reuse, R29 ;  /* 0x00000011163d7231 */ /* 0x080fe2000000001d */
[----:B------:R-:W-:Y:S02]  /*3080*/  LOP3.LUT R29, R53, 0x64006400, RZ, 0xfc, !PT ;  /* 0x64006400351d7812 */ /* 0x000fe400078efcff */
[----:B------:R-:W-:Y:S01]  /*3090*/  LOP3.LUT R53, R60, 0x64006400, RZ, 0xfc, !PT ;  /* 0x640064003c357812 */ /* 0x000fe200078efcff */
[-C--:B------:R-:W-:Y:S01]  /*30a0*/  HFMA2 R62, R20, R17.reuse, R16 ;  /* 0x00000011143e7231 */ /* 0x080fe20000000010 */
[----:B------:R-:W-:Y:S01]  /*30b0*/  LOP3.LUT R16, R51, 0x3f003f, RZ, 0xc0, !PT ;  /* 0x003f003f33107812 */ /* 0x000fe200078ec0ff */
[----:B------:R-:W-:Y:S01]  /*30c0*/  HADD2 R51, R54, -1056, -1056 ;  /* 0xe420e42036337430 */ /* 0x000fe20000000000 */
[----:B------:R-:W-:Y:S01]  /*30d0*/  LOP3.LUT R59, R59, 0x3f003f, RZ, 0xc0, !PT ;  /* 0x003f003f3b3b7812 */ /* 0x000fe200078ec0ff */
[----:B------:R-:W-:-:S02]  /*30e0*/  HFMA2 R63, R48, R17, R31 ;  /* 0x00000011303f7231 */ /* 0x000fc4000000001f */
        /* <DEDUP_REMOVED lines=11> */
[-C--:B------:R-:W-:Y:S02]  /*31a0*/  HFMA2 R17, R53, R19.reuse, R17 ;  /* 0x0000001335117231 */ /* 0x080fe40000000011 */
        /* <DEDUP_REMOVED lines=10> */
[-C--:B------:R-:W-:Y:S01]  /*3250*/  HFMA2 R62, R29, R18.reuse, R62 ;  /* 0x000000121d3e7231 */ /* 0x080fe2000000003e */
[----:B------:R-:W-:Y:S01]  /*3260*/  LOP3.LUT R16, R16, 0x64006400, RZ, 0xfc, !PT ;  /* 0x6400640010107812 */ /* 0x000fe200078efcff */
[----:B------:R-:W-:-:S02]  /*3270*/  HFMA2 R63, R51, R18, R63 ;  /* 0x00000012333f7231 */ /* 0x000fc4000000003f */
[-C--:B-1----:R-:W-:Y:S01]  /*3280*/  HFMA2 R18, R52, R24.reuse, R17 ;  /* 0x0000001834127231 */ /* 0x082fe20000000011 */
[----:B------:R-:W-:Y:S02]  /*3290*/  LOP3.LUT R58, R32, 0x64006400, RZ, 0xfc, !PT ;  /* 0x64006400203a7812 */ /* 0x000fe400078efcff */
        /* <DEDUP_REMOVED lines=10> */
[----:B------:R-:W-:Y:S02]  /*3340*/  HFMA2 R13, R56, R25, R18 ;  /* 0x00000019380d7231 */ /* 0x000fe40000000012 */
[----:B------:R-:W-:Y:S02]  /*3350*/  HADD2 R55, R57, -1056, -1056 ;  /* 0xe420e42039377430 */ /* 0x000fe40000000000 */
[----:B------:R-:W-:Y:S02]  /*3360*/  HFMA2 R62, R28, R19, R62 ;  /* 0x000000131c3e7231 */ /* 0x000fe4000000003e */
[----:B------:R-:W-:Y:S01]  /*3370*/  HADD2 R58, R58, -1056, -1056 ;  /* 0xe420e4203a3a7430 */ /* 0x000fe20000000000 */
[----:B------:R-:W-:Y:S01]  /*3380*/  LOP3.LUT R46, R46, 0x64006400, RZ, 0xfc, !PT ;  /* 0x640064002e2e7812 */ /* 0x000fe200078efcff */
[----:B------:R-:W-:Y:S02]  /*3390*/  HADD2 R57, R17, -1056, -1056 ;  /* 0xe420e42011397430 */ /* 0x000fe40000000000 */
[----:B------:R-:W-:Y:S01]  /*33a0*/  HFMA2 R17, R32, R25, R16 ;  /* 0x0000001920117231 */ /* 0x000fe20000000010 */
[----:B------:R-:W-:Y:S01]  /*33b0*/  LOP3.LUT R16, R40, 0x64006400, RZ, 0xfc, !PT ;  /* 0x6400640028107812 */ /* 0x000fe200078efcff */
[----:B------:R-:W-:-:S02]  /*33c0*/  HFMA2 R63, R54, R19, R63 ;  /* 0x00000013363f7231 */ /* 0x000fc4000000003f */
        /* <DEDUP_REMOVED lines=11> */
[----:B------:R-:W-:Y:S01]  /*3480*/  ISETP.NE.AND P0, PT, R45, 0x1, PT ;  /* 0x000000012d00780c */ /* 0x000fe20003f05270 */
[----:B------:R-:W-:-:S02]  /*3490*/  HFMA2 R17, R39, R26, R17 ;  /* 0x0000001a27117231 */ /* 0x000fc40000000011 */
[----:B------:R-:W-:Y:S01]  /*34a0*/  HADD2 R43, R13, -1056, -1056 ;  /* 0xe420e4200d2b7430 */ /* 0x000fe20000000000 */
[----:B------:R-:W-:Y:S01]  /*34b0*/  PRMT R11, R11, 0x5410, R10 ;  /* 0x000054100b0b7816 */ /* 0x000fe2000000000a */
[----:B------:R-:W-:Y:S01]  /*34c0*/  HFMA2 R62, R41, R26, R62 ;  /* 0x0000001a293e7231 */ /* 0x000fe2000000003e */
[----:B------:R-:W-:Y:S01]  /*34d0*/  PRMT R9, R9, 0x5410, R8 ;  /* 0x0000541009097816 */ /* 0x000fe20000000008 */
[----:B------:R-:W-:Y:S01]  /*34e0*/  HADD2 R40, R40, -1056, -1056 ;  /* 0xe420e42028287430 */ /* 0x000fe20000000000 */
[----:B------:R-:W-:Y:S01]  /*34f0*/  MOV R13, R14 ;  /* 0x0000000e000d7202 */ /* 0x000fe20000000f00 */
[----:B------:R-:W-:Y:S02]  /*3500*/  HFMA2 R63, R55, R24, R63 ;  /* 0x00000018373f7231 */ /* 0x000fe4000000003f */
[----:B------:R-:W-:Y:S02]  /*3510*/  HFMA2 R62, R43, R27, R62 ;  /* 0x0000001b2b3e7231 */ /* 0x000fe4000000003e */
[----:B------:R-:W-:-:S02]  /*3520*/  HADD2 R44, R44, -1056, -1056 ;  /* 0xe420e4202c2c7430 */ /* 0x000fc40000000000 */
[----:B------:R-:W-:Y:S02]  /*3530*/  HFMA2 R17, R40, R27, R17 ;  /* 0x0000001b28117231 */ /* 0x000fe40000000011 */
[----:B------:R-:W-:Y:S02]  /*3540*/  HFMA2 R63, R57, R25, R63 ;  /* 0x00000019393f7231 */ /* 0x000fe4000000003f */
        /* <DEDUP_REMOVED lines=57> */
[----:B------:R-:W-:Y:S02]  /*38e0*/  HFMA2 R4, R60, R9, R4 ;  /* 0x000000093c047231 */ /* 0x000fe40000000004 */
[----:B------:R-:W-:Y:S01]  /*38f0*/  IMAD.MOV.U32 R13, RZ, RZ, R14 ;  /* 0x000000ffff0d7224 */ /* 0x000fe200078e000e */
        /* <DEDUP_REMOVED lines=13> */
[----:B------:R-:W-:Y:S02]  /*39d0*/  HFMA2 R20, R28, R19, R20 ;  /* 0x000000131c147231 */ /* 0x000fe40000000014 */
        /* <DEDUP_REMOVED lines=19> */
[-C--:B------:R-:W-:Y:S01]  /*3b10*/  HFMA2 R20, R39, R26.reuse, R13 ;  /* 0x0000001a27147231 */ /* 0x080fe2000000000d */
[----:B------:R-:W-:Y:S01]  /*3b20*/  MOV R13, R14 ;  /* 0x0000000e000d7202 */ /* 0x000fe20000000f00 */
        /* <DEDUP_REMOVED lines=9> */
.L_x_1811:
[----:B------:R-:W-:-:S04]  /*3bc0*/  VIMNMX R14, PT, PT, R0, UR9, PT ;  /* 0x00000009000e7c48 */ /* 0x000fc8000bfe0100 */
[----:B------:R-:W-:-:S13]  /*3bd0*/  ISETP.GT.AND P0, PT, R14, R13, PT ;  /* 0x0000000d0e00720c */ /* 0x000fda0003f04270 */
[----:B------:R-:W-:Y:S05]  /*3be0*/  @!P0 BRA `(.L_x_1813) ;  /* 0x0000001c00dc8947 */ /* 0x000fea0003800000 */
[----:B------:R-:W-:Y:S01]  /*3bf0*/  VIMNMX.U32 R0, PT, PT, R0, UR9, PT ;  /* 0x0000000900007c48 */ /* 0x000fe2000bfe0000 */
[----:B------:R-:W-:-:S12]  /*3c00*/  UIADD3 UR4, UPT, UPT, UR4, 0x60, URZ ;  /* 0x0000006004047890 */ /* 0x000fd8000fffe0ff */
.L_x_1815:
[----:B------:R-:W0:Y:S02]  /*3c10*/  LDC.64 R20, c[0x0][0x3a8] ;  /* 0x0000ea00ff147b82 */ /* 0x000e240000000a00 */
[C---:B0-----:R-:W-:Y:S02]  /*3c20*/  IMAD.WIDE R32, R21.reuse, 0x4, R36 ;  /* 0x0000000415207825 */ /* 0x041fe400078e0224 */
[----:B------:R-:W5:Y:S02]  /*3c30*/  LDG.E.128.CONSTANT R36, desc[UR10][R36.64] ;  /* 0x0000000a24247981 */ /* 0x000f64000c1e9d00 */
[C---:B------:R-:W-:Y:S02]  /*3c40*/  IMAD.WIDE R16, R21.reuse, 0x4, R32 ;  /* 0x0000000415107825 */ /* 0x040fe400078e0220 */
[----:B------:R-:W5:Y:S02]  /*3c50*/  LDG.E.128.CONSTANT R32, desc[UR10][R32.64] ;  /* 0x0000000a20207981 */ /* 0x000f64000c1e9d00 */
[----:B------:R-:W-:-:S02]  /*3c60*/  IMAD.WIDE R14, R21, 0x4, R16 ;  /* 0x00000004150e7825 */ /* 0x000fc400078e0210 */
[----:B------:R-:W5:Y:S04]  /*3c70*/  LDG.E.128.CONSTANT R16, desc[UR10][R16.64] ;  /* 0x0000000a10107981 */ /* 0x000f68000c1e9d00 */
[----:B------:R0:W5:Y:S01]  /*3c80*/  LDG.E.128.CONSTANT R28, desc[UR10][R14.64] ;  /* 0x0000000a0e1c7981 */ /* 0x000162000c1e9d00 */
[----:B------:R-:W-:-:S05]  /*3c90*/  IMAD R45, R12, -0x3, R20 ;  /* 0xfffffffd0c2d7824 */ /* 0x000fca00078e0214 */
[----:B------:R-:W-:Y:S01]  /*3ca0*/  ISETP.GE.AND P0, PT, R45, 0x1, PT ;  /* 0x000000012d00780c */ /* 0x000fe20003f06270 */
[----:B------:R-:W-:-:S12]  /*3cb0*/  IMAD.WIDE R98, R21, 0x4, R14 ;  /* 0x0000000415627825 */ /* 0x000fd800078e020e */
[----:B0-----:R-:W-:Y:S05]  /*3cc0*/  @!P0 BRA `(.L_x_1814) ;  /* 0x0000001c00908947 */ /* 0x001fea0003800000 */
[----:B------:R-:W2:Y:S01]  /*3cd0*/  LDG.E.128.CONSTANT R24, desc[UR10][R98.64] ;  /* 0x0000000a62187981 */ /* 0x000ea2000c1e9d00 */
[--C-:B-----5:R-:W-:Y:S02]  /*3ce0*/  SHF.R.U32.HI R41, RZ, 0xf, R36.reuse ;  /* 0x0000000fff297819 */ /* 0x120fe40000011624 */
[----:B------:R-:W-:Y:S02]  /*3cf0*/  SHF.R.U32.HI R42, RZ, 0xf, R37 ;  /* 0x0000000fff2a7819 */ /* 0x000fe40000011625 */
[C---:B------:R-:W-:Y:S02]  /*3d00*/  LOP3.LUT R65, R36.reuse, 0x1f001f, RZ, 0xc0, !PT ;  /* 0x001f001f24417812 */ /* 0x040fe400078ec0ff */
[----:B------:R-:W-:Y:S02]  /*3d10*/  LOP3.LUT R20, R36, 0x3e003e0, RZ, 0xc0, !PT ;  /* 0x03e003e024147812 */ /* 0x000fe400078ec0ff */
[----:B------:R-:W-:Y:S02]  /*3d20*/  SHF.R.U32.HI R46, RZ, 0xa, R36 ;  /* 0x0000000aff2e7819 */ /* 0x000fe40000011624 */
[----:B------:R-:W-:-:S02]  /*3d30*/  LOP3.LUT R75, R39, 0x1f001f, RZ, 0xc0, !PT ;  /* 0x001f001f274b7812 */ /* 0x000fc400078ec0ff */
[----:B------:R-:W-:Y:S02]  /*3d40*/  LOP3.LUT R23, R39, 0x3e003e0, RZ, 0xc0, !PT ;  /* 0x03e003e027177812 */ /* 0x000fe400078ec0ff */
[--C-:B------:R-:W-:Y:S02]  /*3d50*/  SHF.R.U32.HI R50, RZ, 0xf, R39.reuse ;  /* 0x0000000fff327819 */ /* 0x100fe40000011627 */
[----:B------:R-:W-:Y:S02]  /*3d60*/  SHF.R.U32.HI R53, RZ, 0xa, R39 ;  /* 0x0000000aff357819 */ /* 0x000fe40000011627 */
[----:B------:R-:W-:Y:S02]  /*3d70*/  SHF.R.U32.HI R36, RZ, 0xe, R32 ;  /* 0x0000000eff247819 */ /* 0x000fe40000011620 */
[----:B------:R-:W-:Y:S02]  /*3d80*/  SHF.R.U32.HI R39, RZ, 0xe, R33 ;  /* 0x0000000eff277819 */ /* 0x000fe40000011621 */
[----:B------:R-:W-:-:S02]  /*3d90*/  LOP3.LUT R41, R41, 0x10001, RZ, 0xc0, !PT ;  /* 0x0001000129297812 */ /* 0x000fc400078ec0ff */
[----:B------:R-:W-:Y:S02]  /*3da0*/  LOP3.LUT R42, R42, 0x10001, RZ, 0xc0, !PT ;  /* 0x000100012a2a7812 */ /* 0x000fe400078ec0ff */
[C---:B------:R-:W-:Y:S02]  /*3db0*/  LOP3.LUT R69, R37.reuse, 0x1f001f, RZ, 0xc0, !PT ;  /* 0x001f001f25457812 */ /* 0x040fe400078ec0ff */
[----:B------:R-:W-:Y:S02]  /*3dc0*/  LOP3.LUT R22, R37, 0x3e003e0, RZ, 0xc0, !PT ;  /* 0x03e003e025167812 */ /* 0x000fe400078ec0ff */
[----:B------:R-:W-:Y:S02]  /*3dd0*/  SHF.R.U32.HI R47, RZ, 0xa, R37 ;  /* 0x0000000aff2f7819 */ /* 0x000fe40000011625 */
[----:B------:R-:W-:Y:S02]  /*3de0*/  SHF.R.U32.HI R43, RZ, 0xf, R38 ;  /* 0x0000000fff2b7819 */ /* 0x000fe40000011626 */
[----:B------:R-:W-:-:S02]  /*3df0*/  LOP3.LUT R73, R38, 0x1f001f, RZ, 0xc0, !PT ;  /* 0x001f001f26497812 */ /* 0x000fc400078ec0ff */
[----:B------:R-:W-:Y:S02]  /*3e00*/  LOP3.LUT R15, R38, 0x3e003e0, RZ, 0xc0, !PT ;  /* 0x03e003e0260f7812 */ /* 0x000fe400078ec0ff */
[----:B------:R-:W-:Y:S02]  /*3e10*/  SHF.R.U32.HI R48, RZ, 0xa, R38 ;  /* 0x0000000aff307819 */ /* 0x000fe40000011626 */
[----:B------:R-:W-:Y:S02]  /*3e20*/  SHF.R.U32.HI R37, RZ, 0xd, R16 ;  /* 0x0000000dff257819 */ /* 0x000fe40000011610 */
[----:B------:R-:W-:Y:S02]  /*3e30*/  SHF.R.U32.HI R38, RZ, 0xd, R17 ;  /* 0x0000000dff267819 */ /* 0x000fe40000011611 */
[----:B------:R-:W-:Y:S02]  /*3e40*/  LOP3.LUT R36, R41, 0x20002, R36, 0xf8, !PT ;  /* 0x0002000229247812 */ /* 0x000fe400078ef824 */
[----:B------:R-:W-:-:S02]  /*3e50*/  LOP3.LUT R39, R42, 0x20002, R39, 0xf8, !PT ;  /* 0x000200022a277812 */ /* 0x000fc400078ef827 */
[----:B------:R-:W-:Y:S02]  /*3e60*/  LOP3.LUT R36, R36, 0x40004, R37, 0xf8, !PT ;  /* 0x0004000424247812 */ /* 0x000fe400078ef825 */
[----:B------:R-:W-:Y:S02]  /*3e70*/  LOP3.LUT R39, R39, 0x40004, R38, 0xf8, !PT ;  /* 0x0004000427277812 */ /* 0x000fe400078ef826 */
[----:B------:R-:W-:Y:S02]  /*3e80*/  SHF.R.U32.HI R91, RZ, 0xc, R28 ;  /* 0x0000000cff5b7819 */ /* 0x000fe4000001161c */
[----:B------:R-:W-:Y:S02]  /*3e90*/  SHF.R.U32.HI R90, RZ, 0xc, R29 ;  /* 0x0000000cff5a7819 */ /* 0x000fe4000001161d */
[----:B------:R-:W-:Y:S02]  /*3ea0*/  LOP3.LUT R91, R36, 0x80008, R91, 0xf8, !PT ;  /* 0x00080008245b7812 */ /* 0x000fe400078ef85b */
[----:B------:R-:W-:-:S02]  /*3eb0*/  LOP3.LUT R90, R39, 0x80008, R90, 0xf8, !PT ;  /* 0x00080008275a7812 */ /* 0x000fc400078ef85a */
[----:B------:R-:W0:Y:S01]  /*3ec0*/  LDS.128 R36, [UR4+-0x60] ;  /* 0xffffa004ff247984 */ /* 0x000e220008000c00 */
[C---:B------:R-:W-:Y:S02]  /*3ed0*/  LOP3.LUT R60, R32.reuse, 0x1f001f, RZ, 0xc0, !PT ;  /* 0x001f001f203c7812 */ /* 0x040fe400078ec0ff */
[----:B------:R-:W-:Y:S02]  /*3ee0*/  LOP3.LUT R40, R32, 0x3e003e0, RZ, 0xc0, !PT ;  /* 0x03e003e020287812 */ /* 0x000fe400078ec0ff */
[----:B------:R-:W-:Y:S02]  /*3ef0*/  SHF.R.U32.HI R52, RZ, 0xa, R32 ;  /* 0x0000000aff347819 */ /* 0x000fe40000011620 */
        /* <DEDUP_REMOVED lines=14> */
[----:B------:R-:W-:-:S02]  /*3fe0*/  LOP3.LUT R58, R17, 0x1f001f, RZ, 0xc0, !PT ;  /* 0x001f001f113a7812 */ /* 0x000fc400078ec0ff */
[----:B------:R-:W-:Y:S02]  /*3ff0*/  LOP3.LUT R16, R17, 0x3e003e0, RZ, 0xc0, !PT ;  /* 0x03e003e011107812 */ /* 0x000fe400078ec0ff */
[----:B------:R-:W-:Y:S02]  /*4000*/  SHF.R.U32.HI R67, RZ, 0xa, R17 ;  /* 0x0000000aff437819 */ /* 0x000fe40000011611 */
[----:B------:R-:W-:Y:S02]  /*4010*/  LOP3.LUT R43, R43, 0x10001, RZ, 0xc0, !PT ;  /* 0x000100012b2b7812 */ /* 0x000fe400078ec0ff */
[----:B------:R-:W-:Y:S02]  /*4020*/  SHF.R.U32.HI R49, RZ, 0xd, R18 ;  /* 0x0000000dff317819 */ /* 0x000fe40000011612 */
[C---:B------:R-:W-:Y:S02]  /*4030*/  LOP3.LUT R59, R18.reuse, 0x1f001f, RZ, 0xc0, !PT ;  /* 0x001f001f123b7812 */ /* 0x040fe400078ec0ff */
[----:B------:R-:W-:-:S02]  /*4040*/  LOP3.LUT R17, R18, 0x3e003e0, RZ, 0xc0, !PT ;  /* 0x03e003e012117812 */ /* 0x000fc400078ec0ff */
[----:B------:R-:W-:Y:S02]  /*4050*/  SHF.R.U32.HI R70, RZ, 0xa, R18 ;  /* 0x0000000aff467819 */ /* 0x000fe40000011612 */
[----:B------:R-:W-:Y:S02]  /*4060*/  LOP3.LUT R50, R50, 0x10001, RZ, 0xc0, !PT ;  /* 0x0001000132327812 */ /* 0x000fe400078ec0ff */
[----:B------:R-:W-:Y:S02]  /*4070*/  LOP3.LUT R18, R19, 0x3e003e0, RZ, 0xc0, !PT ;  /* 0x03e003e013127812 */ /* 0x000fe400078ec0ff */
[----:B------:R-:W-:Y:S02]  /*4080*/  LOP3.LUT R44, R43, 0x20002, R44, 0xf8, !PT ;  /* 0x000200022b2c7812 */ /* 0x000fe400078ef82c */
[----:B------:R-:W-:Y:S02]  /*4090*/  MOV R14, 0x2800 ;  /* 0x00002800000e7802 */ /* 0x000fe40000000f00 */
[----:B------:R-:W-:-:S02]  /*40a0*/  SHF.R.U32.HI R64, RZ, 0xd, R19 ;  /* 0x0000000dff407819 */ /* 0x000fc40000011613 */
[----:B------:R-:W-:Y:S02]  /*40b0*/  LOP3.LUT R51, R50, 0x20002, R51, 0xf8, !PT ;  /* 0x0002000232337812 */ /* 0x000fe400078ef833 */
[----:B------:R-:W-:Y:S02]  /*40c0*/  LOP3.LUT R77, R15, 0x64006400, RZ, 0xfc, !PT ;  /* 0x640064000f4d7812 */ /* 0x000fe400078efcff */
[----:B------:R-:W-:Y:S02]  /*40d0*/  LOP3.LUT R89, R18, 0x64006400, RZ, 0xfc, !PT ;  /* 0x6400640012597812 */ /* 0x000fe400078efcff */
[----:B------:R-:W-:Y:S02]  /*40e0*/  LOP3.LUT R49, R44, 0x40004, R49, 0xf8, !PT ;  /* 0x000400042c317812 */ /* 0x000fe400078ef831 */
[----:B------:R-:W-:Y:S02]  /*40f0*/  SHF.R.U32.HI R88, RZ, 0xc, R30 ;  /* 0x0000000cff587819 */ /* 0x000fe4000001161e */
[----:B------:R-:W-:Y:S01]  /*4100*/  LOP3.LUT R43, R22, 0x64006400, RZ, 0xfc, !PT ;  /* 0x64006400162b7812 */ /* 0x000fe200078efcff */
[-C--:B------:R-:W-:Y:S01]  /*4110*/  HFMA2 R22, R89, R14.reuse.H0_H0, -48, -48 ;  /* 0xd200d20059167431 */ /* 0x080fe2000004000e */
[----:B------:R-:W-:Y:S01]  /*4120*/  LOP3.LUT R51, R51, 0x40004, R64, 0xf8, !PT ;  /* 0x0004000433337812 */ /* 0x000fe200078ef840 */
[-C--:B------:R-:W-:Y:S01]  /*4130*/  HFMA2 R64, R77, R14.reuse.H0_H0, -48, -48 ;  /* 0xd200d2004d407431 */ /* 0x080fe2000004000e */
[----:B------:R-:W-:Y:S01]  /*4140*/  LOP3.LUT R79, R33, 0x64006400, RZ, 0xfc, !PT ;  /* 0x64006400214f7812 */ /* 0x000fe200078efcff */
[----:B------:R-:W-:Y:S01]  /*4150*/  HFMA2 R66, R43, R14.H0_H0, -48, -48 ;  /* 0xd200d2002b427431 */ /* 0x000fe2000004000e */
[----:B------:R-:W-:-:S02]  /*4160*/  LOP3.LUT R33, R16, 0x64006400, RZ, 0xfc, !PT ;  /* 0x6400640010217812 */ /* 0x000fc400078efcff */
[----:B------:R-:W-:Y:S01]  /*4170*/  LOP3.LUT R69, R69, 0x64006400, RZ, 0xfc, !PT ;  /* 0x6400640045457812 */ /* 0x000fe200078efcff */
[----:B------:R-:W-:Y:S01]  /*4180*/  HFMA2 R43, R79, R14.H0_H0, -48, -48 ;  /* 0xd200d2004f2b7431 */ /* 0x000fe2000004000e */
[----:B------:R-:W-:Y:S02]  /*4190*/  LOP3.LUT R61, R19, 0x1f001f, RZ, 0xc0, !PT ;  /* 0x001f001f133d7812 */ /* 0x000fe400078ec0ff */
[----:B------:R-:W-:Y:S02]  /*41a0*/  SHF.R.U32.HI R71, RZ, 0xa, R19 ;  /* 0x0000000aff477819 */ /* 0x000fe40000011613 */
[----:B------:R-:W-:Y:S02]  /*41b0*/  LOP3.LUT R88, R49, 0x80008, R88, 0xf8, !PT ;  /* 0x0008000831587812 */ /* 0x000fe400078ef858 */
[----:B------:R-:W-:Y:S02]  /*41c0*/  LOP3.LUT R42, R29, 0x3e003e0, RZ, 0xc0, !PT ;  /* 0x03e003e01d2a7812 */ /* 0x000fe400078ec0ff */
        /* <DEDUP_REMOVED lines=9> */
[-C--:B------:R-:W-:Y:S01]  /*4260*/  HFMA2 R68, R19, R14.reuse.H0_H0, -48, -48 ;  /* 0xd200d20013447431 */ /* 0x080fe2000004000e */
[----:B------:R-:W-:Y:S01]  /*4270*/  SHF.R.U32.HI R86, RZ, 0xc, R31 ;  /* 0x0000000cff567819 */ /* 0x000fe2000001161f */
[-C--:B------:R-:W-:Y:S01]  /*4280*/  HFMA2 R49, R49, R14.reuse.H0_H0, -48, -48 ;  /* 0xd200d20031317431 */ /* 0x080fe2000004000e */
[----:B------:R-:W-:Y:S01]  /*4290*/  LOP3.LUT R17, R42, 0x64006400, RZ, 0xfc, !PT ;  /* 0x640064002a117812 */ /* 0x000fe200078efcff */
[-C--:B------:R-:W-:Y:S01]  /*42a0*/  HFMA2 R42, R33, R14.reuse.H0_H0, -48, -48 ;  /* 0xd200d200212a7431 */ /* 0x080fe2000004000e */
[----:B------:R-:W-:Y:S01]  /*42b0*/  LOP3.LUT R83, R44, 0x64006400, RZ, 0xfc, !PT ;  /* 0x640064002c537812 */ /* 0x000fe200078efcff */
[----:B------:R-:W-:Y:S01]  /*42c0*/  HFMA2 R44, R35, R14.H0_H0, -48, -48 ;  /* 0xd200d200232c7431 */ /* 0x000fe2000004000e */
[----:B------:R-:W-:Y:S01]  /*42d0*/  LOP3.LUT R41, R28, 0x3e003e0, RZ, 0xc0, !PT ;  /* 0x03e003e01c297812 */ /* 0x000fe200078ec0ff */
[----:B0-----:R-:W-:Y:S01]  /*42e0*/  HFMA2 R78, R69, R36, RZ ;  /* 0x00000024454e7231 */ /* 0x001fe200000000ff */
[----:B------:R-:W-:Y:S01]  /*42f0*/  LOP3.LUT R50, R31, 0x3e003e0, RZ, 0xc0, !PT ;  /* 0x03e003e01f327812 */ /* 0x000fe200078ec0ff */
[-C--:B------:R-:W-:Y:S01]  /*4300*/  HFMA2 R19, R17, R14.reuse.H0_H0, -48, -48 ;  /* 0xd200d20011137431 */ /* 0x080fe2000004000e */
[----:B------:R-:W-:Y:S01]  /*4310*/  LOP3.LUT R75, R75, 0x64006400, RZ, 0xfc, !PT ;  /* 0x640064004b4b7812 */ /* 0x000fe200078efcff */
[----:B------:R-:W-:Y:S01]  /*4320*/  HFMA2 R17, R83, R14.H0_H0, -48, -48 ;  /* 0xd200d20053117431 */ /* 0x000fe2000004000e */
[----:B------:R-:W-:-:S02]  /*4330*/  LOP3.LUT R86, R51, 0x80008, R86, 0xf8, !PT ;  /* 0x0008000833567812 */ /* 0x000fc400078ef856 */
        /* <DEDUP_REMOVED lines=30> */
[----:B------:R-:W-:Y:S02]  /*4520*/  ISETP.NE.AND P0, PT, R45, 0x1, PT ;  /* 0x000000012d00780c */ /* 0x000fe40003f05270 */
[----:B------:R-:W-:Y:S02]  /*4530*/  PRMT R11, R11, 0x5410, R10 ;  /* 0x000054100b0b7816 */ /* 0x000fe4000000000a */
[----:B------:R-:W-:Y:S02]  /*4540*/  PRMT R9, R9, 0x5410, R8 ;  /* 0x0000541009097816 */ /* 0x000fe40000000008 */
[----:B--2---:R-:W-:-:S02]  /*4550*/  LOP3.LUT R18, R26, 0x3e003e0, RZ, 0xc0, !PT ;  /* 0x03e003e01a127812 */ /* 0x004fc400078ec0ff */
[----:B------:R-:W-:Y:S02]  /*4560*/  LOP3.LUT R16, R27, 0x3e003e0, RZ, 0xc0, !PT ;  /* 0x03e003e01b107812 */ /* 0x000fe400078ec0ff */
[----:B------:R-:W-:Y:S02]  /*4570*/  LOP3.LUT R77, R18, 0x64006400, RZ, 0xfc, !PT ;  /* 0x64006400124d7812 */ /* 0x000fe400078efcff */
[----:B------:R-:W-:Y:S02]  /*4580*/  LOP3.LUT R32, R24, 0x3e003e0, RZ, 0xc0, !PT ;  /* 0x03e003e018207812 */ /* 0x000fe400078ec0ff */
[----:B------:R-:W-:Y:S02]  /*4590*/  LOP3.LUT R20, R25, 0x3e003e0, RZ, 0xc0, !PT ;  /* 0x03e003e019147812 */ /* 0x000fe400078ec0ff */
[----:B------:R-:W-:Y:S01]  /*45a0*/  LOP3.LUT R79, R16, 0x64006400, RZ, 0xfc, !PT ;  /* 0x64006400104f7812 */ /* 0x000fe200078efcff */
[----:B------:R-:W-:Y:S01]  /*45b0*/  HFMA2 R16, R77, R14.H0_H0, -48, -48 ;  /* 0xd200d2004d107431 */ /* 0x000fe2000004000e */
[----:B------:R-:W-:Y:S01]  /*45c0*/  LOP3.LUT R33, R32, 0x64006400, RZ, 0xfc, !PT ;  /* 0x6400640020217812 */ /* 0x000fe200078efcff */
[----:B------:R-:W-:Y:S01]  /*45d0*/  HADD2 R77, R65, -1040, -1040 ;  /* 0xe410e410414d7430 */ /* 0x000fe20000000000 */
[----:B------:R-:W-:Y:S01]  /*45e0*/  LOP3.LUT R35, R20, 0x64006400, RZ, 0xfc, !PT ;  /* 0x6400640014237812 */ /* 0x000fe200078efcff */
[----:B------:R-:W-:-:S02]  /*45f0*/  HADD2 R65, R75, -1040, -1040 ;  /* 0xe410e4104b417430 */ /* 0x000fc40000000000 */
[-C--:B------:R-:W-:Y:S02]  /*4600*/  HFMA2 R20, R33, R14.reuse.H0_H0, -48, -48 ;  /* 0xd200d20021147431 */ /* 0x080fe4000004000e */
[----:B------:R-:W-:Y:S02]  /*4610*/  HFMA2 R18, R35, R14.H0_H0, -48, -48 ;  /* 0xd200d20023127431 */ /* 0x000fe4000004000e */
[-C--:B------:R-:W-:Y:S01]  /*4620*/  HFMA2 R76, R77, R36.reuse, RZ ;  /* 0x000000244d4c7231 */ /* 0x080fe200000000ff */
[----:B------:R-:W0:Y:S01]  /*4630*/  LDS.128 R32, [UR4+-0x50] ;  /* 0xffffb004ff207984 */ /* 0x000e220008000c00 */
[----:B------:R-:W-:Y:S02]  /*4640*/  HFMA2 R75, R73, R36, RZ.H0_H0 ;  /* 0x00000024494b7231 */ /* 0x000fe400000400ff */
[----:B------:R-:W-:Y:S02]  /*4650*/  HFMA2 R14, R79, R14.H0_H0, -48, -48 ;  /* 0xd200d2004f0e7431 */ /* 0x000fe4000004000e */
[----:B------:R-:W-:-:S02]  /*4660*/  HFMA2 R79, R65, R36, RZ.H0_H0 ;  /* 0x00000024414f7231 */ /* 0x000fc400000400ff */
        /* <DEDUP_REMOVED lines=15> */
[----:B------:R-:W-:Y:S02]  /*4760*/  HFMA2 R76, R81, R38, R76 ;  /* 0x00000026514c7231 */ /* 0x000fe4000000004c */
[----:B------:R-:W-:-:S02]  /*4770*/  HADD2 R48, R48, -1040, -1040 ;  /* 0xe410e41030307430 */ /* 0x000fc40000000000 */
[-C--:B------:R-:W-:Y:S02]  /*4780*/  HFMA2 R72, R53, R38.reuse, R75 ;  /* 0x0000002635487231 */ /* 0x080fe4000000004b */
[----:B------:R-:W-:Y:S01]  /*4790*/  HADD2 R47, R80, -1040, -1040 ;  /* 0xe410e410502f7430 */ /* 0x000fe20000000000 */
[----:B------:R-:W-:Y:S01]  /*47a0*/  LOP3.LUT R80, R56, 0x64006400, RZ, 0xfc, !PT ;  /* 0x6400640038507812 */ /* 0x000fe200078efcff */
        /* <DEDUP_REMOVED lines=8> */
[----:B------:R-:W-:Y:S01]  /*4830*/  LOP3.LUT R55, R58, 0x64006400, RZ, 0xfc, !PT ;  /* 0x640064003a377812 */ /* 0x000fe200078efcff */
[----:B------:R-:W-:Y:S02]  /*4840*/  HFMA2 R36, R60, R39, R36 ;  /* 0x000000273c247231 */ /* 0x000fe40000000024 */
[-C--:B0-----:R-:W-:Y:S01]  /*4850*/  HFMA2 R75, R51, R32.reuse, R75 ;  /* 0x00000020334b7231 */ /* 0x081fe2000000004b */
[----:B------:R-:W-:Y:S01]  /*4860*/  LOP3.LUT R78, R76, 0x64006400, RZ, 0xfc, !PT ;  /* 0x640064004c4e7812 */ /* 0x000fe200078efcff */
[----:B------:R-:W-:-:S02]  /*4870*/  HFMA2 R74, R43, R32, R74 ;  /* 0x000000202b4a7231 */ /* 0x000fc4000000004a */
[-C--:B------:R-:W-:Y:S01]  /*4880*/  HFMA2 R72, R49, R32.reuse, R36 ;  /* 0x0000002031487231 */ /* 0x080fe20000000024 */
[----:B------:R-:W-:Y:S01]  /*4890*/  LOP3.LUT R76, R61, 0x64006400, RZ, 0xfc, !PT ;  /* 0x640064003d4c7812 */ /* 0x000fe200078efcff */
[----:B------:R-:W-:Y:S02]  /*48a0*/  HFMA2 R32, R41, R32, R37 ;  /* 0x0000002029207231 */ /* 0x000fe40000000025 */
[----:B------:R-:W0:Y:S01]  /*48b0*/  LDS.128 R36, [UR4+-0x40] ;  /* 0xffffc004ff247984 */ /* 0x000e220008000c00 */
[----:B------:R-:W-:Y:S02]  /*48c0*/  HADD2 R56, R54, -1040, -1040 ;  /* 0xe410e41036387430 */ /* 0x000fe40000000000 */
[----:B------:R-:W-:Y:S02]  /*48d0*/  HADD2 R58, R52, -1040, -1040 ;  /* 0xe410e410343a7430 */ /* 0x000fe40000000000 */
[----:B------:R-:W-:Y:S02]  /*48e0*/  HADD2 R54, R78, -1040, -1040 ;  /* 0xe410e4104e367430 */ /* 0x000fe40000000000 */
[----:B------:R-:W-:-:S02]  /*48f0*/  HADD2 R61, R57, -1040, -1040 ;  /* 0xe410e410393d7430 */ /* 0x000fc40000000000 */
[-C--:B------:R-:W-:Y:S02]  /*4900*/  HFMA2 R75, R58, R33.reuse, R75 ;  /* 0x000000213a4b7231 */ /* 0x080fe4000000004b */
[----:B------:R-:W-:Y:S02]  /*4910*/  HADD2 R57, R59, -1040, -1040 ;  /* 0xe410e4103b397430 */ /* 0x000fe40000000000 */
[-C--:B------:R-:W-:Y:S02]  /*4920*/  HFMA2 R74, R54, R33.reuse, R74 ;  /* 0x00000021364a7231 */ /* 0x080fe4000000004a */
[----:B------:R-:W-:Y:S02]  /*4930*/  HADD2 R52, R80, -1040, -1040 ;  /* 0xe410e41050347430 */ /* 0x000fe40000000000 */
[-C--:B------:R-:W-:Y:S02]  /*4940*/  HFMA2 R72, R56, R33.reuse, R72 ;  /* 0x0000002138487231 */ /* 0x080fe40000000048 */
[----:B------:R-:W-:-:S02]  /*4950*/  HFMA2 R78, R52, R33, R32 ;  /* 0x00000021344e7231 */ /* 0x000fc40000000020 */
[-C--:B------:R-:W-:Y:S02]  /*4960*/  HFMA2 R32, R61, R34.reuse, R75 ;  /* 0x000000223d207231 */ /* 0x080fe4000000004b */
        /* <DEDUP_REMOVED lines=20> */
[----:B------:R-:W-:Y:S01]  /*4ab0*/  LOP3.LUT R74, R31, 0x1f001f, RZ, 0xc0, !PT ;  /* 0x001f001f1f4a7812 */ /* 0x000fe200078ec0ff */
[-C--:B0-----:R-:W-:Y:S02]  /*4ac0*/  HFMA2 R32, R75, R36.reuse, R32 ;  /* 0x000000244b207231 */ /* 0x081fe40000000020 */
[----:B------:R-:W-:Y:S02]  /*4ad0*/  HADD2 R76, R76, -1040, -1040 ;  /* 0xe410e4104c4c7430 */ /* 0x000fe40000000000 */
[-C--:B------:R-:W-:Y:S02]  /*4ae0*/  HFMA2 R34, R67, R36.reuse, R34 ;  /* 0x0000002443227231 */ /* 0x080fe40000000022 */
[----:B------:R-:W-:Y:S01]  /*4af0*/  HADD2 R72, R72, -1040, -1040 ;  /* 0xe410e41048487430 */ /* 0x000fe20000000000 */
[----:B------:R-:W-:Y:S01]  /*4b00*/  LOP3.LUT R78, R74, 0x64006400, RZ, 0xfc, !PT ;  /* 0x640064004a4e7812 */ /* 0x000fe200078efcff */
[----:B------:R-:W-:Y:S01]  /*4b10*/  HADD2 R74, R70, -1040, -1040 ;  /* 0xe410e410464a7430 */ /* 0x000fe20000000000 */
[----:B------:R-:W-:Y:S01]  /*4b20*/  SHF.R.U32.HI R28, RZ, 0xa, R28 ;  /* 0x0000000aff1c7819 */ /* 0x000fe2000001161c */
[----:B------:R-:W-:-:S02]  /*4b30*/  HFMA2 R33, R71, R36, R33 ;  /* 0x0000002447217231 */ /* 0x000fc40000000021 */
[-C--:B------:R-:W-:Y:S02]  /*4b40*/  HFMA2 R32, R76, R37.reuse, R32 ;  /* 0x000000254c207231 */ /* 0x080fe40000000020 */
[----:B------:R-:W-:Y:S02]  /*4b50*/  HFMA2 R35, R63, R36, R35 ;  /* 0x000000243f237231 */ /* 0x000fe40000000023 */
[-C--:B------:R-:W-:Y:S02]  /*4b60*/  HFMA2 R34, R72, R37.reuse, R34 ;  /* 0x0000002548227231 */ /* 0x080fe40000000022 */
[----:B------:R-:W-:Y:S01]  /*4b70*/  HADD2 R70, R78, -1040, -1040 ;  /* 0xe410e4104e467430 */ /* 0x000fe20000000000 */
[----:B------:R-:W-:Y:S01]  /*4b80*/  SHF.R.U32.HI R30, RZ, 0xa, R30 ;  /* 0x0000000aff1e7819 */ /* 0x000fe2000001161e */
[-C--:B------:R-:W-:Y:S01]  /*4b90*/  HFMA2 R33, R74, R37.reuse, R33 ;  /* 0x000000254a217231 */ /* 0x080fe20000000021 */
[----:B------:R-:W-:Y:S01]  /*4ba0*/  SHF.R.U32.HI R29, RZ, 0xa, R29 ;  /* 0x0000000aff1d7819 */ /* 0x000fe2000001161d */
[----:B------:R-:W-:-:S02]  /*4bb0*/  HFMA2 R35, R70, R37, R35 ;  /* 0x0000002546237231 */ /* 0x000fc40000000023 */
[-C--:B------:R-:W-:Y:S02]  /*4bc0*/  HFMA2 R83, R23, R38.reuse, R32 ;  /* 0x0000002617537231 */ /* 0x080fe40000000020 */
[-C--:B------:R-:W-:Y:S02]  /*4bd0*/  HFMA2 R37, R19, R38.reuse, R33 ;  /* 0x0000002613257231 */ /* 0x080fe40000000021 */
[-C--:B------:R-:W-:Y:S02]  /*4be0*/  HFMA2 R36, R17, R38.reuse, R34 ;  /* 0x0000002611247231 */ /* 0x080fe40000000022 */
[----:B------:R-:W-:Y:S01]  /*4bf0*/  HFMA2 R38, R15, R38, R35 ;  /* 0x000000260f267231 */ /* 0x000fe20000000023 */
[----:B------:R-:W-:Y:S01]  /*4c00*/  SHF.R.U32.HI R31, RZ, 0xa, R31 ;  /* 0x0000000aff1f7819 */ /* 0x000fe2000001161f */
[----:B------:R-:W0:Y:S01]  /*4c10*/  LDS.128 R32, [UR4+-0x30] ;  /* 0xffffd004ff207984 */ /* 0x000e220008000c00 */
        /* <DEDUP_REMOVED lines=27> */
[----:B------:R-:W-:Y:S02]  /*4dd0*/  HADD2 R83, R39, -1040, -1040 ;  /* 0xe410e41027537430 */ /* 0x000fe40000000000 */
[-C--:B0-----:R-:W-:Y:S02]  /*4de0*/  HFMA2 R28, R89, R32.reuse, R28 ;  /* 0x00000020591c7231 */ /* 0x081fe4000000001c */
[-C--:B------:R-:W-:Y:S01]  /*4df0*/  HFMA2 R29, R87, R32.reuse, R37 ;  /* 0x00000020571d7231 */ /* 0x080fe20000000025 */
[----:B------:R-:W-:Y:S01]  /*4e00*/  SHF.R.U32.HI R37, RZ, 0xb, R25 ;  /* 0x0000000bff257819 */ /* 0x000fe20000011619 */
[-C--:B------:R-:W-:Y:S02]  /*4e10*/  HFMA2 R36, R85, R32.reuse, R36 ;  /* 0x0000002055247231 */ /* 0x080fe40000000024 */
[----:B------:R-:W-:Y:S01]  /*4e20*/  HFMA2 R38, R83, R32, R38 ;  /* 0x0000002053267231 */ /* 0x000fe20000000026 */
[--C-:B------:R-:W-:Y:S01]  /*4e30*/  SHF.R.U32.HI R32, RZ, 0xb, R24.reuse ;  /* 0x0000000bff207819 */ /* 0x100fe20000011618 */
[-C--:B------:R-:W-:Y:S01]  /*4e40*/  HFMA2 R29, R18, R33.reuse, R29 ;  /* 0x00000021121d7231 */ /* 0x080fe2000000001d */
[----:B------:R-:W-:Y:S01]  /*4e50*/  SHF.R.U32.HI R24, RZ, 0xa, R24 ;  /* 0x0000000aff187819 */ /* 0x000fe20000011618 */
[----:B------:R-:W-:Y:S01]  /*4e60*/  HFMA2 R30, R20, R33, R28 ;  /* 0x00000021141e7231 */ /* 0x000fe2000000001c */
[----:B------:R-:W-:-:S02]  /*4e70*/  LOP3.LUT R90, R90, 0x100010, R37, 0xf8, !PT ;  /* 0x001000105a5a7812 */ /* 0x000fc400078ef825 */
[--C-:B------:R-:W-:Y:S01]  /*4e80*/  SHF.R.U32.HI R37, RZ, 0xb, R26.reuse ;  /* 0x0000000bff257819 */ /* 0x100fe2000001161a */
[-C--:B------:R-:W-:Y:S01]  /*4e90*/  HFMA2 R28, R16, R33.reuse, R36 ;  /* 0x00000021101c7231 */ /* 0x080fe20000000024 */
[----:B------:R-:W-:Y:S01]  /*4ea0*/  SHF.R.U32.HI R26, RZ, 0xa, R26 ;  /* 0x0000000aff1a7819 */ /* 0x000fe2000001161a */
[----:B------:R-:W-:Y:S01]  /*4eb0*/  HFMA2 R33, R14, R33, R38 ;  /* 0x000000210e217231 */ /* 0x000fe20000000026 */
[----:B------:R-:W-:Y:S02]  /*4ec0*/  LOP3.LUT R24, R24, 0x1f001f, RZ, 0xc0, !PT ;  /* 0x001f001f18187812 */ /* 0x000fe400078ec0ff */
[----:B------:R-:W-:Y:S02]  /*4ed0*/  LOP3.LUT R26, R26, 0x1f001f, RZ, 0xc0, !PT ;  /* 0x001f001f1a1a7812 */ /* 0x000fe400078ec0ff */
[----:B------:R-:W-:Y:S02]  /*4ee0*/  LOP3.LUT R24, R24, 0x64006400, RZ, 0xfc, !PT ;  /* 0x6400640018187812 */ /* 0x000fe400078efcff */
[----:B------:R-:W-:-:S02]  /*4ef0*/  LOP3.LUT R31, R91, 0x100010, R32, 0xf8, !PT ;  /* 0x001000105b1f7812 */ /* 0x000fc400078ef820 */
[----:B------:R-:W-:Y:S02]  /*4f00*/  LOP3.LUT R26, R26, 0x64006400, RZ, 0xfc, !PT ;  /* 0x640064001a1a7812 */ /* 0x000fe400078efcff */
[----:B------:R-:W-:Y:S01]  /*4f10*/  LOP3.LUT R32, R88, 0x100010, R37, 0xf8, !PT ;  /* 0x0010001058207812 */ /* 0x000fe200078ef825 */
[----:B------:R-:W-:Y:S01]  /*4f20*/  HADD2 R88, R24, -1040, -1040 ;  /* 0xe410e41018587430 */ /* 0x000fe20000000000 */
[----:B------:R-:W-:Y:S01]  /*4f30*/  SHF.R.U32.HI R25, RZ, 0xa, R25 ;  /* 0x0000000aff197819 */ /* 0x000fe20000011619 */
[----:B------:R-:W-:Y:S01]  /*4f40*/  HADD2 R93, R26, -1040, -1040 ;  /* 0xe410e4101a5d7430 */ /* 0x000fe20000000000 */
[--C-:B------:R-:W-:Y:S02]  /*4f50*/  SHF.R.U32.HI R37, RZ, 0xb, R27.reuse ;  /* 0x0000000bff257819 */ /* 0x100fe4000001161b */
[----:B------:R-:W-:Y:S01]  /*4f60*/  SHF.R.U32.HI R27, RZ, 0xa, R27 ;  /* 0x0000000aff1b7819 */ /* 0x000fe2000001161b */
[-C--:B------:R-:W-:Y:S01]  /*4f70*/  HFMA2 R30, R88, R34.reuse, R30 ;  /* 0x00000022581e7231 */ /* 0x080fe2000000001e */
[----:B------:R-:W-:Y:S01]  /*4f80*/  LOP3.LUT R25, R25, 0x1f001f, RZ, 0xc0, !PT ;  /* 0x001f001f19197812 */ /* 0x000fe200078ec0ff */
[----:B------:R-:W-:Y:S01]  /*4f90*/  HFMA2 R28, R93, R34, R28 ;  /* 0x000000225d1c7231 */ /* 0x000fe2000000001c */
        /* <DEDUP_REMOVED lines=37> */
[----:B------:R-:W-:Y:S02]  /*51f0*/  HFMA2 R33, R79, R26, R33 ;  /* 0x0000001a4f217231 */ /* 0x000fe40000000021 */
[-C--:B------:R-:W-:Y:S02]  /*5200*/  HFMA2 R32, R64, R25.reuse, R32 ;  /* 0x0000001940207231 */ /* 0x080fe40000000020 */
[----:B------:R-:W-:-:S04]  /*5210*/  HFMA2 R25, R50, R25, R24 ;  /* 0x0000001932197231 */ /* 0x000fc80000000018 */
[-C--:B------:R-:W-:Y:S02]  /*5220*/  HFMA2 R25, R47, R26.reuse, R25 ;  /* 0x0000001a2f197231 */ /* 0x080fe40000000019 */
[-C--:B------:R-:W-:Y:S02]  /*5230*/  HFMA2 R31, R81, R26.reuse, R34 ;  /* 0x0000001a511f7231 */ /* 0x080fe40000000022 */
[----:B------:R-:W-:Y:S02]  /*5240*/  HFMA2 R24, R53, R26, R32 ;  /* 0x0000001a35187231 */ /* 0x000fe40000000020 */
[-C--:B------:R-:W-:Y:S02]  /*5250*/  HFMA2 R28, R46, R27.reuse, R25 ;  /* 0x0000001b2e1c7231 */ /* 0x080fe40000000019 */
[-C--:B------:R-:W-:Y:S02]  /*5260*/  HFMA2 R30, R62, R27.reuse, R31 ;  /* 0x0000001b3e1e7231 */ /* 0x080fe4000000001f */
[----:B------:R-:W-:-:S02]  /*5270*/  HFMA2 R31, R60, R27, R33 ;  /* 0x0000001b3c1f7231 */ /* 0x000fc40000000021 */
[----:B------:R-:W-:Y:S02]  /*5280*/  HFMA2 R29, R48, R27, R24 ;  /* 0x0000001b301d7231 */ /* 0x000fe40000000018 */
[----:B------:R-:W0:Y:S02]  /*5290*/  LDS.128 R24, [UR4+-0x10] ;  /* 0xfffff004ff187984 */ /* 0x000e240008000c00 */
[-C--:B0-----:R-:W-:Y:S02]  /*52a0*/  HFMA2 R30, R51, R24.reuse, R30 ;  /* 0x00000018331e7231 */ /* 0x081fe4000000001e */
[-C--:B------:R-:W-:Y:S02]  /*52b0*/  HFMA2 R31, R49, R24.reuse, R31 ;  /* 0x00000018311f7231 */ /* 0x080fe4000000001f */
        /* <DEDUP_REMOVED lines=14> */
[----:B------:R-:W0:Y:S02]  /*53a0*/  LDS.128 R24, [UR4] ;  /* 0x00000004ff187984 */ /* 0x000e240008000c00 */
        /* <DEDUP_REMOVED lines=44> */
[----:B------:R-:W-:Y:S01]  /*5670*/  LDS.128 R36, [UR4+0x50] ;  /* 0x00005004ff247984 */ /* 0x000fe20008000c00 */
        /* <DEDUP_REMOVED lines=10> */
[----:B------:R-:W0:Y:S01]  /*5720*/  LDS.128 R32, [UR4+0x40] ;  /* 0x00004004ff207984 */ /* 0x000e220008000c00 */
[----:B------:R-:W-:Y:S02]  /*5730*/  HFMA2 R24, R46, R27, R24 ;  /* 0x0000001b2e187231 */ /* 0x000fe40000000018 */
[-C--:B------:R-:W-:Y:S02]  /*5740*/  HFMA2 R68, R81, R26.reuse, R68 ;  /* 0x0000001a51447231 */ /* 0x080fe40000000044 */
[----:B------:R-:W-:Y:S02]  /*5750*/  HFMA2 R64, R53, R26, R64 ;  /* 0x0000001a35407231 */ /* 0x000fe40000000040 */
[----:B-1----:R-:W-:-:S02]  /*5760*/  HFMA2 R26, R41, R28, R24 ;  /* 0x0000001c291a7231 */ /* 0x002fc40000000018 */
        /* <DEDUP_REMOVED lines=16> */
[----:B0-----:R-:W-:Y:S02]  /*5870*/  HFMA2 R79, R71, R32, R79 ;  /* 0x00000020474f7231 */ /* 0x001fe4000000004f */
[----:B------:R-:W-:-:S02]  /*5880*/  HFMA2 R68, R44, R31, R68 ;  /* 0x0000001f2c447231 */ /* 0x000fc40000000044 */
[-C--:B------:R-:W-:Y:S02]  /*5890*/  HFMA2 R26, R63, R32.reuse, R26 ;  /* 0x000000203f1a7231 */ /* 0x080fe4000000001a */
[----:B------:R-:W-:Y:S02]  /*58a0*/  HFMA2 R27, R40, R31, R27 ;  /* 0x0000001f281b7231 */ /* 0x000fe4000000001b */
[-C--:B------:R-:W-:Y:S02]  /*58b0*/  HFMA2 R79, R74, R33.reuse, R79 ;  /* 0x000000214a4f7231 */ /* 0x080fe4000000004f */
        /* <DEDUP_REMOVED lines=37> */
.L_x_1814:
[----:B------:R-:W-:Y:S01]  /*5b10*/  VIADD R13, R13, 0x20 ;  /* 0x000000200d0d7836 */ /* 0x000fe20000000000 */
[----:B------:R-:W-:Y:S01]  /*5b20*/  UIADD3 UR4, UPT, UPT, UR4, 0x40, URZ ;  /* 0x0000004004047890 */ /* 0x000fe2000fffe0ff */
[----:B-----5:R-:W-:-:S03]  /*5b30*/  IMAD.WIDE R36, R21, 0x4, R98 ;  /* 0x0000000415247825 */ /* 0x020fc600078e0262 */
[----:B------:R-:W-:-:S13]  /*5b40*/  ISETP.GE.AND P0, PT, R13, R0, PT ;  /* 0x000000000d00720c */ /* 0x000fda0003f06270 */
[----:B------:R-:W-:Y:S05]  /*5b50*/  @!P0 BRA `(.L_x_1815) ;  /* 0xffffffe0002c8947 */ /* 0x000fea000383ffff */
.L_x_1813:
        /* <DEDUP_REMOVED lines=18> */
.L_x_1819:
[----:B------:R-:W0:Y:S02]  /*5c80*/  LDS R8, [R0] ;  /* 0x0000000000087984 */ /* 0x000e240000000800 */
[----:B0-----:R-:W-:-:S05]  /*5c90*/  HFMA2 R9, R8, 1, 1, R7 ;  /* 0x3c003c0008097831 */ /* 0x001fca0000000007 */
[----:B------:R-:W0:Y:S02]  /*5ca0*/  ATOMS.CAST.SPIN P0, [R0], R8, R9 ;  /* 0x000000080000758d */ /* 0x000e240001800009 */
[----:B0-----:R-:W-:Y:S05]  /*5cb0*/  @!P0 BRA `(.L_x_1819) ;  /* 0xfffffffc00f08947 */ /* 0x001fea000383ffff */
[----:B------:R-:W-:Y:S05]  /*5cc0*/  BRA `(.L_x_1817) ;  /* 0x00000000000c7947 */ /* 0x000fea0003800000 */
.L_x_1818:
[----:B------:R-:W2:Y:S02]  /*5cd0*/  LD.E R0, desc[UR10][R10.64] ;  /* 0x0000000a0a007980 */ /* 0x000ea4000c101900 */
[----:B--2---:R-:W-:-:S05]  /*5ce0*/  IADD3 R7, PT, PT, R7, R0, RZ ;  /* 0x0000000007077210 */ /* 0x004fca0007ffe0ff */
[----:B------:R0:W-:Y:S02]  /*5cf0*/  ST.E desc[UR10][R10.64], R7 ;  /* 0x000000070a007985 */ /* 0x0001e4000c10190a */
.L_x_1817:
[----:B------:R-:W-:Y:S05]  /*5d00*/  BSYNC.RECONVERGENT B0 ;  /* 0x0000000000007941 */ /* 0x000fea0003800200 */
.L_x_1816:
        /* <DEDUP_REMOVED lines=8> */
.L_x_1823:
[----:B------:R-:W0:Y:S02]  /*5d90*/  LDS R6, [R8+0x4] ;  /* 0x0000040008067984 */ /* 0x000e240000000800 */
[----:B0-----:R-:W-:-:S05]  /*5da0*/  HADD2 R7, R6, R9 ;  /* 0x0000000906077230 */ /* 0x001fca0000000000 */
[----:B------:R-:W0:Y:S02]  /*5db0*/  ATOMS.CAST.SPIN P0, [R8+0x4], R6, R7 ;  /* 0x000004060800758d */ /* 0x000e240001800007 */
[----:B0-----:R-:W-:Y:S05]  /*5dc0*/  @!P0 BRA `(.L_x_1823) ;  /* 0xfffffffc00f08947 */ /* 0x001fea000383ffff */
[----:B------:R-:W-:Y:S05]  /*5dd0*/  BRA `(.L_x_1821) ;  /* 0x00000000000c7947 */ /* 0x000fea0003800000 */
.L_x_1822:
[----:B------:R-:W0:Y:S02]  /*5de0*/  LD.E R0, desc[UR10][R10.64+0x4] ;  /* 0x0000040a0a007980 */ /* 0x000e24000c101900 */
[----:B0-----:R-:W-:-:S05]  /*5df0*/  IADD3 R7, PT, PT, R6, R0, RZ ;  /* 0x0000000006077210 */ /* 0x001fca0007ffe0ff */
[----:B------:R1:W-:Y:S02]  /*5e00*/  ST.E desc[UR10][R10.64+0x4], R7 ;  /* 0x000004070a007985 */ /* 0x0003e4000c10190a */
.L_x_1821:
[----:B------:R-:W-:Y:S05]  /*5e10*/  BSYNC.RECONVERGENT B0 ;  /* 0x0000000000007941 */ /* 0x000fea0003800200 */
.L_x_1820:
        /* <DEDUP_REMOVED lines=10> */
.L_x_1827:
[----:B------:R-:W0:Y:S02]  /*5ec0*/  LDS R6, [R0] ;  /* 0x0000000000067984 */ /* 0x000e240000000800 */
[----:B0-----:R-:W-:-:S05]  /*5ed0*/  HFMA2 R7, R6, 1, 1, R5 ;  /* 0x3c003c0006077831 */ /* 0x001fca0000000005 */
[----:B------:R-:W0:Y:S02]  /*5ee0*/  ATOMS.CAST.SPIN P0, [R0], R6, R7 ;  /* 0x000000060000758d */ /* 0x000e240001800007 */
[----:B0-----:R-:W-:Y:S05]  /*5ef0*/  @!P0 BRA `(.L_x_1827) ;  /* 0xfffffffc00f08947 */ /* 0x001fea000383ffff */
[----:B------:R-:W-:Y:S05]  /*5f00*/  BRA `(.L_x_1825) ;  /* 0x00000000000c7947 */ /* 0x000fea0003800000 */
.L_x_1826:
[----:B------:R-:W2:Y:S02]  /*5f10*/  LD.E R0, desc[UR10][R10.64] ;  /* 0x0000000a0a007980 */ /* 0x000ea4000c101900 */
[----:B--2---:R-:W-:-:S05]  /*5f20*/  IMAD.IADD R5, R5, 0x1, R0 ;  /* 0x0000000105057824 */ /* 0x004fca00078e0200 */
[----:B------:R0:W-:Y:S02]  /*5f30*/  ST.E desc[UR10][R10.64], R5 ;  /* 0x000000050a007985 */ /* 0x0001e4000c10190a */
.L_x_1825:
[----:B------:R-:W-:Y:S05]  /*5f40*/  BSYNC.RECONVERGENT B0 ;  /* 0x0000000000007941 */ /* 0x000fea0003800200 */
.L_x_1824:
[----:B------:R1:W-:Y:S01]  /*5f50*/  ATOM.E.ADD.F16x2.RN.STRONG.GPU P0, RZ, desc[UR10][R10.64+0x4], R4 ;  /* 0x800004040aff79a2 */ /* 0x0003e2000c10e10a */
[----:B------:R-:W-:Y:S04]  /*5f60*/  BSSY.RECONVERGENT B0, `(.L_x_1828) ;  /* 0x000000f000007945 */ /* 0x000fe80003800200 */
[----:B-1----:R-:W-:Y:S05]  /*5f70*/  @P0 BRA `(.L_x_1829) ;  /* 0x0000000000340947 */ /* 0x002fea0003800000 */
[----:B------:R-:W1:Y:S02]  /*5f80*/  QSPC.E.S P0, RZ, [R10+0x4] ;  /* 0x000004000aff73aa */ /* 0x000e640000000500 */
[----:B-1----:R-:W-:Y:S05]  /*5f90*/  @!P0 BRA `(.L_x_1830) ;  /* 0x0000000000208947 */ /* 0x002fea0003800000 */
[----:B------:R-:W-:-:S04]  /*5fa0*/  MOV R6, R10 ;  /* 0x0000000a00067202 */ /* 0x000fc80000000f00 */
[----:B------:R-:W-:Y:S02]  /*5fb0*/  MOV R6, R6 ;  /* 0x0000000600067202 */ /* 0x000fe40000000f00 */
[----:B------:R-:W-:-:S07]  /*5fc0*/  MOV R7, R4 ;  /* 0x0000000400077202 */ /* 0x000fce0000000f00 */
.L_x_1831:
[----:B------:R-:W0:Y:S02]  /*5fd0*/  LDS R4, [R6+0x4] ;  /* 0x0000040006047984 */ /* 0x000e240000000800 */
[----:B0-----:R-:W-:-:S05]  /*5fe0*/  HADD2 R5, R4, R7 ;  /* 0x0000000704057230 */ /* 0x001fca0000000000 */
[----:B------:R-:W0:Y:S02]  /*5ff0*/  ATOMS.CAST.SPIN P0, [R6+0x4], R4, R5 ;  /* 0x000004040600758d */ /* 0x000e240001800005 */
[----:B0-----:R-:W-:Y:S05]  /*6000*/  @!P0 BRA `(.L_x_1831) ;  /* 0xfffffffc00f08947 */ /* 0x001fea000383ffff */
[----:B------:R-:W-:Y:S05]  /*6010*/  BRA `(.L_x_1829) ;  /* 0x00000000000c7947 */ /* 0x000fea0003800000 */
.L_x_1830:
[----:B------:R-:W0:Y:S02]  /*6020*/  LD.E R0, desc[UR10][R10.64+0x4] ;  /* 0x0000040a0a007980 */ /* 0x000e24000c101900 */
[----:B0-----:R-:W-:-:S05]  /*6030*/  IMAD.IADD R5, R4, 0x1, R0 ;  /* 0x0000000104057824 */ /* 0x001fca00078e0200 */
[----:B------:R1:W-:Y:S02]  /*6040*/  ST.E desc[UR10][R10.64+0x4], R5 ;  /* 0x000004050a007985 */ /* 0x0003e4000c10190a */
.L_x_1829:
[----:B------:R-:W-:Y:S05]  /*6050*/  BSYNC.RECONVERGENT B0 ;  /* 0x0000000000007941 */ /* 0x000fea0003800200 */
.L_x_1828:
        /* <DEDUP_REMOVED lines=10> */
.L_x_1835:
[----:B------:R-:W0:Y:S02]  /*6100*/  LDS R4, [R0] ;  /* 0x0000000000047984 */ /* 0x000e240000000800 */
[----:B0-----:R-:W-:-:S05]  /*6110*/  HFMA2 R5, R4, 1, 1, R3 ;  /* 0x3c003c0004057831 */ /* 0x001fca0000000003 */
[----:B------:R-:W0:Y:S02]  /*6120*/  ATOMS.CAST.SPIN P0, [R0], R4, R5 ;  /* 0x000000040000758d */ /* 0x000e240001800005 */
[----:B0-----:R-:W-:Y:S05]  /*6130*/  @!P0 BRA `(.L_x_1835) ;  /* 0xfffffffc00f08947 */ /* 0x001fea000383ffff */
[----:B------:R-:W-:Y:S05]  /*6140*/  BRA `(.L_x_1833) ;  /* 0x00000000000c7947 */ /* 0x000fea0003800000 */
.L_x_1834:
[----:B------:R-:W2:Y:S02]  /*6150*/  LD.E R0, desc[UR10][R10.64] ;  /* 0x0000000a0a007980 */ /* 0x000ea4000c101900 */
[----:B--2---:R-:W-:-:S05]  /*6160*/  IADD3 R3, PT, PT, R3, R0, RZ ;  /* 0x0000000003037210 */ /* 0x004fca0007ffe0ff */
[----:B------:R0:W-:Y:S02]  /*6170*/  ST.E desc[UR10][R10.64], R3 ;  /* 0x000000030a007985 */ /* 0x0001e4000c10190a */
.L_x_1833:
[----:B------:R-:W-:Y:S05]  /*6180*/  BSYNC.RECONVERGENT B0 ;  /* 0x0000000000007941 */ /* 0x000fea0003800200 */
.L_x_1832:
[----:B------:R1:W-:Y:S02]  /*6190*/  ATOM.E.ADD.F16x2.RN.STRONG.GPU P0, RZ, desc[UR10][R10.64+0x4], R2 ;  /* 0x800004020aff79a2 */ /* 0x0003e4000c10e10a */
[----:B-1----:R-:W-:Y:S05]  /*61a0*/  @P0 EXIT ;  /* 0x000000000000094d */ /* 0x002fea0003800000 */
[----:B------:R-:W1:Y:S02]  /*61b0*/  QSPC.E.S P0, RZ, [R10+0x4] ;  /* 0x000004000aff73aa */ /* 0x000e640000000500 */
[----:B-1----:R-:W-:Y:S05]  /*61c0*/  @!P0 BRA `(.L_x_1836) ;  /* 0x0000000000208947 */ /* 0x002fea0003800000 */
[----:B------:R-:W-:-:S05]  /*61d0*/  IMAD.MOV.U32 R4, RZ, RZ, R10 ;  /* 0x000000ffff047224 */ /* 0x000fca00078e000a */
[----:B------:R-:W-:Y:S02]  /*61e0*/  MOV R4, R4 ;  /* 0x0000000400047202 */ /* 0x000fe40000000f00 */
[----:B------:R-:W-:-:S07]  /*61f0*/  MOV R5, R2 ;  /* 0x0000000200057202 */ /* 0x000fce0000000f00 */
.L_x_1837:
[----:B------:R-:W0:Y:S02]  /*6200*/  LDS R2, [R4+0x4] ;  /* 0x0000040004027984 */ /* 0x000e240000000800 */
[----:B0-----:R-:W-:-:S05]  /*6210*/  HADD2 R3, R2, R5 ;  /* 0x0000000502037230 */ /* 0x001fca0000000000 */
[----:B------:R-:W0:Y:S02]  /*6220*/  ATOMS.CAST.SPIN P0, [R4+0x4], R2, R3 ;  /* 0x000004020400758d */ /* 0x000e240001800003 */
[----:B0-----:R-:W-:Y:S05]  /*6230*/  @!P0 BRA `(.L_x_1837) ;  /* 0xfffffffc00f08947 */ /* 0x001fea000383ffff */
[----:B------:R-:W-:Y:S05]  /*6240*/  EXIT ;  /* 0x000000000000794d */ /* 0x000fea0003800000 */
.L_x_1836:
[----:B------:R-:W0:Y:S02]  /*6250*/  LD.E R0, desc[UR10][R10.64+0x4] ;  /* 0x0000040a0a007980 */ /* 0x000e24000c101900 */
[----:B0-----:R-:W-:-:S05]  /*6260*/  IADD3 R3, PT, PT, R2, R0, RZ ;  /* 0x0000000002037210 */ /* 0x001fca0007ffe0ff */
[----:B------:R-:W-:Y:S01]  /*6270*/  ST.E desc[UR10][R10.64+0x4], R3 ;  /* 0x000004030a007985 */ /* 0x000fe2000c10190a */
[----:B------:R-:W-:Y:S05]  /*6280*/  EXIT ;  /* 0x000000000000794d */ /* 0x000fea0003800000 */
.L_x_1838:
        /* <DEDUP_REMOVED lines=15> */
.L_x_3595:


//--------------------- .text._Z23gemm_half_q_half_kernelILi3ELi16ELb0ELb0ELi32EEvPK6__halfPKjS4_S2_PS0_iiiiPKtS7_iiiiiibS2_i --------------------------
	.section	.text._Z23gemm_half_q_half_kernelILi3ELi16ELb0ELb0ELi32EEvPK6__halfPKjS4_S2_PS0_iiiiPKtS7_iiiiiibS2_i,"ax",@progbits
	.align	128
        .global         _Z23gemm_half_q_half_kernelILi3ELi16ELb0ELb0ELi32EEvPK6__halfPKjS4_S2_PS0_iiiiPKtS7_iiiiiibS2_i
        .type           _Z23gemm_half_q_half_kernelILi3ELi16ELb0ELb0ELi32EEvPK6__halfPKjS4_S2_PS0_iiiiPKtS7_iiiiiibS2_i,@function
        .size           _Z23gemm_half_q_half_kernelILi3ELi16ELb0ELb0ELi32EEvPK6__halfPKjS4_S2_PS0_iiiiPKtS7_iiiiiibS2_i,(.L_x_3596 - _Z23gemm_half_q_half_kernelILi3ELi16ELb0ELb0ELi32EEvPK6__halfPKjS4_S2_PS0_iiiiPKtS7_iiiiiibS2_i)
        .other          _Z23gemm_half_q_half_kernelILi3ELi16ELb0ELb0ELi32EEvPK6__halfPKjS4_S2_PS0_iiiiPKtS7_iiiiiibS2_i,@"STO_CUDA_ENTRY STV_DEFAULT"
_Z23gemm_half_q_half_kernelILi3ELi16ELb0ELb0ELi32EEvPK6__halfPKjS4_S2_PS0_iiiiPKtS7_iiiiiibS2_i:
.text._Z23gemm_half_q_half_kernelILi3ELi16ELb0ELb0ELi32EEvPK6__halfPKjS4_S2_PS0_iiiiPKtS7_iiiiiibS2_i:
        /* <DEDUP_REMOVED lines=49> */
.L_x_1844:
[----:B------:R-:W-:Y:S01]  /*0310*/  IADD3 R15, P1, PT, R22, R7, RZ ;  /* 0x00000007160f7210 */ /* 0x000fe20007f3e0ff */
[----:B------:R-:W-:-:S03]  /*0320*/  IMAD.IADD R16, R7, 0x1, R11 ;  /* 0x0000000107107824 */ /* 0x000fc600078e020b */
[----:B------:R-:W-:Y:S01]  /*0330*/  LEA.HI.X.SX32 R18, R7, RZ, 0x1, P1 ;  /* 0x000000ff07127211 */ /* 0x000fe200008f0eff */
[--C-:B------:R-:W-:Y:S01]  /*0340*/  IMAD.IADD R7, R16, 0x1, R11.reuse ;  /* 0x0000000110077824 */ /* 0x100fe200078e020b */
[----:B------:R-:W-:Y:S02]  /*0350*/  LEA R14, P1, R15, UR4, 0x1 ;  /* 0x000000040f0e7c11 */ /* 0x000fe4000f8208ff */
[----:B------:R-:W-:Y:S01]  /*0360*/  IADD3 R17, P2, PT, R22, R16, RZ ;  /* 0x0000001016117210 */ /* 0x000fe20007f5e0ff */
[----:B------:R-:W-:Y:S01]  /*0370*/  IMAD.IADD R24, R7, 0x1, R11 ;  /* 0x0000000107187824 */ /* 0x000fe200078e020b */
[----:B------:R-:W-:Y:S02]  /*0380*/  LEA.HI.X R15, R15, UR5, R18, 0x1, P1 ;  /* 0x000000050f0f7c11 */ /* 0x000fe400088f0c12 */
[----:B------:R-:W-:Y:S02]  /*0390*/  LEA.HI.X.SX32 R20, R16, RZ, 0x1, P2 ;  /* 0x000000ff10147211 */ /* 0x000fe400010f0eff */
[----:B------:R-:W-:Y:S01]  /*03a0*/  LEA R16, P1, R17, UR4, 0x1 ;  /* 0x0000000411107c11 */ /* 0x000fe2000f8208ff */
[----:B------:R-:W2:Y:S01]  /*03b0*/  LDG.E.U16.CONSTANT R14, desc[UR6][R14.64] ;  /* 0x000000060e0e7981 */ /* 0x000ea2000c1e9500 */
[----:B------:R-:W-:-:S02]  /*03c0*/  IADD3 R19, P3, PT, R22, R7, RZ ;  /* 0x0000000716137210 */ /* 0x000fc40007f7e0ff */
[----:B------:R-:W-:Y:S02]  /*03d0*/  IADD3 R21, P4, PT, R22, R24, RZ ;  /* 0x0000001816157210 */ /* 0x000fe40007f9e0ff */
[----:B------:R-:W-:Y:S02]  /*03e0*/  LEA.HI.X R17, R17, UR5, R20, 0x1, P1 ;  /* 0x0000000511117c11 */ /* 0x000fe400088f0c14 */
[----:B------:R-:W-:Y:S02]  /*03f0*/  LEA.HI.X.SX32 R28, R7, RZ, 0x1, P3 ;  /* 0x000000ff071c7211 */ /* 0x000fe400018f0eff */
[----:B------:R-:W-:Y:S01]  /*0400*/  LEA R18, P2, R19, UR4, 0x1 ;  /* 0x0000000413127c11 */ /* 0x000fe2000f8408ff */
[----:B------:R-:W3:Y:S01]  /*0410*/  LDG.E.U16.CONSTANT R16, desc[UR6][R16.64] ;  /* 0x0000000610107981 */ /* 0x000ee2000c1e9500 */
[----:B------:R-:W-:Y:S02]  /*0420*/  LEA.HI.X.SX32 R26, R24, RZ, 0x1, P4 ;  /* 0x000000ff181a7211 */ /* 0x000fe400020f0eff */
[----:B------:R-:W-:-:S02]  /*0430*/  LEA R20, P1, R21, UR4, 0x1 ;  /* 0x0000000415147c11 */ /* 0x000fc4000f8208ff */
        /* <DEDUP_REMOVED lines=13> */
.L_x_1843:
        /* <DEDUP_REMOVED lines=19> */
[----:B0-----:R-:W-:-:S07]  /*0640*/  IADD3 R23, PT, PT, R23, 0x80, RZ ;  /* 0x0000008017177810 */ /* 0x001fce0007ffe0ff */
.L_x_1845:
[----:B------:R-:W-:-:S13]  /*0650*/  ISETP.EQ.AND P1, PT, R13, RZ, PT ;  /* 0x000000ff0d00720c */ /* 0x000fda0003f22270 */
[----:B------:R-:W-:Y:S05]  /*0660*/  @!P0 BRA P1, `(.L_x_1840) ;  /* 0x00000004007c8947 */ /* 0x000fea0000800000 */
.L_x_1842:
        /* <DEDUP_REMOVED lines=12> */
.L_x_1841:
[----:B------:R-:W-:-:S04]  /*0730*/  LEA R14, P0, R22, UR8, 0x1 ;  /* 0x00000008160e7c11 */ /* 0x000fc8000f8008ff */
[----:B------:R-:W-:Y:S01]  /*0740*/  LEA.HI.X R15, R22, UR9, RZ, 0x1, P0 ;  /* 0x00000009160f7c11 */ /* 0x000fe200080f0cff */
[----:B------:R-:W-:Y:S01]  /*0750*/  IMAD R24, R10, R11, RZ ;  /* 0x0000000b0a187224 */ /* 0x000fe200078e02ff */
[----:B------:R-:W-:Y:S01]  /*0760*/  VIMNMX R22, PT, PT, R6, 0x1, !PT ;  /* 0x0000000106167848 */ /* 0x000fe20007fe0100 */
[----:B------:R-:W0:Y:S02]  /*0770*/  LDCU.64 UR8, c[0x0][0x380] ;  /* 0x00007000ff0877ac */ /* 0x000e240008000a00 */
[----:B------:R1:W5:Y:S01]  /*0780*/  LDG.E.U16.CONSTANT R13, desc[UR6][R14.64] ;  /* 0x000000060e0d7981 */ /* 0x000362000c1e9500 */
[----:B------:R-:W-:Y:S02]  /*0790*/  IMAD R24, R24, 0x3, RZ ;  /* 0x0000000318187824 */ /* 0x000fe400078e02ff */
[----:B------:R-:W-:-:S05]  /*07a0*/  IMAD.MOV R22, RZ, RZ, -R22 ;  /* 0x000000ffff167224 */ /* 0x000fca00078e0a16 */
        /* <DEDUP_REMOVED lines=9> */
.L_x_1848:
        /* <DEDUP_REMOVED lines=32> */
.L_x_1847:
        /* <DEDUP_REMOVED lines=21> */
.L_x_1849:
[----:B------:R-:W-:-:S13]  /*0b90*/  ISETP.NE.OR P0, PT, R22, RZ, P0 ;  /* 0x000000ff1600720c */ /* 0x000fda0000705670 */
[----:B------:R-:W-:Y:S05]  /*0ba0*/  @!P0 BRA `(.L_x_1840) ;  /* 0x00000000002c8947 */ /* 0x000fea0003800000 */
.L_x_1846:
[----:B-----5:R-:W-:-:S04]  /*0bb0*/  IADD3 R15, P0, PT, R13, R24, RZ ;  /* 0x000000180d0f7210 */ /* 0x020fc80007f1e0ff */
        /* <DEDUP_REMOVED lines=10> */
.L_x_1840:
[----:B------:R-:W-:Y:S05]  /*0c60*/  BSYNC.RECONVERGENT B0 ;  /* 0x0000000000007941 */ /* 0x000fea0003800200 */
.L_x_1839:
        /* <DEDUP_REMOVED lines=11> */
[----:B------:R-:W-:Y:S02]  /*0d20*/  IMAD.MOV R6, RZ, RZ, -R6 ;  /* 0x000000ffff067224 */ /* 0x000fe400078e0a06 */
[----:B------:R-:W-:-:S03]  /*0d30*/  IMAD R4, R13, 0x3, R4 ;  /* 0x000000030d047824 */ /* 0x000fc600078e0204 */
[----:B------:R-:W-:Y:S01]  /*0d40*/  ISETP.GE.AND P0, PT, R6, RZ, PT ;  /* 0x000000ff0600720c */ /* 0x000fe20003f06270 */
[----:B------:R-:W-:-:S12]  /*0d50*/  IMAD R4, R5, 0x4, R4 ;  /* 0x0000000405047824 */ /* 0x000fd800078e0204 */
[----:B------:R-:W-:Y:S05]  /*0d60*/  @P0 BRA `(.L_x_1851) ;  /* 0x00000000008c0947 */ /* 0x000fea0003800000 */
[----:B------:R-:W-:Y:S01]  /*0d70*/  IMAD.MOV R13, RZ, RZ, -R6 ;  /* 0x000000ffff0d7224 */ /* 0x000fe200078e0a06 */
[----:B------:R-:W-:-:S04]  /*0d80*/  PLOP3.LUT P0, PT, PT, PT, PT, 0x80, 0x8 ;  /* 0x000000000008781c */ /* 0x000fc80003f0f070 */
[----:B------:R-:W-:-:S13]  /*0d90*/  ISETP.GT.AND P1, PT, R13, 0x3, PT ;  /* 0x000000030d00780c */ /* 0x000fda0003f24270 */
[----:B------:R-:W-:Y:S05]  /*0da0*/  @!P1 BRA `(.L_x_1852) ;  /* 0x0000000000449947 */ /* 0x000fea0003800000 */
[----:B------:R-:W0:Y:S01]  /*0db0*/  LDC.64 R22, c[0x0][0x3a0] ;  /* 0x0000e800ff167b82 */ /* 0x000e220000000a00 */
[----:B------:R-:W-:-:S13]  /*0dc0*/  PLOP3.LUT P0, PT, PT, PT, PT, 0x8, 0x80 ;  /* 0x000000000080781c */ /* 0x000fda0003f0e170 */
.L_x_1853:
[C---:B------:R-:W-:Y:S02]  /*0dd0*/  IMAD.IADD R16, R4.reuse, 0x1, R7 ;  /* 0x0000000104107824 */ /* 0x040fe400078e0207 */
[----:B0-----:R-:W-:-:S03]  /*0de0*/  IMAD.WIDE R14, R4, 0x2, R22 ;  /* 0x00000002040e7825 */ /* 0x001fc600078e0216 */
[C---:B------:R-:W-:Y:S01]  /*0df0*/  IADD3 R18, PT, PT, R16.reuse, R7, RZ ;  /* 0x0000000710127210 */ /* 0x040fe20007ffe0ff */
[----:B------:R-:W-:Y:S01]  /*0e00*/  IMAD.WIDE R16, R16, 0x2, R22 ;  /* 0x0000000210107825 */ /* 0x000fe200078e0216 */
[----:B------:R1:W-:Y:S03]  /*0e10*/  STG.E.64 desc[UR6][R14.64], RZ ;  /* 0x000000ff0e007986 */ /* 0x0003e6000c101b06 */
[C---:B------:R-:W-:Y:S01]  /*0e20*/  IMAD.IADD R13, R18.reuse, 0x1, R7 ;  /* 0x00000001120d7824 */ /* 0x040fe200078e0207 */
[----:B------:R1:W-:Y:S01]  /*0e30*/  STG.E.64 desc[UR6][R16.64], RZ ;  /* 0x000000ff10007986 */ /* 0x0003e2000c101b06 */
[----:B------:R-:W-:-:S04]  /*0e40*/  IMAD.WIDE R18, R18, 0x2, R22 ;  /* 0x0000000212127825 */ /* 0x000fc800078e0216 */
[C---:B------:R-:W-:Y:S01]  /*0e50*/  IMAD.WIDE R20, R13.reuse, 0x2, R22 ;  /* 0x000000020d147825 */ /* 0x040fe200078e0216 */
[----:B------:R1:W-:Y:S03]  /*0e60*/  STG.E.64 desc[UR6][R18.64], RZ ;  /* 0x000000ff12007986 */ /* 0x0003e6000c101b06 */
[----:B------:R-:W-:Y:S01]  /*0e70*/  VIADD R6, R6, 0x4 ;  /* 0x0000000406067836 */ /* 0x000fe20000000000 */
[----:B------:R1:W-:Y:S01]  /*0e80*/  STG.E.64 desc[UR6][R20.64], RZ ;  /* 0x000000ff14007986 */ /* 0x0003e2000c101b06 */
[----:B------:R-:W-:-:S03]  /*0e90*/  IMAD.IADD R4, R13, 0x1, R7 ;  /* 0x000000010d047824 */ /* 0x000fc600078e0207 */
[----:B------:R-:W-:-:S13]  /*0ea0*/  ISETP.GE.AND P1, PT, R6, -0x3, PT ;  /* 0xfffffffd0600780c */ /* 0x000fda0003f26270 */
[----:B-1----:R-:W-:Y:S05]  /*0eb0*/  @!P1 BRA `(.L_x_1853) ;  /* 0xfffffffc00c49947 */ /* 0x002fea000383ffff */
.L_x_1852:
[----:B------:R-:W-:-:S05]  /*0ec0*/  IMAD.MOV R13, RZ, RZ, -R6 ;  /* 0x000000ffff0d7224 */ /* 0x000fca00078e0a06 */
        /* <DEDUP_REMOVED lines=11> */
.L_x_1854:
[----:B------:R-:W-:-:S13]  /*0f80*/  ISETP.NE.OR P0, PT, R6, RZ, P0 ;  /* 0x000000ff0600720c */ /* 0x000fda0000705670 */
[----:B------:R-:W-:Y:S05]  /*0f90*/  @!P0 BRA `(.L_x_1850) ;  /* 0x00000000001c8947 */ /* 0x000fea0003800000 */
.L_x_1851:
[----:B0-----:R-:W0:Y:S02]  /*0fa0*/  LDC.64 R14, c[0x0][0x3a0] ;  /* 0x0000e800ff0e7b82 */ /* 0x001e240000000a00 */
.L_x_1855:
[----:B0-----:R-:W-:-:S04]  /*0fb0*/  IMAD.WIDE R16, R4, 0x2, R14 ;  /* 0x0000000204107825 */ /* 0x001fc800078e020e */
[----:B------:R-:W-:Y:S01]  /*0fc0*/  VIADD R6, R6, 0x1 ;  /* 0x0000000106067836 */ /* 0x000fe20000000000 */
[----:B------:R1:W-:Y:S01]  /*0fd0*/  STG.E.64 desc[UR6][R16.64], RZ ;  /* 0x000000ff10007986 */ /* 0x0003e2000c101b06 */
[----:B------:R-:W-:-:S03]  /*0fe0*/  IMAD.IADD R4, R4, 0x1, R7 ;  /* 0x0000000104047824 */ /* 0x000fc600078e0207 */
[----:B------:R-:W-:-:S13]  /*0ff0*/  ISETP.NE.AND P0, PT, R6, RZ, PT ;  /* 0x000000ff0600720c */ /* 0x000fda0003f05270 */
[----:B-1----:R-:W-:Y:S05]  /*1000*/  @P0 BRA `(.L_x_1855) ;  /* 0xfffffffc00e80947 */ /* 0x002fea000383ffff */
.L_x_1850:
        /* <DEDUP_REMOVED lines=20> */
.L_x_1857:
[----:B------:R-:W1:Y:S01]  /*1150*/  LDC.64 R4, c[0x0][0x390] ;  /* 0x0000e400ff047b82 */ /* 0x000e620000000a00 */
[----:B-----5:R-:W-:-:S04]  /*1160*/  VIADD R2, R13, UR4 ;  /* 0x000000040d027c36 */ /* 0x020fc80008000000 */
[----:B------:R-:W-:-:S05]  /*1170*/  IMAD R6, R2, R7, RZ ;  /* 0x0000000702067224 */ /* 0x000fca00078e02ff */
[----:B0-----:R-:W-:-:S04]  /*1180*/  SHF.R.S32.HI R17, RZ, 0x1f, R6 ;  /* 0x0000001fff117819 */ /* 0x001fc80000011406 */
[----:B------:R-:W-:-:S04]  /*1190*/  LEA.HI R6, R17, R6, RZ, 0x3 ;  /* 0x0000000611067211 */ /* 0x000fc800078f18ff */
[----:B------:R-:W-:-:S05]  /*11a0*/  LEA.HI.SX32 R17, R6, R21, 0x1d ;  /* 0x0000001506117211 */ /* 0x000fca00078feaff */
[----:B-1----:R-:W-:Y:S02]  /*11b0*/  IMAD.WIDE R4, R17, 0x4, R4 ;  /* 0x0000000411047825 */ /* 0x002fe400078e0204 */
[----:B------:R-:W0:Y:S04]  /*11c0*/  LDC.64 R16, c[0x0][0x398] ;  /* 0x0000e600ff107b82 */ /* 0x000e280000000a00 */
[----:B------:R-:W2:Y:S01]  /*11d0*/  LDG.E.CONSTANT R5, desc[UR6][R4.64] ;  /* 0x0000000604057981 */ /* 0x000ea2000c1e9900 */
[----:B------:R-:W-:-:S04]  /*11e0*/  IMAD.SHL.U32 R19, R22, 0x2, RZ ;  /* 0x0000000216137824 */ /* 0x000fc800078e00ff */
[----:B------:R-:W-:-:S05]  /*11f0*/  IMAD.WIDE.U32 R18, R19, 0x2, R14 ;  /* 0x0000000213127825 */ /* 0x000fca00078e000e */
[----:B------:R-:W3:Y:S01]  /*1200*/  LDG.E.U16.CONSTANT R27, desc[UR6][R18.64+0x2] ;  /* 0x00000206121b7981 */ /* 0x000ee2000c1e9500 */
[----:B0-----:R-:W-:-:S06]  /*1210*/  IMAD.WIDE.U32 R16, R2, 0x2, R16 ;  /* 0x0000000202107825 */ /* 0x001fcc00078e0010 */
[----:B------:R0:W4:Y:S01]  /*1220*/  LDG.E.U16.CONSTANT R16, desc[UR6][R16.64] ;  /* 0x0000000610107981 */ /* 0x000122000c1e9500 */
[----:B------:R-:W-:Y:S01]  /*1230*/  UIADD3 UR4, UPT, UPT, UR4, 0x1, URZ ;  /* 0x0000000104047890 */ /* 0x000fe2000fffe0ff */
[----:B--2---:R-:W-:-:S04]  /*1240*/  SHF.R.U32.HI R2, RZ, R20, R5 ;  /* 0x00000014ff027219 */ /* 0x004fc80000011605 */
[--C-:B------:R-:W-:Y:S02]  /*1250*/  SHF.R.U32.HI R4, RZ, 0x8, R2.reuse ;  /* 0x00000008ff047819 */ /* 0x100fe40000011602 */
[----:B------:R-:W-:Y:S02]  /*1260*/  LOP3.LUT R6, R2, 0xf, RZ, 0xc0, !PT ;  /* 0x0000000f02067812 */ /* 0x000fe400078ec0ff */
[----:B------:R-:W-:Y:S02]  /*1270*/  SHF.R.U32.HI R23, RZ, 0x4, R2 ;  /* 0x00000004ff177819 */ /* 0x000fe40000011602 */
[----:B------:R-:W-:Y:S01]  /*1280*/  LOP3.LUT R4, R4, 0xf, RZ, 0xc0, !PT ;  /* 0x0000000f04047812 */ /* 0x000fe200078ec0ff */
[----:B------:R-:W-:Y:S01]  /*1290*/  IMAD R25, R6, R6, R6 ;  /* 0x0000000606197224 */ /* 0x000fe200078e0206 */
[----:B------:R-:W-:Y:S01]  /*12a0*/  SHF.R.U32.HI R2, RZ, 0xc, R2 ;  /* 0x0000000cff027819 */ /* 0x000fe20000011602 */
[----:B---3--:R-:W-:Y:S01]  /*12b0*/  IMAD.IADD R22, R27, 0x1, R22 ;  /* 0x000000011b167824 */ /* 0x008fe200078e0216 */
        /* <DEDUP_REMOVED lines=19> */
.L_x_1856:
[C---:B------:R-:W-:Y:S01]  /*13f0*/  ISETP.GT.AND P0, PT, R0.reuse, UR5, PT ;  /* 0x0000000500007c0c */ /* 0x040fe2000bf04270 */
[----:B------:R-:W-:Y:S01]  /*1400*/  IMAD.MOV.U32 R13, RZ, RZ, RZ ;  /* 0x000000ffff0d7224 */ /* 0x000fe200078e00ff */
[----:B------:R-:W-:Y:S02]  /*1410*/  SHF.R.S32.HI R3, RZ, 0x1f, R24 ;  /* 0x0000001fff037819 */ /* 0x000fe40000011418 */
[----:B0-----:R-:W-:Y:S02]  /*1420*/  CS2R R16, SRZ ;  /* 0x0000000000107805 */ /* 0x001fe4000001ff00 */
[C---:B--2---:R-:W-:Y:S01]  /*1430*/  ISETP.GT.AND P1, PT, R0.reuse, UR8, PT ;  /* 0x0000000800007c0c */ /* 0x044fe2000bf24270 */
[----:B------:R-:W-:Y:S01]  /*1440*/  IMAD.MOV.U32 R18, RZ, RZ, RZ ;  /* 0x000000ffff127224 */ /* 0x000fe200078e00ff */
[----:B------:R-:W-:Y:S02]  /*1450*/  LEA.HI R3, R3, R24, RZ, 0x5 ;  /* 0x0000001803037211 */ /* 0x000fe400078f28ff */
[----:B---3--:R-:W-:-:S02]  /*1460*/  ISETP.GT.AND P2, PT, R0, UR9, PT ;  /* 0x0000000900007c0c */ /* 0x008fc4000bf44270 */
[C---:B----4-:R-:W-:Y:S02]  /*1470*/  ISETP.GT.AND P3, PT, R0.reuse, UR10, PT ;  /* 0x0000000a00007c0c */ /* 0x050fe4000bf64270 */
[----:B-1----:R-:W-:Y:S02]  /*1480*/  ISETP.GT.AND P4, PT, R0, UR11, PT ;  /* 0x0000000b00007c0c */ /* 0x002fe4000bf84270 */
[----:B------:R-:W-:Y:S01]  /*1490*/  SHF.R.S32.HI R20, RZ, 0x5, R3 ;  /* 0x00000005ff147819 */ /* 0x000fe20000011403 */
[----:B------:R-:W-:Y:S01]  /*14a0*/  HFMA2 R3, -RZ, RZ, 0, 0 ;  /* 0x00000000ff037431 */ /* 0x000fe200000001ff */
        /* <DEDUP_REMOVED lines=8> */
.L_x_1858:
        /* <DEDUP_REMOVED lines=8> */
.L_x_1859:
        /* <DEDUP_REMOVED lines=8> */
.L_x_1860:
        /* <DEDUP_REMOVED lines=8> */
.L_x_1861:
        /* <DEDUP_REMOVED lines=8> */
.L_x_1862:
[----:B------:R-:W-:Y:S01]  /*1730*/  IMAD R3, R20, 0x8, R3 ;  /* 0x0000000814037824 */ /* 0x000fe200078e0203 */
[----:B------:R-:W0:Y:S01]  /*1740*/  LDCU.64 UR4, c[0x0][0x388] ;  /* 0x00007100ff0477ac */ /* 0x000e220008000a00 */
[----:B------:R-:W-:Y:S02]  /*1750*/  SHF.R.S32.HI R14, RZ, 0x1f, R12 ;  /* 0x0000001fff0e7819 */ /* 0x000fe4000001140c */
[----:B------:R-:W-:Y:S02]  /*1760*/  VIMNMX R11, PT, PT, R11, UR9, PT ;  /* 0x000000090b0b7c48 */ /* 0x000fe4000bfe0100 */
[----:B------:R-:W-:Y:S02]  /*1770*/  IADD3 R3, PT, PT, R16, R3, R13 ;  /* 0x0000000310037210 */ /* 0x000fe40007ffe00d */
[----:B------:R-:W-:Y:S02]  /*1780*/  PRMT R43, RZ, 0x5410, RZ ;  /* 0x00005410ff2b7816 */ /* 0x000fe400000000ff */
[----:B------:R-:W-:-:S02]  /*1790*/  IADD3 R18, PT, PT, R18, R3, R17 ;  /* 0x0000000312127210 */ /* 0x000fc40007ffe011 */
[----:B------:R-:W-:Y:S02]  /*17a0*/  PRMT R34, RZ, 0x5410, RZ ;  /* 0x00005410ff227816 */ /* 0x000fe400000000ff */
[----:B------:R-:W-:Y:S01]  /*17b0*/  PRMT R84, RZ, 0x5410, RZ ;  /* 0x00005410ff547816 */ /* 0x000fe200000000ff */
[----:B------:R-:W-:Y:S01]  /*17c0*/  IMAD R3, R18, R7, RZ ;  /* 0x0000000712037224 */ /* 0x000fe200078e02ff */
[----:B------:R-:W-:Y:S02]  /*17d0*/  PRMT R83, RZ, 0x5410, RZ ;  /* 0x00005410ff537816 */ /* 0x000fe400000000ff */
[----:B------:R-:W-:Y:S02]  /*17e0*/  PRMT R21, RZ, 0x5410, RZ ;  /* 0x00005410ff157816 */ /* 0x000fe400000000ff */
[----:B------:R-:W-:Y:S02]  /*17f0*/  IADD3 R12, P0, PT, R12, R3, RZ ;  /* 0x000000030c0c7210 */ /* 0x000fe40007f1e0ff */
[----:B------:R-:W-:-:S02]  /*1800*/  PRMT R20, RZ, 0x5410, RZ ;  /* 0x00005410ff147816 */ /* 0x000fc400000000ff */
[----:B------:R-:W-:Y:S02]  /*1810*/  LEA.HI.X.SX32 R3, R3, R14, 0x1, P0 ;  /* 0x0000000e03037211 */ /* 0x000fe400000f0eff */
[----:B------:R-:W-:Y:S02]  /*1820*/  ISETP.GT.AND P0, PT, R11, R0, PT ;  /* 0x000000000b00720c */ /* 0x000fe40003f04270 */
[----:B0-----:R-:W-:-:S04]  /*1830*/  LEA R36, P1, R12, UR4, 0x2 ;  /* 0x000000040c247c11 */ /* 0x001fc8000f8210ff */
[----:B------:R-:W-:-:S07]  /*1840*/  LEA.HI.X R37, R12, UR5, R3, 0x2, P1 ;  /* 0x000000050c257c11 */ /* 0x000fce00088f1403 */
[----:B------:R-:W-:Y:S05]  /*1850*/  @!P0 BRA `(.L_x_1863) ;  /* 0x0000002000008947 */ /* 0x000fea0003800000 */
[----:B------:R-:W-:-:S13]  /*1860*/  ISETP.GT.AND P0, PT, R8, RZ, PT ;  /* 0x000000ff0800720c */ /* 0x000fda0003f04270 */
[----:B------:R-:W-:Y:S05]  /*1870*/  @!P0 BRA `(.L_x_1863) ;  /* 0x0000001c00f88947 */ /* 0x000fea0003800000 */
[----:B------:R0:W2:Y:S01]  /*1880*/  LDG.E.128.CONSTANT R16, desc[UR6][R36.64] ;  /* 0x0000000624107981 */ /* 0x0000a2000c1e9d00 */
[----:B------:R-:W-:-:S05]  /*1890*/  IMAD.WIDE R12, R7, 0x4, R36 ;  /* 0x00000004070c7825 */ /* 0x000fca00078e0224 */
[----:B------:R2:W3:Y:S01]  /*18a0*/  LDG.E.128.CONSTANT R20, desc[UR6][R12.64] ;  /* 0x000000060c147981 */ /* 0x0004e2000c1e9d00 */
        /* <DEDUP_REMOVED lines=14> */
[C---:B--2---:R-:W-:Y:S02]  /*1990*/  LOP3.LUT R12, R17.reuse, 0x1f001f, RZ, 0xc0, !PT ;  /* 0x001f001f110c7812 */ /* 0x044fe400078ec0ff */
[----:B-1----:R-:W-:Y:S02]  /*19a0*/  LOP3.LUT R14, R18, 0x1f001f, RZ, 0xc0, !PT ;  /* 0x001f001f120e7812 */ /* 0x002fe400078ec0ff */
[----:B------:R-:W-:Y:S02]  /*19b0*/  LOP3.LUT R12, R12, 0x64006400, RZ, 0xfc, !PT ;  /* 0x640064000c0c7812 */ /* 0x000fe400078efcff */
[----:B------:R-:W-:Y:S02]  /*19c0*/  LOP3.LUT R13, R17, 0x3e003e0, RZ, 0xc0, !PT ;  /* 0x03e003e0110d7812 */ /* 0x000fe400078ec0ff */
[C---:B------:R-:W-:Y:S02]  /*19d0*/  LOP3.LUT R0, R16.reuse, 0x1f001f, RZ, 0xc0, !PT ;  /* 0x001f001f10007812 */ /* 0x040fe400078ec0ff */
[----:B------:R-:W-:-:S02]  /*19e0*/  LOP3.LUT R3, R16, 0x3e003e0, RZ, 0xc0, !PT ;  /* 0x03e003e010037812 */ /* 0x000fc400078ec0ff */
[--C-:B------:R-:W-:Y:S02]  /*19f0*/  SHF.R.U32.HI R47, RZ, 0xf, R16.reuse ;  /* 0x0000000fff2f7819 */ /* 0x100fe40000011610 */
[----:B------:R-:W-:Y:S01]  /*1a00*/  SHF.R.U32.HI R11, RZ, 0xa, R16 ;  /* 0x0000000aff0b7819 */ /* 0x000fe20000011610 */
[----:B------:R-:W-:Y:S01]  /*1a10*/  HADD2 R16, R12, -1040, -1040 ;  /* 0xe410e4100c107430 */ /* 0x000fe20000000000 */
[----:B------:R-:W-:Y:S02]  /*1a20*/  LOP3.LUT R15, R14, 0x64006400, RZ, 0xfc, !PT ;  /* 0x640064000e0f7812 */ /* 0x000fe400078efcff */
[----:B------:R-:W-:Y:S02]  /*1a30*/  LOP3.LUT R14, R13, 0x64006400, RZ, 0xfc, !PT ;  /* 0x640064000d0e7812 */ /* 0x000fe400078efcff */
[----:B-----5:R-:W-:Y:S01]  /*1a40*/  LOP3.LUT R41, R19, 0x1f001f, RZ, 0xc0, !PT ;  /* 0x001f001f13297812 */ /* 0x020fe200078ec0ff */
[----:B0-----:R-:W-:Y:S01]  /*1a50*/  HFMA2 R12, R16, R36, RZ ;  /* 0x00000024100c7231 */ /* 0x001fe200000000ff */
[----:B------:R-:W-:Y:S01]  /*1a60*/  LOP3.LUT R0, R0, 0x64006400, RZ, 0xfc, !PT ;  /* 0x6400640000007812 */ /* 0x000fe200078efcff */
[----:B------:R-:W-:Y:S01]  /*1a70*/  HFMA2 R14, R14, R61.H0_H0, -48, -48 ;  /* 0xd200d2000e0e7431 */ /* 0x000fe2000004003d */
[----:B------:R-:W-:Y:S01]  /*1a80*/  LOP3.LUT R41, R41, 0x64006400, RZ, 0xfc, !PT ;  /* 0x6400640029297812 */ /* 0x000fe200078efcff */
[----:B------:R-:W-:Y:S01]  /*1a90*/  HADD2 R15, R15, -1040, -1040 ;  /* 0xe410e4100f0f7430 */ /* 0x000fe20000000000 */
[----:B------:R-:W-:-:S02]  /*1aa0*/  LOP3.LUT R40, R18, 0x3e003e0, RZ, 0xc0, !PT ;  /* 0x03e003e012287812 */ /* 0x000fc400078ec0ff */
[----:B------:R-:W-:Y:S01]  /*1ab0*/  LOP3.LUT R42, R19, 0x3e003e0, RZ, 0xc0, !PT ;  /* 0x03e003e0132a7812 */ /* 0x000fe200078ec0ff */
[----:B------:R-:W-:Y:S01]  /*1ac0*/  HFMA2 R48, R14, R37, R12 ;  /* 0x000000250e307231 */ /* 0x000fe2000000000c */
[----:B------:R-:W-:Y:S01]  /*1ad0*/  LOP3.LUT R12, R3, 0x64006400, RZ, 0xfc, !PT ;  /* 0x64006400030c7812 */ /* 0x000fe200078efcff */
[----:B------:R-:W-:Y:S01]  /*1ae0*/  HADD2 R3, R0, -1040, -1040 ;  /* 0xe410e41000037430 */ /* 0x000fe20000000000 */
[----:B------:R-:W-:Y:S02]  /*1af0*/  LOP3.LUT R40, R40, 0x64006400, RZ, 0xfc, !PT ;  /* 0x6400640028287812 */ /* 0x000fe400078efcff */
[--C-:B------:R-:W-:Y:S01]  /*1b00*/  SHF.R.U32.HI R46, RZ, 0xf, R19.reuse ;  /* 0x0000000fff2e7819 */ /* 0x100fe20000011613 */
[-C--:B------:R-:W-:Y:S01]  /*1b10*/  HFMA2 R0, R12, R61.reuse.H0_H0, -48, -48 ;  /* 0xd200d2000c007431 */ /* 0x080fe2000004003d */
[----:B------:R-:W-:Y:S01]  /*1b20*/  SHF.R.U32.HI R19, RZ, 0xa, R19 ;  /* 0x0000000aff137819 */ /* 0x000fe20000011613 */
[----:B------:R-:W-:Y:S01]  /*1b30*/  HADD2 R12, R41, -1040, -1040 ;  /* 0xe410e410290c7430 */ /* 0x000fe20000000000 */
[--C-:B------:R-:W-:Y:S01]  /*1b40*/  SHF.R.U32.HI R45, RZ, 0xf, R17.reuse ;  /* 0x0000000fff2d7819 */ /* 0x100fe20000011611 */
[----:B------:R-:W-:Y:S01]  /*1b50*/  HFMA2 R13, R40, R61.H0_H0, -48, -48 ;  /* 0xd200d200280d7431 */ /* 0x000fe2000004003d */
[----:B------:R-:W-:Y:S01]  /*1b60*/  SHF.R.U32.HI R17, RZ, 0xa, R17 ;  /* 0x0000000aff117819 */ /* 0x000fe20000011611 */
[-C--:B------:R-:W-:Y:S01]  /*1b70*/  HFMA2 R40, R15, R36.reuse, RZ.H0_H0 ;  /* 0x000000240f287231 */ /* 0x080fe200000400ff */
[--C-:B------:R-:W-:Y:S01]  /*1b80*/  SHF.R.U32.HI R44, RZ, 0xf, R18.reuse ;  /* 0x0000000fff2c7819 */ /* 0x100fe20000011612 */
[-C--:B------:R-:W-:Y:S01]  /*1b90*/  HFMA2 R41, R12, R36.reuse, RZ ;  /* 0x000000240c297231 */ /* 0x080fe200000000ff */
[----:B------:R-:W-:Y:S01]  /*1ba0*/  LOP3.LUT R42, R42, 0x64006400, RZ, 0xfc, !PT ;  /* 0x640064002a2a7812 */ /* 0x000fe200078efcff */
[----:B------:R-:W-:Y:S01]  /*1bb0*/  HFMA2 R36, R3, R36, RZ.H0_H0 ;  /* 0x0000002403247231 */ /* 0x000fe200000400ff */
[----:B------:R-:W-:Y:S01]  /*1bc0*/  LOP3.LUT R11, R11, 0x1f001f, RZ, 0xc0, !PT ;  /* 0x001f001f0b0b7812 */ /* 0x000fe200078ec0ff */
[----:B------:R-:W-:Y:S01]  /*1bd0*/  HFMA2 R49, R13, R37, R40 ;  /* 0x000000250d317231 */ /* 0x000fe20000000028 */
[----:B------:R-:W-:-:S02]  /*1be0*/  SHF.R.U32.HI R18, RZ, 0xa, R18 ;  /* 0x0000000aff127819 */ /* 0x000fc40000011612 */
[----:B------:R-:W-:Y:S01]  /*1bf0*/  LOP3.LUT R43, R19, 0x1f001f, RZ, 0xc0, !PT ;  /* 0x001f001f132b7812 */ /* 0x000fe200078ec0ff */
[----:B------:R-:W-:Y:S01]  /*1c00*/  HFMA2 R51, R0, R37, R36 ;  /* 0x0000002500337231 */ /* 0x000fe20000000024 */
[----:B------:R-:W-:Y:S02]  /*1c10*/  LOP3.LUT R17, R17, 0x1f001f, RZ, 0xc0, !PT ;  /* 0x001f001f11117812 */ /* 0x000fe400078ec0ff */
[----:B------:R-:W-:Y:S01]  /*1c20*/  LOP3.LUT R19, R11, 0x64006400, RZ, 0xfc, !PT ;  /* 0x640064000b137812 */ /* 0x000fe200078efcff */
[----:B------:R-:W-:Y:S01]  /*1c30*/  HFMA2 R11, R42, R61.H0_H0, -48, -48 ;  /* 0xd200d2002a0b7431 */ /* 0x000fe2000004003d */
[----:B------:R-:W-:Y:S02]  /*1c40*/  LOP3.LUT R18, R18, 0x1f001f, RZ, 0xc0, !PT ;  /* 0x001f001f12127812 */ /* 0x000fe400078ec0ff */
[----:B------:R-:W-:Y:S01]  /*1c50*/  LOP3.LUT R43, R43, 0x64006400, RZ, 0xfc, !PT ;  /* 0x640064002b2b7812 */ /* 0x000fe200078efcff */
[----:B------:R-:W-:Y:S01]  /*1c60*/  HFMA2 R41, R11, R37, R41 ;  /* 0x000000250b297231 */ /* 0x000fe20000000029 */
[----:B------:R-:W-:Y:S01]  /*1c70*/  LOP3.LUT R17, R17, 0x64006400, RZ, 0xfc, !PT ;  /* 0x6400640011117812 */ /* 0x000fe200078efcff */
[----:B------:R-:W-:Y:S01]  /*1c80*/  HADD2 R19, R19, -1040, -1040 ;  /* 0xe410e41013137430 */ /* 0x000fe20000000000 */
[----:B------:R-:W-:Y:S01]  /*1c90*/  LOP3.LUT R40, R18, 0x64006400, RZ, 0xfc, !PT ;  /* 0x6400640012287812 */ /* 0x000fe200078efcff */
[----:B------:R-:W-:Y:S01]  /*1ca0*/  HADD2 R36, R43, -1040, -1040 ;  /* 0xe410e4102b247430 */ /* 0x000fe20000000000 */
[----:B---3--:R-:W-:Y:S01]  /*1cb0*/  LOP3.LUT R37, R20, 0x1f001f, RZ, 0xc0, !PT ;  /* 0x001f001f14257812 */ /* 0x008fe200078ec0ff */
[----:B------:R-:W-:Y:S01]  /*1cc0*/  HADD2 R18, R17, -1040, -1040 ;  /* 0xe410e41011127430 */ /* 0x000fe20000000000 */
[----:B------:R-:W-:Y:S01]  /*1cd0*/  SHF.R.U32.HI R53, RZ, 0xe, R20 ;  /* 0x0000000eff357819 */ /* 0x000fe20000011614 */
[----:B------:R-:W-:-:S02]  /*1ce0*/  HADD2 R17, R40, -1040, -1040 ;  /* 0xe410e41028117430 */ /* 0x000fc40000000000 */
[-C--:B------:R-:W-:Y:S02]  /*1cf0*/  HFMA2 R51, R19, R38.reuse, R51 ;  /* 0x0000002613337231 */ /* 0x080fe40000000033 */
[-C--:B------:R-:W-:Y:S01]  /*1d00*/  HFMA2 R52, R36, R38.reuse, R41 ;  /* 0x0000002624347231 */ /* 0x080fe20000000029 */
[----:B------:R-:W-:Y:S01]  /*1d10*/  LOP3.LUT R37, R37, 0x64006400, RZ, 0xfc, !PT ;  /* 0x6400640025257812 */ /* 0x000fe200078efcff */
[----:B------:R-:W0:Y:S01]  /*1d20*/  LDS.128 R40, [UR4+0x10] ;  /* 0x00001004ff287984 */ /* 0x000e220008000c00 */
[-C--:B------:R-:W-:Y:S02]  /*1d30*/  HFMA2 R65, R18, R38.reuse, R48 ;  /* 0x0000002612417231 */ /* 0x080fe40000000030 */
[----:B------:R-:W-:Y:S01]  /*1d40*/  HFMA2 R66, R17, R38, R49 ;  /* 0x0000002611427231 */ /* 0x000fe20000000031 */
[----:B------:R-:W-:Y:S02]  /*1d50*/  LOP3.LUT R38, R20, 0x3e003e0, RZ, 0xc0, !PT ;  /* 0x03e003e014267812 */ /* 0x000fe400078ec0ff */
[----:B------:R-:W-:-:S02]  /*1d60*/  SHF.R.U32.HI R48, RZ, 0xa, R20 ;  /* 0x0000000aff307819 */ /* 0x000fc40000011614 */
[----:B------:R-:W-:Y:S02]  /*1d70*/  LOP3.LUT R54, R21, 0x1f001f, RZ, 0xc0, !PT ;  /* 0x001f001f15367812 */ /* 0x000fe400078ec0ff */
[----:B------:R-:W-:Y:S02]  /*1d80*/  LOP3.LUT R20, R47, 0x10001, RZ, 0xc0, !PT ;  /* 0x000100012f147812 */ /* 0x000fe400078ec0ff */
[----:B------:R-:W-:Y:S02]  /*1d90*/  LOP3.LUT R55, R21, 0x3e003e0, RZ, 0xc0, !PT ;  /* 0x03e003e015377812 */ /* 0x000fe400078ec0ff */
[--C-:B------:R-:W-:Y:S02]  /*1da0*/  SHF.R.U32.HI R59, RZ, 0xe, R21.reuse ;  /* 0x0000000eff3b7819 */ /* 0x100fe40000011615 */
[----:B------:R-:W-:Y:S02]  /*1db0*/  SHF.R.U32.HI R50, RZ, 0xa, R21 ;  /* 0x0000000aff327819 */ /* 0x000fe40000011615 */
[----:B------:R-:W-:-:S02]  /*1dc0*/  LOP3.LUT R62, R23, 0x1f001f, RZ, 0xc0, !PT ;  /* 0x001f001f173e7812 */ /* 0x000fc400078ec0ff */
[----:B------:R-:W-:Y:S02]  /*1dd0*/  LOP3.LUT R63, R23, 0x3e003e0, RZ, 0xc0, !PT ;  /* 0x03e003e0173f7812 */ /* 0x000fe400078ec0ff */
[--C-:B------:R-:W-:Y:S02]  /*1de0*/  SHF.R.U32.HI R64, RZ, 0xe, R23.reuse ;  /* 0x0000000eff407819 */ /* 0x100fe40000011617 */
[----:B------:R-:W-:Y:S02]  /*1df0*/  SHF.R.U32.HI R47, RZ, 0xa, R23 ;  /* 0x0000000aff2f7819 */ /* 0x000fe40000011617 */
[----:B------:R-:W-:Y:S02]  /*1e00*/  LOP3.LUT R21, R22, 0x1f001f, RZ, 0xc0, !PT ;  /* 0x001f001f16157812 */ /* 0x000fe400078ec0ff */
[----:B------:R-:W-:Y:S02]  /*1e10*/  LOP3.LUT R23, R46, 0x10001, RZ, 0xc0, !PT ;  /* 0x000100012e177812 */ /* 0x000fe400078ec0ff */
[----:B------:R-:W-:Y:S01]  /*1e20*/  LOP3.LUT R46, R38, 0x64006400, RZ, 0xfc, !PT ;  /* 0x64006400262e7812 */ /* 0x000fe200078efcff */
[----:B------:R-:W-:Y:S01]  /*1e30*/  HADD2 R38, R37, -1040, -1040 ;  /* 0xe410e41025267430 */ /* 0x000fe20000000000 */
[----:B------:R-:W-:-:S02]  /*1e40*/  LOP3.LUT R54, R54, 0x64006400, RZ, 0xfc, !PT ;  /* 0x6400640036367812 */ /* 0x000fc400078efcff */
[----:B------:R-:W-:Y:S02]  /*1e50*/  LOP3.LUT R56, R21, 0x64006400, RZ, 0xfc, !PT ;  /* 0x6400640015387812 */ /* 0x000fe400078efcff */
        /* <DEDUP_REMOVED lines=12> */
[----:B------:R-:W-:Y:S01]  /*1f20*/  LOP3.LUT R20, R20, 0x20002, R53, 0xf8, !PT ;  /* 0x0002000214147812 */ /* 0x000fe200078ef835 */
[----:B------:R-:W-:Y:S01]  /*1f30*/  HFMA2 R53, R55, R39, R52 ;  /* 0x0000002737357231 */ /* 0x000fe20000000034 */
[--C-:B------:R-:W-:Y:S01]  /*1f40*/  SHF.R.U32.HI R60, RZ, 0xe, R22.reuse ;  /* 0x0000000eff3c7819 */ /* 0x100fe20000011616 */
        /* <DEDUP_REMOVED lines=8> */
[-C--:B0-----:R-:W-:Y:S01]  /*1fd0*/  HFMA2 R52, R39, R40.reuse, R51 ;  /* 0x0000002827347231 */ /* 0x081fe20000000033 */
[----:B------:R-:W-:Y:S01]  /*1fe0*/  LOP3.LUT R51, R47, 0x1f001f, RZ, 0xc0, !PT ;  /* 0x001f001f2f337812 */ /* 0x000fe200078ec0ff */
[-C--:B------:R-:W-:Y:S01]  /*1ff0*/  HFMA2 R65, R44, R40.reuse, R65 ;  /* 0x000000282c417231 */ /* 0x080fe20000000041 */
        /* <DEDUP_REMOVED lines=9> */
[----:B----4-:R-:W-:Y:S01]  /*2090*/  LOP3.LUT R46, R25, 0x1f001f, RZ, 0xc0, !PT ;  /* 0x001f001f192e7812 */ /* 0x010fe200078ec0ff */
[----:B------:R-:W-:Y:S01]  /*20a0*/  HADD2 R48, R48, -1040, -1040 ;  /* 0xe410e41030307430 */ /* 0x000fe20000000000 */
[----:B------:R-:W-:Y:S01]  /*20b0*/  LOP3.LUT R47, R26, 0x1f001f, RZ, 0xc0, !PT ;  /* 0x001f001f1a2f7812 */ /* 0x000fe200078ec0ff */
[----:B------:R-:W-:Y:S02]  /*20c0*/  HADD2 R50, R50, -1040, -1040 ;  /* 0xe410e41032327430 */ /* 0x000fe40000000000 */
[-C--:B------:R-:W-:Y:S02]  /*20d0*/  HFMA2 R66, R49, R41.reuse, R66 ;  /* 0x0000002931427231 */ /* 0x080fe40000000042 */
[-C--:B------:R-:W-:Y:S01]  /*20e0*/  HFMA2 R62, R40, R41.reuse, R52 ;  /* 0x00000029283e7231 */ /* 0x080fe20000000034 */
[----:B------:R-:W-:Y:S01]  /*20f0*/  LOP3.LUT R46, R46, 0x64006400, RZ, 0xfc, !PT ;  /* 0x640064002e2e7812 */ /* 0x000fe200078efcff */
[----:B------:R-:W-:-:S02]  /*2100*/  HFMA2 R65, R50, R41, R65 ;  /* 0x0000002932417231 */ /* 0x000fc40000000041 */
[----:B------:R-:W-:Y:S01]  /*2110*/  HFMA2 R63, R48, R41, R53 ;  /* 0x00000029303f7231 */ /* 0x000fe20000000035 */
        /* <DEDUP_REMOVED lines=17> */
[----:B------:R-:W-:Y:S01]  /*2230*/  LOP3.LUT R22, R22, 0x20002, R59, 0xf8, !PT ;  /* 0x0002000216167812 */ /* 0x000fe200078ef83b */
[-C--:B------:R-:W-:Y:S01]  /*2240*/  HFMA2 R52, R52, R61.reuse.H0_H0, -48, -48 ;  /* 0xd200d20034347431 */ /* 0x080fe2000004003d */
[----:B------:R-:W-:Y:S01]  /*2250*/  LOP3.LUT R59, R27, 0x3e003e0, RZ, 0xc0, !PT ;  /* 0x03e003e01b3b7812 */ /* 0x000fe200078ec0ff */
[----:B------:R-:W-:Y:S01]  /*2260*/  HFMA2 R63, R53, R42, R63 ;  /* 0x0000002a353f7231 */ /* 0x000fe2000000003f */
[----:B------:R-:W-:Y:S01]  /*2270*/  LOP3.LUT R58, R51, 0x64006400, RZ, 0xfc, !PT ;  /* 0x64006400333a7812 */ /* 0x000fe200078efcff */
[-C--:B------:R-:W-:Y:S01]  /*2280*/  HFMA2 R51, R54, R61.reuse.H0_H0, -48, -48 ;  /* 0xd200d20036337431 */ /* 0x080fe2000004003d */
[----:B------:R-:W-:Y:S02]  /*2290*/  LOP3.LUT R21, R21, 0x20002, R60, 0xf8, !PT ;  /* 0x0002000215157812 */ /* 0x000fe400078ef83c */
[----:B------:R-:W-:Y:S01]  /*22a0*/  LOP3.LUT R60, R59, 0x64006400, RZ, 0xfc, !PT ;  /* 0x640064003b3c7812 */ /* 0x000fe200078efcff */
[----:B------:R-:W-:-:S02]  /*22b0*/  HFMA2 R42, R58, R61.H0_H0, -48, -48 ;  /* 0xd200d2003a2a7431 */ /* 0x000fc4000004003d */
[-C--:B------:R-:W-:Y:S01]  /*22c0*/  HFMA2 R59, R52, R43.reuse, R65 ;  /* 0x0000002b343b7231 */ /* 0x080fe20000000041 */
[--C-:B------:R-:W-:Y:S01]  /*22d0*/  SHF.R.U32.HI R65, RZ, 0xd, R25.reuse ;  /* 0x0000000dff417819 */ /* 0x100fe20000011619 */
[----:B------:R-:W-:Y:S02]  /*22e0*/  HFMA2 R58, R51, R43, R66 ;  /* 0x0000002b333a7231 */ /* 0x000fe40000000042 */
[----:B------:R-:W-:Y:S01]  /*22f0*/  HFMA2 R54, R60, R61.H0_H0, -48, -48 ;  /* 0xd200d2003c367431 */ /* 0x000fe2000004003d */
[----:B------:R-:W-:Y:S01]  /*2300*/  SHF.R.U32.HI R66, RZ, 0xd, R26 ;  /* 0x0000000dff427819 */ /* 0x000fe2000001161a */
[-C--:B------:R-:W-:Y:S01]  /*2310*/  HFMA2 R68, R42, R43.reuse, R62 ;  /* 0x0000002b2a447231 */ /* 0x080fe2000000003e */
[----:B------:R-:W-:Y:S02]  /*2320*/  SHF.R.U32.HI R62, RZ, 0xa, R25 ;  /* 0x0000000aff3e7819 */ /* 0x000fe40000011619 */
[--C-:B------:R-:W-:Y:S01]  /*2330*/  SHF.R.U32.HI R25, RZ, 0xd, R24.reuse ;  /* 0x0000000dff197819 */ /* 0x100fe20000011618 */
[----:B------:R-:W-:Y:S01]  /*2340*/  HFMA2 R69, R54, R43, R63 ;  /* 0x0000002b36457231 */ /* 0x000fe2000000003f */
[----:B------:R-:W-:-:S02]  /*2350*/  SHF.R.U32.HI R60, RZ, 0xa, R24 ;  /* 0x0000000aff3c7819 */ /* 0x000fc40000011618 */
[----:B------:R-:W-:Y:S02]  /*2360*/  LOP3.LUT R23, R23, 0x20002, R64, 0xf8, !PT ;  /* 0x0002000217177812 */ /* 0x000fe400078ef840 */
[----:B------:R-:W-:Y:S02]  /*2370*/  SHF.R.U32.HI R24, RZ, 0xd, R27 ;  /* 0x0000000dff187819 */ /* 0x000fe4000001161b */
[----:B------:R-:W-:Y:S02]  /*2380*/  LOP3.LUT R21, R21, 0x40004, R66, 0xf8, !PT ;  /* 0x0004000415157812 */ /* 0x000fe400078ef842 */
[----:B------:R-:W-:Y:S02]  /*2390*/  LOP3.LUT R43, R20, 0x40004, R25, 0xf8, !PT ;  /* 0x00040004142b7812 */ /* 0x000fe400078ef819 */
[----:B------:R-:W-:Y:S02]  /*23a0*/  LOP3.LUT R66, R23, 0x40004, R24, 0xf8, !PT ;  /* 0x0004000417427812 */ /* 0x000fe400078ef818 */
[----:B------:R-:W-:-:S02]  /*23b0*/  LOP3.LUT R22, R22, 0x40004, R65, 0xf8, !PT ;  /* 0x0004000416167812 */ /* 0x000fc400078ef841 */
[----:B------:R-:W-:Y:S02]  /*23c0*/  SHF.R.U32.HI R20, RZ, 0xc, R30 ;  /* 0x0000000cff147819 */ /* 0x000fe4000001161e */
[----:B------:R-:W-:Y:S02]  /*23d0*/  SHF.R.U32.HI R23, RZ, 0xc, R31 ;  /* 0x0000000cff177819 */ /* 0x000fe4000001161f */
[----:B------:R-:W-:Y:S02]  /*23e0*/  SHF.R.U32.HI R81, RZ, 0xc, R29 ;  /* 0x0000000cff517819 */ /* 0x000fe4000001161d */
[----:B------:R-:W-:Y:S02]  /*23f0*/  LOP3.LUT R84, R21, 0x80008, R20, 0xf8, !PT ;  /* 0x0008000815547812 */ /* 0x000fe400078ef814 */
[----:B------:R-:W-:Y:S02]  /*2400*/  LOP3.LUT R81, R22, 0x80008, R81, 0xf8, !PT ;  /* 0x0008000816517812 */ /* 0x000fe400078ef851 */
[----:B------:R-:W-:-:S02]  /*2410*/  LOP3.LUT R86, R66, 0x80008, R23, 0xf8, !PT ;  /* 0x0008000842567812 */ /* 0x000fc400078ef817 */
[----:B------:R-:W0:Y:S01]  /*2420*/  LDS.128 R20, [UR4+0x20] ;  /* 0x00002004ff147984 */ /* 0x000e220008000c00 */
[----:B------:R-:W-:Y:S02]  /*2430*/  SHF.R.U32.HI R63, RZ, 0xa, R26 ;  /* 0x0000000aff3f7819 */ /* 0x000fe4000001161a */
[----:B------:R-:W-:Y:S02]  /*2440*/  SHF.R.U32.HI R80, RZ, 0xc, R28 ;  /* 0x0000000cff507819 */ /* 0x000fe4000001161c */
        /* <DEDUP_REMOVED lines=10> */
[C---:B------:R-:W-:Y:S02]  /*24f0*/  LOP3.LUT R27, R31.reuse, 0x1f001f, RZ, 0xc0, !PT ;  /* 0x001f001f1f1b7812 */ /* 0x040fe400078ec0ff */
[----:B------:R-:W-:Y:S02]  /*2500*/  LOP3.LUT R28, R31, 0x3e003e0, RZ, 0xc0, !PT ;  /* 0x03e003e01f1c7812 */ /* 0x000fe400078ec0ff */
[----:B------:R-:W-:Y:S02]  /*2510*/  SHF.R.U32.HI R73, RZ, 0xa, R31 ;  /* 0x0000000aff497819 */ /* 0x000fe4000001161f */
[----:B------:R-:W-:Y:S02]  /*2520*/  LOP3.LUT R80, R43, 0x80008, R80, 0xf8, !PT ;  /* 0x000800082b507812 */ /* 0x000fe400078ef850 */
        /* <DEDUP_REMOVED lines=13> */
[----:B------:R-:W-:-:S02]  /*2600*/  SHF.R.U32.HI R85, RZ, 0xb, R35 ;  /* 0x0000000bff557819 */ /* 0x000fc40000011623 */
[C---:B------:R-:W-:Y:S02]  /*2610*/  LOP3.LUT R32, R35.reuse, 0x1f001f, RZ, 0xc0, !PT ;  /* 0x001f001f23207812 */ /* 0x040fe400078ec0ff */
[----:B------:R-:W-:Y:S02]  /*2620*/  LOP3.LUT R67, R35, 0x3e003e0, RZ, 0xc0, !PT ;  /* 0x03e003e023437812 */ /* 0x000fe400078ec0ff */
[----:B------:R-:W-:Y:S02]  /*2630*/  SHF.R.U32.HI R78, RZ, 0xa, R35 ;  /* 0x0000000aff4e7819 */ /* 0x000fe40000011623 */
[----:B------:R-:W-:Y:S02]  /*2640*/  LOP3.LUT R35, R84, 0x100010, R83, 0xf8, !PT ;  /* 0x0010001054237812 */ /* 0x000fe400078ef853 */
[----:B------:R-:W-:Y:S02]  /*2650*/  LOP3.LUT R83, R63, 0x1f001f, RZ, 0xc0, !PT ;  /* 0x001f001f3f537812 */ /* 0x000fe400078ec0ff */
[----:B------:R-:W-:-:S02]  /*2660*/  LOP3.LUT R63, R62, 0x64006400, RZ, 0xfc, !PT ;  /* 0x640064003e3f7812 */ /* 0x000fc400078efcff */
[----:B------:R-:W-:Y:S02]  /*2670*/  LOP3.LUT R62, R30, 0x64006400, RZ, 0xfc, !PT ;  /* 0x640064001e3e7812 */ /* 0x000fe400078efcff */
[----:B------:R-:W-:Y:S02]  /*2680*/  LOP3.LUT R84, R29, 0x64006400, RZ, 0xfc, !PT ;  /* 0x640064001d547812 */ /* 0x000fe400078efcff */
[----:B------:R-:W-:Y:S01]  /*2690*/  LOP3.LUT R81, R81, 0x100010, R74, 0xf8, !PT ;  /* 0x0010001051517812 */ /* 0x000fe200078ef84a */
[----:B------:R-:W-:Y:S01]  /*26a0*/  HFMA2 R29, R62, R61.H0_H0, -48, -48 ;  /* 0xd200d2003e1d7431 */ /* 0x000fe2000004003d */
        /* <DEDUP_REMOVED lines=11> */
[----:B------:R-:W-:Y:S01]  /*2760*/  LOP3.LUT R80, R80, 0x100010, R79, 0xf8, !PT ;  /* 0x0010001050507812 */ /* 0x000fe200078ef84f */
[----:B------:R-:W-:Y:S01]  /*2770*/  HADD2 R31, R31, -1040, -1040 ;  /* 0xe410e4101f1f7430 */ /* 0x000fe20000000000 */
[----:B------:R-:W-:Y:S01]  /*2780*/  LOP3.LUT R79, R86, 0x100010, R85, 0xf8, !PT ;  /* 0x00100010564f7812 */ /* 0x000fe200078ef855 */
[----:B------:R-:W-:Y:S01]  /*2790*/  HADD2 R60, R30, -1040, -1040 ;  /* 0xe410e4101e3c7430 */ /* 0x000fe20000000000 */
[----:B------:R-:W-:Y:S01]  /*27a0*/  LOP3.LUT R64, R65, 0x64006400, RZ, 0xfc, !PT ;  /* 0x6400640041407812 */ /* 0x000fe200078efcff */
[----:B0-----:R-:W-:Y:S01]  /*27b0*/  HFMA2 R30, R67, R20, R59 ;  /* 0x00000014431e7231 */ /* 0x001fe2000000003b */
        /* <DEDUP_REMOVED lines=24> */
[----:B------:R-:W-:-:S02]  /*2940*/  HFMA2 R83, R58, R21, R30 ;  /* 0x000000153a537231 */ /* 0x000fc4000000001e */
[----:B------:R-:W-:Y:S01]  /*2950*/  HADD2 R30, R84, -1040, -1040 ;  /* 0xe410e410541e7430 */ /* 0x000fe20000000000 */
[----:B------:R-:W-:Y:S01]  /*2960*/  LOP3.LUT R70, R70, 0x64006400, RZ, 0xfc, !PT ;  /* 0x6400640046467812 */ /* 0x000fe200078efcff */
[-C--:B------:R-:W-:Y:S01]  /*2970*/  HFMA2 R84, R69, R21.reuse, R74 ;  /* 0x0000001545547231 */ /* 0x080fe2000000004a */
[----:B------:R-:W-:Y:S01]  /*2980*/  LOP3.LUT R73, R73, 0x1f001f, RZ, 0xc0, !PT ;  /* 0x001f001f49497812 */ /* 0x000fe200078ec0ff */
[-C--:B------:R-:W-:Y:S01]  /*2990*/  HFMA2 R85, R68, R21.reuse, R20 ;  /* 0x0000001544557231 */ /* 0x080fe20000000014 */
[----:B------:R-:W-:Y:S01]  /*29a0*/  LOP3.LUT R34, R34, 0x1f001f, RZ, 0xc0, !PT ;  /* 0x001f001f22227812 */ /* 0x000fe200078ec0ff */
[----:B------:R-:W-:Y:S02]  /*29b0*/  HFMA2 R74, R30, R21, R82 ;  /* 0x000000151e4a7231 */ /* 0x000fe40000000052 */
[----:B------:R-:W-:Y:S02]  /*29c0*/  HADD2 R70, R70, -1040, -1040 ;  /* 0xe410e41046467430 */ /* 0x000fe40000000000 */
[-C--:B------:R-:W-:Y:S01]  /*29d0*/  HFMA2 R21, R66, R22.reuse, R83 ;  /* 0x0000001642157231 */ /* 0x080fe20000000053 */
[----:B------:R-:W-:Y:S01]  /*29e0*/  LOP3.LUT R73, R73, 0x64006400, RZ, 0xfc, !PT ;  /* 0x6400640049497812 */ /* 0x000fe200078efcff */
[----:B------:R-:W-:Y:S01]  /*29f0*/  HFMA2 R82, R65, R22, R84 ;  /* 0x0000001641527231 */ /* 0x000fe20000000054 */
[----:B------:R-:W-:-:S02]  /*2a00*/  LOP3.LUT R43, R43, 0x1f001f, RZ, 0xc0, !PT ;  /* 0x001f001f2b2b7812 */ /* 0x000fc400078ec0ff */
[----:B------:R-:W-:Y:S01]  /*2a10*/  LOP3.LUT R34, R34, 0x64006400, RZ, 0xfc, !PT ;  /* 0x6400640022227812 */ /* 0x000fe200078efcff */
        /* <DEDUP_REMOVED lines=24> */
[----:B0-----:R-:W-:Y:S02]  /*2ba0*/  HFMA2 R20, R33, R24, R20 ;  /* 0x0000001821147231 */ /* 0x001fe40000000014 */
[----:B------:R-:W-:-:S02]  /*2bb0*/  HADD2 R35, R34, -1040, -1040 ;  /* 0xe410e41022237430 */ /* 0x000fc40000000000 */
[-C--:B------:R-:W-:Y:S02]  /*2bc0*/  HFMA2 R21, R72, R24.reuse, R21 ;  /* 0x0000001848157231 */ /* 0x080fe40000000015 */
[-C--:B------:R-:W-:Y:S01]  /*2bd0*/  HFMA2 R82, R71, R24.reuse, R82 ;  /* 0x0000001847527231 */ /* 0x080fe20000000052 */
[----:B------:R-:W-:Y:S01]  /*2be0*/  LOP3.LUT R78, R78, 0x64006400, RZ, 0xfc, !PT ;  /* 0x640064004e4e7812 */ /* 0x000fe200078efcff */
[----:B------:R-:W-:Y:S01]  /*2bf0*/  HADD2 R76, R43, -1040, -1040 ;  /* 0xe410e4102b4c7430 */ /* 0x000fe20000000000 */
[----:B------:R-:W-:Y:S01]  /*2c00*/  PRMT R84, RZ, 0x5410, RZ ;  /* 0x00005410ff547816 */ /* 0x000fe200000000ff */
[----:B------:R-:W-:Y:S02]  /*2c10*/  HFMA2 R24, R75, R24, R22 ;  /* 0x000000184b187231 */ /* 0x000fe40000000016 */
[-C--:B------:R-:W-:Y:S02]  /*2c20*/  HFMA2 R20, R28, R25.reuse, R20 ;  /* 0x000000191c147231 */ /* 0x080fe40000000014 */
[----:B------:R-:W-:-:S02]  /*2c30*/  HFMA2 R22, R62, R25, R82 ;  /* 0x000000193e167231 */ /* 0x000fc40000000052 */
[----:B------:R-:W-:Y:S02]  /*2c40*/  HFMA2 R21, R63, R25, R21 ;  /* 0x000000193f157231 */ /* 0x000fe40000000015 */
[----:B------:R-:W-:Y:S01]  /*2c50*/  HADD2 R77, R77, -1040, -1040 ;  /* 0xe410e4104d4d7430 */ /* 0x000fe20000000000 */
[----:B------:R-:W-:Y:S01]  /*2c60*/  LOP3.LUT R82, R79, 0x64006400, RZ, 0xfc, !PT ;  /* 0x640064004f527812 */ /* 0x000fe200078efcff */
[----:B------:R-:W-:Y:S01]  /*2c70*/  HADD2 R79, R80, -1040, -1040 ;  /* 0xe410e410504f7430 */ /* 0x000fe20000000000 */
[----:B------:R-:W-:Y:S01]  /*2c80*/  PRMT R83, RZ, 0x5410, RZ ;  /* 0x00005410ff537816 */ /* 0x000fe200000000ff */
[----:B------:R-:W-:Y:S02]  /*2c90*/  HADD2 R80, R81, -1040, -1040 ;  /* 0xe410e41051507430 */ /* 0x000fe40000000000 */
[-C--:B------:R-:W-:Y:S02]  /*2ca0*/  HFMA2 R20, R35, R26.reuse, R20 ;  /* 0x0000001a23147231 */ /* 0x080fe40000000014 */
[----:B------:R-:W-:-:S02]  /*2cb0*/  HFMA2 R22, R77, R26, R22 ;  /* 0x0000001a4d167231 */ /* 0x000fc40000000016 */
[----:B------:R-:W-:Y:S02]  /*2cc0*/  HFMA2 R21, R76, R26, R21 ;  /* 0x0000001a4c157231 */ /* 0x000fe40000000015 */
[----:B------:R-:W-:Y:S02]  /*2cd0*/  HADD2 R81, R23, -1040, -1040 ;  /* 0xe410e41017517430 */ /* 0x000fe40000000000 */
[----:B------:R-:W-:Y:S02]  /*2ce0*/  HFMA2 R25, R61, R25, R24 ;  /* 0x000000193d197231 */ /* 0x000fe40000000018 */
[----:B------:R-:W-:Y:S02]  /*2cf0*/  HADD2 R78, R78, -1040, -1040 ;  /* 0xe410e4104e4e7430 */ /* 0x000fe40000000000 */
[----:B------:R-:W-:Y:S02]  /*2d00*/  HFMA2 R20, R79, R27, R20 ;  /* 0x0000001b4f147231 */ /* 0x000fe40000000014 */
[----:B------:R-:W-:-:S02]  /*2d10*/  HADD2 R82, R82, -1040, -1040 ;  /* 0xe410e41052527430 */ /* 0x000fc40000000000 */
[-C--:B------:R-:W-:Y:S02]  /*2d20*/  HFMA2 R22, R81, R27.reuse, R22 ;  /* 0x0000001b51167231 */ /* 0x080fe40000000016 */
[----:B------:R-:W-:Y:S02]  /*2d30*/  HFMA2 R25, R78, R26, R25 ;  /* 0x0000001a4e197231 */ /* 0x000fe40000000019 */
[-C--:B------:R-:W-:Y:S02]  /*2d40*/  HFMA2 R21, R80, R27.reuse, R21 ;  /* 0x0000001b50157231 */ /* 0x080fe40000000015 */
[----:B------:R-:W-:Y:S02]  /*2d50*/  HFMA2 R25, R82, R27, R25 ;  /* 0x0000001b52197231 */ /* 0x000fe40000000019 */
[----:B------:R-:W-:Y:S02]  /*2d60*/  HADD2 R21, R21.H0_H0, R21.H1_H1 ;  /* 0x3000001515157230 */ /* 0x000fe40000000800 */
        /* <DEDUP_REMOVED lines=11> */
[----:B------:R-:W-:Y:S01]  /*2e20*/  MOV R85, R15 ;  /* 0x0000000f00557202 */ /* 0x000fe20000000f00 */
[----:B------:R-:W-:Y:S01]  /*2e30*/  IMAD.MOV.U32 R90, RZ, RZ, R11 ;  /* 0x000000ffff5a7224 */ /* 0x000fe200078e000b */
[----:B------:R-:W-:Y:S01]  /*2e40*/  MOV R89, R17 ;  /* 0x0000001100597202 */ /* 0x000fe20000000f00 */
[----:B------:R-:W1:Y:S01]  /*2e50*/  LDS.128 R24, [UR4+0x50] ;  /* 0x00005004ff187984 */ /* 0x000e620008000c00 */
[----:B------:R-:W-:Y:S01]  /*2e60*/  IMAD.MOV.U32 R86, RZ, RZ, R14 ;  /* 0x000000ffff567224 */ /* 0x000fe200078e000e */
[----:B------:R-:W-:Y:S01]  /*2e70*/  ISETP.NE.AND P0, PT, R8, 0x2, PT ;  /* 0x000000020800780c */ /* 0x000fe20003f05270 */
[----:B------:R-:W-:Y:S01]  /*2e80*/  IMAD.MOV.U32 R88, RZ, RZ, R13 ;  /* 0x000000ffff587224 */ /* 0x000fe200078e000d */
[----:B------:R-:W-:Y:S01]  /*2e90*/  PRMT R6, R6, 0x5410, R5 ;  /* 0x0000541006067816 */ /* 0x000fe20000000005 */
[----:B------:R-:W-:Y:S01]  /*2ea0*/  IMAD.MOV.U32 R87, RZ, RZ, R12 ;  /* 0x000000ffff577224 */ /* 0x000fe200078e000c */
        /* <DEDUP_REMOVED lines=8> */
[----:B------:R-:W-:Y:S02]  /*2f30*/  IMAD.MOV.U32 R11, RZ, RZ, R18 ;  /* 0x000000ffff0b7224 */ /* 0x000fe400078e0012 */
[----:B------:R-:W-:Y:S02]  /*2f40*/  HFMA2 R14, R88, R21, R14 ;  /* 0x00000015580e7231 */ /* 0x000fe4000000000e */
[-C--:B------:R-:W-:Y:S02]  /*2f50*/  HFMA2 R21, R36, R22.reuse, R20 ;  /* 0x0000001624157231 */ /* 0x080fe40000000014 */
[-C--:B------:R-:W-:Y:S02]  /*2f60*/  HFMA2 R17, R11, R22.reuse, R13 ;  /* 0x000000160b117231 */ /* 0x080fe4000000000d */
[-C--:B------:R-:W-:Y:S02]  /*2f70*/  HFMA2 R12, R19, R22.reuse, R12 ;  /* 0x00000016130c7231 */ /* 0x080fe4000000000c */
[----:B------:R-:W-:-:S02]  /*2f80*/  HFMA2 R18, R89, R22, R14 ;  /* 0x0000001659127231 */ /* 0x000fc4000000000e */
[----:B------:R-:W-:-:S04]  /*2f90*/  HFMA2 R22, R57, R23, R17 ;  /* 0x0000001739167231 */ /* 0x000fc80000000011 */
[-C--:B-1----:R-:W-:Y:S02]  /*2fa0*/  HFMA2 R22, R44, R24.reuse, R22 ;  /* 0x000000182c167231 */ /* 0x082fe40000000016 */
[-C--:B------:R-:W-:Y:S02]  /*2fb0*/  HFMA2 R20, R38, R23.reuse, R12 ;  /* 0x0000001726147231 */ /* 0x080fe4000000000c */
[----:B------:R-:W0:Y:S01]  /*2fc0*/  LDS.128 R12, [UR4+0x60] ;  /* 0x00006004ff0c7984 */ /* 0x000e220008000c00 */
        /* <DEDUP_REMOVED lines=15> */
[-C--:B------:R-:W-:Y:S02]  /*30c0*/  HFMA2 R25, R54, R27.reuse, R25 ;  /* 0x0000001b36197231 */ /* 0x080fe40000000019 */
        /* <DEDUP_REMOVED lines=21> */
[-C--:B------:R-:W-:Y:S02]  /*3220*/  HFMA2 R14, R33, R20.reuse, R18 ;  /* 0x00000014210e7231 */ /* 0x080fe40000000012 */
[----:B------:R-:W-:Y:S02]  /*3230*/  HFMA2 R25, R61, R21, R25 ;  /* 0x000000153d197231 */ /* 0x000fe40000000019 */
[----:B------:R-:W-:Y:S02]  /*3240*/  HFMA2 R24, R71, R20, R24 ;  /* 0x0000001447187231 */ /* 0x000fe40000000018 */
[-C--:B------:R-:W-:Y:S01]  /*3250*/  HFMA2 R17, R76, R22.reuse, R17 ;  /* 0x000000164c117231 */ /* 0x080fe20000000011 */
[----:B------:R-:W-:Y:S01]  /*3260*/  PRMT R20, RZ, 0x5410, RZ ;  /* 0x00005410ff147816 */ /* 0x000fe200000000ff */
[----:B------:R-:W-:-:S02]  /*3270*/  HFMA2 R25, R78, R22, R25 ;  /* 0x000000164e197231 */ /* 0x000fc40000000019 */
[----:B------:R-:W-:Y:S02]  /*3280*/  HFMA2 R17, R80, R23, R17 ;  /* 0x0000001750117231 */ /* 0x000fe40000000011 */
[----:B------:R-:W-:Y:S02]  /*3290*/  HFMA2 R14, R28, R21, R14 ;  /* 0x000000151c0e7231 */ /* 0x000fe4000000000e */
[----:B------:R-:W-:Y:S02]  /*32a0*/  HFMA2 R25, R82, R23, R25 ;  /* 0x0000001752197231 */ /* 0x000fe40000000019 */
[----:B------:R-:W-:Y:S02]  /*32b0*/  HFMA2 R24, R62, R21, R24 ;  /* 0x000000153e187231 */ /* 0x000fe40000000018 */
[----:B------:R-:W-:Y:S01]  /*32c0*/  HADD2 R17, R17.H0_H0, R17.H1_H1 ;  /* 0x3000001111117230 */ /* 0x000fe20000000800 */
[----:B------:R-:W-:Y:S01]  /*32d0*/  PRMT R21, RZ, 0x5410, RZ ;  /* 0x00005410ff157816 */ /* 0x000fe200000000ff */
[----:B------:R-:W-:-:S02]  /*32e0*/  HADD2 R12, R25.H0_H0, R25.H1_H1 ;  /* 0x30000019190c7230 */ /* 0x000fc40000000800 */
        /* <DEDUP_REMOVED lines=27> */
[----:B-1----:R-:W-:-:S02]  /*34a0*/  HFMA2 R86, R44, R20, R86 ;  /* 0x000000142c567231 */ /* 0x002fc40000000056 */
[----:B------:R-:W-:Y:S02]  /*34b0*/  HFMA2 R85, R89, R14, R85 ;  /* 0x0000000e59557231 */ /* 0x000fe40000000055 */
[----:B------:R-:W-:Y:S01]  /*34c0*/  HFMA2 R12, R45, R20, R12 ;  /* 0x000000142d0c7231 */ /* 0x000fe2000000000c */
[----:B------:R-:W0:Y:S01]  /*34d0*/  LDS.128 R16, [UR4+0xb0] ;  /* 0x0000b004ff107984 */ /* 0x000e220008000c00 */
[-C--:B------:R-:W-:Y:S02]  /*34e0*/  HFMA2 R86, R50, R21.reuse, R86 ;  /* 0x0000001532567231 */ /* 0x080fe40000000056 */
        /* <DEDUP_REMOVED lines=13> */
[-C--:B------:R-:W-:Y:S02]  /*35c0*/  HFMA2 R21, R41, R22.reuse, R11 ;  /* 0x0000001629157231 */ /* 0x080fe4000000000b */
[----:B------:R-:W-:-:S02]  /*35d0*/  HFMA2 R85, R46, R22, R85 ;  /* 0x000000162e557231 */ /* 0x000fc40000000055 */
[----:B------:R-:W-:-:S04]  /*35e0*/  HFMA2 R22, R53, R22, R12 ;  /* 0x0000001635167231 */ /* 0x000fc8000000000c */
[-C--:B------:R-:W-:Y:S02]  /*35f0*/  HFMA2 R22, R54, R23.reuse, R22 ;  /* 0x0000001736167231 */ /* 0x080fe40000000016 */
[-C--:B------:R-:W-:Y:S02]  /*3600*/  HFMA2 R12, R42, R23.reuse, R21 ;  /* 0x000000172a0c7231 */ /* 0x080fe40000000015 */
[----:B------:R-:W-:Y:S02]  /*3610*/  HFMA2 R85, R51, R23, R85 ;  /* 0x0000001733557231 */ /* 0x000fe40000000055 */
[----:B------:R-:W-:Y:S02]  /*3620*/  HFMA2 R22, R59, R24, R22 ;  /* 0x000000183b167231 */ /* 0x000fe40000000016 */
[----:B0-----:R-:W-:Y:S02]  /*3630*/  HFMA2 R36, R72, R16, R36 ;  /* 0x0000001048247231 */ /* 0x001fe40000000024 */
        /* <DEDUP_REMOVED lines=34> */
.L_x_1863:
[----:B------:R-:W-:-:S13]  /*3860*/  ISETP.GT.AND P0, PT, R8, RZ, PT ;  /* 0x000000ff0800720c */ /* 0x000fda0003f04270 */
[----:B------:R-:W-:Y:S05]  /*3870*/  @!P0 EXIT ;  /* 0x000000000000894d */ /* 0x000fea0003800000 */
[----:B------:R-:W0:Y:S01]  /*3880*/  S2R R0, SR_TID.X ;  /* 0x0000000000007919 */ /* 0x000e220000002100 */
[----:B------:R-:W1:Y:S01]  /*3890*/  LDC.64 R2, c[0x0][0x3a0] ;  /* 0x0000e800ff027b82 */ /* 0x000e620000000a00 */
[----:B------:R-:W-:Y:S02]  /*38a0*/  IMAD R5, R10, R7, RZ ;  /* 0x000000070a057224 */ /* 0x000fe400078e02ff */
[----:B0-----:R-:W-:-:S04]  /*38b0*/  IMAD R0, R9, 0x20, R0 ;  /* 0x0000002009007824 */ /* 0x001fc800078e0200 */
[----:B------:R-:W-:-:S04]  /*38c0*/  IMAD.SHL.U32 R0, R0, 0x4, RZ ;  /* 0x0000000400007824 */ /* 0x000fc800078e00ff */
        /* <DEDUP_REMOVED lines=9> */
.L_x_1867:
[----:B------:R-:W0:Y:S02]  /*3960*/  LDS R10, [R4] ;  /* 0x00000000040a7984 */ /* 0x000e240000000800 */
[----:B0-----:R-:W-:-:S05]  /*3970*/  HADD2 R11, R10, R43 ;  /* 0x0000002b0a0b7230 */ /* 0x001fca0000000000 */
[----:B------:R-:W0:Y:S02]  /*3980*/  ATOMS.CAST.SPIN P0, [R4], R10, R11 ;  /* 0x0000000a0400758d */ /* 0x000e24000180000b */
[----:B0-----:R-:W-:Y:S05]  /*3990*/  @!P0 BRA `(.L_x_1867) ;  /* 0xfffffffc00f08947 */ /* 0x001fea000383ffff */
[----:B------:R-:W-:Y:S05]  /*39a0*/  BRA `(.L_x_1865) ;  /* 0x00000000000c7947 */ /* 0x000fea0003800000 */
.L_x_1866:
[----:B------:R-:W2:Y:S02]  /*39b0*/  LD.E R0, desc[UR6][R2.64] ;  /* 0x0000000602007980 */ /* 0x000ea4000c101900 */
[----:B--2---:R-:W-:-:S05]  /*39c0*/  IMAD.IADD R5, R43, 0x1, R0 ;  /* 0x000000012b057824 */ /* 0x004fca00078e0200 */
[----:B------:R0:W-:Y:S02]  /*39d0*/  ST.E desc[UR6][R2.64], R5 ;  /* 0x0000000502007985 */ /* 0x0001e4000c101906 */
.L_x_1865:
[----:B------:R-:W-:Y:S05]  /*39e0*/  BSYNC.RECONVERGENT B0 ;  /* 0x0000000000007941 */ /* 0x000fea0003800200 */
.L_x_1864:
[----:B------:R1:W-:Y:S01]  /*39f0*/  ATOM.E.ADD.F16x2.RN.STRONG.GPU P0, RZ, desc[UR6][R2.64+0x4], R34 ;  /* 0x8000042202ff79a2 */ /* 0x0003e2000c10e106 */
[----:B------:R-:W-:Y:S04]  /*3a00*/  BSSY.RECONVERGENT B0, `(.L_x_1868) ;  /* 0x000000e000007945 */ /* 0x000fe80003800200 */
[----:B-1----:R-:W-:Y:S05]  /*3a10*/  @P0 BRA `(.L_x_1869) ;  /* 0x0000000000300947 */ /* 0x002fea0003800000 */
[----:B------:R-:W1:Y:S02]  /*3a20*/  QSPC.E.S P0, RZ, [R2+0x4] ;  /* 0x0000040002ff73aa */ /* 0x000e640000000500 */
[----:B-1----:R-:W-:Y:S05]  /*3a30*/  @!P0 BRA `(.L_x_1870) ;  /* 0x00000000001c8947 */ /* 0x002fea0003800000 */
[----:B------:R-:W-:-:S04]  /*3a40*/  MOV R4, R2 ;  /* 0x0000000200047202 */ /* 0x000fc80000000f00 */
[----:B------:R-:W-:-:S07]  /*3a50*/  MOV R4, R4 ;  /* 0x0000000400047202 */ /* 0x000fce0000000f00 */
.L_x_1871:
[----:B------:R-:W1:Y:S02]  /*3a60*/  LDS R10, [R4+0x4] ;  /* 0x00000400040a7984 */ /* 0x000e640000000800 */
[----:B-1----:R-:W-:-:S05]  /*3a70*/  HFMA2 R11, R10, 1, 1, R34 ;  /* 0x3c003c000a0b7831 */ /* 0x002fca0000000022 */
[----:B------:R-:W1:Y:S02]  /*3a80*/  ATOMS.CAST.SPIN P0, [R4+0x4], R10, R11 ;  /* 0x0000040a0400758d */ /* 0x000e64000180000b */
[----:B-1----:R-:W-:Y:S05]  /*3a90*/  @!P0 BRA `(.L_x_1871) ;  /* 0xfffffffc00f08947 */ /* 0x002fea000383ffff */
[----:B------:R-:W-:Y:S05]  /*3aa0*/  BRA `(.L_x_1869) ;  /* 0x00000000000c7947 */ /* 0x000fea0003800000 */
.L_x_1870:
[----:B------:R-:W0:Y:S02]  /*3ab0*/  LD.E R0, desc[UR6][R2.64+0x4] ;  /* 0x0000040602007980 */ /* 0x000e24000c101900 */
[----:B0-----:R-:W-:-:S05]  /*3ac0*/  IMAD.IADD R5, R34, 0x1, R0 ;  /* 0x0000000122057824 */ /* 0x001fca00078e0200 */
[----:B------:R1:W-:Y:S02]  /*3ad0*/  ST.E desc[UR6][R2.64+0x4], R5 ;  /* 0x0000040502007985 */ /* 0x0003e4000c101906 */
.L_x_1869:
[----:B------:R-:W-:Y:S05]  /*3ae0*/  BSYNC.RECONVERGENT B0 ;  /* 0x0000000000007941 */ /* 0x000fea0003800200 */
.L_x_1868:
        /* <DEDUP_REMOVED lines=10> */
.L_x_1875:
[----:B------:R-:W0:Y:S02]  /*3b90*/  LDS R10, [R4] ;  /* 0x00000000040a7984 */ /* 0x000e240000000800 */
[----:B0-----:R-:W-:-:S05]  /*3ba0*/  HADD2 R11, R10, R84 ;  /* 0x000000540a0b7230 */ /* 0x001fca0000000000 */
[----:B------:R-:W0:Y:S02]  /*3bb0*/  ATOMS.CAST.SPIN P0, [R4], R10, R11 ;  /* 0x0000000a0400758d */ /* 0x000e24000180000b */
[----:B0-----:R-:W-:Y:S05]  /*3bc0*/  @!P0 BRA `(.L_x_1875) ;  /* 0xfffffffc00f08947 */ /* 0x001fea000383ffff */
[----:B------:R-:W-:Y:S05]  /*3bd0*/  BRA `(.L_x_1873) ;  /* 0x00000000000c7947 */ /* 0x000fea0003800000 */
.L_x_1874:
[----:B------:R-:W2:Y:S02]  /*3be0*/  LD.E R0, desc[UR6][R2.64] ;  /* 0x0000000602007980 */ /* 0x000ea4000c101900 */
[----:B--2---:R-:W-:-:S05]  /*3bf0*/  IMAD.IADD R5, R84, 0x1, R0 ;  /* 0x0000000154057824 */ /* 0x004fca00078e0200 */
[----:B------:R0:W-:Y:S02]  /*3c00*/  ST.E desc[UR6][R2.64], R5 ;  /* 0x0000000502007985 */ /* 0x0001e4000c101906 */
.L_x_1873:
[----:B------:R-:W-:Y:S05]  /*3c10*/  BSYNC.RECONVERGENT B0 ;  /* 0x0000000000007941 */ /* 0x000fea0003800200 */
.L_x_1872:
[----:B------:R1:W-:Y:S01]  /*3c20*/  ATOM.E.ADD.F16x2.RN.STRONG.GPU P0, RZ, desc[UR6][R2.64+0x4], R83 ;  /* 0x8000045302ff79a2 */ /* 0x0003e2000c10e106 */
[----:B------:R-:W-:Y:S04]  /*3c30*/  BSSY.RECONVERGENT B0, `(.L_x_1876) ;  /* 0x000000e000007945 */ /* 0x000fe80003800200 */
[----:B-1----:R-:W-:Y:S05]  /*3c40*/  @P0 BRA `(.L_x_1877) ;  /* 0x0000000000300947 */ /* 0x002fea0003800000 */
[----:B------:R-:W1:Y:S02]  /*3c50*/  QSPC.E.S P0, RZ, [R2+0x4] ;  /* 0x0000040002ff73aa */ /* 0x000e640000000500 */
[----:B-1----:R-:W-:Y:S05]  /*3c60*/  @!P0 BRA `(.L_x_1878) ;  /* 0x00000000001c8947 */ /* 0x002fea0003800000 */
[----:B------:R-:W-:-:S05]  /*3c70*/  IMAD.MOV.U32 R4, RZ, RZ, R2 ;  /* 0x000000ffff047224 */ /* 0x000fca00078e0002 */
[----:B------:R-:W-:-:S07]  /*3c80*/  MOV R4, R4 ;  /* 0x0000000400047202 */ /* 0x000fce0000000f00 */
.L_x_1879:
[----:B------:R-:W1:Y:S02]  /*3c90*/  LDS R10, [R4+0x4] ;  /* 0x00000400040a7984 */ /* 0x000e640000000800 */
[----:B-1----:R-:W-:-:S05]  /*3ca0*/  HFMA2 R11, R10, 1, 1, R83 ;  /* 0x3c003c000a0b7831 */ /* 0x002fca0000000053 */
[----:B------:R-:W1:Y:S02]  /*3cb0*/  ATOMS.CAST.SPIN P0, [R4+0x4], R10, R11 ;  /* 0x0000040a0400758d */ /* 0x000e64000180000b */
[----:B-1----:R-:W-:Y:S05]  /*3cc0*/  @!P0 BRA `(.L_x_1879) ;  /* 0xfffffffc00f08947 */ /* 0x002fea000383ffff */
[----:B------:R-:W-:Y:S05]  /*3cd0*/  BRA `(.L_x_1877) ;  /* 0x00000000000c7947 */ /* 0x000fea0003800000 */
.L_x_1878:
[----:B------:R-:W0:Y:S02]  /*3ce0*/  LD.E R0, desc[UR6][R2.64+0x4] ;  /* 0x0000040602007980 */ /* 0x000e24000c101900 */
[----:B0-----:R-:W-:-:S05]  /*3cf0*/  IADD3 R5, PT, PT, R83, R0, RZ ;  /* 0x0000000053057210 */ /* 0x001fca0007ffe0ff */
[----:B------:R1:W-:Y:S02]  /*3d00*/  ST.E desc[UR6][R2.64+0x4], R5 ;  /* 0x0000040502007985 */ /* 0x0003e4000c101906 */
.L_x_1877:
[----:B------:R-:W-:Y:S05]  /*3d10*/  BSYNC.RECONVERGENT B0 ;  /* 0x0000000000007941 */ /* 0x000fea0003800200 */
.L_x_1876:
        /* <DEDUP_REMOVED lines=10> */
.L_x_1883:
[----:B------:R-:W0:Y:S02]  /*3dc0*/  LDS R6, [R4] ;  /* 0x0000000004067984 */ /* 0x000e240000000800 */
[----:B0-----:R-:W-:-:S05]  /*3dd0*/  HADD2 R7, R6, R21 ;  /* 0x0000001506077230 */ /* 0x001fca0000000000 */
[----:B------:R-:W0:Y:S02]  /*3de0*/  ATOMS.CAST.SPIN P0, [R4], R6, R7 ;  /* 0x000000060400758d */ /* 0x000e240001800007 */
[----:B0-----:R-:W-:Y:S05]  /*3df0*/  @!P0 BRA `(.L_x_1883) ;  /* 0xfffffffc00f08947 */ /* 0x001fea000383ffff */
[----:B------:R-:W-:Y:S05]  /*3e00*/  BRA `(.L_x_1881) ;  /* 0x00000000000c7947 */ /* 0x000fea0003800000 */
.L_x_1882:
[----:B------:R-:W2:Y:S02]  /*3e10*/  LD.E R0, desc[UR6][R2.64] ;  /* 0x0000000602007980 */ /* 0x000ea4000c101900 */
[----:B--2---:R-:W-:-:S05]  /*3e20*/  IMAD.IADD R5, R21, 0x1, R0 ;  /* 0x0000000115057824 */ /* 0x004fca00078e0200 */
[----:B------:R0:W-:Y:S02]  /*3e30*/  ST.E desc[UR6][R2.64], R5 ;  /* 0x0000000502007985 */ /* 0x0001e4000c101906 */
.L_x_1881:
[----:B------:R-:W-:Y:S05]  /*3e40*/  BSYNC.RECONVERGENT B0 ;  /* 0x0000000000007941 */ /* 0x000fea0003800200 */
.L_x_1880:
[----:B------:R1:W-:Y:S02]  /*3e50*/  ATOM.E.ADD.F16x2.RN.STRONG.GPU P0, RZ, desc[UR6][R2.64+0x4], R20 ;  /* 0x8000041402ff79a2 */ /* 0x0003e4000c10e106 */
[----:B-1----:R-:W-:Y:S05]  /*3e60*/  @P0 EXIT ;  /* 0x000000000000094d */ /* 0x002fea0003800000 */
[----:B------:R-:W1:Y:S02]  /*3e70*/  QSPC.E.S P0, RZ, [R2+0x4] ;  /* 0x0000040002ff73aa */ /* 0x000e640000000500 */
[----:B-1----:R-:W-:Y:S05]  /*3e80*/  @!P0 BRA `(.L_x_1884) ;  /* 0x0000000000188947 */ /* 0x002fea0003800000 */
[----:B0-----:R-:W-:-:S07]  /*3e90*/  MOV R2, R2 ;  /* 0x0000000200027202 */ /* 0x001fce0000000f00 */
.L_x_1885:
[----:B------:R-:W0:Y:S02]  /*3ea0*/  LDS R4, [R2+0x4] ;  /* 0x0000040002047984 */ /* 0x000e240000000800 */
[----:B0-----:R-:W-:-:S05]  /*3eb0*/  HFMA2 R5, R4, 1, 1, R20 ;  /* 0x3c003c0004057831 */ /* 0x001fca0000000014 */
[----:B------:R-:W0:Y:S02]  /*3ec0*/  ATOMS.CAST.SPIN P0, [R2+0x4], R4, R5 ;  /* 0x000004040200758d */ /* 0x000e240001800005 */
[----:B0-----:R-:W-:Y:S05]  /*3ed0*/  @!P0 BRA `(.L_x_1885) ;  /* 0xfffffffc00f08947 */ /* 0x001fea000383ffff */
[----:B------:R-:W-:Y:S05]  /*3ee0*/  EXIT ;  /* 0x000000000000794d */ /* 0x000fea0003800000 */
.L_x_1884:
[----:B------:R-:W0:Y:S02]  /*3ef0*/  LD.E R0, desc[UR6][R2.64+0x4] ;  /* 0x0000040602007980 */ /* 0x000e24000c101900 */
[----:B0-----:R-:W-:-:S05]  /*3f00*/  IMAD.IADD R5, R20, 0x1, R0 ;  /* 0x0000000114057824 */ /* 0x001fca00078e0200 */
[----:B------:R-:W-:Y:S01]  /*3f10*/  ST.E desc[UR6][R2.64+0x4], R5 ;  /* 0x0000040502007985 */ /* 0x000fe2000c101906 */
[----:B------:R-:W-:Y:S05]  /*3f20*/  EXIT ;  /* 0x000000000000794d */ /* 0x000fea0003800000 */
.L_x_1886:
        /* <DEDUP_REMOVED lines=13> */
.L_x_3596:


//--------------------- .text._Z23gemm_half_q_half_kernelILi3ELi24ELb0ELb0ELi32EEvPK6__halfPKjS4_S2_PS0_iiiiPKtS7_iiiiiibS2_i --------------------------
	.section	.text._Z23gemm_half_q_half_kernelILi3ELi24ELb0ELb0ELi32EEvPK6__halfPKjS4_S2_PS0_iiiiPKtS7_iiiiiibS2_i,"ax",@progbits
	.align	128
        .global         _Z23gemm_half_q_half_kernelILi3ELi24ELb0ELb0ELi32EEvPK6__halfPKjS4_S2_PS0_iiiiPKtS7_iiiiiibS2_i
        .type           _Z23gemm_half_q_half_kernelILi3ELi24ELb0ELb0ELi32EEvPK6__halfPKjS4_S2_PS0_iiiiPKtS7_iiiiiibS2_i,@function
        .size           _Z23gemm_half_q_half_kernelILi3ELi24ELb0ELb0ELi32EEvPK6__halfPKjS4_S2_PS0_iiiiPKtS7_iiiiiibS2_i,(.L_x_3597 - _Z23gemm_half_q_half_kernelILi3ELi24ELb0ELb0ELi32EEvPK6__halfPKjS4_S2_PS0_iiiiPKtS7_iiiiiibS2_i)
        .other          _Z23gemm_half_q_half_kernelILi3ELi24ELb0ELb0ELi32EEvPK6__halfPKjS4_S2_PS0_iiiiPKtS7_iiiiiibS2_i,@"STO_CUDA_ENTRY STV_DEFAULT"
_Z23gemm_half_q_half_kernelILi3ELi24ELb0ELb0ELi32EEvPK6__halfPKjS4_S2_PS0_iiiiPKtS7_iiiiiibS2_i:
.text._Z23gemm_half_q_half_kernelILi3ELi24ELb0ELb0ELi32EEvPK6__halfPKjS4_S2_PS0_iiiiPKtS7_iiiiiibS2_i:
[----:B------:R-:W-:Y:S01]  /*0000*/  LDC R1, c[0x0][0x37c] ;  /* 0x0000df00ff017b82 */ /* 0x000fe20000000800 */
[----:B------:R-:W0:Y:S07]  /*0010*/  S2R R4, SR_CTAID.Y ;  /* 0x0000000000047919 */ /* 0x000e2e0000002600 */
[----:B------:R-:W0:Y:S01]  /*0020*/  LDC R3, c[0x0][0x3a8] ;  /* 0x0000ea00ff037b82 */ /* 0x000e220000000800 */
[----:B------:R-:W1:Y:S01]  /*0030*/  LDCU.64 UR8, c[0x0][0x358] ;  /* 0x00006b00ff0877ac */ /* 0x000e620008000a00 */
[----:B------:R-:W-:Y:S01]  /*0040*/  BSSY.RECONVERGENT B0, `(.L_x_1887) ;  /* 0x00000c2000007945 */ /* 0x000fe20003800200 */
[----:B------:R-:W2:Y:S01]  /*0050*/  S2R R9, SR_CTAID.Z ;  /* 0x0000000000097919 */ /* 0x000ea20000002700 */
[----:B------:R-:W3:Y:S04]  /*0060*/  S2R R5, SR_TID.X ;  /* 0x0000000000057919 */ /* 0x000ee80000002100 */
[----:B------:R-:W4:Y:S01]  /*0070*/  LDC R11, c[0x0][0x3b0] ;  /* 0x0000ec00ff0b7b82 */ /* 0x000f220000000800 */
[----:B------:R-:W5:Y:S01]  /*0080*/  S2R R6, SR_CTAID.X ;  /* 0x0000000000067919 */ /* 0x000f620000002500 */
[----:B0-----:R-:W-:Y:S01]  /*0090*/  IMAD R0, R4, -0x3, R3 ;  /* 0xfffffffd04007824 */ /* 0x001fe200078e0203 */
[----:B--2---:R-:W-:-:S04]  /*00a0*/  SHF.L.U32 R8, R9, 0x5, RZ ;  /* 0x0000000509087819 */ /* 0x004fc800000006ff */
[----:B------:R-:W-:Y:S02]  /*00b0*/  ISETP.GE.AND P1, PT, R0, 0x1, PT ;  /* 0x000000010000780c */ /* 0x000fe40003f26270 */
[C---:B---3--:R-:W-:Y:S02]  /*00c0*/  IADD3 R3, PT, PT, R8.reuse, R5, RZ ;  /* 0x0000000508037210 */ /* 0x048fe40007ffe0ff */
[----:B----4-:R-:W-:Y:S02]  /*00d0*/  VIADDMNMX R2, R8, 0x20, R11, PT ;  /* 0x0000002008027846 */ /* 0x010fe4000380010b */
[----:B-----5:R-:W-:Y:S02]  /*00e0*/  SHF.L.U32 R6, R6, 0x7, RZ ;  /* 0x0000000706067819 */ /* 0x020fe400000006ff */
[----:B------:R-:W-:Y:S02]  /*00f0*/  ISETP.GE.OR P0, PT, R3, R2, !P1 ;  /* 0x000000020300720c */ /* 0x000fe40004f06670 */
[----:B------:R-:W-:-:S02]  /*0100*/  LEA R10, R5, R6, 0x2 ;  /* 0x00000006050a7211 */ /* 0x000fc400078e10ff */
[----:B------:R-:W-:-:S09]  /*0110*/  VIMNMX R7, PT, PT, R0, 0x3, PT ;  /* 0x0000000300077848 */ /* 0x000fd20003fe0100 */
        /* <DEDUP_REMOVED lines=31> */
.L_x_1892:
        /* <DEDUP_REMOVED lines=32> */
.L_x_1891:
        /* <DEDUP_REMOVED lines=20> */
.L_x_1893:
[----:B------:R-:W-:-:S13]  /*0650*/  ISETP.EQ.AND P2, PT, R21, RZ, PT ;  /* 0x000000ff1500720c */ /* 0x000fda0003f42270 */
[----:B------:R-:W-:Y:S05]  /*0660*/  @!P0 BRA P2, `(.L_x_1888) ;  /* 0x00000004007c8947 */ /* 0x000fea0001000000 */
.L_x_1890:
        /* <DEDUP_REMOVED lines=12> */
.L_x_1889:
[----:B------:R-:W-:-:S04]  /*0730*/  LEA R12, P0, R3, UR6, 0x1 ;  /* 0x00000006030c7c11 */ /* 0x000fc8000f8008ff */
[----:B------:R-:W-:Y:S02]  /*0740*/  LEA.HI.X R13, R3, UR7, RZ, 0x1, P0 ;  /* 0x00000007030d7c11 */ /* 0x000fe400080f0cff */
[----:B------:R-:W-:Y:S01]  /*0750*/  VIMNMX R21, PT, PT, R7, 0x1, !PT ;  /* 0x0000000107157848 */ /* 0x000fe20007fe0100 */
[----:B------:R-:W-:Y:S01]  /*0760*/  IMAD R22, R4, R11, RZ ;  /* 0x0000000b04167224 */ /* 0x000fe200078e02ff */
[----:B------:R-:W0:Y:S01]  /*0770*/  LDCU.64 UR6, c[0x0][0x380] ;  /* 0x00007000ff0677ac */ /* 0x000e220008000a00 */
        /* <DEDUP_REMOVED lines=12> */
.L_x_1896:
        /* <DEDUP_REMOVED lines=32> */
.L_x_1895:
        /* <DEDUP_REMOVED lines=21> */
.L_x_1897:
[----:B------:R-:W-:-:S13]  /*0b90*/  ISETP.NE.OR P0, PT, R21, RZ, P0 ;  /* 0x000000ff1500720c */ /* 0x000fda0000705670 */
[----:B------:R-:W-:Y:S05]  /*0ba0*/  @!P0 BRA `(.L_x_1888) ;  /* 0x00000000002c8947 */ /* 0x000fea0003800000 */
.L_x_1894:
        /* <DEDUP_REMOVED lines=11> */
.L_x_1888:
[----:B------:R-:W-:Y:S05]  /*0c60*/  BSYNC.RECONVERGENT B0 ;  /* 0x0000000000007941 */ /* 0x000fea0003800200 */
.L_x_1887:
[----:B-----5:R-:W1:Y:S02]  /*0c70*/  LDC R3, c[0x0][0x3ac] ;  /* 0x0000eb00ff037b82 */ /* 0x020e640000000800 */
[----:B-1----:R-:W-:-:S13]  /*0c80*/  ISETP.GE.AND P0, PT, R10, R3, PT ;  /* 0x000000030a00720c */ /* 0x002fda0003f06270 */
[----:B------:R-:W-:Y:S05]  /*0c90*/  @P0 EXIT ;  /* 0x000000000000094d */ /* 0x000fea0003800000 */
[----:B------:R-:W1:Y:S02]  /*0ca0*/  LDC.U8 R12, c[0x0][0x3e0] ;  /* 0x0000f800ff0c7b82 */ /* 0x000e640000000000 */
[----:B-1----:R-:W-:-:S04]  /*0cb0*/  PRMT R12, R12, 0x8880, RZ ;  /* 0x000088800c0c7816 */ /* 0x002fc800000000ff */
[----:B------:R-:W-:-:S04]  /*0cc0*/  ISETP.NE.AND P0, PT, R12, RZ, PT ;  /* 0x000000ff0c00720c */ /* 0x000fc80003f05270 */
[----:B------:R-:W-:-:S04]  /*0cd0*/  ISETP.NE.OR P0, PT, R9, RZ, !P0 ;  /* 0x000000ff0900720c */ /* 0x000fc80004705670 */
[----:B------:R-:W-:-:S13]  /*0ce0*/  ISETP.LT.OR P0, PT, R0, 0x1, P0 ;  /* 0x000000010000780c */ /* 0x000fda0000701670 */
[----:B------:R-:W-:Y:S05]  /*0cf0*/  @P0 BRA `(.L_x_1898) ;  /* 0x0000000000c40947 */ /* 0x000fea0003800000 */
[----:B------:R-:W-:-:S04]  /*0d00*/  VIMNMX R7, PT, PT, R7, 0x1, !PT ;  /* 0x0000000107077848 */ /* 0x000fc80007fe0100 */
[----:B0-----:R-:W-:Y:S01]  /*0d10*/  IADD3 R20, PT, PT, RZ, -R7, RZ ;  /* 0x80000007ff147210 */ /* 0x001fe20007ffe0ff */
[----:B------:R-:W-:-:S03]  /*0d20*/  IMAD R7, R4, R3, RZ ;  /* 0x0000000304077224 */ /* 0x000fc600078e02ff */
[----:B------:R-:W-:Y:S01]  /*0d30*/  ISETP.GE.AND P0, PT, R20, RZ, PT ;  /* 0x000000ff1400720c */ /* 0x000fe20003f06270 */
[----:B------:R-:W-:-:S05]  /*0d40*/  IMAD R6, R7, 0x3, R6 ;  /* 0x0000000307067824 */ /* 0x000fca00078e0206 */
        /* <DEDUP_REMOVED lines=8> */
.L_x_1901:
        /* <DEDUP_REMOVED lines=15> */
.L_x_1900:
[----:B-1----:R-:W-:-:S04]  /*0ec0*/  IADD3 R6, PT, PT, RZ, -R20, RZ ;  /* 0x80000014ff067210 */ /* 0x002fc80007ffe0ff */
[----:B------:R-:W-:-:S13]  /*0ed0*/  ISETP.GT.AND P2, PT, R6, 0x1, PT ;  /* 0x000000010600780c */ /* 0x000fda0003f44270 */
[----:B------:R-:W-:Y:S05]  /*0ee0*/  @!P2 BRA `(.L_x_1902) ;  /* 0x000000000024a947 */ /* 0x000fea0003800000 */
[----:B------:R-:W0:Y:S01]  /*0ef0*/  LDC.64 R12, c[0x0][0x3a0] ;  /* 0x0000e800ff0c7b82 */ /* 0x000e220000000a00 */
        /* <DEDUP_REMOVED lines=8> */
.L_x_1902:
[----:B------:R-:W-:-:S13]  /*0f80*/  ISETP.NE.OR P0, PT, R20, RZ, P0 ;  /* 0x000000ff1400720c */ /* 0x000fda0000705670 */
[----:B------:R-:W-:Y:S05]  /*0f90*/  @!P0 BRA `(.L_x_1898) ;  /* 0x00000000001c8947 */ /* 0x000fea0003800000 */
.L_x_1899:
[----:B0-----:R-:W0:Y:S02]  /*0fa0*/  LDC.64 R6, c[0x0][0x3a0] ;  /* 0x0000e800ff067b82 */ /* 0x001e240000000a00 */
.L_x_1903:
[----:B0-----:R-:W-:Y:S01]  /*0fb0*/  IMAD.WIDE R12, R4, 0x2, R6 ;  /* 0x00000002040c7825 */ /* 0x001fe200078e0206 */
[----:B------:R-:W-:Y:S02]  /*0fc0*/  IADD3 R20, PT, PT, R20, 0x1, RZ ;  /* 0x0000000114147810 */ /* 0x000fe40007ffe0ff */
[----:B------:R-:W-:Y:S02]  /*0fd0*/  IADD3 R4, PT, PT, R4, R3, RZ ;  /* 0x0000000304047210 */ /* 0x000fe40007ffe0ff */
[----:B------:R1:W-:Y:S01]  /*0fe0*/  STG.E.64 desc[UR8][R12.64], RZ ;  /* 0x000000ff0c007986 */ /* 0x0003e2000c101b08 */
[----:B------:R-:W-:-:S13]  /*0ff0*/  ISETP.NE.AND P0, PT, R20, RZ, PT ;  /* 0x000000ff1400720c */ /* 0x000fda0003f05270 */
[----:B-1----:R-:W-:Y:S05]  /*1000*/  @P0 BRA `(.L_x_1903) ;  /* 0xfffffffc00e80947 */ /* 0x002fea000383ffff */
.L_x_1898:
        /* <DEDUP_REMOVED lines=20> */
.L_x_1905:
[----:B------:R-:W0:Y:S01]  /*1150*/  LDC.64 R4, c[0x0][0x390] ;  /* 0x0000e400ff047b82 */ /* 0x000e220000000a00 */
        /* <DEDUP_REMOVED lines=8> */
[----:B------:R-:W-:-:S05]  /*11e0*/  SHF.L.U32 R15, R19, 0x1, RZ ;  /* 0x00000001130f7819 */ /* 0x000fca00000006ff */
[----:B------:R-:W-:-:S05]  /*11f0*/  IMAD.WIDE.U32 R14, R15, 0x2, R12 ;  /* 0x000000020f0e7825 */ /* 0x000fca00078e000c */
[----:B------:R-:W3:Y:S01]  /*1200*/  LDG.E.U16.CONSTANT R26, desc[UR8][R14.64+0x2] ;  /* 0x000002080e1a7981 */ /* 0x000ee2000c1e9500 */
[----:B0-----:R-:W-:-:S06]  /*1210*/  IMAD.WIDE.U32 R6, R20, 0x2, R6 ;  /* 0x0000000214067825 */ /* 0x001fcc00078e0006 */
[----:B------:R-:W4:Y:S01]  /*1220*/  LDG.E.U16.CONSTANT R7, desc[UR8][R6.64] ;  /* 0x0000000806077981 */ /* 0x000f22000c1e9500 */
        /* <DEDUP_REMOVED lines=14> */
[----:B------:R-:W-:Y:S02]  /*1310*/  IADD3 R24, PT, PT, R21, 0x1, R24 ;  /* 0x0000000115187810 */ /* 0x000fe40007ffe018 */
[----:B------:R-:W-:Y:S01]  /*1320*/  IADD3 R14, PT, PT, R4, 0x1, R5 ;  /* 0x00000001040e7810 */ /* 0x000fe20007ffe005 */
[----:B------:R-:W-:Y:S01]  /*1330*/  IMAD R5, R20, R20, R20 ;  /* 0x0000001414057224 */ /* 0x000fe200078e0214 */
[----:B------:R-:W4:Y:S01]  /*1340*/  I2F.F16 R22, R22 ;  /* 0x0000001600167306 */ /* 0x000f220000200c00 */
[----:B------:R-:W-:-:S03]  /*1350*/  ISETP.GE.AND P0, PT, R19, R2, PT ;  /* 0x000000021300720c */ /* 0x000fc60003f06270 */
[----:B------:R-:W-:-:S04]  /*1360*/  IADD3 R20, PT, PT, R20, 0x1, R5 ;  /* 0x0000000114147810 */ /* 0x000fc80007ffe005 */
        /* <DEDUP_REMOVED lines=8> */
.L_x_1904:
[C---:B------:R-:W-:Y:S01]  /*13f0*/  ISETP.GT.AND P0, PT, R8.reuse, UR5, PT ;  /* 0x0000000508007c0c */ /* 0x040fe2000bf04270 */
[----:B------:R-:W-:Y:S01]  /*1400*/  HFMA2 R17, -RZ, RZ, 0, 0 ;  /* 0x00000000ff117431 */ /* 0x000fe200000001ff */
[----:B0-----:R-:W-:Y:S02]  /*1410*/  SHF.R.S32.HI R12, RZ, 0x1f, R23 ;  /* 0x0000001fff0c7819 */ /* 0x001fe40000011417 */
        /* <DEDUP_REMOVED lines=17> */
.L_x_1906:
        /* <DEDUP_REMOVED lines=8> */
.L_x_1907:
        /* <DEDUP_REMOVED lines=8> */
.L_x_1908:
        /* <DEDUP_REMOVED lines=8> */
.L_x_1909:
        /* <DEDUP_REMOVED lines=8> */
.L_x_1910:
        /* <DEDUP_REMOVED lines=21> */
[----:B------:R-:W-:-:S05]  /*1880*/  UMOV UR4, UR5 ;  /* 0x0000000500047c82 */ /* 0x000fca0008000000 */
        /* <DEDUP_REMOVED lines=13> */
[----:B0-----:R-:W-:Y:S01]  /*1960*/  IMAD.WIDE R88, R3, 0x4, R54 ;  /* 0x0000000403587825 */ /* 0x001fe200078e0236 */
[----:B--2---:R-:W-:Y:S02]  /*1970*/  SHF.R.U32.HI R10, RZ, 0xf, R38 ;  /* 0x0000000fff0a7819 */ /* 0x004fe40000011626 */
[----:B------:R-:W-:Y:S02]  /*1980*/  SHF.R.U32.HI R15, RZ, 0xf, R37 ;  /* 0x0000000fff0f7819 */ /* 0x000fe40000011625 */
[----:B------:R-:W-:Y:S02]  /*1990*/  SHF.R.U32.HI R11, RZ, 0xf, R39 ;  /* 0x0000000fff0b7819 */ /* 0x000fe40000011627 */
[----:B------:R-:W-:-:S02]  /*19a0*/  SHF.R.U32.HI R8, RZ, 0xf, R36 ;  /* 0x0000000fff087819 */ /* 0x000fc40000011624 */
[----:B-1----:R-:W-:Y:S02]  /*19b0*/  LOP3.LUT R12, R10, 0x10001, RZ, 0xc0, !PT ;  /* 0x000100010a0c7812 */ /* 0x002fe400078ec0ff */
[----:B------:R-:W-:Y:S02]  /*19c0*/  LOP3.LUT R15, R15, 0x10001, RZ, 0xc0, !PT ;  /* 0x000100010f0f7812 */ /* 0x000fe400078ec0ff */
[----:B---3--:R-:W-:Y:S02]  /*19d0*/  SHF.R.U32.HI R10, RZ, 0xe, R33 ;  /* 0x0000000eff0a7819 */ /* 0x008fe40000011621 */
[----:B-----5:R-:W-:Y:S02]  /*19e0*/  LOP3.LUT R16, R11, 0x10001, RZ, 0xc0, !PT ;  /* 0x000100010b107812 */ /* 0x020fe400078ec0ff */
[----:B------:R-:W-:Y:S02]  /*19f0*/  LOP3.LUT R8, R8, 0x10001, RZ, 0xc0, !PT ;  /* 0x0001000108087812 */ /* 0x000fe400078ec0ff */
[----:B------:R-:W-:-:S02]  /*1a00*/  SHF.R.U32.HI R11, RZ, 0xe, R32 ;  /* 0x0000000eff0b7819 */ /* 0x000fc40000011620 */
[----:B------:R-:W-:Y:S02]  /*1a10*/  LOP3.LUT R15, R15, 0x20002, R10, 0xf8, !PT ;  /* 0x000200020f0f7812 */ /* 0x000fe400078ef80a */
[----:B------:R-:W-:Y:S02]  /*1a20*/  SHF.R.U32.HI R13, RZ, 0xe, R34 ;  /* 0x0000000eff0d7819 */ /* 0x000fe40000011622 */
[----:B----4-:R-:W-:Y:S02]  /*1a30*/  SHF.R.U32.HI R10, RZ, 0xd, R29 ;  /* 0x0000000dff0a7819 */ /* 0x010fe4000001161d */
[----:B------:R-:W-:Y:S02]  /*1a40*/  LOP3.LUT R11, R8, 0x20002, R11, 0xf8, !PT ;  /* 0x00020002080b7812 */ /* 0x000fe400078ef80b */
        /* <DEDUP_REMOVED lines=8> */
[----:B------:R-:W-:Y:S02]  /*1ad0*/  SHF.R.U32.HI R16, RZ, 0xd, R31 ;  /* 0x0000000dff107819 */ /* 0x000fe4000001161f */
[----:B------:R-:W-:Y:S02]  /*1ae0*/  SHF.R.U32.HI R8, RZ, 0xc, R24 ;  /* 0x0000000cff087819 */ /* 0x000fe40000011618 */
[----:B------:R-:W-:Y:S02]  /*1af0*/  LOP3.LUT R13, R13, 0x40004, R12, 0xf8, !PT ;  /* 0x000400040d0d7812 */ /* 0x000fe400078ef80c */
        /* <DEDUP_REMOVED lines=9> */
[----:B------:R-:W-:Y:S02]  /*1b90*/  LOP3.LUT R10, R37, 0x3e003e0, RZ, 0xc0, !PT ;  /* 0x03e003e0250a7812 */ /* 0x000fe400078ec0ff */
[----:B------:R-:W-:Y:S02]  /*1ba0*/  LOP3.LUT R12, R39, 0x3e003e0, RZ, 0xc0, !PT ;  /* 0x03e003e0270c7812 */ /* 0x000fe400078ec0ff */
[----:B------:R-:W-:Y:S02]  /*1bb0*/  LOP3.LUT R83, R8, 0x100010, R83, 0xf8, !PT ;  /* 0x0010001008537812 */ /* 0x000fe400078ef853 */
[----:B------:R-:W-:Y:S02]  /*1bc0*/  LOP3.LUT R16, R17, 0x80008, R16, 0xf8, !PT ;  /* 0x0008000811107812 */ /* 0x000fe400078ef810 */
[----:B------:R-:W-:Y:S02]  /*1bd0*/  SHF.R.U32.HI R79, RZ, 0xb, R23 ;  /* 0x0000000bff4f7819 */ /* 0x000fe40000011617 */
[----:B------:R-:W-:-:S02]  /*1be0*/  LEA R8, R9, 0x20, 0x5 ;  /* 0x0000002009087811 */ /* 0x000fc400078e28ff */
[----:B------:R-:W-:Y:S02]  /*1bf0*/  LOP3.LUT R9, R36, 0x3e003e0, RZ, 0xc0, !PT ;  /* 0x03e003e024097812 */ /* 0x000fe400078ec0ff */
[----:B------:R-:W-:Y:S02]  /*1c00*/  LOP3.LUT R11, R38, 0x3e003e0, RZ, 0xc0, !PT ;  /* 0x03e003e0260b7812 */ /* 0x000fe400078ec0ff */
[----:B------:R-:W-:Y:S02]  /*1c10*/  LOP3.LUT R47, R10, 0x64006400, RZ, 0xfc, !PT ;  /* 0x640064000a2f7812 */ /* 0x000fe400078efcff */
[----:B------:R-:W-:Y:S02]  /*1c20*/  SHF.R.U32.HI R80, RZ, 0xb, R22 ;  /* 0x0000000bff507819 */ /* 0x000fe40000011616 */
        /* <DEDUP_REMOVED lines=8> */
[----:B------:R-:W-:Y:S01]  /*1cb0*/  LOP3.LUT R16, R34, 0x3e003e0, RZ, 0xc0, !PT ;  /* 0x03e003e022107812 */ /* 0x000fe200078ec0ff */
[-C--:B------:R-:W-:Y:S01]  /*1cc0*/  HFMA2 R59, R9, R14.reuse.H0_H0, -48, -48 ;  /* 0xd200d200093b7431 */ /* 0x080fe2000004000e */
[----:B------:R-:W-:Y:S01]  /*1cd0*/  LOP3.LUT R80, R13, 0x100010, R80, 0xf8, !PT ;  /* 0x001000100d507812 */ /* 0x000fe200078ef850 */
[----:B------:R-:W-:Y:S01]  /*1ce0*/  HFMA2 R46, R15, R14.H0_H0, -48, -48 ;  /* 0xd200d2000f2e7431 */ /* 0x000fe2000004000e */
[----:B------:R-:W-:-:S02]  /*1cf0*/  LOP3.LUT R11, R10, 0x64006400, RZ, 0xfc, !PT ;  /* 0x640064000a0b7812 */ /* 0x000fc400078efcff */
[----:B------:R-:W-:Y:S02]  /*1d00*/  LOP3.LUT R17, R35, 0x3e003e0, RZ, 0xc0, !PT ;  /* 0x03e003e023117812 */ /* 0x000fe400078ec0ff */
[----:B------:R-:W-:Y:S01]  /*1d10*/  LOP3.LUT R13, R12, 0x64006400, RZ, 0xfc, !PT ;  /* 0x640064000c0d7812 */ /* 0x000fe200078efcff */
[-C--:B------:R-:W-:Y:S01]  /*1d20*/  HFMA2 R56, R11, R14.reuse.H0_H0, -48, -48 ;  /* 0xd200d2000b387431 */ /* 0x080fe2000004000e */
[----:B------:R-:W-:Y:S02]  /*1d30*/  LOP3.LUT R10, R28, 0x3e003e0, RZ, 0xc0, !PT ;  /* 0x03e003e01c0a7812 */ /* 0x000fe400078ec0ff */
        /* <DEDUP_REMOVED lines=35> */
[-C--:B------:R-:W-:Y:S02]  /*1f70*/  HFMA2 R50, R11, R14.reuse.H0_H0, -48, -48 ;  /* 0xd200d2000b327431 */ /* 0x080fe4000004000e */
[-C--:B------:R-:W-:Y:S02]  /*1f80*/  HFMA2 R11, R61, R14.reuse.H0_H0, -48, -48 ;  /* 0xd200d2003d0b7431 */ /* 0x080fe4000004000e */
[-C--:B------:R-:W-:Y:S02]  /*1f90*/  HFMA2 R12, R51, R14.reuse.H0_H0, -48, -48 ;  /* 0xd200d200330c7431 */ /* 0x080fe4000004000e */
[-C--:B------:R-:W-:Y:S02]  /*1fa0*/  HFMA2 R13, R57, R14.reuse.H0_H0, -48, -48 ;  /* 0xd200d200390d7431 */ /* 0x080fe4000004000e */
[----:B------:R-:W-:Y:S01]  /*1fb0*/  HFMA2 R14, R63, R14.H0_H0, -48, -48 ;  /* 0xd200d2003f0e7431 */ /* 0x000fe2000004000e */
[----:B------:R-:W-:Y:S06]  /*1fc0*/  @!P0 BRA `(.L_x_1911) ;  /* 0x00000018005c8947 */ /* 0x000fec0003800000 */
[----:B------:R-:W0:Y:S01]  /*1fd0*/  LDS.128 R40, [UR5] ;  /* 0x00000005ff287984 */ /* 0x000e220008000c00 */
[----:B------:R-:W-:Y:S02]  /*1fe0*/  LOP3.LUT R49, R37, 0x1f001f, RZ, 0xc0, !PT ;  /* 0x001f001f25317812 */ /* 0x000fe400078ec0ff */
[----:B------:R-:W-:Y:S02]  /*1ff0*/  LOP3.LUT R82, R39, 0x1f001f, RZ, 0xc0, !PT ;  /* 0x001f001f27527812 */ /* 0x000fe400078ec0ff */
[----:B------:R-:W-:Y:S02]  /*2000*/  LOP3.LUT R51, R49, 0x64006400, RZ, 0xfc, !PT ;  /* 0x6400640031337812 */ /* 0x000fe400078efcff */
[----:B------:R-:W-:Y:S02]  /*2010*/  LOP3.LUT R53, R38, 0x1f001f, RZ, 0xc0, !PT ;  /* 0x001f001f26357812 */ /* 0x000fe400078ec0ff */
[----:B------:R-:W-:Y:S01]  /*2020*/  LOP3.LUT R82, R82, 0x64006400, RZ, 0xfc, !PT ;  /* 0x6400640052527812 */ /* 0x000fe200078efcff */
[----:B------:R-:W-:Y:S01]  /*2030*/  HADD2 R51, R51, -1040, -1040 ;  /* 0xe410e41033337430 */ /* 0x000fe20000000000 */
        /* <DEDUP_REMOVED lines=9> */
[----:B------:R-:W-:Y:S01]  /*20d0*/  SHF.R.U32.HI R58, RZ, 0xa, R36 ;  /* 0x0000000aff3a7819 */ /* 0x000fe20000011624 */
[----:B------:R-:W1:Y:S01]  /*20e0*/  LDS.128 R24, [UR5+0x10] ;  /* 0x00001005ff187984 */ /* 0x000e620008000c00 */
[----:B------:R-:W-:Y:S02]  /*20f0*/  SHF.R.U32.HI R78, RZ, 0xa, R37 ;  /* 0x0000000aff4e7819 */ /* 0x000fe40000011625 */
[----:B------:R-:W-:Y:S02]  /*2100*/  LOP3.LUT R67, R32, 0x1f001f, RZ, 0xc0, !PT ;  /* 0x001f001f20437812 */ /* 0x000fe400078ec0ff */
[----:B------:R-:W-:-:S02]  /*2110*/  SHF.R.U32.HI R36, RZ, 0xa, R32 ;  /* 0x0000000aff247819 */ /* 0x000fc40000011620 */
[----:B------:R-:W-:Y:S02]  /*2120*/  LOP3.LUT R69, R33, 0x1f001f, RZ, 0xc0, !PT ;  /* 0x001f001f21457812 */ /* 0x000fe400078ec0ff */
[----:B------:R-:W-:Y:S02]  /*2130*/  SHF.R.U32.HI R37, RZ, 0xa, R33 ;  /* 0x0000000aff257819 */ /* 0x000fe40000011621 */
[----:B------:R-:W-:Y:S02]  /*2140*/  LOP3.LUT R53, R53, 0x64006400, RZ, 0xfc, !PT ;  /* 0x6400640035357812 */ /* 0x000fe400078efcff */
[----:B------:R-:W-:Y:S01]  /*2150*/  MOV R32, R59 ;  /* 0x0000003b00207202 */ /* 0x000fe20000000f00 */
[----:B------:R-:W-:Y:S01]  /*2160*/  HADD2 R59, R82, -1040, -1040 ;  /* 0xe410e410523b7430 */ /* 0x000fe20000000000 */
[----:B------:R-:W-:Y:S01]  /*2170*/  LOP3.LUT R33, R70, 0x64006400, RZ, 0xfc, !PT ;  /* 0x6400640046217812 */ /* 0x000fe200078efcff */
[----:B------:R-:W-:Y:S01]  /*2180*/  HADD2 R53, R53, -1040, -1040 ;  /* 0xe410e41035357430 */ /* 0x000fe20000000000 */
[----:B------:R-:W-:-:S02]  /*2190*/  LOP3.LUT R62, R30, 0x1f001f, RZ, 0xc0, !PT ;  /* 0x001f001f1e3e7812 */ /* 0x000fc400078ec0ff */
[----:B------:R-:W-:Y:S01]  /*21a0*/  SHF.R.U32.HI R57, RZ, 0xa, R30 ;  /* 0x0000000aff397819 */ /* 0x000fe2000001161e */
[-C--:B0-----:R-:W-:Y:S01]  /*21b0*/  HFMA2 R30, R51, R40.reuse, RZ ;  /* 0x00000028331e7231 */ /* 0x081fe200000000ff */
[----:B------:R-:W-:Y:S01]  /*21c0*/  SHF.R.U32.HI R65, RZ, 0xa, R38 ;  /* 0x0000000aff417819 */ /* 0x000fe20000011626 */
[----:B------:R-:W-:Y:S01]  /*21d0*/  HADD2 R33, R33, -1040, -1040 ;  /* 0xe410e41021217430 */ /* 0x000fe20000000000 */
[----:B------:R-:W-:Y:S02]  /*21e0*/  LOP3.LUT R66, R31, 0x1f001f, RZ, 0xc0, !PT ;  /* 0x001f001f1f427812 */ /* 0x000fe400078ec0ff */
[----:B------:R-:W-:Y:S01]  /*21f0*/  SHF.R.U32.HI R60, RZ, 0xa, R31 ;  /* 0x0000000aff3c7819 */ /* 0x000fe2000001161f */
[----:B------:R-:W-:Y:S01]  /*2200*/  HFMA2 R31, R59, R40, RZ ;  /* 0x000000283b1f7231 */ /* 0x000fe200000000ff */
[----:B------:R-:W-:Y:S01]  /*2210*/  SHF.R.U32.HI R68, RZ, 0xa, R39 ;  /* 0x0000000aff447819 */ /* 0x000fe20000011627 */
[----:B------:R-:W-:Y:S01]  /*2220*/  HFMA2 R30, R47, R41, R30 ;  /* 0x000000292f1e7231 */ /* 0x000fe2000000001e */
[----:B------:R-:W-:-:S02]  /*2230*/  LOP3.LUT R78, R78, 0x1f001f, RZ, 0xc0, !PT ;  /* 0x001f001f4e4e7812 */ /* 0x000fc400078ec0ff */
[----:B------:R-:W-:Y:S02]  /*2240*/  LOP3.LUT R39, R28, 0x1f001f, RZ, 0xc0, !PT ;  /* 0x001f001f1c277812 */ /* 0x000fe400078ec0ff */
[----:B------:R-:W-:Y:S01]  /*2250*/  SHF.R.U32.HI R54, RZ, 0xa, R28 ;  /* 0x0000000aff367819 */ /* 0x000fe2000001161c */
[-C--:B------:R-:W-:Y:S01]  /*2260*/  HFMA2 R28, R53, R40.reuse, RZ.H0_H0 ;  /* 0x00000028351c7231 */ /* 0x080fe200000400ff */
[----:B------:R-:W-:Y:S01]  /*2270*/  LOP3.LUT R61, R29, 0x1f001f, RZ, 0xc0, !PT ;  /* 0x001f001f1d3d7812 */ /* 0x000fe200078ec0ff */
[----:B------:R-:W-:Y:S01]  /*2280*/  HFMA2 R40, R33, R40, RZ.H0_H0 ;  /* 0x0000002821287231 */ /* 0x000fe200000400ff */
        /* <DEDUP_REMOVED lines=8> */
[-C--:B------:R-:W-:Y:S01]  /*2310*/  HFMA2 R29, R32, R41.reuse, R40 ;  /* 0x00000029201d7231 */ /* 0x080fe20000000028 */
[----:B------:R-:W-:Y:S01]  /*2320*/  LOP3.LUT R71, R34, 0x1f001f, RZ, 0xc0, !PT ;  /* 0x001f001f22477812 */ /* 0x000fe200078ec0ff */
[----:B------:R-:W-:Y:S01]  /*2330*/  HFMA2 R41, R45, R41, R31 ;  /* 0x000000292d297231 */ /* 0x000fe2000000001f */
[----:B------:R-:W-:Y:S01]  /*2340*/  SHF.R.U32.HI R64, RZ, 0xa, R34 ;  /* 0x0000000aff407819 */ /* 0x000fe20000011622 */
[----:B------:R-:W-:Y:S01]  /*2350*/  HFMA2 R30, R65, R42, R30 ;  /* 0x0000002a411e7231 */ /* 0x000fe2000000001e */
[----:B------:R-:W-:Y:S01]  /*2360*/  LOP3.LUT R34, R35, 0x1f001f, RZ, 0xc0, !PT ;  /* 0x001f001f23227812 */ /* 0x000fe200078ec0ff */
[----:B------:R-:W-:Y:S01]  /*2370*/  HADD2 R70, R70, -1040, -1040 ;  /* 0xe410e41046467430 */ /* 0x000fe20000000000 */
[----:B------:R-:W-:-:S02]  /*2380*/  SHF.R.U32.HI R63, RZ, 0xa, R35 ;  /* 0x0000000aff3f7819 */ /* 0x000fc40000011623 */
        /* <DEDUP_REMOVED lines=17> */
[----:B------:R-:W-:Y:S01]  /*24a0*/  HFMA2 R41, R69, R42, R41 ;  /* 0x0000002a45297231 */ /* 0x000fe20000000029 */
[----:B------:R-:W-:Y:S01]  /*24b0*/  MOV R37, R56 ;  /* 0x0000003800257202 */ /* 0x000fe20000000f00 */
[-C--:B------:R-:W-:Y:S01]  /*24c0*/  HFMA2 R28, R67, R43.reuse, R28 ;  /* 0x0000002b431c7231 */ /* 0x080fe2000000001c */
[----:B------:R-:W-:Y:S01]  /*24d0*/  LOP3.LUT R36, R36, 0x1f001f, RZ, 0xc0, !PT ;  /* 0x001f001f24247812 */ /* 0x000fe200078ec0ff */
[----:B------:R-:W-:-:S02]  /*24e0*/  HFMA2 R29, R34, R43, R29 ;  /* 0x0000002b221d7231 */ /* 0x000fc4000000001d */
[----:B------:R-:W-:Y:S02]  /*24f0*/  HADD2 R58, R58, -1040, -1040 ;  /* 0xe410e4103a3a7430 */ /* 0x000fe40000000000 */
[-C--:B-1----:R-:W-:Y:S02]  /*2500*/  HFMA2 R30, R44, R24.reuse, R30 ;  /* 0x000000182c1e7231 */ /* 0x082fe4000000001e */
[----:B------:R-:W-:Y:S01]  /*2510*/  HFMA2 R41, R71, R43, R41 ;  /* 0x0000002b47297231 */ /* 0x000fe20000000029 */
[----:B------:R-:W-:Y:S01]  /*2520*/  LOP3.LUT R36, R36, 0x64006400, RZ, 0xfc, !PT ;  /* 0x6400640024247812 */ /* 0x000fe200078efcff */
[-C--:B------:R-:W-:Y:S01]  /*2530*/  HFMA2 R42, R19, R24.reuse, R28 ;  /* 0x00000018132a7231 */ /* 0x080fe2000000001c */
[----:B------:R-:W-:Y:S01]  /*2540*/  LOP3.LUT R64, R64, 0x1f001f, RZ, 0xc0, !PT ;  /* 0x001f001f40407812 */ /* 0x000fe200078ec0ff */
[-C--:B------:R-:W-:Y:S02]  /*2550*/  HFMA2 R40, R37, R24.reuse, R29 ;  /* 0x0000001825287231 */ /* 0x080fe4000000001d */
[----:B------:R-:W-:-:S02]  /*2560*/  HFMA2 R24, R18, R24, R41 ;  /* 0x0000001812187231 */ /* 0x000fc40000000029 */
[-C--:B------:R-:W-:Y:S01]  /*2570*/  HFMA2 R41, R58, R25.reuse, R30 ;  /* 0x000000193a297231 */ /* 0x080fe2000000001e */
[----:B------:R-:W-:Y:S01]  /*2580*/  LOP3.LUT R63, R63, 0x1f001f, RZ, 0xc0, !PT ;  /* 0x001f001f3f3f7812 */ /* 0x000fe200078ec0ff */
[----:B------:R-:W0:Y:S01]  /*2590*/  LDS.128 R28, [UR5+0x20] ;  /* 0x00002005ff1c7984 */ /* 0x000e220008000c00 */
        /* <DEDUP_REMOVED lines=13> */
[----:B------:R-:W-:Y:S02]  /*2670*/  HFMA2 R41, R62, R26, R41 ;  /* 0x0000001a3e297231 */ /* 0x000fe40000000029 */
        /* <DEDUP_REMOVED lines=11> */
[----:B------:R-:W-:Y:S02]  /*2730*/  MOV R38, R52 ;  /* 0x0000003400267202 */ /* 0x000fe40000000f00 */
        /* <DEDUP_REMOVED lines=9> */
[----:B------:R-:W-:-:S02]  /*27d0*/  HADD2 R43, R43, -1040, -1040 ;  /* 0xe410e4102b2b7430 */ /* 0x000fc40000000000 */
[-C--:B0-----:R-:W-:Y:S01]  /*27e0*/  HFMA2 R25, R52, R28.reuse, R41 ;  /* 0x0000001c34197231 */ /* 0x081fe20000000029 */
[----:B------:R-:W-:Y:S01]  /*27f0*/  LOP3.LUT R40, R55, 0x64006400, RZ, 0xfc, !PT ;  /* 0x6400640037287812 */ /* 0x000fe200078efcff */
[----:B------:R-:W-:Y:S01]  /*2800*/  HADD2 R55, R75, -1040, -1040 ;  /* 0xe410e4104b377430 */ /* 0x000fe20000000000 */
[----:B------:R-:W-:Y:S01]  /*2810*/  LOP3.LUT R54, R76, 0x64006400, RZ, 0xfc, !PT ;  /* 0x640064004c367812 */ /* 0x000fe200078efcff */
[----:B------:R-:W-:Y:S01]  /*2820*/  HADD2 R57, R57, -1040, -1040 ;  /* 0xe410e41039397430 */ /* 0x000fe20000000000 */
[----:B------:R-:W-:Y:S01]  /*2830*/  LOP3.LUT R60, R77, 0x64006400, RZ, 0xfc, !PT ;  /* 0x640064004d3c7812 */ /* 0x000fe200078efcff */
[----:B------:R-:W-:Y:S02]  /*2840*/  HADD2 R56, R56, -1040, -1040 ;  /* 0xe410e41038387430 */ /* 0x000fe40000000000 */
[-C--:B------:R-:W-:Y:S02]  /*2850*/  HFMA2 R24, R43, R28.reuse, R24 ;  /* 0x0000001c2b187231 */ /* 0x080fe40000000018 */
[----:B------:R-:W-:-:S02]  /*2860*/  HFMA2 R26, R57, R28, R26 ;  /* 0x0000001c391a7231 */ /* 0x000fc4000000001a */
[-C--:B------:R-:W-:Y:S02]  /*2870*/  HFMA2 R25, R55, R29.reuse, R25 ;  /* 0x0000001d37197231 */ /* 0x080fe40000000019 */
[----:B------:R-:W-:Y:S01]  /*2880*/  HADD2 R54, R54, -1040, -1040 ;  /* 0xe410e41036367430 */ /* 0x000fe20000000000 */
[----:B------:R-:W-:Y:S01]  /*2890*/  LOP3.LUT R72, R72, 0x1f001f, RZ, 0xc0, !PT ;  /* 0x001f001f48487812 */ /* 0x000fe200078ec0ff */
        /* <DEDUP_REMOVED lines=8> */
[-C--:B------:R-:W-:Y:S02]  /*2920*/  HFMA2 R75, R28, R29.reuse, R24 ;  /* 0x0000001d1c4b7231 */ /* 0x080fe40000000018 */
[----:B------:R-:W-:Y:S01]  /*2930*/  HFMA2 R42, R10, R30, R26 ;  /* 0x0000001e0a2a7231 */ /* 0x000fe2000000001a */
[----:B------:R-:W-:Y:S01]  /*2940*/  LOP3.LUT R41, R20, 0x1f001f, RZ, 0xc0, !PT ;  /* 0x001f001f14297812 */ /* 0x000fe200078ec0ff */
[----:B------:R-:W-:Y:S01]  /*2950*/  HFMA2 R40, R60, R29, R27 ;  /* 0x0000001d3c287231 */ /* 0x000fe2000000001b */
[----:B------:R-:W-:Y:S01]  /*2960*/  LOP3.LUT R29, R74, 0x1f001f, RZ, 0xc0, !PT ;  /* 0x001f001f4a1d7812 */ /* 0x000fe200078ec0ff */
[----:B------:R-:W0:Y:S01]  /*2970*/  LDS.128 R24, [UR5+0x30] ;  /* 0x00003005ff187984 */ /* 0x000e220008000c00 */
[----:B------:R-:W-:Y:S01]  /*2980*/  HADD2 R72, R72, -1040, -1040 ;  /* 0xe410e41048487430 */ /* 0x000fe20000000000 */
[----:B------:R-:W-:-:S02]  /*2990*/  LOP3.LUT R74, R22, 0x1f001f, RZ, 0xc0, !PT ;  /* 0x001f001f164a7812 */ /* 0x000fc400078ec0ff */
[----:B------:R-:W-:Y:S01]  /*29a0*/  LOP3.LUT R84, R29, 0x64006400, RZ, 0xfc, !PT ;  /* 0x640064001d547812 */ /* 0x000fe200078efcff */
[-C--:B------:R-:W-:Y:S01]  /*29b0*/  HFMA2 R40, R11, R30.reuse, R40 ;  /* 0x0000001e0b287231 */ /* 0x080fe20000000028 */
[----:B------:R-:W-:Y:S02]  /*29c0*/  MOV R29, R50 ;  /* 0x00000032001d7202 */ /* 0x000fe40000000f00 */
[----:B------:R-:W-:Y:S02]  /*29d0*/  LOP3.LUT R50, R74, 0x64006400, RZ, 0xfc, !PT ;  /* 0x640064004a327812 */ /* 0x000fe400078efcff */
[----:B------:R-:W-:Y:S01]  /*29e0*/  LOP3.LUT R41, R41, 0x64006400, RZ, 0xfc, !PT ;  /* 0x6400640029297812 */ /* 0x000fe200078efcff */
[----:B------:R-:W-:Y:S01]  /*29f0*/  HFMA2 R82, R29, R30, R75 ;  /* 0x0000001e1d527231 */ /* 0x000fe2000000004b */
[----:B------:R-:W-:Y:S01]  /*2a00*/  LOP3.LUT R30, R49, 0x64006400, RZ, 0xfc, !PT ;  /* 0x64006400311e7812 */ /* 0x000fe200078efcff */
[----:B------:R-:W-:Y:S02]  /*2a10*/  HADD2 R75, R84, -1040, -1040 ;  /* 0xe410e410544b7430 */ /* 0x000fe40000000000 */
[-C--:B------:R-:W-:Y:S01]  /*2a20*/  HFMA2 R84, R72, R31.reuse, R78 ;  /* 0x0000001f48547231 */ /* 0x080fe2000000004e */
[----:B------:R-:W-:Y:S01]  /*2a30*/  LOP3.LUT R78, R73, 0x64006400, RZ, 0xfc, !PT ;  /* 0x64006400494e7812 */ /* 0x000fe200078efcff */
[----:B------:R-:W-:Y:S01]  /*2a40*/  HADD2 R50, R50, -1040, -1040 ;  /* 0xe410e41032327430 */ /* 0x000fe20000000000 */
[----:B------:R-:W-:Y:S01]  /*2a50*/  LOP3.LUT R76, R21, 0x1f001f, RZ, 0xc0, !PT ;  /* 0x001f001f154c7812 */ /* 0x000fe200078ec0ff */
[----:B------:R-:W-:Y:S01]  /*2a60*/  HADD2 R30, R30, -1040, -1040 ;  /* 0xe410e4101e1e7430 */ /* 0x000fe20000000000 */
[----:B------:R-:W-:Y:S01]  /*2a70*/  SHF.R.U32.HI R21, RZ, 0xa, R21 ;  /* 0x0000000aff157819 */ /* 0x000fe20000011615 */
        /* <DEDUP_REMOVED lines=13> */
[----:B------:R-:W-:Y:S02]  /*2b50*/  SHF.R.U32.HI R23, RZ, 0xa, R23 ;  /* 0x0000000aff177819 */ /* 0x000fe40000011617 */
[----:B------:R-:W-:Y:S01]  /*2b60*/  SHF.R.U32.HI R20, RZ, 0xa, R20 ;  /* 0x0000000aff147819 */ /* 0x000fe20000011614 */
[----:B------:R-:W-:Y:S01]  /*2b70*/  HADD2 R78, R77, -1040, -1040 ;  /* 0xe410e4104d4e7430 */ /* 0x000fe20000000000 */
[----:B------:R-:W-:Y:S01]  /*2b80*/  SHF.R.U32.HI R22, RZ, 0xa, R22 ;  /* 0x0000000aff167819 */ /* 0x000fe20000011616 */
[----:B0-----:R-:W-:-:S02]  /*2b90*/  HFMA2 R40, R31, R24, R82 ;  /* 0x000000181f287231 */ /* 0x001fc40000000052 */
        /* <DEDUP_REMOVED lines=49> */
[----:B------:R-:W-:Y:S01]  /*2eb0*/  MOV R87, R19 ;  /* 0x0000001300577202 */ /* 0x000fe20000000f00 */
[----:B------:R-:W1:Y:S01]  /*2ec0*/  S2UR UR6, SR_CgaCtaId ;  /* 0x00000000000679c3 */ /* 0x000e620000008800 */
[----:B------:R-:W-:Y:S01]  /*2ed0*/  MOV R91, R18 ;  /* 0x00000012005b7202 */ /* 0x000fe20000000f00 */
[----:B------:R-:W2:Y:S01]  /*2ee0*/  LDS.128 R24, [UR5+0x50] ;  /* 0x00005005ff187984 */ /* 0x000ea20008000c00 */
[----:B------:R-:W-:Y:S01]  /*2ef0*/  MOV R92, R16 ;  /* 0x00000010005c7202 */ /* 0x000fe20000000f00 */
[----:B------:R-:W-:Y:S01]  /*2f00*/  UMOV UR4, 0x400 ;  /* 0x0000040000047882 */ /* 0x000fe20000000000 */
[----:B------:R-:W-:Y:S02]  /*2f10*/  MOV R93, R15 ;  /* 0x0000000f005d7202 */ /* 0x000fe40000000f00 */
[----:B------:R-:W-:Y:S02]  /*2f20*/  MOV R90, R17 ;  /* 0x00000011005a7202 */ /* 0x000fe40000000f00 */
[----:B------:R-:W-:-:S02]  /*2f30*/  MOV R96, R13 ;  /* 0x0000000d00607202 */ /* 0x000fc40000000f00 */
[----:B------:R-:W-:Y:S02]  /*2f40*/  MOV R94, R12 ;  /* 0x0000000c005e7202 */ /* 0x000fe40000000f00 */
[----:B------:R-:W-:Y:S02]  /*2f50*/  MOV R98, R14 ;  /* 0x0000000e00627202 */ /* 0x000fe40000000f00 */
[----:B------:R-:W-:Y:S02]  /*2f60*/  ISETP.NE.AND P0, PT, R0, 0x2, PT ;  /* 0x000000020000780c */ /* 0x000fe40003f05270 */
[----:B------:R-:W-:Y:S02]  /*2f70*/  PRMT R4, R4, 0x5410, R5 ;  /* 0x0000541004047816 */ /* 0x000fe40000000005 */
[----:B------:R-:W-:Y:S01]  /*2f80*/  PRMT R6, R6, 0x5410, R7 ;  /* 0x0000541006067816 */ /* 0x000fe20000000007 */
[----:B-1----:R-:W-:-:S04]  /*2f90*/  ULEA UR4, UR6, UR4, 0x18 ;  /* 0x0000000406047291 */ /* 0x002fc8000f8ec0ff */
[----:B------:R-:W-:Y:S01]  /*2fa0*/  UIADD3 UR4, UPT, UPT, UR4, 0x40, URZ ;  /* 0x0000004004047890 */ /* 0x000fe2000fffe0ff */
        /* <DEDUP_REMOVED lines=12> */
[----:B--2---:R-:W-:Y:S02]  /*3070*/  HFMA2 R77, R44, R24, R77 ;  /* 0x000000182c4d7231 */ /* 0x004fe4000000004d */
[----:B------:R-:W-:Y:S02]  /*3080*/  HFMA2 R20, R70, R22, R76 ;  /* 0x0000001646147231 */ /* 0x000fe4000000004c */
[----:B------:R-:W-:Y:S02]  /*3090*/  HFMA2 R77, R58, R25, R77 ;  /* 0x000000193a4d7231 */ /* 0x000fe4000000004d */
[-C--:B------:R-:W-:Y:S02]  /*30a0*/  HFMA2 R76, R34, R23.reuse, R42 ;  /* 0x00000017224c7231 */ /* 0x080fe4000000002a */
[-C--:B------:R-:W-:Y:S02]  /*30b0*/  HFMA2 R42, R71, R23.reuse, R21 ;  /* 0x00000017472a7231 */ /* 0x080fe40000000015 */
[----:B------:R-:W-:-:S02]  /*30c0*/  HFMA2 R49, R67, R23, R20 ;  /* 0x0000001743317231 */ /* 0x000fc40000000014 */
[----:B------:R-:W-:Y:S01]  /*30d0*/  HFMA2 R77, R62, R26, R77 ;  /* 0x0000001a3e4d7231 */ /* 0x000fe2000000004d */
[----:B------:R-:W0:Y:S01]  /*30e0*/  LDS.128 R20, [UR5+0x60] ;  /* 0x00006005ff147984 */ /* 0x000e220008000c00 */
[-C--:B------:R-:W-:Y:S02]  /*30f0*/  HFMA2 R42, R91, R24.reuse, R42 ;  /* 0x000000185b2a7231 */ /* 0x080fe4000000002a */
[-C--:B------:R-:W-:Y:S01]  /*3100*/  HFMA2 R18, R37, R24.reuse, R76 ;  /* 0x0000001825127231 */ /* 0x080fe2000000004c */
[----:B------:R-:W-:Y:S01]  /*3110*/  PRMT R76, RZ, 0x5410, RZ ;  /* 0x00005410ff4c7816 */ /* 0x000fe200000000ff */
[----:B------:R-:W-:Y:S02]  /*3120*/  HFMA2 R49, R87, R24, R49 ;  /* 0x0000001857317231 */ /* 0x000fe40000000031 */
[-C--:B------:R-:W-:Y:S02]  /*3130*/  HFMA2 R18, R36, R25.reuse, R18 ;  /* 0x0000001924127231 */ /* 0x080fe40000000012 */
[----:B------:R-:W-:-:S02]  /*3140*/  HFMA2 R24, R64, R25, R49 ;  /* 0x0000001940187231 */ /* 0x000fc40000000031 */
[----:B------:R-:W-:-:S04]  /*3150*/  HFMA2 R25, R63, R25, R42 ;  /* 0x000000193f197231 */ /* 0x000fc8000000002a */
[-C--:B------:R-:W-:Y:S02]  /*3160*/  HFMA2 R25, R66, R26.reuse, R25 ;  /* 0x0000001a42197231 */ /* 0x080fe40000000019 */
[-C--:B------:R-:W-:Y:S02]  /*3170*/  HFMA2 R19, R39, R26.reuse, R18 ;  /* 0x0000001a27137231 */ /* 0x080fe40000000012 */
[----:B------:R-:W-:Y:S02]  /*3180*/  HFMA2 R24, R61, R26, R24 ;  /* 0x0000001a3d187231 */ /* 0x000fe40000000018 */
[-C--:B------:R-:W-:Y:S01]  /*3190*/  HFMA2 R26, R90, R27.reuse, R77 ;  /* 0x0000001b5a1a7231 */ /* 0x080fe2000000004d */
[----:B------:R-:W-:Y:S01]  /*31a0*/  PRMT R77, RZ, 0x5410, RZ ;  /* 0x00005410ff4d7816 */ /* 0x000fe200000000ff */
        /* <DEDUP_REMOVED lines=87> */
[-C--:B---3--:R-:W-:Y:S02]  /*3720*/  HFMA2 R47, R73, R24.reuse, R36 ;  /* 0x00000018492f7231 */ /* 0x088fe40000000024 */
        /* <DEDUP_REMOVED lines=15> */
[----:B------:R-:W-:-:S02]  /*3820*/  HFMA2 R43, R31, R24, R12 ;  /* 0x000000181f2b7231 */ /* 0x000fc4000000000c */
        /* <DEDUP_REMOVED lines=17> */
.L_x_1911:
[----:B------:R-:W-:-:S04]  /*3940*/  VIMNMX R9, PT, PT, R2, UR11, PT ;  /* 0x0000000b02097c48 */ /* 0x000fc8000bfe0100 */
[----:B------:R-:W-:-:S13]  /*3950*/  ISETP.GT.AND P0, PT, R9, R8, PT ;  /* 0x000000080900720c */ /* 0x000fda0003f04270 */
[----:B------:R-:W-:Y:S05]  /*3960*/  @!P0 BRA `(.L_x_1912) ;  /* 0x0000004000388947 */ /* 0x000fea0003800000 */
[----:B------:R-:W-:Y:S01]  /*3970*/  VIMNMX.U32 R13, PT, PT, R2, UR11, PT ;  /* 0x0000000b020d7c48 */ /* 0x000fe2000bfe0000 */
[----:B------:R-:W-:-:S12]  /*3980*/  UIADD3 UR4, UPT, UPT, UR4, 0x60, URZ ;  /* 0x0000006004047890 */ /* 0x000fd8000fffe0ff */
.L_x_1917:
[----:B------:R-:W-:-:S04]  /*3990*/  MOV R2, 0x2c00 ;  /* 0x00002c0000027802 */ /* 0x000fc80000000f00 */
[----:B------:R-:W-:Y:S01]  /*39a0*/  PRMT R4, R4, 0x5410, R2 ;  /* 0x0000541004047816 */ /* 0x000fe20000000002 */
        /* <DEDUP_REMOVED lines=17> */
[----:B------:R-:W-:Y:S01]  /*3ac0*/  HADD2.F32 R2, -RZ, R14.H0_H0 ;  /* 0x2000000eff027230 */ /* 0x000fe20000004100 */
[----:B------:R-:W-:-:S02]  /*3ad0*/  SHF.R.U32.HI R17, RZ, 0x8, R18 ;  /* 0x00000008ff117819 */ /* 0x000fc40000011612 */
[----:B------:R-:W-:Y:S02]  /*3ae0*/  LOP3.LUT R3, R3, 0x64006400, RZ, 0xfc, !PT ;  /* 0x6400640003037812 */ /* 0x000fe400078efcff */
[----:B------:R-:W-:Y:S02]  /*3af0*/  LOP3.LUT R9, R9, 0x64006400, RZ, 0xfc, !PT ;  /* 0x6400640009097812 */ /* 0x000fe400078efcff */
[----:B------:R-:W-:Y:S01]  /*3b00*/  LOP3.LUT R18, R12, 0x64006400, RZ, 0xfc, !PT ;  /* 0x640064000c127812 */ /* 0x000fe200078efcff */
[----:B------:R-:W-:Y:S01]  /*3b10*/  HADD2.F32 R12, -RZ, R14.H1_H1 ;  /* 0x3000000eff0c7230 */ /* 0x000fe20000004100 */
[----:B------:R-:W-:Y:S01]  /*3b20*/  LOP3.LUT R26, R19, 0xf000f0, RZ, 0xc0, !PT ;  /* 0x00f000f0131a7812 */ /* 0x000fe200078ec0ff */
[----:B------:R-:W0:Y:S01]  /*3b30*/  LDS.64 R14, [UR4+-0x58] ;  /* 0xffffa804ff0e7984 */ /* 0x000e220008000a00 */
[----:B------:R-:W-:Y:S01]  /*3b40*/  SHF.R.U32.HI R28, RZ, 0x8, R19 ;  /* 0x00000008ff1c7819 */ /* 0x000fe20000011613 */
[----:B------:R-:W-:Y:S01]  /*3b50*/  HADD2 R19, R3, -1032, -1032 ;  /* 0xe408e40803137430 */ /* 0x000fe20000000000 */
[----:B------:R-:W-:Y:S01]  /*3b60*/  LOP3.LUT R10, R16, 0xf000f0, RZ, 0xc0, !PT ;  /* 0x00f000f0100a7812 */ /* 0x000fe200078ec0ff */
[----:B------:R-:W-:Y:S01]  /*3b70*/  HADD2 R20, R9, -1032, -1032 ;  /* 0xe408e40809147430 */ /* 0x000fe20000000000 */
[----:B------:R-:W-:Y:S01]  /*3b80*/  LOP3.LUT R25, R24, 0x64006400, RZ, 0xfc, !PT ;  /* 0x6400640018197812 */ /* 0x000fe200078efcff */
[----:B------:R-:W-:Y:S01]  /*3b90*/  HADD2 R23, R18, -1032, -1032 ;  /* 0xe408e40812177430 */ /* 0x000fe20000000000 */
[----:B------:R-:W-:Y:S01]  /*3ba0*/  LOP3.LUT R21, R10, 0x64006400, RZ, 0xfc, !PT ;  /* 0x640064000a157812 */ /* 0x000fe200078efcff */
[----:B------:R-:W-:Y:S01]  /*3bb0*/  HADD2.F32 R3, -RZ, R19.H0_H0 ;  /* 0x20000013ff037230 */ /* 0x000fe20000004100 */
[----:B------:R-:W-:Y:S01]  /*3bc0*/  SHF.R.U32.HI R16, RZ, 0x8, R16 ;  /* 0x00000008ff107819 */ /* 0x000fe20000011610 */
[----:B------:R-:W-:-:S02]  /*3bd0*/  HADD2.F32 R9, -RZ, R20.H0_H0 ;  /* 0x20000014ff097230 */ /* 0x000fc40000004100 */
[-C--:B------:R-:W-:Y:S02]  /*3be0*/  HFMA2 R25, R25, R4.reuse.H1_H1, -72, -72 ;  /* 0xd480d48019197431 */ /* 0x080fe40000060004 */
[----:B------:R-:W-:Y:S02]  /*3bf0*/  HADD2.F32 R18, -RZ, R19.H1_H1 ;  /* 0x30000013ff127230 */ /* 0x000fe40000004100 */
[-C--:B------:R-:W-:Y:S02]  /*3c00*/  HFMA2 R33, R21, R4.reuse.H1_H1, -72, -72 ;  /* 0xd480d48015217431 */ /* 0x080fe40000060004 */
[--C-:B------:R-:W-:Y:S02]  /*3c10*/  HADD2.F32 R10, -RZ, R23.reuse.H0_H0 ;  /* 0x20000017ff0a7230 */ /* 0x100fe40000004100 */
[----:B------:R-:W-:Y:S01]  /*3c20*/  FFMA.FTZ R21, R2, R11, RZ ;  /* 0x0000000b02157223 */ /* 0x000fe200000100ff */
[----:B------:R-:W-:Y:S02]  /*3c30*/  HADD2.F32 R19, -RZ, R20.H1_H1 ;  /* 0x30000014ff137230 */ /* 0x000fe40000004100 */
[C---:B------:R-:W-:Y:S01]  /*3c40*/  FFMA.FTZ R24, R11.reuse, R9, RZ ;  /* 0x000000090b187223 */ /* 0x040fe200000100ff */
[----:B------:R-:W-:Y:S01]  /*3c50*/  HADD2.F32 R20, -RZ, R23.H1_H1 ;  /* 0x30000017ff147230 */ /* 0x000fe20000004100 */
[----:B------:R-:W-:Y:S01]  /*3c60*/  LOP3.LUT R23, R22, 0x64006400, RZ, 0xfc, !PT ;  /* 0x6400640016177812 */ /* 0x000fe200078efcff */
        /* <DEDUP_REMOVED lines=8> */
[----:B------:R-:W-:Y:S02]  /*3cf0*/  HADD2.F32 R11, -RZ, R33.H0_H0 ;  /* 0x20000021ff0b7230 */ /* 0x000fe40000004100 */
[----:B------:R-:W-:Y:S02]  /*3d00*/  HADD2.F32 R24, -RZ, R25.H0_H0 ;  /* 0x20000019ff187230 */ /* 0x000fe40000004100 */
[----:B------:R-:W-:Y:S02]  /*3d10*/  HFMA2 R27, R27, R4.H1_H1, -72, -72 ;  /* 0xd480d4801b1b7431 */ /* 0x000fe40000060004 */
[----:B------:R-:W-:Y:S02]  /*3d20*/  HADD2.F32 R22, -RZ, R23.H0_H0 ;  /* 0x20000017ff167230 */ /* 0x000fe40000004100 */
[----:B------:R-:W-:Y:S01]  /*3d30*/  FFMA.FTZ R30, R11, R31, R30 ;  /* 0x0000001f0b1e7223 */ /* 0x000fe2000001001e */
[----:B------:R-:W-:Y:S02]  /*3d40*/  HADD2.F32 R21, -RZ, R33.H1_H1 ;  /* 0x30000021ff157230 */ /* 0x000fe40000004100 */
[----:B------:R-:W-:-:S02]  /*3d50*/  HADD2.F32 R26, -RZ, R27.H0_H0 ;  /* 0x2000001bff1a7230 */ /* 0x000fc40000004100 */
[C---:B------:R-:W-:Y:S01]  /*3d60*/  FFMA.FTZ R33, R31.reuse, R22, R34 ;  /* 0x000000161f217223 */ /* 0x040fe20000010022 */
[----:B------:R-:W-:Y:S01]  /*3d70*/  FFMA.FTZ R34, R31, R24, R35 ;  /* 0x000000181f227223 */ /* 0x000fe20000010023 */
[----:B------:R-:W-:Y:S02]  /*3d80*/  HADD2.F32 R23, -RZ, R23.H1_H1 ;  /* 0x30000017ff177230 */ /* 0x000fe40000004100 */
[----:B------:R-:W-:Y:S01]  /*3d90*/  FFMA.FTZ R35, R21, R32, R30 ;  /* 0x0000002015237223 */ /* 0x000fe2000001001e */
[----:B------:R-:W-:Y:S02]  /*3da0*/  HADD2.F32 R25, -RZ, R25.H1_H1 ;  /* 0x30000019ff197230 */ /* 0x000fe40000004100 */
[----:B------:R-:W-:Y:S01]  /*3db0*/  FFMA.FTZ R36, R31, R26, R37 ;  /* 0x0000001a1f247223 */ /* 0x000fe20000010025 */
[----:B------:R-:W-:Y:S01]  /*3dc0*/  HADD2.F32 R27, -RZ, R27.H1_H1 ;  /* 0x3000001bff1b7230 */ /* 0x000fe20000004100 */
[----:B------:R-:W-:Y:S01]  /*3dd0*/  LOP3.LUT R30, R16, 0xf000f, RZ, 0xc0, !PT ;  /* 0x000f000f101e7812 */ /* 0x000fe200078ec0ff */
        /* <DEDUP_REMOVED lines=9> */
[----:B------:R-:W-:Y:S01]  /*3e70*/  HADD2 R14, R30, -1032, -1032 ;  /* 0xe408e4081e0e7430 */ /* 0x000fe20000000000 */
[----:B------:R-:W-:Y:S01]  /*3e80*/  LOP3.LUT R32, R32, 0x64006400, RZ, 0xfc, !PT ;  /* 0x6400640020207812 */ /* 0x000fe200078efcff */
[----:B------:R-:W-:Y:S01]  /*3e90*/  HADD2.F32 R46, -RZ, R15.H0_H0 ;  /* 0x2000000fff2e7230 */ /* 0x000fe20000004100 */
[----:B------:R-:W-:Y:S01]  /*3ea0*/  LOP3.LUT R33, R28, 0xf000f, RZ, 0xc0, !PT ;  /* 0x000f000f1c217812 */ /* 0x000fe200078ec0ff */
[----:B------:R-:W-:-:S02]  /*3eb0*/  HADD2 R38, R31, -1032, -1032 ;  /* 0xe408e4081f267430 */ /* 0x000fc40000000000 */
[----:B------:R-:W-:Y:S02]  /*3ec0*/  HADD2.F32 R30, -RZ, R14.H0_H0 ;  /* 0x2000000eff1e7230 */ /* 0x000fe40000004100 */
[----:B------:R-:W-:Y:S01]  /*3ed0*/  HADD2 R45, R32, -1032, -1032 ;  /* 0xe408e408202d7430 */ /* 0x000fe20000000000 */
[----:B------:R-:W-:Y:S01]  /*3ee0*/  LOP3.LUT R33, R33, 0x64006400, RZ, 0xfc, !PT ;  /* 0x6400640021217812 */ /* 0x000fe200078efcff */
[----:B------:R-:W-:Y:S01]  /*3ef0*/  HADD2.F32 R15, -RZ, R15.H1_H1 ;  /* 0x3000000fff0f7230 */ /* 0x000fe20000004100 */
[----:B------:R-:W-:Y:S01]  /*3f00*/  LOP3.LUT R16, R16, 0xf000f0, RZ, 0xc0, !PT ;  /* 0x00f000f010107812 */ /* 0x000fe200078ec0ff */
[----:B------:R-:W-:Y:S02]  /*3f10*/  HADD2.F32 R31, -RZ, R38.H0_H0 ;  /* 0x20000026ff1f7230 */ /* 0x000fe40000004100 */
[----:B------:R-:W-:Y:S01]  /*3f20*/  FFMA.FTZ R44, R30, R34, R35 ;  /* 0x000000221e2c7223 */ /* 0x000fe20000010023 */
[----:B------:R-:W-:Y:S02]  /*3f30*/  HADD2.F32 R32, -RZ, R45.H0_H0 ;  /* 0x2000002dff207230 */ /* 0x000fe40000004100 */
[----:B------:R-:W-:-:S02]  /*3f40*/  HADD2 R52, R33, -1032, -1032 ;  /* 0xe408e40821347430 */ /* 0x000fc40000000000 */
[----:B------:R-:W-:Y:S01]  /*3f50*/  HADD2.F32 R35, -RZ, R14.H1_H1 ;  /* 0x3000000eff237230 */ /* 0x000fe20000004100 */
[----:B------:R-:W-:Y:S01]  /*3f60*/  LOP3.LUT R29, R29, 0xf000f0, RZ, 0xc0, !PT ;  /* 0x00f000f01d1d7812 */ /* 0x000fe200078ec0ff */
[C---:B------:R-:W-:Y:S01]  /*3f70*/  FFMA.FTZ R48, R34.reuse, R31, R37 ;  /* 0x0000001f22307223 */ /* 0x040fe20000010025 */
[----:B------:R-:W-:Y:S01]  /*3f80*/  LOP3.LUT R14, R17, 0xf000f0, RZ, 0xc0, !PT ;  /* 0x00f000f0110e7812 */ /* 0x000fe200078ec0ff */
[----:B------:R-:W-:Y:S01]  /*3f90*/  FFMA.FTZ R47, R34, R32, R39 ;  /* 0x00000020222f7223 */ /* 0x000fe20000010027 */
[----:B------:R-:W-:Y:S01]  /*3fa0*/  LOP3.LUT R28, R28, 0xf000f0, RZ, 0xc0, !PT ;  /* 0x00f000f01c1c7812 */ /* 0x000fe200078ec0ff */
[----:B------:R-:W-:Y:S01]  /*3fb0*/  HADD2.F32 R33, -RZ, R52.H0_H0 ;  /* 0x20000034ff217230 */ /* 0x000fe20000004100 */
[----:B------:R-:W-:Y:S02]  /*3fc0*/  LOP3.LUT R17, R16, 0x64006400, RZ, 0xfc, !PT ;  /* 0x6400640010117812 */ /* 0x000fe400078efcff */
[----:B------:R-:W-:Y:S02]  /*3fd0*/  LOP3.LUT R29, R29, 0x64006400, RZ, 0xfc, !PT ;  /* 0x640064001d1d7812 */ /* 0x000fe400078efcff */
[----:B------:R-:W-:Y:S01]  /*3fe0*/  LOP3.LUT R37, R14, 0x64006400, RZ, 0xfc, !PT ;  /* 0x640064000e257812 */ /* 0x000fe200078efcff */
[----:B------:R-:W-:Y:S01]  /*3ff0*/  FFMA.FTZ R50, R34, R33, R36 ;  /* 0x0000002122327223 */ /* 0x000fe20000010024 */
[----:B------:R-:W-:Y:S01]  /*4000*/  LOP3.LUT R39, R28, 0x64006400, RZ, 0xfc, !PT ;  /* 0x640064001c277812 */ /* 0x000fe200078efcff */
[----:B------:R-:W-:-:S02]  /*4010*/  HFMA2 R51, R17, R4.H1_H1, -72, -72 ;  /* 0xd480d48011337431 */ /* 0x000fc40000060004 */
[----:B------:R-:W-:Y:S02]  /*4020*/  HADD2.F32 R34, -RZ, R38.H1_H1 ;  /* 0x30000026ff227230 */ /* 0x000fe40000004100 */
[-C--:B------:R-:W-:Y:S02]  /*4030*/  HFMA2 R53, R29, R4.reuse.H1_H1, -72, -72 ;  /* 0xd480d4801d357431 */ /* 0x080fe40000060004 */
[----:B------:R-:W-:Y:S02]  /*4040*/  HADD2.F32 R28, -RZ, R45.H1_H1 ;  /* 0x3000002dff1c7230 */ /* 0x000fe40000004100 */
[-C--:B------:R-:W-:Y:S02]  /*4050*/  HFMA2 R54, R37, R4.reuse.H1_H1, -72, -72 ;  /* 0xd480d48025367431 */ /* 0x080fe40000060004 */
[----:B------:R-:W-:Y:S02]  /*4060*/  HADD2.F32 R29, -RZ, R52.H1_H1 ;  /* 0x30000034ff1d7230 */ /* 0x000fe40000004100 */
[----:B------:R-:W-:-:S02]  /*4070*/  HFMA2 R56, R39, R4.H1_H1, -72, -72 ;  /* 0xd480d48027387431 */ /* 0x000fc40000060004 */
[----:B------:R-:W-:Y:S02]  /*4080*/  HADD2.F32 R36, -RZ, R51.H0_H0 ;  /* 0x20000033ff247230 */ /* 0x000fe40000004100 */
[----:B------:R-:W-:Y:S01]  /*4090*/  FFMA.FTZ R17, R35, R43, R44 ;  /* 0x0000002b23117223 */ /* 0x000fe2000001002c */
[----:B------:R-:W-:Y:S02]  /*40a0*/  HADD2.F32 R37, -RZ, R53.H0_H0 ;  /* 0x20000035ff257230 */ /* 0x000fe40000004100 */
[C---:B------:R-:W-:Y:S01]  /*40b0*/  FFMA.FTZ R45, R43.reuse, R34, R48 ;  /* 0x000000222b2d7223 */ /* 0x040fe20000010030 */
[----:B------:R-:W-:Y:S02]  /*40c0*/  HADD2.F32 R38, -RZ, R54.H0_H0 ;  /* 0x20000036ff267230 */ /* 0x000fe40000004100 */
[C---:B------:R-:W-:Y:S01]  /*40d0*/  FFMA.FTZ R47, R43.reuse, R28, R47 ;  /* 0x0000001c2b2f7223 */ /* 0x040fe2000001002f */
[----:B------:R-:W-:Y:S02]  /*40e0*/  HADD2.F32 R39, -RZ, R56.H0_H0 ;  /* 0x20000038ff277230 */ /* 0x000fe40000004100 */
[----:B------:R-:W-:Y:S01]  /*40f0*/  FFMA.FTZ R50, R43, R29, R50 ;  /* 0x0000001d2b327223 */ /* 0x000fe20000010032 */
[----:B------:R-:W-:Y:S01]  /*4100*/  FFMA.FTZ R14, R36, R46, R17 ;  /* 0x0000002e240e7223 */ /* 0x000fe20000010011 */
[C---:B------:R-:W-:Y:S01]  /*4110*/  FFMA.FTZ R16, R46.reuse, R37, R45 ;  /* 0x000000252e107223 */ /* 0x040fe2000001002d */
[C---:B------:R-:W-:Y:S01]  /*4120*/  FFMA.FTZ R52, R46.reuse, R38, R47 ;  /* 0x000000262e347223 */ /* 0x040fe2000001002f */
[----:B------:R-:W-:Y:S01]  /*4130*/  FFMA.FTZ R55, R46, R39, R50 ;  /* 0x000000272e377223 */ /* 0x000fe20000010032 */
[----:B------:R-:W-:-:S02]  /*4140*/  HADD2.F32 R45, -RZ, R51.H1_H1 ;  /* 0x30000033ff2d7230 */ /* 0x000fc40000004100 */
        /* <DEDUP_REMOVED lines=134> */
.L_x_1913:
        /* <DEDUP_REMOVED lines=21> */
[----:B------:R-:W-:Y:S01]  /*4b00*/  LOP3.LUT R10, R10, 0x64006400, RZ, 0xfc, !PT ;  /* 0x640064000a0a7812 */ /* 0x000fe200078efcff */
[----:B------:R-:W-:Y:S01]  /*4b10*/  HADD2 R9, R9, -1032, -1032 ;  /* 0xe408e40809097430 */ /* 0x000fe20000000000 */
[----:B------:R-:W-:-:S02]  /*4b20*/  LOP3.LUT R11, R16, 0xf000f0, RZ, 0xc0, !PT ;  /* 0x00f000f0100b7812 */ /* 0x000fc400078ec0ff */
[----:B------:R-:W-:Y:S01]  /*4b30*/  LOP3.LUT R22, R17, 0xf000f0, RZ, 0xc0, !PT ;  /* 0x00f000f011167812 */ /* 0x000fe200078ec0ff */
[----:B------:R-:W-:Y:S01]  /*4b40*/  HADD2 R21, R10, -1032, -1032 ;  /* 0xe408e4080a157430 */ /* 0x000fe20000000000 */
[----:B------:R-:W-:Y:S01]  /*4b50*/  SHF.R.U32.HI R30, RZ, 0x8, R17 ;  /* 0x00000008ff1e7819 */ /* 0x000fe20000011611 */
[--C-:B------:R-:W-:Y:S01]  /*4b60*/  HADD2.F32 R10, -RZ, R9.reuse.H0_H0 ;  /* 0x20000009ff0a7230 */ /* 0x100fe20000004100 */
[----:B------:R-:W-:Y:S01]  /*4b70*/  LOP3.LUT R19, R14, 0x64006400, RZ, 0xfc, !PT ;  /* 0x640064000e137812 */ /* 0x000fe200078efcff */
[----:B------:R-:W-:Y:S01]  /*4b80*/  HADD2.F32 R20, -RZ, R9.H1_H1 ;  /* 0x30000009ff147230 */ /* 0x000fe20000004100 */
[----:B------:R-:W-:Y:S01]  /*4b90*/  LOP3.LUT R24, R18, 0xf000f0, RZ, 0xc0, !PT ;  /* 0x00f000f012187812 */ /* 0x000fe200078ec0ff */
[----:B------:R-:W-:Y:S01]  /*4ba0*/  HADD2.F32 R9, -RZ, R21.H0_H0 ;  /* 0x20000015ff097230 */ /* 0x000fe20000004100 */
[----:B------:R-:W-:Y:S01]  /*4bb0*/  SHF.R.U32.HI R17, RZ, 0x8, R18 ;  /* 0x00000008ff117819 */ /* 0x000fe20000011612 */
[----:B------:R-:W-:Y:S01]  /*4bc0*/  HADD2.F32 R18, -RZ, R15.H1_H1 ;  /* 0x3000000fff127230 */ /* 0x000fe20000004100 */
[----:B------:R-:W-:Y:S01]  /*4bd0*/  LOP3.LUT R23, R11, 0x64006400, RZ, 0xfc, !PT ;  /* 0x640064000b177812 */ /* 0x000fe200078efcff */
[----:B------:R-:W0:Y:S01]  /*4be0*/  LDS.64 R14, [UR4+-0x48] ;  /* 0xffffb804ff0e7984 */ /* 0x000e220008000a00 */
[----:B------:R-:W-:Y:S01]  /*4bf0*/  HADD2 R25, R19, -1032, -1032 ;  /* 0xe408e40813197430 */ /* 0x000fe20000000000 */
[----:B------:R-:W-:Y:S01]  /*4c00*/  LOP3.LUT R27, R24, 0x64006400, RZ, 0xfc, !PT ;  /* 0x64006400181b7812 */ /* 0x000fe200078efcff */
[----:B------:R-:W-:-:S02]  /*4c10*/  HADD2.F32 R19, -RZ, R21.H1_H1 ;  /* 0x30000015ff137230 */ /* 0x000fc40000004100 */
[-C--:B------:R-:W-:Y:S02]  /*4c20*/  HFMA2 R24, R23, R4.reuse.H1_H1, -72, -72 ;  /* 0xd480d48017187431 */ /* 0x080fe40000060004 */
[----:B------:R-:W-:Y:S01]  /*4c30*/  FFMA.FTZ R23, R2, R12, RZ ;  /* 0x0000000c02177223 */ /* 0x000fe200000100ff */
[--C-:B------:R-:W-:Y:S02]  /*4c40*/  HADD2.F32 R11, -RZ, R25.reuse.H0_H0 ;  /* 0x20000019ff0b7230 */ /* 0x100fe40000004100 */
[----:B------:R-:W-:Y:S01]  /*4c50*/  FFMA.FTZ R35, R12, R10, RZ ;  /* 0x0000000a0c237223 */ /* 0x000fe200000100ff */
[----:B------:R-:W-:Y:S01]  /*4c60*/  HADD2.F32 R21, -RZ, R25.H1_H1 ;  /* 0x30000019ff157230 */ /* 0x000fe20000004100 */
[----:B------:R-:W-:Y:S01]  /*4c70*/  LOP3.LUT R25, R22, 0x64006400, RZ, 0xfc, !PT ;  /* 0x6400640016197812 */ /* 0x000fe200078efcff */
[----:B------:R-:W-:Y:S01]  /*4c80*/  FFMA.FTZ R22, R12, R9, RZ ;  /* 0x000000090c167223 */ /* 0x000fe200000100ff */
[----:B------:R-:W-:Y:S01]  /*4c90*/  FFMA.FTZ R31, R18, R28, R23 ;  /* 0x0000001c121f7223 */ /* 0x000fe20000010017 */
[----:B------:R-:W-:Y:S01]  /*4ca0*/  FFMA.FTZ R12, R12, R11, RZ ;  /* 0x0000000b0c0c7223 */ /* 0x000fe200000100ff */
[----:B------:R-:W-:Y:S01]  /*4cb0*/  LOP3.LUT R23, R26, 0x64006400, RZ, 0xfc, !PT ;  /* 0x640064001a177812 */ /* 0x000fe200078efcff */
[----:B------:R-:W-:-:S02]  /*4cc0*/  HFMA2 R25, R25, R4.H1_H1, -72, -72 ;  /* 0xd480d48019197431 */ /* 0x000fc40000060004 */
[C---:B------:R-:W-:Y:S01]  /*4cd0*/  FFMA.FTZ R35, R28.reuse, R20, R35 ;  /* 0x000000141c237223 */ /* 0x040fe20000010023 */
[C---:B------:R-:W-:Y:S01]  /*4ce0*/  FFMA.FTZ R36, R28.reuse, R19, R22 ;  /* 0x000000131c247223 */ /* 0x040fe20000010016 */
[----:B------:R-:W-:Y:S01]  /*4cf0*/  FFMA.FTZ R38, R28, R21, R12 ;  /* 0x000000151c267223 */ /* 0x000fe2000001000c */
[-C--:B------:R-:W-:Y:S02]  /*4d00*/  HFMA2 R27, R27, R4.reuse.H1_H1, -72, -72 ;  /* 0xd480d4801b1b7431 */ /* 0x080fe40000060004 */
[--C-:B------:R-:W-:Y:S02]  /*4d10*/  HADD2.F32 R12, -RZ, R24.reuse.H0_H0 ;  /* 0x20000018ff0c7230 */ /* 0x100fe40000004100 */
[----:B------:R-:W-:Y:S02]  /*4d20*/  HFMA2 R28, R23, R4.H1_H1, -72, -72 ;  /* 0xd480d480171c7431 */ /* 0x000fe40000060004 */
[----:B------:R-:W-:Y:S01]  /*4d30*/  HADD2.F32 R22, -RZ, R24.H1_H1 ;  /* 0x30000018ff167230 */ /* 0x000fe20000004100 */
[----:B------:R-:W-:Y:S01]  /*4d40*/  SHF.R.U32.HI R16, RZ, 0x8, R16 ;  /* 0x00000008ff107819 */ /* 0x000fe20000011610 */
        /* <DEDUP_REMOVED lines=49> */
[----:B------:R-:W-:Y:S01]  /*5060*/  HFMA2 R14, R17, R4.H1_H1, -72, -72 ;  /* 0xd480d480110e7431 */ /* 0x000fe20000060004 */
[----:B------:R-:W-:Y:S01]  /*5070*/  LOP3.LUT R43, R29, 0x64006400, RZ, 0xfc, !PT ;  /* 0x640064001d2b7812 */ /* 0x000fe200078efcff */
[----:B------:R-:W-:-:S02]  /*5080*/  HADD2.F32 R29, -RZ, R51.H1_H1 ;  /* 0x30000033ff1d7230 */ /* 0x000fc40000004100 */
[-C--:B------:R-:W-:Y:S02]  /*5090*/  HFMA2 R51, R37, R4.reuse.H1_H1, -72, -72 ;  /* 0xd480d48025337431 */ /* 0x080fe40000060004 */
[----:B------:R-:W-:Y:S01]  /*50a0*/  FFMA.FTZ R46, R35, R44, R46 ;  /* 0x0000002c232e7223 */ /* 0x000fe2000001002e */
[-C--:B------:R-:W-:Y:S02]  /*50b0*/  HFMA2 R52, R39, R4.reuse.H1_H1, -72, -72 ;  /* 0xd480d48027347431 */ /* 0x080fe40000060004 */
[----:B------:R-:W-:Y:S02]  /*50c0*/  HADD2.F32 R37, -RZ, R14.H0_H0 ;  /* 0x2000000eff257230 */ /* 0x000fe40000004100 */
[----:B------:R-:W-:Y:S02]  /*50d0*/  HFMA2 R54, R43, R4.H1_H1, -72, -72 ;  /* 0xd480d4802b367431 */ /* 0x000fe40000060004 */
        /* <DEDUP_REMOVED lines=50> */
[----:B------:R-:W-:Y:S01]  /*5400*/  FFMA.FTZ R15, R12, R54, R15 ;  /* 0x000000360c0f7223 */ /* 0x000fe2000001000f */
[----:B-1----:R-:W-:-:S02]  /*5410*/  HADD2.F32 R53, -RZ, R16.H0_H0 ;  /* 0x20000010ff357230 */ /* 0x002fc40000004100 */
        /* <DEDUP_REMOVED lines=92> */
.L_x_1914:
        /* <DEDUP_REMOVED lines=257> */
.L_x_1915:
        /* <DEDUP_REMOVED lines=20> */
[----:B------:R-:W-:Y:S02]  /*6b30*/  LOP3.LUT R18, R18, 0xf000f, RZ, 0xc0, !PT ;  /* 0x000f000f12127812 */ /* 0x000fe400078ec0ff */
[C---:B------:R-:W-:Y:S02]  /*6b40*/  LOP3.LUT R26, R19.reuse, 0xf000f0, RZ, 0xc0, !PT ;  /* 0x00f000f0131a7812 */ /* 0x040fe400078ec0ff */
[----:B------:R-:W-:Y:S02]  /*6b50*/  SHF.R.U32.HI R17, RZ, 0x8, R19 ;  /* 0x00000008ff117819 */ /* 0x000fe40000011613 */
[----:B------:R-:W-:Y:S02]  /*6b60*/  LOP3.LUT R19, R19, 0xf000f, RZ, 0xc0, !PT ;  /* 0x000f000f13137812 */ /* 0x000fe400078ec0ff */
[----:B------:R-:W-:Y:S02]  /*6b70*/  LOP3.LUT R9, R9, 0x64006400, RZ, 0xfc, !PT ;  /* 0x6400640009097812 */ /* 0x000fe400078efcff */
[----:B------:R-:W-:Y:S01]  /*6b80*/  LOP3.LUT R10, R18, 0x64006400, RZ, 0xfc, !PT ;  /* 0x64006400120a7812 */ /* 0x000fe200078efcff */
[----:B------:R-:W-:Y:S01]  /*6b90*/  HADD2.F32 R18, -RZ, R14.H1_H1 ;  /* 0x3000000eff127230 */ /* 0x000fe20000004100 */
[----:B------:R-:W-:Y:S01]  /*6ba0*/  LOP3.LUT R19, R19, 0x64006400, RZ, 0xfc, !PT ;  /* 0x6400640013137812 */ /* 0x000fe200078efcff */
[----:B------:R-:W-:Y:S01]  /*6bb0*/  HADD2 R9, R9, -1032, -1032 ;  /* 0xe408e40809097430 */ /* 0x000fe20000000000 */
[----:B------:R-:W0:Y:S01]  /*6bc0*/  LDS.64 R14, [UR4+-0x28] ;  /* 0xffffd804ff0e7984 */ /* 0x000e220008000a00 */
[----:B------:R-:W-:Y:S01]  /*6bd0*/  HADD2 R21, R10, -1032, -1032 ;  /* 0xe408e4080a157430 */ /* 0x000fe20000000000 */
[----:B------:R-:W-:Y:S01]  /*6be0*/  LOP3.LUT R23, R11, 0x64006400, RZ, 0xfc, !PT ;  /* 0x640064000b177812 */ /* 0x000fe200078efcff */
[----:B------:R-:W-:-:S02]  /*6bf0*/  HADD2 R25, R19, -1032, -1032 ;  /* 0xe408e40813197430 */ /* 0x000fc40000000000 */
[--C-:B------:R-:W-:Y:S01]  /*6c00*/  HADD2.F32 R10, -RZ, R9.reuse.H0_H0 ;  /* 0x20000009ff0a7230 */ /* 0x100fe20000004100 */
[----:B------:R-:W-:Y:S01]  /*6c10*/  LOP3.LUT R27, R24, 0x64006400, RZ, 0xfc, !PT ;  /* 0x64006400181b7812 */ /* 0x000fe200078efcff */
[----:B------:R-:W-:Y:S02]  /*6c20*/  HADD2.F32 R20, -RZ, R9.H1_H1 ;  /* 0x30000009ff147230 */ /* 0x000fe40000004100 */
[----:B------:R-:W-:Y:S02]  /*6c30*/  HFMA2 R24, R23, R4.H1_H1, -72, -72 ;  /* 0xd480d48017187431 */ /* 0x000fe40000060004 */
        /* <DEDUP_REMOVED lines=12> */
[-C--:B------:R-:W-:Y:S02]  /*6d00*/  HFMA2 R25, R25, R4.reuse.H1_H1, -72, -72 ;  /* 0xd480d48019197431 */ /* 0x080fe40000060004 */
[C---:B------:R-:W-:Y:S01]  /*6d10*/  FFMA.FTZ R36, R28.reuse, R19, R22 ;  /* 0x000000131c247223 */ /* 0x040fe20000010016 */
[----:B------:R-:W-:Y:S01]  /*6d20*/  FFMA.FTZ R38, R28, R21, R12 ;  /* 0x000000151c267223 */ /* 0x000fe2000001000c */
[----:B------:R-:W-:-:S02]  /*6d30*/  HFMA2 R27, R27, R4.H1_H1, -72, -72 ;  /* 0xd480d4801b1b7431 */ /* 0x000fc40000060004 */
[--C-:B------:R-:W-:Y:S02]  /*6d40*/  HADD2.F32 R12, -RZ, R24.reuse.H0_H0 ;  /* 0x20000018ff0c7230 */ /* 0x100fe40000004100 */
[----:B------:R-:W-:Y:S02]  /*6d50*/  HFMA2 R28, R23, R4.H1_H1, -72, -72 ;  /* 0xd480d480171c7431 */ /* 0x000fe40000060004 */
[----:B------:R-:W-:Y:S02]  /*6d60*/  HADD2.F32 R22, -RZ, R24.H1_H1 ;  /* 0x30000018ff167230 */ /* 0x000fe40000004100 */
[--C-:B------:R-:W-:Y:S02]  /*6d70*/  HADD2.F32 R23, -RZ, R25.reuse.H0_H0 ;  /* 0x20000019ff177230 */ /* 0x100fe40000004100 */
[----:B------:R-:W-:Y:S01]  /*6d80*/  FFMA.FTZ R31, R12, R32, R31 ;  /* 0x000000200c1f7223 */ /* 0x000fe2000001001f */
[----:B------:R-:W-:Y:S02]  /*6d90*/  HADD2.F32 R24, -RZ, R25.H1_H1 ;  /* 0x30000019ff187230 */ /* 0x000fe40000004100 */
[----:B------:R-:W-:-:S02]  /*6da0*/  HADD2.F32 R25, -RZ, R27.H0_H0 ;  /* 0x2000001bff197230 */ /* 0x000fc40000004100 */
[C---:B------:R-:W-:Y:S01]  /*6db0*/  FFMA.FTZ R34, R32.reuse, R23, R35 ;  /* 0x0000001720227223 */ /* 0x040fe20000010023 */
[----:B------:R-:W-:Y:S02]  /*6dc0*/  HADD2.F32 R26, -RZ, R27.H1_H1 ;  /* 0x3000001bff1a7230 */ /* 0x000fe40000004100 */
[--C-:B------:R-:W-:Y:S02]  /*6dd0*/  HADD2.F32 R27, -RZ, R28.reuse.H0_H0 ;  /* 0x2000001cff1b7230 */ /* 0x100fe40000004100 */
[----:B------:R-:W-:Y:S01]  /*6de0*/  FFMA.FTZ R35, R32, R25, R36 ;  /* 0x0000001920237223 */ /* 0x000fe20000010024 */
[----:B------:R-:W-:Y:S02]  /*6df0*/  HADD2.F32 R28, -RZ, R28.H1_H1 ;  /* 0x3000001cff1c7230 */ /* 0x000fe40000004100 */
        /* <DEDUP_REMOVED lines=40> */
[----:B------:R-:W-:Y:S01]  /*7080*/  FFMA.FTZ R46, R35, R44, R46 ;  /* 0x0000002c232e7223 */ /* 0x000fe2000001002e */
[----:B------:R-:W-:Y:S01]  /*7090*/  LOP3.LUT R43, R14, 0x64006400, RZ, 0xfc, !PT ;  /* 0x640064000e2b7812 */ /* 0x000fe200078efcff */
[----:B------:R-:W-:-:S02]  /*70a0*/  HFMA2 R14, R17, R4.H1_H1, -72, -72 ;  /* 0xd480d480110e7431 */ /* 0x000fc40000060004 */
[C---:B------:R-:W-:Y:S01]  /*70b0*/  FFMA.FTZ R45, R44.reuse, R36, R45 ;  /* 0x000000242c2d7223 */ /* 0x040fe2000001002d */
[-C--:B------:R-:W-:Y:S02]  /*70c0*/  HFMA2 R51, R37, R4.reuse.H1_H1, -72, -72 ;  /* 0xd480d48025337431 */ /* 0x080fe40000060004 */
[----:B------:R-:W-:Y:S01]  /*70d0*/  FFMA.FTZ R50, R44, R29, R50 ;  /* 0x0000001d2c327223 */ /* 0x000fe20000010032 */
[-C--:B------:R-:W-:Y:S02]  /*70e0*/  HFMA2 R52, R39, R4.reuse.H1_H1, -72, -72 ;  /* 0xd480d48027347431 */ /* 0x080fe40000060004 */
[----:B------:R-:W-:Y:S02]  /*70f0*/  HADD2.F32 R37, -RZ, R14.H0_H0 ;  /* 0x2000000eff257230 */ /* 0x000fe40000004100 */
[----:B------:R-:W-:Y:S02]  /*7100*/  HFMA2 R54, R43, R4.H1_H1, -72, -72 ;  /* 0xd480d4802b367431 */ /* 0x000fe40000060004 */
        /* <DEDUP_REMOVED lines=143> */
.L_x_1916:
[----:B------:R-:W-:Y:S01]  /*7a00*/  IADD3 R8, PT, PT, R8, 0x20, RZ ;  /* 0x0000002008087810 */ /* 0x000fe20007ffe0ff */
[----:B------:R-:W-:Y:S01]  /*7a10*/  UIADD3 UR4, UPT, UPT, UR4, 0x40, URZ ;  /* 0x0000004004047890 */ /* 0x000fe2000fffe0ff */
[----:B------:R-:W-:Y:S02]  /*7a20*/  IMAD.WIDE R88, R3, 0x4, R88 ;  /* 0x0000000403587825 */ /* 0x000fe400078e0258 */
[----:B------:R-:W-:-:S13]  /*7a30*/  ISETP.GE.AND P0, PT, R8, R13, PT ;  /* 0x0000000d0800720c */ /* 0x000fda0003f06270 */
[----:B------:R-:W-:Y:S05]  /*7a40*/  @!P0 BRA `(.L_x_1917) ;  /* 0xffffffbc00d08947 */ /* 0x000fea000383ffff */
.L_x_1912:
        /* <DEDUP_REMOVED lines=8> */
[----:B0-----:R-:W-:Y:S01]  /*7ad0*/  LEA R0, R0, R5, 0x5 ;  /* 0x0000000500007211 */ /* 0x001fe200078e28ff */
        /* <DEDUP_REMOVED lines=11> */
.L_x_1921:
[----:B------:R-:W0:Y:S02]  /*7b90*/  LDS R4, [R0] ;  /* 0x0000000000047984 */ /* 0x000e240000000800 */
[----:B0-----:R-:W-:-:S05]  /*7ba0*/  HFMA2 R5, R4, 1, 1, R41 ;  /* 0x3c003c0004057831 */ /* 0x001fca0000000029 */
[----:B------:R-:W0:Y:S02]  /*7bb0*/  ATOMS.CAST.SPIN P0, [R0], R4, R5 ;  /* 0x000000040000758d */ /* 0x000e240001800005 */
[----:B0-----:R-:W-:Y:S05]  /*7bc0*/  @!P0 BRA `(.L_x_1921) ;  /* 0xfffffffc00f08947 */ /* 0x001fea000383ffff */
[----:B------:R-:W-:Y:S05]  /*7bd0*/  BRA `(.L_x_1919) ;  /* 0x00000000000c7947 */ /* 0x000fea0003800000 */
.L_x_1920:
[----:B------:R-:W2:Y:S02]  /*7be0*/  LD.E R0, desc[UR8][R6.64] ;  /* 0x0000000806007980 */ /* 0x000ea4000c101900 */
[----:B--2---:R-:W-:-:S05]  /*7bf0*/  IADD3 R5, PT, PT, R41, R0, RZ ;  /* 0x0000000029057210 */ /* 0x004fca0007ffe0ff */
[----:B------:R0:W-:Y:S02]  /*7c00*/  ST.E desc[UR8][R6.64], R5 ;  /* 0x0000000506007985 */ /* 0x0001e4000c101908 */
.L_x_1919:
[----:B------:R-:W-:Y:S05]  /*7c10*/  BSYNC.RECONVERGENT B0 ;  /* 0x0000000000007941 */ /* 0x000fea0003800200 */
.L_x_1918:
[----:B------:R1:W-:Y:S01]  /*7c20*/  ATOM.E.ADD.F16x2.RN.STRONG.GPU P0, RZ, desc[UR8][R6.64+0x4], R40 ;  /* 0x8000042806ff79a2 */ /* 0x0003e2000c10e108 */
[----:B------:R-:W-:Y:S04]  /*7c30*/  BSSY.RECONVERGENT B0, `(.L_x_1922) ;  /* 0x000000e000007945 */ /* 0x000fe80003800200 */
[----:B-1----:R-:W-:Y:S05]  /*7c40*/  @P0 BRA `(.L_x_1923) ;  /* 0x0000000000300947 */ /* 0x002fea0003800000 */
[----:B------:R-:W1:Y:S02]  /*7c50*/  QSPC.E.S P0, RZ, [R6+0x4] ;  /* 0x0000040006ff73aa */ /* 0x000e640000000500 */
[----:B-1----:R-:W-:Y:S05]  /*7c60*/  @!P0 BRA `(.L_x_1924) ;  /* 0x00000000001c8947 */ /* 0x002fea0003800000 */
[----:B------:R-:W-:-:S04]  /*7c70*/  MOV R4, R6 ;  /* 0x0000000600047202 */ /* 0x000fc80000000f00 */
[----:B------:R-:W-:-:S07]  /*7c80*/  MOV R0, R4 ;  /* 0x0000000400007202 */ /* 0x000fce0000000f00 */
.L_x_1925:
[----:B------:R-:W0:Y:S02]  /*7c90*/  LDS R4, [R0+0x4] ;  /* 0x0000040000047984 */ /* 0x000e240000000800 */
[----:B0-----:R-:W-:-:S05]  /*7ca0*/  HADD2 R5, R4, R40 ;  /* 0x0000002804057230 */ /* 0x001fca0000000000 */
[----:B------:R-:W0:Y:S02]  /*7cb0*/  ATOMS.CAST.SPIN P0, [R0+0x4], R4, R5 ;  /* 0x000004040000758d */ /* 0x000e240001800005 */
[----:B0-----:R-:W-:Y:S05]  /*7cc0*/  @!P0 BRA `(.L_x_1925) ;  /* 0xfffffffc00f08947 */ /* 0x001fea000383ffff */
[----:B------:R-:W-:Y:S05]  /*7cd0*/  BRA `(.L_x_1923) ;  /* 0x00000000000c7947 */ /* 0x000fea0003800000 */
.L_x_1924:
[----:B------:R-:W0:Y:S02]  /*7ce0*/  LD.E R0, desc[UR8][R6.64+0x4] ;  /* 0x0000040806007980 */ /* 0x000e24000c101900 */
[----:B0-----:R-:W-:-:S05]  /*7cf0*/  IADD3 R5, PT, PT, R40, R0, RZ ;  /* 0x0000000028057210 */ /* 0x001fca0007ffe0ff */
[----:B------:R1:W-:Y:S02]  /*7d00*/  ST.E desc[UR8][R6.64+0x4], R5 ;  /* 0x0000040506007985 */ /* 0x0003e4000c101908 */
.L_x_1923:
[----:B------:R-:W-:Y:S05]  /*7d10*/  BSYNC.RECONVERGENT B0 ;  /* 0x0000000000007941 */ /* 0x000fea0003800200 */
.L_x_1922:
        /* <DEDUP_REMOVED lines=10> */
.L_x_1929:
[----:B------:R-:W0:Y:S02]  /*7dc0*/  LDS R4, [R0] ;  /* 0x0000000000047984 */ /* 0x000e240000000800 */
[----:B0-----:R-:W-:-:S05]  /*7dd0*/  HFMA2 R5, R4, 1, 1, R49 ;  /* 0x3c003c0004057831 */ /* 0x001fca0000000031 */
[----:B------:R-:W0:Y:S02]  /*7de0*/  ATOMS.CAST.SPIN P0, [R0], R4, R5 ;  /* 0x000000040000758d */ /* 0x000e240001800005 */
[----:B0-----:R-:W-:Y:S05]  /*7df0*/  @!P0 BRA `(.L_x_1929) ;  /* 0xfffffffc00f08947 */ /* 0x001fea000383ffff */
[----:B------:R-:W-:Y:S05]  /*7e00*/  BRA `(.L_x_1927) ;  /* 0x00000000000c7947 */ /* 0x000fea0003800000 */
.L_x_1928:
[----:B------:R-:W2:Y:S02]  /*7e10*/  LD.E R0, desc[UR8][R6.64] ;  /* 0x0000000806007980 */ /* 0x000ea4000c101900 */
[----:B--2---:R-:W-:-:S05]  /*7e20*/  IADD3 R5, PT, PT, R49, R0, RZ ;  /* 0x0000000031057210 */ /* 0x004fca0007ffe0ff */
[----:B------:R0:W-:Y:S02]  /*7e30*/  ST.E desc[UR8][R6.64], R5 ;  /* 0x0000000506007985 */ /* 0x0001e4000c101908 */
.L_x_1927:
[----:B------:R-:W-:Y:S05]  /*7e40*/  BSYNC.RECONVERGENT B0 ;  /* 0x0000000000007941 */ /* 0x000fea0003800200 */
.L_x_1926:
[----:B------:R1:W-:Y:S01]  /*7e50*/  ATOM.E.ADD.F16x2.RN.STRONG.GPU P0, RZ, desc[UR8][R6.64+0x4], R42 ;  /* 0x8000042a06ff79a2 */ /* 0x0003e2000c10e108 */
[----:B------:R-:W-:Y:S04]  /*7e60*/  BSSY.RECONVERGENT B0, `(.L_x_1930) ;  /* 0x000000e000007945 */ /* 0x000fe80003800200 */
[----:B-1----:R-:W-:Y:S05]  /*7e70*/  @P0 BRA `(.L_x_1931) ;  /* 0x0000000000300947 */ /* 0x002fea0003800000 */
[----:B------:R-:W1:Y:S02]  /*7e80*/  QSPC.E.S P0, RZ, [R6+0x4] ;  /* 0x0000040006ff73aa */ /* 0x000e640000000500 */
[----:B-1----:R-:W-:Y:S05]  /*7e90*/  @!P0 BRA `(.L_x_1932) ;  /* 0x00000000001c8947 */ /* 0x002fea0003800000 */
[----:B------:R-:W-:-:S04]  /*7ea0*/  MOV R4, R6 ;  /* 0x0000000600047202 */ /* 0x000fc80000000f00 */
[----:B------:R-:W-:-:S07]  /*7eb0*/  MOV R0, R4 ;  /* 0x0000000400007202 */ /* 0x000fce0000000f00 */
.L_x_1933:
[----:B------:R-:W0:Y:S02]  /*7ec0*/  LDS R4, [R0+0x4] ;  /* 0x0000040000047984 */ /* 0x000e240000000800 */
[----:B0-----:R-:W-:-:S05]  /*7ed0*/  HADD2 R5, R4, R42 ;  /* 0x0000002a04057230 */ /* 0x001fca0000000000 */
[----:B------:R-:W0:Y:S02]  /*7ee0*/  ATOMS.CAST.SPIN P0, [R0+0x4], R4, R5 ;  /* 0x000004040000758d */ /* 0x000e240001800005 */
[----:B0-----:R-:W-:Y:S05]  /*7ef0*/  @!P0 BRA `(.L_x_1933) ;  /* 0xfffffffc00f08947 */ /* 0x001fea000383ffff */
[----:B------:R-:W-:Y:S05]  /*7f00*/  BRA `(.L_x_1931) ;  /* 0x00000000000c7947 */ /* 0x000fea0003800000 */
.L_x_1932:
[----:B------:R-:W0:Y:S02]  /*7f10*/  LD.E R0, desc[UR8][R6.64+0x4] ;  /* 0x0000040806007980 */ /* 0x000e24000c101900 */
[----:B0-----:R-:W-:-:S05]  /*7f20*/  IADD3 R5, PT, PT, R42, R0, RZ ;  /* 0x000000002a057210 */ /* 0x001fca0007ffe0ff */
[----:B------:R1:W-:Y:S02]  /*7f30*/  ST.E desc[UR8][R6.64+0x4], R5 ;  /* 0x0000040506007985 */ /* 0x0003e4000c101908 */
.L_x_1931:
[----:B------:R-:W-:Y:S05]  /*7f40*/  BSYNC.RECONVERGENT B0 ;  /* 0x0000000000007941 */ /* 0x000fea0003800200 */
.L_x_1930:
        /* <DEDUP_REMOVED lines=10> */
.L_x_1937:
[----:B------:R-:W0:Y:S02]  /*7ff0*/  LDS R2, [R0] ;  /* 0x0000000000027984 */ /* 0x000e240000000800 */
[----:B0-----:R-:W-:-:S05]  /*8000*/  HFMA2 R3, R2, 1, 1, R77 ;  /* 0x3c003c0002037831 */ /* 0x001fca000000004d */
[----:B------:R-:W0:Y:S02]  /*8010*/  ATOMS.CAST.SPIN P0, [R0], R2, R3 ;  /* 0x000000020000758d */ /* 0x000e240001800003 */
[----:B0-----:R-:W-:Y:S05]  /*8020*/  @!P0 BRA `(.L_x_1937) ;  /* 0xfffffffc00f08947 */ /* 0x001fea000383ffff */
[----:B------:R-:W-:Y:S05]  /*8030*/  BRA `(.L_x_1935) ;  /* 0x00000000000c7947 */ /* 0x000fea0003800000 */
.L_x_1936:
[----:B------:R-:W2:Y:S02]  /*8040*/  LD.E R0, desc[UR8][R6.64] ;  /* 0x0000000806007980 */ /* 0x000ea4000c101900 */
[----:B--2---:R-:W-:-:S05]  /*8050*/  IADD3 R3, PT, PT, R77, R0, RZ ;  /* 0x000000004d037210 */ /* 0x004fca0007ffe0ff */
[----:B------:R0:W-:Y:S02]  /*8060*/  ST.E desc[UR8][R6.64], R3 ;  /* 0x0000000306007985 */ /* 0x0001e4000c101908 */
.L_x_1935:
[----:B------:R-:W-:Y:S05]  /*8070*/  BSYNC.RECONVERGENT B0 ;  /* 0x0000000000007941 */ /* 0x000fea0003800200 */
.L_x_1934:
[----:B------:R1:W-:Y:S02]  /*8080*/  ATOM.E.ADD.F16x2.RN.STRONG.GPU P0, RZ, desc[UR8][R6.64+0x4], R76 ;  /* 0x8000044c06ff79a2 */ /* 0x0003e4000c10e108 */
[----:B-1----:R-:W-:Y:S05]  /*8090*/  @P0 EXIT ;  /* 0x000000000000094d */ /* 0x002fea0003800000 */
[----:B------:R-:W1:Y:S02]  /*80a0*/  QSPC.E.S P0, RZ, [R6+0x4] ;  /* 0x0000040006ff73aa */ /* 0x000e640000000500 */
[----:B-1----:R-:W-:Y:S05]  /*80b0*/  @!P0 BRA `(.L_x_1938) ;  /* 0x00000000001c8947 */ /* 0x002fea0003800000 */
[----:B------:R-:W-:-:S04]  /*80c0*/  MOV R2, R6 ;  /* 0x0000000600027202 */ /* 0x000fc80000000f00 */
[----:B------:R-:W-:-:S07]  /*80d0*/  MOV R0, R2 ;  /* 0x0000000200007202 */ /* 0x000fce0000000f00 */
.L_x_1939:
[----:B------:R-:W0:Y:S02]  /*80e0*/  LDS R2, [R0+0x4] ;  /* 0x0000040000027984 */ /* 0x000e240000000800 */
[----:B0-----:R-:W-:-:S05]  /*80f0*/  HADD2 R3, R2, R76 ;  /* 0x0000004c02037230 */ /* 0x001fca0000000000 */
[----:B------:R-:W0:Y:S02]  /*8100*/  ATOMS.CAST.SPIN P0, [R0+0x4], R2, R3 ;  /* 0x000004020000758d */ /* 0x000e240001800003 */
[----:B0-----:R-:W-:Y:S05]  /*8110*/  @!P0 BRA `(.L_x_1939) ;  /* 0xfffffffc00f08947 */ /* 0x001fea000383ffff */
[----:B------:R-:W-:Y:S05]  /*8120*/  EXIT ;  /* 0x000000000000794d */ /* 0x000fea0003800000 */
.L_x_1938:
[----:B------:R-:W0:Y:S02]  /*8130*/  LD.E R0, desc[UR8][R6.64+0x4] ;  /* 0x0000040806007980 */ /* 0x000e24000c101900 */
[----:B0-----:R-:W-:-:S05]  /*8140*/  IADD3 R3, PT, PT, R76, R0, RZ ;  /* 0x000000004c037210 */ /* 0x001fca0007ffe0ff */
[----:B------:R-:W-:Y:S01]  /*8150*/  ST.E desc[UR8][R6.64+0x4], R3 ;  /* 0x0000040306007985 */ /* 0x000fe2000c101908 */
[----:B------:R-:W-:Y:S05]  /*8160*/  EXIT ;  /* 0x000000000000794d */ /* 0x000fea0003800000 */
.L_x_1940:
        /* <DEDUP_REMOVED lines=9> */
.L_x_3597:


//--------------------- .text._Z23gemm_half_q_half_kernelILi3ELi8ELb0ELb0ELi32EEvPK6__halfPKjS4_S2_PS0_iiiiPKtS7_iiiiiibS2_i --------------------------
	.section	.text._Z23gemm_half_q_half_kernelILi3ELi8ELb0ELb0ELi32EEvPK6__halfPKjS4_S2_PS0_iiiiPKtS7_iiiiiibS2_i,"ax",@progbits
	.align	128
        .global         _Z23gemm_half_q_half_kernelILi3ELi8ELb0ELb0ELi32EEvPK6__halfPKjS4_S2_PS0_iiiiPKtS7_iiiiiibS2_i
        .type           _Z23gemm_half_q_half_kernelILi3ELi8ELb0ELb0ELi32EEvPK6__halfPKjS4_S2_PS0_iiiiPKtS7_iiiiiibS2_i,@function
        .size           _Z23gemm_half_q_half_kernelILi3ELi8ELb0ELb0ELi32EEvPK6__halfPKjS4_S2_PS0_iiiiPKtS7_iiiiiibS2_i,(.L_x_3598 - _Z23gemm_half_q_half_kernelILi3ELi8ELb0ELb0ELi32EEvPK6__halfPKjS4_S2_PS0_iiiiPKtS7_iiiiiibS2_i)
        .other          _Z23gemm_half_q_half_kernelILi3ELi8ELb0ELb0ELi32EEvPK6__halfPKjS4_S2_PS0_iiiiPKtS7_iiiiiibS2_i,@"STO_CUDA_ENTRY STV_DEFAULT"
_Z23gemm_half_q_half_kernelILi3ELi8ELb0ELb0ELi32EEvPK6__halfPKjS4_S2_PS0_iiiiPKtS7_iiiiiibS2_i:
.text._Z23gemm_half_q_half_kernelILi3ELi8ELb0ELb0ELi32EEvPK6__halfPKjS4_S2_PS0_iiiiPKtS7_iiiiiibS2_i:
        /* <DEDUP_REMOVED lines=53> */
.L_x_1946:
        /* <DEDUP_REMOVED lines=32> */
.L_x_1945:
        /* <DEDUP_REMOVED lines=20> */
.L_x_1947:
[----:B------:R-:W-:-:S13]  /*0690*/  ISETP.EQ.AND P1, PT, RZ, UR7, PT ;  /* 0x00000007ff007c0c */ /* 0x000fda000bf22270 */
[----:B------:R-:W-:Y:S05]  /*06a0*/  @!P0 BRA P1, `(.L_x_1942) ;  /* 0x00000004007c8947 */ /* 0x000fea0000800000 */
.L_x_1944:
        /* <DEDUP_REMOVED lines=12> */
.L_x_1943:
        /* <DEDUP_REMOVED lines=17> */
.L_x_1950:
        /* <DEDUP_REMOVED lines=32> */
.L_x_1949:
        /* <DEDUP_REMOVED lines=21> */
.L_x_1951:
[----:B------:R-:W-:-:S09]  /*0bd0*/  UISETP.NE.OR UP0, UPT, UR7, URZ, UP0 ;  /* 0x000000ff0700728c */ /* 0x000fd20008705670 */
[----:B------:R-:W-:Y:S05]  /*0be0*/  BRA.U !UP0, `(.L_x_1942) ;  /* 0x00000001082c7547 */ /* 0x000fea000b800000 */
.L_x_1948:
        /* <DEDUP_REMOVED lines=11> */
.L_x_1942:
[----:B------:R-:W-:Y:S05]  /*0ca0*/  BSYNC.RECONVERGENT B0 ;  /* 0x0000000000007941 */ /* 0x000fea0003800200 */
.L_x_1941:
        /* <DEDUP_REMOVED lines=23> */
.L_x_1955:
        /* <DEDUP_REMOVED lines=15> */
.L_x_1954:
        /* <DEDUP_REMOVED lines=12> */
.L_x_1956:
[----:B------:R-:W-:-:S09]  /*0fd0*/  UISETP.NE.OR UP0, UPT, UR7, URZ, UP0 ;  /* 0x000000ff0700728c */ /* 0x000fd20008705670 */
[----:B------:R-:W-:Y:S05]  /*0fe0*/  BRA.U !UP0, `(.L_x_1952) ;  /* 0x00000001081c7547 */ /* 0x000fea000b800000 */
.L_x_1953:
[----:B012---:R-:W0:Y:S02]  /*0ff0*/  LDC.64 R6, c[0x0][0x3a0] ;  /* 0x0000e800ff067b82 */ /* 0x007e240000000a00 */
.L_x_1957:
[C---:B0-----:R-:W-:Y:S01]  /*1000*/  IMAD.WIDE R8, R5.reuse, 0x2, R6 ;  /* 0x0000000205087825 */ /* 0x041fe200078e0206 */
[----:B------:R-:W-:Y:S01]  /*1010*/  UIADD3 UR7, UPT, UPT, UR7, 0x1, URZ ;  /* 0x0000000107077890 */ /* 0x000fe2000fffe0ff */
[----:B------:R-:W-:-:S03]  /*1020*/  IADD3 R5, PT, PT, R5, UR17, RZ ;  /* 0x0000001105057c10 */ /* 0x000fc6000fffe0ff */
[----:B------:R3:W-:Y:S01]  /*1030*/  STG.E.64 desc[UR14][R8.64], RZ ;  /* 0x000000ff08007986 */ /* 0x0007e2000c101b0e */
[----:B------:R-:W-:-:S09]  /*1040*/  UISETP.NE.AND UP0, UPT, UR7, URZ, UPT ;  /* 0x000000ff0700728c */ /* 0x000fd2000bf05270 */
[----:B---3--:R-:W-:Y:S05]  /*1050*/  BRA.U UP0, `(.L_x_1957) ;  /* 0xfffffffd00e87547 */ /* 0x008fea000b83ffff */
.L_x_1952:
        /* <DEDUP_REMOVED lines=31> */
.L_x_1959:
        /* <DEDUP_REMOVED lines=12> */
[----:B--2---:R-:W-:-:S05]  /*1310*/  IMAD.WIDE.U32 R6, R7, 0x2, R12 ;  /* 0x0000000207067825 */ /* 0x004fca00078e000c */
[----:B------:R0:W2:Y:S01]  /*1320*/  LDG.E.U16.CONSTANT R20, desc[UR14][R6.64] ;  /* 0x0000000e06147981 */ /* 0x0000a2000c1e9500 */
        /* <DEDUP_REMOVED lines=21> */
[----:B0-----:R-:W0:Y:S01]  /*1480*/  I2F.F16 R7, R18 ;  /* 0x0000001200077306 */ /* 0x001e220000200c00 */
[----:B--2---:R-:W-:-:S07]  /*1490*/  HMUL2 R6, R21.H0_H0, R20.H0_H0 ;  /* 0x2000001415067232 */ /* 0x004fce0000000800 */
[----:B------:R-:W1:Y:S01]  /*14a0*/  I2F.F16 R5, R5 ;  /* 0x0000000500057306 */ /* 0x000e620000200c00 */
[----:B0-----:R-:W-:-:S07]  /*14b0*/  HMUL2 R7, R7.H0_H0, R20.H0_H0 ;  /* 0x2000001407077232 */ /* 0x001fce0000000800 */
[----:B------:R-:W0:Y:S01]  /*14c0*/  I2F.F16 R9, R4 ;  /* 0x0000000400097306 */ /* 0x000e220000200c00 */
[-C--:B-1----:R-:W-:Y:S02]  /*14d0*/  HMUL2 R8, R5.H0_H0, R20.reuse.H0_H0 ;  /* 0x2000001405087232 */ /* 0x082fe40000000800 */
[----:B0-----:R-:W-:Y:S01]  /*14e0*/  HMUL2 R9, R9.H0_H0, R20.H0_H0 ;  /* 0x2000001409097232 */ /* 0x001fe20000000800 */
[----:B------:R-:W-:Y:S06]  /*14f0*/  @!P0 BRA `(.L_x_1959) ;  /* 0xfffffffc00548947 */ /* 0x000fec000383ffff */
.L_x_1958:
        /* <DEDUP_REMOVED lines=15> */
.L_x_1960:
        /* <DEDUP_REMOVED lines=8> */
.L_x_1961:
        /* <DEDUP_REMOVED lines=8> */
.L_x_1962:
        /* <DEDUP_REMOVED lines=8> */
.L_x_1963:
        /* <DEDUP_REMOVED lines=8> */
.L_x_1964:
        /* <DEDUP_REMOVED lines=13> */
[----:B------:R-:W-:-:S04]  /*18c0*/  IADD3 R3, P0, PT, R3, R2, RZ ;  /* 0x0000000203037210 */ /* 0x000fc80007f1e0ff */
[----:B------:R-:W-:Y:S02]  /*18d0*/  LEA.HI.X.SX32 R2, R2, R5, 0x1, P0 ;  /* 0x0000000502027211 */ /* 0x000fe400000f0eff */
[----:B------:R-:W-:Y:S02]  /*18e0*/  ISETP.GT.AND P0, PT, R0, UR8, PT ;  /* 0x0000000800007c0c */ /* 0x000fe4000bf04270 */
[----:B0-----:R-:W-:-:S04]  /*18f0*/  LEA R16, P1, R3, UR6, 0x2 ;  /* 0x0000000603107c11 */ /* 0x001fc8000f8210ff */
        /* <DEDUP_REMOVED lines=11> */
[----:B------:R-:W-:Y:S02]  /*19b0*/  UISETP.NE.AND UP0, UPT, UR5, 0x1, UPT ;  /* 0x000000010500788c */ /* 0x000fe4000bf05270 */
[----:B0-----:R-:W-:-:S09]  /*19c0*/  ULEA UR4, UR6, UR4, 0x18 ;  /* 0x0000000406047291 */ /* 0x001fd2000f8ec0ff */
[----:B------:R-:W0:Y:S02]  /*19d0*/  LDS.64 R10, [UR4] ;  /* 0x00000004ff0a7984 */ /* 0x000e240008000a00 */
        /* <DEDUP_REMOVED lines=22> */
[----:B------:R-:W-:Y:S01]  /*1b40*/  HADD2.F32 R13, -RZ, R11.H0_H0 ;  /* 0x2000000bff0d7230 */ /* 0x000fe20000004100 */
[----:B------:R-:W-:Y:S01]  /*1b50*/  LOP3.LUT R28, R15, 0xf000f0, RZ, 0xc0, !PT ;  /* 0x00f000f00f1c7812 */ /* 0x000fe200078ec0ff */
[--C-:B------:R-:W-:Y:S01]  /*1b60*/  HADD2.F32 R4, -RZ, R10.reuse.H0_H0 ;  /* 0x2000000aff047230 */ /* 0x100fe20000004100 */
[----:B------:R-:W-:Y:S01]  /*1b70*/  LOP3.LUT R27, R26, 0x64006400, RZ, 0xfc, !PT ;  /* 0x640064001a1b7812 */ /* 0x000fe200078efcff */
[----:B------:R-:W-:-:S02]  /*1b80*/  HADD2.F32 R23, -RZ, R10.H1_H1 ;  /* 0x3000000aff177230 */ /* 0x000fc40000004100 */
[----:B------:R-:W-:Y:S01]  /*1b90*/  FFMA.FTZ R26, R5, R3, RZ ;  /* 0x00000003051a7223 */ /* 0x000fe200000100ff */
[--C-:B------:R-:W-:Y:S01]  /*1ba0*/  HADD2.F32 R2, -RZ, R20.reuse.H0_H0 ;  /* 0x20000014ff027230 */ /* 0x100fe20000004100 */
[----:B------:R-:W0:Y:S01]  /*1bb0*/  LDS.64 R10, [UR4+0x8] ;  /* 0x00000804ff0a7984 */ /* 0x000e220008000a00 */
[--C-:B------:R-:W-:Y:S01]  /*1bc0*/  HADD2.F32 R0, -RZ, R25.reuse.H0_H0 ;  /* 0x20000019ff007230 */ /* 0x100fe20000004100 */
[----:B------:R-:W-:Y:S01]  /*1bd0*/  LOP3.LUT R19, R19, 0x64006400, RZ, 0xfc, !PT ;  /* 0x6400640013137812 */ /* 0x000fe200078efcff */
[----:B------:R-:W-:Y:S02]  /*1be0*/  HADD2.F32 R21, -RZ, R20.H1_H1 ;  /* 0x30000014ff157230 */ /* 0x000fe40000004100 */
[C---:B------:R-:W-:Y:S01]  /*1bf0*/  FFMA.FTZ R30, R5.reuse, R2, RZ ;  /* 0x00000002051e7223 */ /* 0x040fe200000100ff */
[----:B------:R-:W-:Y:S01]  /*1c00*/  HADD2.F32 R20, -RZ, R25.H1_H1 ;  /* 0x30000019ff147230 */ /* 0x000fe20000004100 */
[----:B------:R-:W-:Y:S01]  /*1c10*/  LOP3.LUT R25, R24, 0x64006400, RZ, 0xfc, !PT ;  /* 0x6400640018197812 */ /* 0x000fe200078efcff */
[----:B------:R-:W-:Y:S01]  /*1c20*/  FFMA.FTZ R24, R4, R5, RZ ;  /* 0x0000000504187223 */ /* 0x000fe200000100ff */
[----:B------:R-:W-:Y:S01]  /*1c30*/  FFMA.FTZ R5, R5, R0, RZ ;  /* 0x0000000005057223 */ /* 0x000fe200000100ff */
[----:B------:R-:W-:-:S02]  /*1c40*/  HFMA2 R34, R19, R6.H1_H1, -72, -72 ;  /* 0xd480d48013227431 */ /* 0x000fc40000060006 */
[----:B------:R-:W-:Y:S01]  /*1c50*/  FFMA.FTZ R31, R29, R21, R30 ;  /* 0x000000151d1f7223 */ /* 0x000fe2000001001e */
[----:B------:R-:W-:Y:S01]  /*1c60*/  FFMA.FTZ R19, R23, R29, R24 ;  /* 0x0000001d17137223 */ /* 0x000fe20000010018 */
[C---:B------:R-:W-:Y:S01]  /*1c70*/  FFMA.FTZ R33, R29.reuse, R20, R5 ;  /* 0x000000141d217223 */ /* 0x040fe20000010005 */
[----:B------:R-:W-:Y:S01]  /*1c80*/  LOP3.LUT R5, R28, 0x64006400, RZ, 0xfc, !PT ;  /* 0x640064001c057812 */ /* 0x000fe200078efcff */
[-C--:B------:R-:W-:Y:S02]  /*1c90*/  HFMA2 R25, R25, R6.reuse.H1_H1, -72, -72 ;  /* 0xd480d48019197431 */ /* 0x080fe40000060006 */
[----:B------:R-:W-:Y:S01]  /*1ca0*/  FFMA.FTZ R36, R29, R22, R26 ;  /* 0x000000161d247223 */ /* 0x000fe2000001001a */
[-C--:B------:R-:W-:Y:S02]  /*1cb0*/  HFMA2 R24, R27, R6.reuse.H1_H1, -72, -72 ;  /* 0xd480d4801b187431 */ /* 0x080fe40000060006 */
[----:B------:R-:W-:Y:S02]  /*1cc0*/  HADD2.F32 R30, -RZ, R34.H0_H0 ;  /* 0x20000022ff1e7230 */ /* 0x000fe40000004100 */
[----:B------:R-:W-:-:S02]  /*1cd0*/  HFMA2 R5, R5, R6.H1_H1, -72, -72 ;  /* 0xd480d48005057431 */ /* 0x000fc40000060006 */
[--C-:B------:R-:W-:Y:S01]  /*1ce0*/  HADD2.F32 R28, -RZ, R25.reuse.H0_H0 ;  /* 0x20000019ff1c7230 */ /* 0x100fe20000004100 */
[----:B------:R-:W-:Y:S01]  /*1cf0*/  SHF.R.U32.HI R14, RZ, 0x8, R14 ;  /* 0x00000008ff0e7819 */ /* 0x000fe2000001160e */
[----:B------:R-:W-:Y:S01]  /*1d00*/  HADD2.F32 R27, -RZ, R25.H1_H1 ;  /* 0x30000019ff1b7230 */ /* 0x000fe20000004100 */
[----:B------:R-:W-:Y:S01]  /*1d10*/  SHF.R.U32.HI R15, RZ, 0x8, R15 ;  /* 0x00000008ff0f7819 */ /* 0x000fe2000001160f */
[--C-:B------:R-:W-:Y:S02]  /*1d20*/  HADD2.F32 R26, -RZ, R24.reuse.H0_H0 ;  /* 0x20000018ff1a7230 */ /* 0x100fe40000004100 */
[----:B------:R-:W-:Y:S02]  /*1d30*/  HADD2.F32 R25, -RZ, R24.H1_H1 ;  /* 0x30000018ff197230 */ /* 0x000fe40000004100 */
[----:B------:R-:W-:Y:S02]  /*1d40*/  HADD2.F32 R24, -RZ, R5.H0_H0 ;  /* 0x20000005ff187230 */ /* 0x000fe40000004100 */
[----:B------:R-:W-:-:S02]  /*1d50*/  HADD2.F32 R29, -RZ, R34.H1_H1 ;  /* 0x30000022ff1d7230 */ /* 0x000fc40000004100 */
[----:B------:R-:W-:Y:S01]  /*1d60*/  FFMA.FTZ R34, R30, R13, R19 ;  /* 0x0000000d1e227223 */ /* 0x000fe20000010013 */
[----:B------:R-:W-:Y:S02]  /*1d70*/  HADD2.F32 R5, -RZ, R5.H1_H1 ;  /* 0x30000005ff057230 */ /* 0x000fe40000004100 */
[C---:B------:R-:W-:Y:S01]  /*1d80*/  FFMA.FTZ R19, R13.reuse, R28, R36 ;  /* 0x0000001c0d137223 */ /* 0x040fe20000010024 */
[C---:B------:R-:W-:Y:S01]  /*1d90*/  FFMA.FTZ R36, R13.reuse, R26, R31 ;  /* 0x0000001a0d247223 */ /* 0x040fe2000001001f */
[----:B------:R-:W-:Y:S01]  /*1da0*/  FFMA.FTZ R38, R13, R24, R33 ;  /* 0x000000180d267223 */ /* 0x000fe20000010021 */
[----:B------:R-:W-:Y:S01]  /*1db0*/  LOP3.LUT R31, R14, 0xf000f, RZ, 0xc0, !PT ;  /* 0x000f000f0e1f7812 */ /* 0x000fe200078ec0ff */
        /* <DEDUP_REMOVED lines=10> */
[----:B------:R-:W-:Y:S01]  /*1e60*/  LOP3.LUT R13, R13, 0x64006400, RZ, 0xfc, !PT ;  /* 0x640064000d0d7812 */ /* 0x000fe200078efcff */
[----:B------:R-:W-:Y:S01]  /*1e70*/  HADD2 R42, R31, -1032, -1032 ;  /* 0xe408e4081f2a7430 */ /* 0x000fe20000000000 */
[----:B------:R-:W-:Y:S02]  /*1e80*/  LOP3.LUT R32, R32, 0x64006400, RZ, 0xfc, !PT ;  /* 0x6400640020207812 */ /* 0x000fe400078efcff */
        /* <DEDUP_REMOVED lines=8> */
[--C-:B------:R-:W-:Y:S02]  /*1f10*/  HADD2.F32 R31, -RZ, R38.reuse.H0_H0 ;  /* 0x20000026ff1f7230 */ /* 0x100fe40000004100 */
[----:B------:R-:W-:Y:S01]  /*1f20*/  FFMA.FTZ R44, R36, R32, R37 ;  /* 0x00000020242c7223 */ /* 0x000fe20000010025 */
[--C-:B------:R-:W-:Y:S01]  /*1f30*/  HADD2.F32 R33, -RZ, R41.reuse.H0_H0 ;  /* 0x20000029ff217230 */ /* 0x100fe20000004100 */
[----:B------:R-:W-:Y:S01]  /*1f40*/  LOP3.LUT R37, R15, 0xf000f0, RZ, 0xc0, !PT ;  /* 0x00f000f00f257812 */ /* 0x000fe200078ec0ff */
[----:B------:R-:W-:Y:S01]  /*1f50*/  FFMA.FTZ R19, R34, R36, R35 ;  /* 0x0000002422137223 */ /* 0x000fe20000010023 */
[----:B------:R-:W-:Y:S01]  /*1f60*/  LOP3.LUT R12, R12, 0xf000f0, RZ, 0xc0, !PT ;  /* 0x00f000f00c0c7812 */ /* 0x000fe200078ec0ff */
[C---:B------:R-:W-:Y:S01]  /*1f70*/  FFMA.FTZ R45, R36.reuse, R31, R40 ;  /* 0x0000001f242d7223 */ /* 0x040fe20000010028 */
[----:B------:R-:W-:Y:S01]  /*1f80*/  FFMA.FTZ R43, R36, R33, R43 ;  /* 0x00000021242b7223 */ /* 0x000fe2000001002b */
[----:B------:R-:W-:Y:S01]  /*1f90*/  HADD2.F32 R35, -RZ, R41.H1_H1 ;  /* 0x30000029ff237230 */ /* 0x000fe20000004100 */
[----:B------:R-:W-:Y:S01]  /*1fa0*/  LOP3.LUT R47, R37, 0x64006400, RZ, 0xfc, !PT ;  /* 0x64006400252f7812 */ /* 0x000fe200078efcff */
[----:B------:R-:W-:Y:S01]  /*1fb0*/  HADD2.F32 R36, -RZ, R39.H1_H1 ;  /* 0x30000027ff247230 */ /* 0x000fe20000004100 */
        /* <DEDUP_REMOVED lines=29> */
[----:B------:R-:W-:Y:S01]  /*2190*/  FFMA.FTZ R12, R45, R11, R12 ;  /* 0x0000000b2d0c7223 */ /* 0x000fe2000001000c */
[----:B------:R-:W-:Y:S02]  /*21a0*/  HADD2.F32 R43, -RZ, R7.H0_H0 ;  /* 0x20000007ff2b7230 */ /* 0x000fe40000004100 */
[C---:B------:R-:W-:Y:S01]  /*21b0*/  FFMA.FTZ R10, R11.reuse, R46, R15 ;  /* 0x0000002e0b0a7223 */ /* 0x040fe2000001000f */
[----:B------:R-:W-:Y:S02]  /*21c0*/  HADD2.F32 R44, -RZ, R9.H0_H0 ;  /* 0x20000009ff2c7230 */ /* 0x000fe40000004100 */
        /* <DEDUP_REMOVED lines=10> */
[----:B------:R-:W-:Y:S02]  /*2270*/  PRMT R14, R14, 0x5410, RZ ;  /* 0x000054100e0e7816 */ /* 0x000fe400000000ff */
[----:B------:R-:W-:-:S02]  /*2280*/  PRMT R10, R10, 0x5410, R11 ;  /* 0x000054100a0a7816 */ /* 0x000fc4000000000b */
[----:B------:R-:W-:Y:S02]  /*2290*/  PRMT R18, R14, 0x5410, R19 ;  /* 0x000054100e127816 */ /* 0x000fe40000000013 */
[----:B------:R-:W-:Y:S01]  /*22a0*/  PRMT R12, RZ, 0x5410, RZ ;  /* 0x00005410ff0c7816 */ /* 0x000fe200000000ff */
[----:B------:R-:W-:Y:S01]  /*22b0*/  HFMA2 R10, R10, 1, 1, RZ ;  /* 0x3c003c000a0a7831 */ /* 0x000fe200000000ff */
[----:B------:R-:W-:Y:S01]  /*22c0*/  PRMT R13, RZ, 0x5410, RZ ;  /* 0x00005410ff0d7816 */ /* 0x000fe200000000ff */
[----:B------:R-:W-:Y:S01]  /*22d0*/  HADD2 R11, R18, RZ.H0_H0 ;  /* 0x200000ff120b7230 */ /* 0x000fe20000000000 */
[----:B------:R-:W-:Y:S01]  /*22e0*/  PRMT R14, RZ, 0x7610, R14 ;  /* 0x00007610ff0e7816 */ /* 0x000fe2000000000e */
        /* <DEDUP_REMOVED lines=10> */
[----:B------:R-:W-:Y:S01]  /*2390*/  FFMA.FTZ R56, R2, R53, RZ ;  /* 0x0000003502387223 */ /* 0x000fe200000100ff */
[----:B------:R-:W-:-:S02]  /*23a0*/  HADD2.F32 R14, -RZ, R15.H1_H1 ;  /* 0x3000000fff0e7230 */ /* 0x000fc40000004100 */
        /* <DEDUP_REMOVED lines=100> */
.L_x_1966:
        /* <DEDUP_REMOVED lines=10> */
[----:B------:R-:W0:Y:S02]  /*2a90*/  LDS.64 R2, [UR4+0x10] ;  /* 0x00001004ff027984 */ /* 0x000e240008000a00 */
[----:B0-----:R-:W-:Y:S02]  /*2aa0*/  HADD2.F32 R32, -RZ, R2.H1_H1 ;  /* 0x30000002ff207230 */ /* 0x001fe40000004100 */
[----:B------:R-:W-:Y:S01]  /*2ab0*/  HADD2.F32 R33, -RZ, R3.H1_H1 ;  /* 0x30000003ff217230 */ /* 0x000fe20000004100 */
[----:B--2---:R-:W-:Y:S02]  /*2ac0*/  LOP3.LUT R0, R20, 0xf000f, RZ, 0xc0, !PT ;  /* 0x000f000f14007812 */ /* 0x004fe400078ec0ff */
[----:B------:R-:W-:Y:S02]  /*2ad0*/  LOP3.LUT R5, R21, 0xf000f, RZ, 0xc0, !PT ;  /* 0x000f000f15057812 */ /* 0x000fe400078ec0ff */
[C---:B------:R-:W-:Y:S02]  /*2ae0*/  LOP3.LUT R19, R22.reuse, 0xf000f, RZ, 0xc0, !PT ;  /* 0x000f000f16137812 */ /* 0x040fe400078ec0ff */
        /* <DEDUP_REMOVED lines=8> */
[----:B------:R-:W-:-:S02]  /*2b70*/  HADD2.F32 R5, -RZ, R2.H0_H0 ;  /* 0x20000002ff057230 */ /* 0x000fc40000004100 */
[----:B------:R-:W-:Y:S01]  /*2b80*/  HADD2 R2, R0, -1032, -1032 ;  /* 0xe408e40800027430 */ /* 0x000fe20000000000 */
[----:B------:R-:W-:Y:S02]  /*2b90*/  LOP3.LUT R19, R19, 0x64006400, RZ, 0xfc, !PT ;  /* 0x6400640013137812 */ /* 0x000fe400078efcff */
[----:B------:R-:W-:Y:S01]  /*2ba0*/  LOP3.LUT R3, R22, 0x64006400, RZ, 0xfc, !PT ;  /* 0x6400640016037812 */ /* 0x000fe200078efcff */
[----:B------:R-:W-:Y:S01]  /*2bb0*/  HADD2 R18, R18, -1032, -1032 ;  /* 0xe408e40812127430 */ /* 0x000fe20000000000 */
[----:B------:R-:W-:Y:S01]  /*2bc0*/  LOP3.LUT R27, R4, 0x64006400, RZ, 0xfc, !PT ;  /* 0x64006400041b7812 */ /* 0x000fe200078efcff */
[--C-:B------:R-:W-:Y:S02]  /*2bd0*/  HADD2.F32 R0, -RZ, R2.reuse.H0_H0 ;  /* 0x20000002ff007230 */ /* 0x100fe40000004100 */
[----:B------:R-:W-:Y:S01]  /*2be0*/  HADD2 R24, R19, -1032, -1032 ;  /* 0xe408e40813187430 */ /* 0x000fe20000000000 */
[----:B------:R-:W-:Y:S01]  /*2bf0*/  LOP3.LUT R26, R23, 0xf000f0, RZ, 0xc0, !PT ;  /* 0x00f000f0171a7812 */ /* 0x000fe200078ec0ff */
[----:B------:R-:W-:Y:S01]  /*2c00*/  HADD2 R25, R3, -1032, -1032 ;  /* 0xe408e40803197430 */ /* 0x000fe20000000000 */
[----:B------:R-:W-:Y:S01]  /*2c10*/  SHF.R.U32.HI R41, RZ, 0x8, R23 ;  /* 0x00000008ff297819 */ /* 0x000fe20000011617 */
[----:B------:R-:W-:Y:S01]  /*2c20*/  HADD2.F32 R22, -RZ, R2.H1_H1 ;  /* 0x30000002ff167230 */ /* 0x000fe20000004100 */
[----:B------:R-:W-:Y:S01]  /*2c30*/  LOP3.LUT R31, R30, 0x64006400, RZ, 0xfc, !PT ;  /* 0x640064001e1f7812 */ /* 0x000fe200078efcff */
[--C-:B------:R-:W-:Y:S01]  /*2c40*/  HADD2.F32 R2, -RZ, R18.reuse.H0_H0 ;  /* 0x20000012ff027230 */ /* 0x100fe20000004100 */
[----:B------:R-:W-:Y:S01]  /*2c50*/  LOP3.LUT R28, R21, 0xf000f0, RZ, 0xc0, !PT ;  /* 0x00f000f0151c7812 */ /* 0x000fe200078ec0ff */
[----:B------:R-:W-:-:S02]  /*2c60*/  HADD2.F32 R23, -RZ, R18.H1_H1 ;  /* 0x30000012ff177230 */ /* 0x000fc40000004100 */
[----:B------:R-:W-:Y:S01]  /*2c70*/  HFMA2 R30, R27, R6.H1_H1, -72, -72 ;  /* 0xd480d4801b1e7431 */ /* 0x000fe20000060006 */
[----:B------:R-:W0:Y:S01]  /*2c80*/  LDS.64 R18, [UR4+0x18] ;  /* 0x00001804ff127984 */ /* 0x000e220008000a00 */
[--C-:B------:R-:W-:Y:S02]  /*2c90*/  HADD2.F32 R3, -RZ, R24.reuse.H0_H0 ;  /* 0x20000018ff037230 */ /* 0x100fe40000004100 */
[----:B------:R-:W-:Y:S01]  /*2ca0*/  FFMA.FTZ R27, R0, R5, RZ ;  /* 0x00000005001b7223 */ /* 0x000fe200000100ff */
[--C-:B------:R-:W-:Y:S01]  /*2cb0*/  HADD2.F32 R4, -RZ, R25.reuse.H0_H0 ;  /* 0x20000019ff047230 */ /* 0x100fe20000004100 */
[----:B------:R-:W-:Y:S01]  /*2cc0*/  LOP3.LUT R29, R28, 0x64006400, RZ, 0xfc, !PT ;  /* 0x640064001c1d7812 */ /* 0x000fe200078efcff */
[----:B------:R-:W-:Y:S02]  /*2cd0*/  HADD2.F32 R24, -RZ, R24.H1_H1 ;  /* 0x30000018ff187230 */ /* 0x000fe40000004100 */
[----:B------:R-:W-:Y:S01]  /*2ce0*/  FFMA.FTZ R34, R22, R32, R27 ;  /* 0x0000002016227223 */ /* 0x000fe2000001001b */
[----:B------:R-:W-:-:S02]  /*2cf0*/  HADD2.F32 R25, -RZ, R25.H1_H1 ;  /* 0x30000019ff197230 */ /* 0x000fc40000004100 */
[C---:B------:R-:W-:Y:S01]  /*2d00*/  FFMA.FTZ R35, R5.reuse, R2, RZ ;  /* 0x0000000205237223 */ /* 0x040fe200000100ff */
[C---:B------:R-:W-:Y:S01]  /*2d10*/  FFMA.FTZ R37, R5.reuse, R3, RZ ;  /* 0x0000000305257223 */ /* 0x040fe200000100ff */
[----:B------:R-:W-:Y:S01]  /*2d20*/  FFMA.FTZ R28, R5, R4, RZ ;  /* 0x00000004051c7223 */ /* 0x000fe200000100ff */
[----:B------:R-:W-:Y:S01]  /*2d30*/  LOP3.LUT R27, R26, 0x64006400, RZ, 0xfc, !PT ;  /* 0x640064001a1b7812 */ /* 0x000fe200078efcff */
[-C--:B------:R-:W-:Y:S02]  /*2d40*/  HFMA2 R29, R29, R6.reuse.H1_H1, -72, -72 ;  /* 0xd480d4801d1d7431 */ /* 0x080fe40000060006 */
[C---:B------:R-:W-:Y:S01]  /*2d50*/  FFMA.FTZ R35, R32.reuse, R23, R35 ;  /* 0x0000001720237223 */ /* 0x040fe20000010023 */
[C---:B------:R-:W-:Y:S01]  /*2d60*/  FFMA.FTZ R36, R32.reuse, R24, R37 ;  /* 0x0000001820247223 */ /* 0x040fe20000010025 */
[----:B------:R-:W-:Y:S01]  /*2d70*/  FFMA.FTZ R42, R32, R25, R28 ;  /* 0x00000019202a7223 */ /* 0x000fe2000001001c */
[----:B------:R-:W-:Y:S02]  /*2d80*/  HFMA2 R31, R31, R6.H1_H1, -72, -72 ;  /* 0xd480d4801f1f7431 */ /* 0x000fe40000060006 */
[----:B------:R-:W-:-:S02]  /*2d90*/  HADD2.F32 R5, -RZ, R30.H0_H0 ;  /* 0x2000001eff057230 */ /* 0x000fc40000004100 */
[----:B------:R-:W-:Y:S02]  /*2da0*/  HFMA2 R32, R27, R6.H1_H1, -72, -72 ;  /* 0xd480d4801b207431 */ /* 0x000fe40000060006 */
[----:B------:R-:W-:Y:S01]  /*2db0*/  HADD2.F32 R26, -RZ, R30.H1_H1 ;  /* 0x3000001eff1a7230 */ /* 0x000fe20000004100 */
[----:B------:R-:W-:Y:S01]  /*2dc0*/  SHF.R.U32.HI R21, RZ, 0x8, R21 ;  /* 0x00000008ff157819 */ /* 0x000fe20000011615 */
[--C-:B------:R-:W-:Y:S02]  /*2dd0*/  HADD2.F32 R27, -RZ, R29.reuse.H0_H0 ;  /* 0x2000001dff1b7230 */ /* 0x100fe40000004100 */
[----:B------:R-:W-:Y:S01]  /*2de0*/  FFMA.FTZ R45, R5, R20, R34 ;  /* 0x00000014052d7223 */ /* 0x000fe20000010022 */
[----:B------:R-:W-:Y:S01]  /*2df0*/  HADD2.F32 R28, -RZ, R29.H1_H1 ;  /* 0x3000001dff1c7230 */ /* 0x000fe20000004100 */
[----:B------:R-:W-:Y:S01]  /*2e00*/  LOP3.LUT R34, R40, 0xf000f, RZ, 0xc0, !PT ;  /* 0x000f000f28227812 */ /* 0x000fe200078ec0ff */
[--C-:B------:R-:W-:Y:S02]  /*2e10*/  HADD2.F32 R29, -RZ, R31.reuse.H0_H0 ;  /* 0x2000001fff1d7230 */ /* 0x100fe40000004100 */
[----:B------:R-:W-:Y:S01]  /*2e20*/  FFMA.FTZ R38, R20, R27, R35 ;  /* 0x0000001b14267223 */ /* 0x000fe20000010023 */
[----:B------:R-:W-:-:S02]  /*2e30*/  HADD2.F32 R30, -RZ, R31.H1_H1 ;  /* 0x3000001fff1e7230 */ /* 0x000fc40000004100 */
[----:B------:R-:W-:Y:S01]  /*2e40*/  FFMA.FTZ R45, R26, R33, R45 ;  /* 0x000000211a2d7223 */ /* 0x000fe2000001002d */
[--C-:B------:R-:W-:Y:S02]  /*2e50*/  HADD2.F32 R31, -RZ, R32.reuse.H0_H0 ;  /* 0x20000020ff1f7230 */ /* 0x100fe40000004100 */
[----:B------:R-:W-:Y:S01]  /*2e60*/  FFMA.FTZ R37, R20, R29, R36 ;  /* 0x0000001d14257223 */ /* 0x000fe20000010024 */
[----:B------:R-:W-:Y:S02]  /*2e70*/  HADD2.F32 R32, -RZ, R32.H1_H1 ;  /* 0x30000020ff207230 */ /* 0x000fe40000004100 */
[C---:B------:R-:W-:Y:S01]  /*2e80*/  FFMA.FTZ R38, R33.reuse, R28, R38 ;  /* 0x0000001c21267223 */ /* 0x040fe20000010026 */
[----:B------:R-:W-:Y:S01]  /*2e90*/  LOP3.LUT R34, R34, 0x64006400, RZ, 0xfc, !PT ;  /* 0x6400640022227812 */ /* 0x000fe200078efcff */
[----:B------:R-:W-:Y:S01]  /*2ea0*/  FFMA.FTZ R35, R20, R31, R42 ;  /* 0x0000001f14237223 */ /* 0x000fe2000001002a */
[----:B------:R-:W-:Y:S01]  /*2eb0*/  FFMA.FTZ R37, R33, R30, R37 ;  /* 0x0000001e21257223 */ /* 0x000fe20000010025 */
[----:B------:R-:W-:-:S02]  /*2ec0*/  LOP3.LUT R20, R39, 0xf000f, RZ, 0xc0, !PT ;  /* 0x000f000f27147812 */ /* 0x000fc400078ec0ff */
[----:B------:R-:W-:Y:S01]  /*2ed0*/  FFMA.FTZ R44, R33, R32, R35 ;  /* 0x00000020212c7223 */ /* 0x000fe20000010023 */
[----:B------:R-:W-:Y:S01]  /*2ee0*/  LOP3.LUT R33, R21, 0xf000f, RZ, 0xc0, !PT ;  /* 0x000f000f15217812 */ /* 0x000fe200078ec0ff */
[----:B------:R-:W-:Y:S01]  /*2ef0*/  HADD2 R43, R34, -1032, -1032 ;  /* 0xe408e408222b7430 */ /* 0x000fe20000000000 */
[----:B------:R-:W-:Y:S01]  /*2f00*/  LOP3.LUT R35, R41, 0xf000f, RZ, 0xc0, !PT ;  /* 0x000f000f29237812 */ /* 0x000fe200078ec0ff */
[--C-:B0-----:R-:W-:Y:S01]  /*2f10*/  HADD2.F32 R49, -RZ, R18.reuse.H0_H0 ;  /* 0x20000012ff317230 */ /* 0x101fe20000004100 */
[----:B------:R-:W-:Y:S01]  /*2f20*/  LOP3.LUT R20, R20, 0x64006400, RZ, 0xfc, !PT ;  /* 0x6400640014147812 */ /* 0x000fe200078efcff */
[----:B------:R-:W-:Y:S01]  /*2f30*/  HADD2.F32 R18, -RZ, R18.H1_H1 ;  /* 0x30000012ff127230 */ /* 0x000fe20000004100 */
[----:B------:R-:W-:Y:S01]  /*2f40*/  LOP3.LUT R33, R33, 0x64006400, RZ, 0xfc, !PT ;  /* 0x6400640021217812 */ /* 0x000fe200078efcff */
[----:B------:R-:W-:Y:S01]  /*2f50*/  HADD2.F32 R34, -RZ, R43.H0_H0 ;  /* 0x2000002bff227230 */ /* 0x000fe20000004100 */
[----:B------:R-:W-:Y:S01]  /*2f60*/  LOP3.LUT R35, R35, 0x64006400, RZ, 0xfc, !PT ;  /* 0x6400640023237812 */ /* 0x000fe200078efcff */
[----:B------:R-:W-:Y:S01]  /*2f70*/  HADD2 R48, R20, -1032, -1032 ;  /* 0xe408e40814307430 */ /* 0x000fe20000000000 */
[----:B------:R-:W-:Y:S01]  /*2f80*/  LOP3.LUT R40, R40, 0xf000f0, RZ, 0xc0, !PT ;  /* 0x00f000f028287812 */ /* 0x000fe200078ec0ff */
[----:B------:R-:W-:-:S02]  /*2f90*/  HADD2 R50, R33, -1032, -1032 ;  /* 0xe408e40821327430 */ /* 0x000fc40000000000 */
[----:B------:R-:W-:Y:S01]  /*2fa0*/  FFMA.FTZ R46, R49, R34, R37 ;  /* 0x00000022312e7223 */ /* 0x000fe20000010025 */
[----:B------:R-:W-:Y:S02]  /*2fb0*/  HADD2 R42, R35, -1032, -1032 ;  /* 0xe408e408232a7430 */ /* 0x000fe40000000000 */
[----:B------:R-:W-:Y:S01]  /*2fc0*/  HADD2.F32 R36, -RZ, R48.H0_H0 ;  /* 0x20000030ff247230 */ /* 0x000fe20000004100 */
[----:B------:R-:W-:Y:S01]  /*2fd0*/  LOP3.LUT R39, R39, 0xf000f0, RZ, 0xc0, !PT ;  /* 0x00f000f027277812 */ /* 0x000fe200078ec0ff */
[----:B------:R-:W-:Y:S01]  /*2fe0*/  HADD2.F32 R35, -RZ, R50.H0_H0 ;  /* 0x20000032ff237230 */ /* 0x000fe20000004100 */
[----:B------:R-:W-:Y:S01]  /*2ff0*/  LOP3.LUT R51, R40, 0x64006400, RZ, 0xfc, !PT ;  /* 0x6400640028337812 */ /* 0x000fe200078efcff */
[----:B------:R-:W-:Y:S02]  /*3000*/  HADD2.F32 R33, -RZ, R42.H0_H0 ;  /* 0x2000002aff217230 */ /* 0x000fe40000004100 */
[----:B------:R-:W-:Y:S01]  /*3010*/  FFMA.FTZ R45, R36, R49, R45 ;  /* 0x00000031242d7223 */ /* 0x000fe2000001002d */
[----:B------:R-:W-:-:S02]  /*3020*/  HADD2.F32 R37, -RZ, R50.H1_H1 ;  /* 0x30000032ff257230 */ /* 0x000fc40000004100 */
[C---:B------:R-:W-:Y:S01]  /*3030*/  FFMA.FTZ R47, R49.reuse, R35, R38 ;  /* 0x00000023312f7223 */ /* 0x040fe20000010026 */
[----:B------:R-:W-:Y:S02]  /*3040*/  HADD2.F32 R38, -RZ, R48.H1_H1 ;  /* 0x30000030ff267230 */ /* 0x000fe40000004100 */
[----:B------:R-:W-:Y:S01]  /*3050*/  FFMA.FTZ R49, R49, R33, R44 ;  /* 0x0000002131317223 */ /* 0x000fe2000001002c */
[----:B------:R-:W-:Y:S01]  /*3060*/  LOP3.LUT R44, R21, 0xf000f0, RZ, 0xc0, !PT ;  /* 0x00f000f0152c7812 */ /* 0x000fe200078ec0ff */
[-C--:B------:R-:W-:Y:S01]  /*3070*/  HFMA2 R50, R51, R6.reuse.H1_H1, -72, -72 ;  /* 0xd480d48033327431 */ /* 0x080fe20000060006 */
[----:B------:R-:W-:Y:S01]  /*3080*/  LOP3.LUT R48, R41, 0xf000f0, RZ, 0xc0, !PT ;  /* 0x00f000f029307812 */ /* 0x000fe200078ec0ff */
[----:B------:R-:W-:Y:S01]  /*3090*/  HADD2.F32 R20, -RZ, R19.H0_H0 ;  /* 0x20000013ff147230 */ /* 0x000fe20000004100 */
[----:B------:R-:W-:Y:S01]  /*30a0*/  LOP3.LUT R21, R39, 0x64006400, RZ, 0xfc, !PT ;  /* 0x6400640027157812 */ /* 0x000fe200078efcff */
[----:B------:R-:W-:Y:S01]  /*30b0*/  HADD2.F32 R39, -RZ, R43.H1_H1 ;  /* 0x3000002bff277230 */ /* 0x000fe20000004100 */
[----:B------:R-:W-:Y:S01]  /*30c0*/  LOP3.LUT R41, R44, 0x64006400, RZ, 0xfc, !PT ;  /* 0x640064002c297812 */ /* 0x000fe200078efcff */
[----:B------:R-:W-:Y:S01]  /*30d0*/  HADD2.F32 R44, -RZ, R42.H1_H1 ;  /* 0x3000002aff2c7230 */ /* 0x000fe20000004100 */
[----:B------:R-:W-:Y:S01]  /*30e0*/  LOP3.LUT R53, R48, 0x64006400, RZ, 0xfc, !PT ;  /* 0x6400640030357812 */ /* 0x000fe200078efcff */
[----:B------:R-:W-:-:S02]  /*30f0*/  HFMA2 R48, R21, R6.H1_H1, -72, -72 ;  /* 0xd480d48015307431 */ /* 0x000fc40000060006 */
        /* <DEDUP_REMOVED lines=10> */
[----:B------:R-:W-:Y:S01]  /*31a0*/  FFMA.FTZ R49, R18, R44, R49 ;  /* 0x0000002c12317223 */ /* 0x000fe20000010031 */
[----:B------:R-:W-:Y:S02]  /*31b0*/  HADD2.F32 R46, -RZ, R48.H1_H1 ;  /* 0x30000030ff2e7230 */ /* 0x000fe40000004100 */
        /* <DEDUP_REMOVED lines=138> */
.L_x_1967:
        /* <DEDUP_REMOVED lines=263> */
.L_x_1968:
[----:B------:R-:W-:Y:S05]  /*4ad0*/  BRA.U !UP1, `(.L_x_1965) ;  /* 0x0000001109187547 */ /* 0x000fea000b800000 */
[----:B------:R-:W-:-:S05]  /*4ae0*/  MOV R3, UR17 ;  /* 0x0000001100037c02 */ /* 0x000fca0008000f00 */
[----:B------:R-:W-:-:S06]  /*4af0*/  IMAD.WIDE R16, R3, 0x4, R16 ;  /* 0x0000000403107825 */ /* 0x000fcc00078e0210 */
        /* <DEDUP_REMOVED lines=8> */
[--C-:B0-----:R-:W-:Y:S02]  /*4b80*/  HADD2.F32 R5, -RZ, R2.reuse.H0_H0 ;  /* 0x20000002ff057230 */ /* 0x101fe40000004100 */
[----:B------:R-:W-:Y:S02]  /*4b90*/  HADD2.F32 R28, -RZ, R2.H1_H1 ;  /* 0x30000002ff1c7230 */ /* 0x000fe40000004100 */
[--C-:B------:R-:W-:Y:S02]  /*4ba0*/  HADD2.F32 R30, -RZ, R3.reuse.H0_H0 ;  /* 0x20000003ff1e7230 */ /* 0x100fe40000004100 */
[----:B------:R-:W-:Y:S01]  /*4bb0*/  HADD2.F32 R29, -RZ, R3.H1_H1 ;  /* 0x30000003ff1d7230 */ /* 0x000fe20000004100 */
[----:B--2---:R-:W-:Y:S02]  /*4bc0*/  LOP3.LUT R0, R16, 0xf000f, RZ, 0xc0, !PT ;  /* 0x000f000f10007812 */ /* 0x004fe400078ec0ff */
[----:B------:R-:W-:-:S02]  /*4bd0*/  LOP3.LUT R22, R17, 0xf000f0, RZ, 0xc0, !PT ;  /* 0x00f000f011167812 */ /* 0x000fc400078ec0ff */
[----:B------:R-:W-:Y:S02]  /*4be0*/  SHF.R.U32.HI R34, RZ, 0x8, R17 ;  /* 0x00000008ff227819 */ /* 0x000fe40000011611 */
[----:B------:R-:W-:Y:S02]  /*4bf0*/  LOP3.LUT R17, R17, 0xf000f, RZ, 0xc0, !PT ;  /* 0x000f000f11117812 */ /* 0x000fe400078ec0ff */
[----:B------:R-:W-:Y:S02]  /*4c00*/  LOP3.LUT R24, R18, 0xf000f0, RZ, 0xc0, !PT ;  /* 0x00f000f012187812 */ /* 0x000fe400078ec0ff */
[----:B------:R-:W-:Y:S02]  /*4c10*/  SHF.R.U32.HI R35, RZ, 0x8, R18 ;  /* 0x00000008ff237819 */ /* 0x000fe40000011612 */
[----:B------:R-:W-:Y:S02]  /*4c20*/  LOP3.LUT R26, R19, 0xf000f0, RZ, 0xc0, !PT ;  /* 0x00f000f0131a7812 */ /* 0x000fe400078ec0ff */
[----:B------:R-:W-:-:S02]  /*4c30*/  SHF.R.U32.HI R36, RZ, 0x8, R19 ;  /* 0x00000008ff247819 */ /* 0x000fc40000011613 */
        /* <DEDUP_REMOVED lines=9> */
[----:B------:R-:W-:Y:S01]  /*4cd0*/  HADD2 R3, R17, -1032, -1032 ;  /* 0xe408e40811037430 */ /* 0x000fe20000000000 */
[----:B------:R-:W-:Y:S01]  /*4ce0*/  LOP3.LUT R23, R4, 0x64006400, RZ, 0xfc, !PT ;  /* 0x6400640004177812 */ /* 0x000fe200078efcff */
[--C-:B------:R-:W-:Y:S02]  /*4cf0*/  HADD2.F32 R0, -RZ, R16.reuse.H0_H0 ;  /* 0x20000010ff007230 */ /* 0x100fe40000004100 */
[----:B------:R-:W-:Y:S02]  /*4d00*/  HADD2 R20, R2, -1032, -1032 ;  /* 0xe408e40802147430 */ /* 0x000fe40000000000 */
[----:B------:R-:W-:Y:S02]  /*4d10*/  HADD2.F32 R18, -RZ, R16.H1_H1 ;  /* 0x30000010ff127230 */ /* 0x000fe40000004100 */
[----:B------:R-:W-:Y:S01]  /*4d20*/  HADD2 R21, R19, -1032, -1032 ;  /* 0xe408e40813157430 */ /* 0x000fe20000000000 */
[----:B------:R-:W-:Y:S01]  /*4d30*/  LOP3.LUT R27, R24, 0x64006400, RZ, 0xfc, !PT ;  /* 0x64006400181b7812 */ /* 0x000fe200078efcff */
[----:B------:R-:W0:Y:S01]  /*4d40*/  LDS.64 R16, [UR4+0x38] ;  /* 0x00003804ff107984 */ /* 0x000e220008000a00 */
[----:B------:R-:W-:-:S02]  /*4d50*/  HADD2.F32 R2, -RZ, R3.H0_H0 ;  /* 0x20000003ff027230 */ /* 0x000fc40000004100 */
[----:B------:R-:W-:Y:S02]  /*4d60*/  HFMA2 R24, R23, R6.H1_H1, -72, -72 ;  /* 0xd480d48017187431 */ /* 0x000fe40000060006 */
[----:B------:R-:W-:Y:S02]  /*4d70*/  HADD2.F32 R19, -RZ, R3.H1_H1 ;  /* 0x30000003ff137230 */ /* 0x000fe40000004100 */
[----:B------:R-:W-:Y:S01]  /*4d80*/  FFMA.FTZ R23, R0, R5, RZ ;  /* 0x0000000500177223 */ /* 0x000fe200000100ff */
[--C-:B------:R-:W-:Y:S01]  /*4d90*/  HADD2.F32 R3, -RZ, R20.reuse.H0_H0 ;  /* 0x20000014ff037230 */ /* 0x100fe20000004100 */
[----:B------:R-:W-:Y:S01]  /*4da0*/  LOP3.LUT R25, R22, 0x64006400, RZ, 0xfc, !PT ;  /* 0x6400640016197812 */ /* 0x000fe200078efcff */
[----:B------:R-:W-:Y:S02]  /*4db0*/  HADD2.F32 R4, -RZ, R21.H0_H0 ;  /* 0x20000015ff047230 */ /* 0x000fe40000004100 */
[----:B------:R-:W-:Y:S01]  /*4dc0*/  FFMA.FTZ R32, R18, R28, R23 ;  /* 0x0000001c12207223 */ /* 0x000fe20000010017 */
[----:B------:R-:W-:-:S02]  /*4dd0*/  HADD2.F32 R20, -RZ, R20.H1_H1 ;  /* 0x30000014ff147230 */ /* 0x000fc40000004100 */
[C---:B------:R-:W-:Y:S01]  /*4de0*/  FFMA.FTZ R31, R5.reuse, R2, RZ ;  /* 0x00000002051f7223 */ /* 0x040fe200000100ff */
[----:B------:R-:W-:Y:S02]  /*4df0*/  HADD2.F32 R21, -RZ, R21.H1_H1 ;  /* 0x30000015ff157230 */ /* 0x000fe40000004100 */
[C---:B------:R-:W-:Y:S01]  /*4e00*/  FFMA.FTZ R39, R5.reuse, R3, RZ ;  /* 0x0000000305277223 */ /* 0x040fe200000100ff */
[----:B------:R-:W-:Y:S01]  /*4e10*/  FFMA.FTZ R22, R5, R4, RZ ;  /* 0x0000000405167223 */ /* 0x000fe200000100ff */
[----:B------:R-:W-:Y:S01]  /*4e20*/  LOP3.LUT R23, R26, 0x64006400, RZ, 0xfc, !PT ;  /* 0x640064001a177812 */ /* 0x000fe200078efcff */
[-C--:B------:R-:W-:Y:S02]  /*4e30*/  HFMA2 R25, R25, R6.reuse.H1_H1, -72, -72 ;  /* 0xd480d48019197431 */ /* 0x080fe40000060006 */
[C---:B------:R-:W-:Y:S01]  /*4e40*/  FFMA.FTZ R37, R28.reuse, R19, R31 ;  /* 0x000000131c257223 */ /* 0x040fe2000001001f */
        /* <DEDUP_REMOVED lines=20> */
[----:B------:R-:W-:Y:S01]  /*4f90*/  LOP3.LUT R30, R34, 0xf000f, RZ, 0xc0, !PT ;  /* 0x000f000f221e7812 */ /* 0x000fe200078ec0ff */
[----:B0-----:R-:W-:-:S02]  /*4fa0*/  HADD2.F32 R45, -RZ, R16.H0_H0 ;  /* 0x20000010ff2d7230 */ /* 0x001fc40000004100 */
[----:B------:R-:W-:Y:S01]  /*4fb0*/  FFMA.FTZ R49, R29, R28, R39 ;  /* 0x0000001c1d317223 */ /* 0x000fe20000010027 */
[----:B------:R-:W-:Y:S01]  /*4fc0*/  LOP3.LUT R29, R33, 0xf000f, RZ, 0xc0, !PT ;  /* 0x000f000f211d7812 */ /* 0x000fe200078ec0ff */
[----:B------:R-:W-:Y:S01]  /*4fd0*/  HADD2.F32 R40, -RZ, R16.H1_H1 ;  /* 0x30000010ff287230 */ /* 0x000fe20000004100 */
[----:B------:R-:W-:Y:S01]  /*4fe0*/  LOP3.LUT R32, R36, 0xf000f, RZ, 0xc0, !PT ;  /* 0x000f000f24207812 */ /* 0x000fe200078ec0ff */
[--C-:B------:R-:W-:Y:S01]  /*4ff0*/  HADD2.F32 R41, -RZ, R17.reuse.H0_H0 ;  /* 0x20000011ff297230 */ /* 0x100fe20000004100 */
[----:B------:R-:W-:Y:S01]  /*5000*/  LOP3.LUT R29, R29, 0x64006400, RZ, 0xfc, !PT ;  /* 0x640064001d1d7812 */ /* 0x000fe200078efcff */
[----:B------:R-:W-:Y:S01]  /*5010*/  HADD2.F32 R39, -RZ, R17.H1_H1 ;  /* 0x30000011ff277230 */ /* 0x000fe20000004100 */
        /* <DEDUP_REMOVED lines=16> */
[C---:B------:R-:W-:Y:S01]  /*5120*/  FFMA.FTZ R42, R45.reuse, R29, R46 ;  /* 0x0000001d2d2a7223 */ /* 0x040fe2000001002e */
[----:B------:R-:W-:Y:S01]  /*5130*/  LOP3.LUT R36, R36, 0xf000f0, RZ, 0xc0, !PT ;  /* 0x00f000f024247812 */ /* 0x000fe200078ec0ff */
[----:B------:R-:W-:Y:S01]  /*5140*/  FFMA.FTZ R45, R45, R16, R49 ;  /* 0x000000102d2d7223 */ /* 0x000fe20000010031 */
        /* <DEDUP_REMOVED lines=17> */
[C---:B------:R-:W-:Y:S01]  /*5260*/  FFMA.FTZ R42, R40.reuse, R33, R42 ;  /* 0x00000021282a7223 */ /* 0x040fe2000001002a */
[----:B------:R-:W-:Y:S02]  /*5270*/  HADD2.F32 R34, -RZ, R49.H0_H0 ;  /* 0x20000031ff227230 */ /* 0x000fe40000004100 */
[----:B------:R-:W-:Y:S01]  /*5280*/  FFMA.FTZ R43, R40, R38, R45 ;  /* 0x00000026282b7223 */ /* 0x000fe2000001002d */
[----:B------:R-:W-:Y:S02]  /*5290*/  HADD2.F32 R44, -RZ, R44.H1_H1 ;  /* 0x3000002cff2c7230 */ /* 0x000fe40000004100 */
[----:B------:R-:W-:Y:S01]  /*52a0*/  FFMA.FTZ R45, R37, R41, R50 ;  /* 0x00000029252d7223 */ /* 0x000fe20000010032 */
[----:B------:R-:W-:-:S02]  /*52b0*/  HADD2.F32 R46, -RZ, R46.H1_H1 ;  /* 0x3000002eff2e7230 */ /* 0x000fc40000004100 */
[C---:B------:R-:W-:Y:S01]  /*52c0*/  FFMA.FTZ R52, R41.reuse, R36, R52 ;  /* 0x0000002429347223 */ /* 0x040fe20000010034 */
[C---:B------:R-:W-:Y:S01]  /*52d0*/  FFMA.FTZ R47, R41.reuse, R35, R42 ;  /* 0x00000023292f7223 */ /* 0x040fe2000001002a */
        /* <DEDUP_REMOVED lines=134> */
.L_x_1965:
[----:B------:R-:W-:-:S13]  /*5b40*/  ISETP.LT.AND P0, PT, RZ, UR5, PT ;  /* 0x00000005ff007c0c */ /* 0x000fda000bf01270 */
[----:B------:R-:W-:Y:S05]  /*5b50*/  @!P0 EXIT ;  /* 0x000000000000894d */ /* 0x000fea0003800000 */
[----:B------:R-:W0:Y:S01]  /*5b60*/  S2R R0, SR_TID.X ;  /* 0x0000000000007919 */ /* 0x000e220000002100 */
[----:B------:R-:W1:Y:S01]  /*5b70*/  LDC.64 R2, c[0x0][0x3a0] ;  /* 0x0000e800ff027b82 */ /* 0x000e620000000a00 */
[----:B------:R-:W-:Y:S01]  /*5b80*/  MOV R5, UR16 ;  /* 0x0000001000057c02 */ /* 0x000fe20008000f00 */
[----:B------:R-:W-:-:S03]  /*5b90*/  UIMAD UR4, UR13, UR17, URZ ;  /* 0x000000110d0472a4 */ /* 0x000fc6000f8e02ff */
        /* <DEDUP_REMOVED lines=12> */
.L_x_1972:
[----:B------:R-:W0:Y:S02]  /*5c60*/  LDS R6, [R4] ;  /* 0x0000000004067984 */ /* 0x000e240000000800 */
[----:B0-----:R-:W-:-:S05]  /*5c70*/  HFMA2 R7, R6, 1, 1, R10 ;  /* 0x3c003c0006077831 */ /* 0x001fca000000000a */
[----:B------:R-:W0:Y:S02]  /*5c80*/  ATOMS.CAST.SPIN P0, [R4], R6, R7 ;  /* 0x000000060400758d */ /* 0x000e240001800007 */
[----:B0-----:R-:W-:Y:S05]  /*5c90*/  @!P0 BRA `(.L_x_1972) ;  /* 0xfffffffc00f08947 */ /* 0x001fea000383ffff */
[----:B------:R-:W-:Y:S05]  /*5ca0*/  BRA `(.L_x_1970) ;  /* 0x00000000000c7947 */ /* 0x000fea0003800000 */
.L_x_1971:
[----:B------:R-:W2:Y:S02]  /*5cb0*/  LD.E R0, desc[UR14][R2.64] ;  /* 0x0000000e02007980 */ /* 0x000ea4000c101900 */
[----:B--2---:R-:W-:-:S05]  /*5cc0*/  IADD3 R5, PT, PT, R10, R0, RZ ;  /* 0x000000000a057210 */ /* 0x004fca0007ffe0ff */
[----:B------:R0:W-:Y:S02]  /*5cd0*/  ST.E desc[UR14][R2.64], R5 ;  /* 0x0000000502007985 */ /* 0x0001e4000c10190e */
.L_x_1970:
[----:B------:R-:W-:Y:S05]  /*5ce0*/  BSYNC.RECONVERGENT B0 ;  /* 0x0000000000007941 */ /* 0x000fea0003800200 */
.L_x_1969:
[----:B------:R1:W-:Y:S01]  /*5cf0*/  ATOM.E.ADD.F16x2.RN.STRONG.GPU P0, RZ, desc[UR14][R2.64+0x4], R11 ;  /* 0x8000040b02ff79a2 */ /* 0x0003e2000c10e10e */
[----:B------:R-:W-:Y:S04]  /*5d00*/  BSSY.RECONVERGENT B0, `(.L_x_1973) ;  /* 0x000000e000007945 */ /* 0x000fe80003800200 */
[----:B-1----:R-:W-:Y:S05]  /*5d10*/  @P0 BRA `(.L_x_1974) ;  /* 0x0000000000300947 */ /* 0x002fea0003800000 */
[----:B------:R-:W1:Y:S02]  /*5d20*/  QSPC.E.S P0, RZ, [R2+0x4] ;  /* 0x0000040002ff73aa */ /* 0x000e640000000500 */
[----:B-1----:R-:W-:Y:S05]  /*5d30*/  @!P0 BRA `(.L_x_1975) ;  /* 0x00000000001c8947 */ /* 0x002fea0003800000 */
[----:B------:R-:W-:-:S04]  /*5d40*/  MOV R4, R2 ;  /* 0x0000000200047202 */ /* 0x000fc80000000f00 */
[----:B------:R-:W-:-:S07]  /*5d50*/  MOV R4, R4 ;  /* 0x0000000400047202 */ /* 0x000fce0000000f00 */
.L_x_1976:
[----:B------:R-:W1:Y:S02]  /*5d60*/  LDS R6, [R4+0x4] ;  /* 0x0000040004067984 */ /* 0x000e640000000800 */
[----:B-1----:R-:W-:-:S05]  /*5d70*/  HADD2 R7, R6, R11 ;  /* 0x0000000b06077230 */ /* 0x002fca0000000000 */
[----:B------:R-:W1:Y:S02]  /*5d80*/  ATOMS.CAST.SPIN P0, [R4+0x4], R6, R7 ;  /* 0x000004060400758d */ /* 0x000e640001800007 */
[----:B-1----:R-:W-:Y:S05]  /*5d90*/  @!P0 BRA `(.L_x_1976) ;  /* 0xfffffffc00f08947 */ /* 0x002fea000383ffff */
[----:B------:R-:W-:Y:S05]  /*5da0*/  BRA `(.L_x_1974) ;  /* 0x00000000000c7947 */ /* 0x000fea0003800000 */
.L_x_1975:
[----:B------:R-:W0:Y:S02]  /*5db0*/  LD.E R0, desc[UR14][R2.64+0x4] ;  /* 0x0000040e02007980 */ /* 0x000e24000c101900 */
[----:B0-----:R-:W-:-:S05]  /*5dc0*/  IADD3 R5, PT, PT, R11, R0, RZ ;  /* 0x000000000b057210 */ /* 0x001fca0007ffe0ff */
[----:B------:R1:W-:Y:S02]  /*5dd0*/  ST.E desc[UR14][R2.64+0x4], R5 ;  /* 0x0000040502007985 */ /* 0x0003e4000c10190e */
.L_x_1974:
[----:B------:R-:W-:Y:S05]  /*5de0*/  BSYNC.RECONVERGENT B0 ;  /* 0x0000000000007941 */ /* 0x000fea0003800200 */
.L_x_1973:
        /* <DEDUP_REMOVED lines=12> */
.L_x_1980:
[----:B------:R-:W0:Y:S02]  /*5eb0*/  LDS R6, [R4] ;  /* 0x0000000004067984 */ /* 0x000e240000000800 */
[----:B0-----:R-:W-:-:S05]  /*5ec0*/  HFMA2 R7, R6, 1, 1, R15 ;  /* 0x3c003c0006077831 */ /* 0x001fca000000000f */
[----:B------:R-:W0:Y:S02]  /*5ed0*/  ATOMS.CAST.SPIN P0, [R4], R6, R7 ;  /* 0x000000060400758d */ /* 0x000e240001800007 */
[----:B0-----:R-:W-:Y:S05]  /*5ee0*/  @!P0 BRA `(.L_x_1980) ;  /* 0xfffffffc00f08947 */ /* 0x001fea000383ffff */
[----:B------:R-:W-:Y:S05]  /*5ef0*/  BRA `(.L_x_1978) ;  /* 0x00000000000c7947 */ /* 0x000fea0003800000 */
.L_x_1979:
[----:B------:R-:W2:Y:S02]  /*5f00*/  LD.E R0, desc[UR14][R2.64] ;  /* 0x0000000e02007980 */ /* 0x000ea4000c101900 */
[----:B--2---:R-:W-:-:S05]  /*5f10*/  IADD3 R5, PT, PT, R15, R0, RZ ;  /* 0x000000000f057210 */ /* 0x004fca0007ffe0ff */
[----:B------:R0:W-:Y:S02]  /*5f20*/  ST.E desc[UR14][R2.64], R5 ;  /* 0x0000000502007985 */ /* 0x0001e4000c10190e */
.L_x_1978:
[----:B------:R-:W-:Y:S05]  /*5f30*/  BSYNC.RECONVERGENT B0 ;  /* 0x0000000000007941 */ /* 0x000fea0003800200 */
.L_x_1977:
[----:B------:R1:W-:Y:S01]  /*5f40*/  ATOM.E.ADD.F16x2.RN.STRONG.GPU P0, RZ, desc[UR14][R2.64+0x4], R14 ;  /* 0x8000040e02ff79a2 */ /* 0x0003e2000c10e10e */
[----:B------:R-:W-:Y:S04]  /*5f50*/  BSSY.RECONVERGENT B0, `(.L_x_1981) ;  /* 0x000000e000007945 */ /* 0x000fe80003800200 */
[----:B-1----:R-:W-:Y:S05]  /*5f60*/  @P0 BRA `(.L_x_1982) ;  /* 0x0000000000300947 */ /* 0x002fea0003800000 */
[----:B------:R-:W1:Y:S02]  /*5f70*/  QSPC.E.S P0, RZ, [R2+0x4] ;  /* 0x0000040002ff73aa */ /* 0x000e640000000500 */
[----:B-1----:R-:W-:Y:S05]  /*5f80*/  @!P0 BRA `(.L_x_1983) ;  /* 0x00000000001c8947 */ /* 0x002fea0003800000 */
[----:B------:R-:W-:-:S04]  /*5f90*/  MOV R4, R2 ;  /* 0x0000000200047202 */ /* 0x000fc80000000f00 */
[----:B------:R-:W-:-:S07]  /*5fa0*/  MOV R4, R4 ;  /* 0x0000000400047202 */ /* 0x000fce0000000f00 */
.L_x_1984:
[----:B------:R-:W1:Y:S02]  /*5fb0*/  LDS R6, [R4+0x4] ;  /* 0x0000040004067984 */ /* 0x000e640000000800 */
[----:B-1----:R-:W-:-:S05]  /*5fc0*/  HADD2 R7, R6, R14 ;  /* 0x0000000e06077230 */ /* 0x002fca0000000000 */
[----:B------:R-:W1:Y:S02]  /*5fd0*/  ATOMS.CAST.SPIN P0, [R4+0x4], R6, R7 ;  /* 0x000004060400758d */ /* 0x000e640001800007 */
[----:B-1----:R-:W-:Y:S05]  /*5fe0*/  @!P0 BRA `(.L_x_1984) ;  /* 0xfffffffc00f08947 */ /* 0x002fea000383ffff */
[----:B------:R-:W-:Y:S05]  /*5ff0*/  BRA `(.L_x_1982) ;  /* 0x00000000000c7947 */ /* 0x000fea0003800000 */
.L_x_1983:
[----:B------:R-:W0:Y:S02]  /*6000*/  LD.E R0, desc[UR14][R2.64+0x4] ;  /* 0x0000040e02007980 */ /* 0x000e24000c101900 */
[----:B0-----:R-:W-:-:S05]  /*6010*/  IADD3 R5, PT, PT, R14, R0, RZ ;  /* 0x000000000e057210 */ /* 0x001fca0007ffe0ff */
[----:B------:R1:W-:Y:S02]  /*6020*/  ST.E desc[UR14][R2.64+0x4], R5 ;  /* 0x0000040502007985 */ /* 0x0003e4000c10190e */
.L_x_1982:
[----:B------:R-:W-:Y:S05]  /*6030*/  BSYNC.RECONVERGENT B0 ;  /* 0x0000000000007941 */ /* 0x000fea0003800200 */
.L_x_1981:
        /* <DEDUP_REMOVED lines=12> */
.L_x_1988:
[----:B------:R-:W0:Y:S02]  /*6100*/  LDS R6, [R4] ;  /* 0x0000000004067984 */ /* 0x000e240000000800 */
[----:B0-----:R-:W-:-:S05]  /*6110*/  HFMA2 R7, R6, 1, 1, R13 ;  /* 0x3c003c0006077831 */ /* 0x001fca000000000d */
[----:B------:R-:W0:Y:S02]  /*6120*/  ATOMS.CAST.SPIN P0, [R4], R6, R7 ;  /* 0x000000060400758d */ /* 0x000e240001800007 */
[----:B0-----:R-:W-:Y:S05]  /*6130*/  @!P0 BRA `(.L_x_1988) ;  /* 0xfffffffc00f08947 */ /* 0x001fea000383ffff */
[----:B------:R-:W-:Y:S05]  /*6140*/  BRA `(.L_x_1986) ;  /* 0x00000000000c7947 */ /* 0x000fea0003800000 */
.L_x_1987:
[----:B------:R-:W2:Y:S02]  /*6150*/  LD.E R0, desc[UR14][R2.64] ;  /* 0x0000000e02007980 */ /* 0x000ea4000c101900 */
[----:B--2---:R-:W-:-:S05]  /*6160*/  IADD3 R5, PT, PT, R13, R0, RZ ;  /* 0x000000000d057210 */ /* 0x004fca0007ffe0ff */
[----:B------:R0:W-:Y:S02]  /*6170*/  ST.E desc[UR14][R2.64], R5 ;  /* 0x0000000502007985 */ /* 0x0001e4000c10190e */
.L_x_1986:
[----:B------:R-:W-:Y:S05]  /*6180*/  BSYNC.RECONVERGENT B0 ;  /* 0x0000000000007941 */ /* 0x000fea0003800200 */
.L_x_1985:
[----:B------:R1:W-:Y:S02]  /*6190*/  ATOM.E.ADD.F16x2.RN.STRONG.GPU P0, RZ, desc[UR14][R2.64+0x4], R12 ;  /* 0x8000040c02ff79a2 */ /* 0x0003e4000c10e10e */
[----:B-1----:R-:W-:Y:S05]  /*61a0*/  @P0 EXIT ;  /* 0x000000000000094d */ /* 0x002fea0003800000 */
[----:B------:R-:W1:Y:S02]  /*61b0*/  QSPC.E.S P0, RZ, [R2+0x4] ;  /* 0x0000040002ff73aa */ /* 0x000e640000000500 */
[----:B-1----:R-:W-:Y:S05]  /*61c0*/  @!P0 BRA `(.L_x_1989) ;  /* 0x0000000000188947 */ /* 0x002fea0003800000 */
[----:B0-----:R-:W-:-:S07]  /*61d0*/  MOV R2, R2 ;  /* 0x0000000200027202 */ /* 0x001fce0000000f00 */
.L_x_1990:
[----:B------:R-:W0:Y:S02]  /*61e0*/  LDS R4, [R2+0x4] ;  /* 0x0000040002047984 */ /* 0x000e240000000800 */
[----:B0-----:R-:W-:-:S05]  /*61f0*/  HADD2 R5, R4, R12 ;  /* 0x0000000c04057230 */ /* 0x001fca0000000000 */
[----:B------:R-:W0:Y:S02]  /*6200*/  ATOMS.CAST.SPIN P0, [R2+0x4], R4, R5 ;  /* 0x000004040200758d */ /* 0x000e240001800005 */
[----:B0-----:R-:W-:Y:S05]  /*6210*/  @!P0 BRA `(.L_x_1990) ;  /* 0xfffffffc00f08947 */ /* 0x001fea000383ffff */
[----:B------:R-:W-:Y:S05]  /*6220*/  EXIT ;  /* 0x000000000000794d */ /* 0x000fea0003800000 */
.L_x_1989:
[----:B------:R-:W0:Y:S02]  /*6230*/  LD.E R0, desc[UR14][R2.64+0x4] ;  /* 0x0000040e02007980 */ /* 0x000e24000c101900 */
[----:B0-----:R-:W-:-:S05]  /*6240*/  IADD3 R5, PT, PT, R12, R0, RZ ;  /* 0x000000000c057210 */ /* 0x001fca0007ffe0ff */
[----:B------:R-:W-:Y:S01]  /*6250*/  ST.E desc[UR14][R2.64+0x4], R5 ;  /* 0x0000040502007985 */ /* 0x000fe2000c10190e */
[----:B------:R-:W-:Y:S05]  /*6260*/  EXIT ;  /* 0x000000000000794d */ /* 0x000fea0003800000 */
.L_x_1991:
        /* <DEDUP_REMOVED lines=9> */
.L_x_3598:


//--------------------- .text._Z23gemm_half_q_half_kernelILi3ELi12ELb0ELb0ELi32EEvPK6__halfPKjS4_S2_PS0_iiiiPKtS7_iiiiiibS2_i --------------------------
	.section	.text._Z23gemm_half_q_half_kernelILi3ELi12ELb0ELb0ELi32EEvPK6__halfPKjS4_S2_PS0_iiiiPKtS7_iiiiiibS2_i,"ax",@progbits
	.align	128
        .global         _Z23gemm_half_q_half_kernelILi3ELi12ELb0ELb0ELi32EEvPK6__halfPKjS4_S2_PS0_iiiiPKtS7_iiiiiibS2_i
        .type           _Z23gemm_half_q_half_kernelILi3ELi12ELb0ELb0ELi32EEvPK6__halfPKjS4_S2_PS0_iiiiPKtS7_iiiiiibS2_i,@function
        .size           _Z23gemm_half_q_half_kernelILi3ELi12ELb0ELb0ELi32EEvPK6__halfPKjS4_S2_PS0_iiiiPKtS7_iiiiiibS2_i,(.L_x_3599 - _Z23gemm_half_q_half_kernelILi3ELi12ELb0ELb0ELi32EEvPK6__halfPKjS4_S2_PS0_iiiiPKtS7_iiiiiibS2_i)
        .other          _Z23gemm_half_q_half_kernelILi3ELi12ELb0ELb0ELi32EEvPK6__halfPKjS4_S2_PS0_iiiiPKtS7_iiiiiibS2_i,@"STO_CUDA_ENTRY STV_DEFAULT"
_Z23gemm_half_q_half_kernelILi3ELi12ELb0ELb0ELi32EEvPK6__halfPKjS4_S2_PS0_iiiiPKtS7_iiiiiibS2_i:
.text._Z23gemm_half_q_half_kernelILi3ELi12ELb0ELb0ELi32EEvPK6__halfPKjS4_S2_PS0_iiiiPKtS7_iiiiiibS2_i:
        /* <DEDUP_REMOVED lines=10> */
[----:B-1----:R-:W-:-:S03]  /*00a0*/  IMAD R6, R28, -0x3, R7 ;  /* 0xfffffffd1c067824 */ /* 0x002fc600078e0207 */
[C---:B------:R-:W-:Y:S02]  /*00b0*/  IADD3 R12, PT, PT, R5.reuse, 0x20, RZ ;  /* 0x00000020050c7810 */ /* 0x040fe40007ffe0ff */
[----:B----4-:R-:W-:Y:S02]  /*00c0*/  IADD3 R4, PT, PT, R5, R2, RZ ;  /* 0x0000000205047210 */ /* 0x010fe40007ffe0ff */
[----:B------:R-:W-:Y:S02]  /*00d0*/  ISETP.GE.AND P1, PT, R6, 0x1, PT ;  /* 0x000000010600780c */ /* 0x000fe40003f26270 */
[----:B--2---:R-:W-:Y:S02]  /*00e0*/  VIMNMX R11, PT, PT, R12, UR6, PT ;  /* 0x000000060c0b7c48 */ /* 0x004fe4000bfe0100 */
[----:B-----5:R-:W-:Y:S02]  /*00f0*/  SHF.L.U32 R13, R13, 0x7, RZ ;  /* 0x000000070d0d7819 */ /* 0x020fe400000006ff */
[----:B------:R-:W-:-:S02]  /*0100*/  ISETP.GE.OR P0, PT, R4, R11, !P1 ;  /* 0x0000000b0400720c */ /* 0x000fc40004f06670 */
[----:B------:R-:W-:Y:S02]  /*0110*/  LEA R0, R2, R13, 0x2 ;  /* 0x0000000d02007211 */ /* 0x000fe400078e10ff */
[----:B------:R-:W-:-:S09]  /*0120*/  VIMNMX R23, PT, PT, R6, 0x3, PT ;  /* 0x0000000306177848 */ /* 0x000fd20003fe0100 */
        /* <DEDUP_REMOVED lines=24> */
[----:B0-----:R-:W-:-:S09]  /*02b0*/  IADD3 R7, PT, PT, R15, UR6, RZ ;  /* 0x000000060f077c10 */ /* 0x001fd2000fffe0ff */
[----:B------:R-:W-:Y:S05]  /*02c0*/  @P0 BRA `(.L_x_1995) ;  /* 0x0000000000ec0947 */ /* 0x000fea0003800000 */
[----:B------:R-:W-:Y:S02]  /*02d0*/  IADD3 R8, PT, PT, RZ, -R10, RZ ;  /* 0x8000000aff087210 */ /* 0x000fe40007ffe0ff */
[----:B------:R-:W-:Y:S02]  /*02e0*/  PLOP3.LUT P0, PT, PT, PT, PT, 0x80, 0x8 ;  /* 0x000000000008781c */ /* 0x000fe40003f0f070 */
[----:B------:R-:W-:-:S13]  /*02f0*/  ISETP.GT.AND P2, PT, R8, 0x3, PT ;  /* 0x000000030800780c */ /* 0x000fda0003f44270 */
[----:B------:R-:W-:Y:S05]  /*0300*/  @!P2 BRA `(.L_x_1996) ;  /* 0x000000000084a947 */ /* 0x000fea0003800000 */
[----:B------:R-:W-:-:S13]  /*0310*/  PLOP3.LUT P0, PT, PT, PT, PT, 0x8, 0x80 ;  /* 0x000000000080781c */ /* 0x000fda0003f0e170 */
.L_x_1997:
[C---:B------:R-:W-:Y:S02]  /*0320*/  IADD3 R9, P2, PT, R4.reuse, R7, RZ ;  /* 0x0000000704097210 */ /* 0x040fe40007f5e0ff */
[C---:B------:R-:W-:Y:S02]  /*0330*/  IADD3 R15, PT, PT, R7.reuse, UR6, RZ ;  /* 0x00000006070f7c10 */ /* 0x040fe4000fffe0ff */
[----:B------:R-:W-:Y:S02]  /*0340*/  LEA.HI.X.SX32 R14, R7, RZ, 0x1, P2 ;  /* 0x000000ff070e7211 */ /* 0x000fe400010f0eff */
[----:B------:R-:W-:Y:S02]  /*0350*/  IADD3 R7, PT, PT, R15, UR6, RZ ;  /* 0x000000060f077c10 */ /* 0x000fe4000fffe0ff */
[----:B------:R-:W-:Y:S02]  /*0360*/  LEA R8, P2, R9, UR4, 0x1 ;  /* 0x0000000409087c11 */ /* 0x000fe4000f8408ff */
[----:B------:R-:W-:-:S02]  /*0370*/  IADD3 R18, P3, PT, R4, R15, RZ ;  /* 0x0000000f04127210 */ /* 0x000fc40007f7e0ff */
[----:B------:R-:W-:Y:S02]  /*0380*/  IADD3 R21, PT, PT, R7, UR6, RZ ;  /* 0x0000000607157c10 */ /* 0x000fe4000fffe0ff */
        /* <DEDUP_REMOVED lines=18> */
[----:B------:R-:W-:Y:S01]  /*04b0*/  IADD3 R7, PT, PT, R21, UR6, RZ ;  /* 0x0000000615077c10 */ /* 0x000fe2000fffe0ff */
[----:B--2---:R-:W-:Y:S04]  /*04c0*/  STS.U16 [R20], R9 ;  /* 0x0000000914007388 */ /* 0x004fe80000000400 */
[----:B---3--:R-:W-:Y:S04]  /*04d0*/  STS.U16 [R20+0x40], R15 ;  /* 0x0000400f14007388 */ /* 0x008fe80000000400 */
[----:B----4-:R-:W-:Y:S04]  /*04e0*/  STS.U16 [R20+0x80], R17 ;  /* 0x0000801114007388 */ /* 0x010fe80000000400 */
[----:B-----5:R0:W-:Y:S02]  /*04f0*/  STS.U16 [R20+0xc0], R19 ;  /* 0x0000c01314007388 */ /* 0x0201e40000000400 */
[----:B0-----:R-:W-:Y:S01]  /*0500*/  IADD3 R20, PT, PT, R20, 0x100, RZ ;  /* 0x0000010014147810 */ /* 0x001fe20007ffe0ff */
[----:B------:R-:W-:Y:S06]  /*0510*/  @!P2 BRA `(.L_x_1997) ;  /* 0xfffffffc0080a947 */ /* 0x000fec000383ffff */
.L_x_1996:
[----:B------:R-:W-:-:S04]  /*0520*/  IADD3 R8, PT, PT, RZ, -R10, RZ ;  /* 0x8000000aff087210 */ /* 0x000fc80007ffe0ff */
[----:B------:R-:W-:-:S13]  /*0530*/  ISETP.GT.AND P2, PT, R8, 0x1, PT ;  /* 0x000000010800780c */ /* 0x000fda0003f44270 */
[----:B------:R-:W-:Y:S05]  /*0540*/  @!P2 BRA `(.L_x_1998) ;  /* 0x000000000044a947 */ /* 0x000fea0003800000 */
[C---:B------:R-:W-:Y:S02]  /*0550*/  IADD3 R17, PT, PT, R7.reuse, UR6, RZ ;  /* 0x0000000607117c10 */ /* 0x040fe4000fffe0ff */
        /* <DEDUP_REMOVED lines=12> */
[----:B------:R-:W-:Y:S01]  /*0620*/  IADD3 R7, PT, PT, R17, UR6, RZ ;  /* 0x0000000611077c10 */ /* 0x000fe2000fffe0ff */
[----:B--2---:R-:W-:Y:S04]  /*0630*/  STS.U16 [R20], R9 ;  /* 0x0000000914007388 */ /* 0x004fe80000000400 */
[----:B---3--:R0:W-:Y:S02]  /*0640*/  STS.U16 [R20+0x40], R15 ;  /* 0x0000400f14007388 */ /* 0x0081e40000000400 */
[----:B0-----:R-:W-:-:S07]  /*0650*/  IADD3 R20, PT, PT, R20, 0x80, RZ ;  /* 0x0000008014147810 */ /* 0x001fce0007ffe0ff */
.L_x_1998:
[----:B------:R-:W-:-:S13]  /*0660*/  ISETP.EQ.AND P2, PT, R10, RZ, PT ;  /* 0x000000ff0a00720c */ /* 0x000fda0003f42270 */
[----:B------:R-:W-:Y:S05]  /*0670*/  @!P0 BRA P2, `(.L_x_1993) ;  /* 0x00000004007c8947 */ /* 0x000fea0001000000 */
.L_x_1995:
[----:B------:R-:W-:-:S04]  /*0680*/  IADD3 R9, P0, PT, R4, R7, RZ ;  /* 0x0000000704097210 */ /* 0x000fc80007f1e0ff */
[----:B------:R-:W-:Y:S02]  /*0690*/  LEA.HI.X.SX32 R14, R7, RZ, 0x1, P0 ;  /* 0x000000ff070e7211 */ /* 0x000fe400000f0eff */
[----:B------:R-:W-:-:S04]  /*06a0*/  LEA R8, P0, R9, UR4, 0x1 ;  /* 0x0000000409087c11 */ /* 0x000fc8000f8008ff */
[----:B------:R-:W-:-:S06]  /*06b0*/  LEA.HI.X R9, R9, UR5, R14, 0x1, P0 ;  /* 0x0000000509097c11 */ /* 0x000fcc00080f0c0e */
[----:B------:R-:W2:Y:S01]  /*06c0*/  LDG.E.U16.CONSTANT R9, desc[UR10][R8.64] ;  /* 0x0000000a08097981 */ /* 0x000ea2000c1e9500 */
[----:B------:R-:W-:Y:S02]  /*06d0*/  IADD3 R10, PT, PT, R10, 0x1, RZ ;  /* 0x000000010a0a7810 */ /* 0x000fe40007ffe0ff */
[----:B------:R-:W-:Y:S02]  /*06e0*/  IADD3 R7, PT, PT, R7, UR6, RZ ;  /* 0x0000000607077c10 */ /* 0x000fe4000fffe0ff */
[----:B------:R-:W-:Y:S01]  /*06f0*/  ISETP.NE.AND P0, PT, R10, RZ, PT ;  /* 0x000000ff0a00720c */ /* 0x000fe20003f05270 */
[----:B--2---:R0:W-:Y:S02]  /*0700*/  STS.U16 [R20], R9 ;  /* 0x0000000914007388 */ /* 0x0041e40000000400 */
[----:B0-----:R-:W-:-:S10]  /*0710*/  IADD3 R20, PT, PT, R20, 0x40, RZ ;  /* 0x0000004014147810 */ /* 0x001fd40007ffe0ff */
[----:B------:R-:W-:Y:S05]  /*0720*/  @P0 BRA `(.L_x_1995) ;  /* 0xfffffffc00d40947 */ /* 0x000fea000383ffff */
[----:B------:R-:W-:Y:S05]  /*0730*/  BRA `(.L_x_1993) ;  /* 0x00000004004c7947 */ /* 0x000fea0003800000 */
.L_x_1994:
[----:B------:R-:W-:-:S04]  /*0740*/  LEA R8, P0, R4, UR8, 0x1 ;  /* 0x0000000804087c11 */ /* 0x000fc8000f8008ff */
[----:B------:R-:W-:Y:S02]  /*0750*/  LEA.HI.X R9, R4, UR9, RZ, 0x1, P0 ;  /* 0x0000000904097c11 */ /* 0x000fe400080f0cff */
[----:B------:R-:W-:Y:S01]  /*0760*/  VIMNMX R10, PT, PT, R23, 0x1, !PT ;  /* 0x00000001170a7848 */ /* 0x000fe20007fe0100 */
[----:B------:R-:W-:Y:S01]  /*0770*/  IMAD R21, R28, UR6, RZ ;  /* 0x000000061c157c24 */ /* 0x000fe2000f8e02ff */
        /* <DEDUP_REMOVED lines=13> */
.L_x_2001:
[----:B------:R-:W-:Y:S02]  /*0850*/  IADD3 R15, PT, PT, R21, UR6, RZ ;  /* 0x00000006150f7c10 */ /* 0x000fe4000fffe0ff */
[C---:B-----5:R-:W-:Y:S02]  /*0860*/  IADD3 R9, P2, PT, R4.reuse, R21, RZ ;  /* 0x0000001504097210 */ /* 0x060fe40007f5e0ff */
[----:B------:R-:W-:Y:S02]  /*0870*/  IADD3 R17, PT, PT, R15, UR6, RZ ;  /* 0x000000060f117c10 */ /* 0x000fe4000fffe0ff */
[----:B------:R-:W-:Y:S02]  /*0880*/  LEA.HI.X.SX32 R14, R21, RZ, 0x1, P2 ;  /* 0x000000ff150e7211 */ /* 0x000fe400010f0eff */
[----:B0-----:R-:W-:Y:S02]  /*0890*/  LEA R8, P2, R9, UR4, 0x1 ;  /* 0x0000000409087c11 */ /* 0x001fe4000f8408ff */
[----:B------:R-:W-:-:S02]  /*08a0*/  IADD3 R18, P3, PT, R4, R15, RZ ;  /* 0x0000000f04127210 */ /* 0x000fc40007f7e0ff */
[----:B------:R-:W-:Y:S02]  /*08b0*/  IADD3 R21, PT, PT, R17, UR6, RZ ;  /* 0x0000000611157c10 */ /* 0x000fe4000fffe0ff */
        /* <DEDUP_REMOVED lines=16> */
[----:B------:R-:W-:-:S04]  /*09c0*/  IADD3 R10, PT, PT, R10, 0x4, RZ ;  /* 0x000000040a0a7810 */ /* 0x000fc80007ffe0ff */
[----:B------:R-:W-:Y:S02]  /*09d0*/  ISETP.GE.AND P2, PT, R10, -0x3, PT ;  /* 0xfffffffd0a00780c */ /* 0x000fe40003f46270 */
[----:B------:R-:W-:Y:S01]  /*09e0*/  IADD3 R21, PT, PT, R21, UR6, RZ ;  /* 0x0000000615157c10 */ /* 0x000fe2000fffe0ff */
[----:B--2---:R-:W-:Y:S04]  /*09f0*/  STS.U16 [R7], R8 ;  /* 0x0000000807007388 */ /* 0x004fe80000000400 */
[----:B---3--:R-:W-:Y:S04]  /*0a00*/  STS.U16 [R7+0x40], R14 ;  /* 0x0000400e07007388 */ /* 0x008fe80000000400 */
[----:B----4-:R-:W-:Y:S04]  /*0a10*/  STS.U16 [R7+0x80], R16 ;  /* 0x0000801007007388 */ /* 0x010fe80000000400 */
[----:B------:R0:W-:Y:S02]  /*0a20*/  STS.U16 [R7+0xc0], R18 ;  /* 0x0000c01207007388 */ /* 0x0001e40000000400 */
[----:B0-----:R-:W-:Y:S01]  /*0a30*/  IADD3 R7, PT, PT, R7, 0x100, RZ ;  /* 0x0000010007077810 */ /* 0x001fe20007ffe0ff */
[----:B------:R-:W-:Y:S06]  /*0a40*/  @!P2 BRA `(.L_x_2001) ;  /* 0xfffffffc0080a947 */ /* 0x000fec000383ffff */
.L_x_2000:
[----:B------:R-:W-:-:S04]  /*0a50*/  IADD3 R8, PT, PT, RZ, -R10, RZ ;  /* 0x8000000aff087210 */ /* 0x000fc80007ffe0ff */
[----:B------:R-:W-:-:S13]  /*0a60*/  ISETP.GT.AND P2, PT, R8, 0x1, PT ;  /* 0x000000010800780c */ /* 0x000fda0003f44270 */
[----:B------:R-:W-:Y:S05]  /*0a70*/  @!P2 BRA `(.L_x_2002) ;  /* 0x000000000048a947 */ /* 0x000fea0003800000 */
[----:B------:R-:W0:Y:S01]  /*0a80*/  LDCU.64 UR4, c[0x0][0x380] ;  /* 0x00007000ff0477ac */ /* 0x000e220008000a00 */
[C---:B------:R-:W-:Y:S02]  /*0a90*/  IADD3 R17, PT, PT, R21.reuse, UR6, RZ ;  /* 0x0000000615117c10 */ /* 0x040fe4000fffe0ff */
        /* <DEDUP_REMOVED lines=16> */
.L_x_2002:
[----:B------:R-:W-:-:S13]  /*0ba0*/  ISETP.NE.OR P0, PT, R10, RZ, P0 ;  /* 0x000000ff0a00720c */ /* 0x000fda0000705670 */
[----:B------:R-:W-:Y:S05]  /*0bb0*/  @!P0 BRA `(.L_x_1993) ;  /* 0x00000000002c8947 */ /* 0x000fea0003800000 */
.L_x_1999:
[----:B-----5:R-:W-:-:S04]  /*0bc0*/  IADD3 R9, P0, PT, R4, R21, RZ ;  /* 0x0000001504097210 */ /* 0x020fc80007f1e0ff */
[----:B------:R-:W-:Y:S02]  /*0bd0*/  LEA.HI.X.SX32 R14, R21, RZ, 0x1, P0 ;  /* 0x000000ff150e7211 */ /* 0x000fe400000f0eff */
[----:B------:R-:W-:-:S04]  /*0be0*/  LEA R8, P0, R9, UR8, 0x1 ;  /* 0x0000000809087c11 */ /* 0x000fc8000f8008ff */
[----:B------:R-:W-:-:S05]  /*0bf0*/  LEA.HI.X R9, R9, UR9, R14, 0x1, P0 ;  /* 0x0000000909097c11 */ /* 0x000fca00080f0c0e */
[----:B------:R-:W2:Y:S01]  /*0c00*/  LDG.E.U16.CONSTANT R8, desc[UR10][R8.64] ;  /* 0x0000000a08087981 */ /* 0x000ea2000c1e9500 */
[----:B------:R-:W-:Y:S02]  /*0c10*/  IADD3 R10, PT, PT, R10, 0x1, RZ ;  /* 0x000000010a0a7810 */ /* 0x000fe40007ffe0ff */
[----:B------:R-:W-:Y:S02]  /*0c20*/  IADD3 R21, PT, PT, R21, UR6, RZ ;  /* 0x0000000615157c10 */ /* 0x000fe4000fffe0ff */
[----:B------:R-:W-:Y:S01]  /*0c30*/  ISETP.NE.AND P0, PT, R10, RZ, PT ;  /* 0x000000ff0a00720c */ /* 0x000fe20003f05270 */
[----:B--2---:R0:W-:Y:S02]  /*0c40*/  STS.U16 [R7], R8 ;  /* 0x0000000807007388 */ /* 0x0041e40000000400 */
[----:B0-----:R-:W-:-:S10]  /*0c50*/  IADD3 R7, PT, PT, R7, 0x40, RZ ;  /* 0x0000004007077810 */ /* 0x001fd40007ffe0ff */
[----:B------:R-:W-:Y:S05]  /*0c60*/  @P0 BRA `(.L_x_1999) ;  /* 0xfffffffc00d40947 */ /* 0x000fea000383ffff */
.L_x_1993:
[----:B------:R-:W-:Y:S05]  /*0c70*/  BSYNC.RECONVERGENT B0 ;  /* 0x0000000000007941 */ /* 0x000fea0003800200 */
.L_x_1992:
        /* <DEDUP_REMOVED lines=22> */
.L_x_2006:
        /* <DEDUP_REMOVED lines=15> */
.L_x_2005:
[----:B------:R-:W-:-:S04]  /*0ed0*/  IADD3 R4, PT, PT, RZ, -R10, RZ ;  /* 0x8000000aff047210 */ /* 0x000fc80007ffe0ff */
[----:B------:R-:W-:-:S13]  /*0ee0*/  ISETP.GT.AND P2, PT, R4, 0x1, PT ;  /* 0x000000010400780c */ /* 0x000fda0003f44270 */
[----:B------:R-:W-:Y:S05]  /*0ef0*/  @!P2 BRA `(.L_x_2007) ;  /* 0x000000000024a947 */ /* 0x000fea0003800000 */
[----:B-1----:R-:W0:Y:S01]  /*0f00*/  LDC.64 R14, c[0x0][0x3a0] ;  /* 0x0000e800ff0e7b82 */ /* 0x002e220000000a00 */
        /* <DEDUP_REMOVED lines=8> */
.L_x_2007:
[----:B------:R-:W-:-:S13]  /*0f90*/  ISETP.NE.OR P0, PT, R10, RZ, P0 ;  /* 0x000000ff0a00720c */ /* 0x000fda0000705670 */
[----:B------:R-:W-:Y:S05]  /*0fa0*/  @!P0 BRA `(.L_x_2003) ;  /* 0x00000000001c8947 */ /* 0x000fea0003800000 */
.L_x_2004:
[----:B01----:R-:W0:Y:S02]  /*0fb0*/  LDC.64 R8, c[0x0][0x3a0] ;  /* 0x0000e800ff087b82 */ /* 0x003e240000000a00 */
.L_x_2008:
[C---:B0-----:R-:W-:Y:S01]  /*0fc0*/  IMAD.WIDE R14, R13.reuse, 0x2, R8 ;  /* 0x000000020d0e7825 */ /* 0x041fe200078e0208 */
[----:B------:R-:W-:Y:S02]  /*0fd0*/  IADD3 R10, PT, PT, R10, 0x1, RZ ;  /* 0x000000010a0a7810 */ /* 0x000fe40007ffe0ff */
[----:B------:R-:W-:Y:S02]  /*0fe0*/  IADD3 R13, PT, PT, R13, R7, RZ ;  /* 0x000000070d0d7210 */ /* 0x000fe40007ffe0ff */
[----:B------:R2:W-:Y:S01]  /*0ff0*/  STG.E.64 desc[UR10][R14.64], RZ ;  /* 0x000000ff0e007986 */ /* 0x0005e2000c101b0a */
[----:B------:R-:W-:-:S13]  /*1000*/  ISETP.NE.AND P0, PT, R10, RZ, PT ;  /* 0x000000ff0a00720c */ /* 0x000fda0003f05270 */
[----:B--2---:R-:W-:Y:S05]  /*1010*/  @P0 BRA `(.L_x_2008) ;  /* 0xfffffffc00e80947 */ /* 0x004fea000383ffff */
.L_x_2003:
[----:B------:R-:W2:Y:S01]  /*1020*/  LDCU UR7, c[0x0][0x3c8] ;  /* 0x00007900ff0777ac */ /* 0x000ea20008000800 */
[----:B------:R-:W-:Y:S01]  /*1030*/  BAR.SYNC.DEFER_BLOCKING 0x0 ;  /* 0x0000000000007b1d */ /* 0x000fe20000010000 */
[----:B------:R-:W-:-:S05]  /*1040*/  ISETP.GE.AND P0, PT, R5, UR6, PT ;  /* 0x0000000605007c0c */ /* 0x000fca000bf06270 */
[----:B------:R-:W3:Y:S01]  /*1050*/  LDCU UR8, c[0x0][0x3cc] ;  /* 0x00007980ff0877ac */ /* 0x000ee20008000800 */
[----:B------:R-:W4:Y:S01]  /*1060*/  LDCU UR9, c[0x0][0x3d0] ;  /* 0x00007a00ff0977ac */ /* 0x000f220008000800 */
[----:B------:R-:W0:Y:S01]  /*1070*/  LDCU UR5, c[0x0][0x3d4] ;  /* 0x00007a80ff0577ac */ /* 0x000e220008000800 */
[----:B--2---:R-:W-:Y:S01]  /*1080*/  VIMNMX R22, PT, PT, R5, UR7, PT ;  /* 0x0000000705167c48 */ /* 0x004fe2000bfe0100 */
[----:B------:R-:W2:Y:S04]  /*1090*/  LDCU UR14, c[0x0][0x3d8] ;  /* 0x00007b00ff0e77ac */ /* 0x000ea80008000800 */
[----:B------:R-:W-:Y:S05]  /*10a0*/  @P0 BRA `(.L_x_2009) ;  /* 0x0000000000d40947 */ /* 0x000fea0003800000 */
[----:B-1----:R-:W1:Y:S01]  /*10b0*/  LDC.64 R16, c[0x0][0x3b8] ;  /* 0x0000ee00ff107b82 */ /* 0x002e620000000a00 */
[----:B0-----:R-:W-:-:S05]  /*10c0*/  SHF.L.U32 R9, R3, 0x6, RZ ;  /* 0x0000000603097819 */ /* 0x001fca00000006ff */
[----:B-1----:R-:W-:-:S05]  /*10d0*/  IMAD.WIDE.U32 R8, R9, 0x2, R16 ;  /* 0x0000000209087825 */ /* 0x002fca00078e0010 */
        /* <DEDUP_REMOVED lines=8> */
.L_x_2010:
        /* <DEDUP_REMOVED lines=29> */
[----:B---3--:R-:W-:Y:S01]  /*1330*/  IADD3 R18, PT, PT, R29, R18, RZ ;  /* 0x000000121d127210 */ /* 0x008fe20007ffe0ff */
[----:B------:R-:W4:Y:S01]  /*1340*/  I2F.F16 R27, R23 ;  /* 0x00000017001b7306 */ /* 0x000f220000200c00 */
[----:B------:R-:W-:Y:S02]  /*1350*/  IADD3 R20, PT, PT, R21, 0x1, R20 ;  /* 0x0000000115147810 */ /* 0x000fe40007ffe014 */
[----:B------:R-:W-:-:S02]  /*1360*/  IADD3 R2, PT, PT, R19, 0x1, R2 ;  /* 0x0000000113027810 */ /* 0x000fc40007ffe002 */
[----:B------:R-:W-:-:S03]  /*1370*/  ISETP.GE.AND P0, PT, R18, R11, PT ;  /* 0x0000000b1200720c */ /* 0x000fc60003f06270 */
        /* <DEDUP_REMOVED lines=8> */
.L_x_2009:
[C---:B------:R-:W-:Y:S01]  /*1400*/  ISETP.GT.AND P0, PT, R5.reuse, UR7, PT ;  /* 0x0000000705007c0c */ /* 0x040fe2000bf04270 */
[----:B------:R-:W-:Y:S01]  /*1410*/  HFMA2 R4, -RZ, RZ, 0, 0 ;  /* 0x00000000ff047431 */ /* 0x000fe200000001ff */
[----:B------:R-:W-:Y:S01]  /*1420*/  SHF.R.S32.HI R3, RZ, 0x1f, R22 ;  /* 0x0000001fff037819 */ /* 0x000fe20000011416 */
[----:B------:R-:W-:Y:S01]  /*1430*/  HFMA2 R10, -RZ, RZ, 0, 0 ;  /* 0x00000000ff0a7431 */ /* 0x000fe200000001ff */
[----:B---3--:R-:W-:Y:S01]  /*1440*/  ISETP.GT.AND P2, PT, R5, UR8, PT ;  /* 0x0000000805007c0c */ /* 0x008fe2000bf44270 */
[----:B------:R-:W-:Y:S01]  /*1450*/  HFMA2 R2, -RZ, RZ, 0, 0 ;  /* 0x00000000ff027431 */ /* 0x000fe200000001ff */
[----:B------:R-:W-:Y:S02]  /*1460*/  LEA.HI R3, R3, R22, RZ, 0x5 ;  /* 0x0000001603037211 */ /* 0x000fe400078f28ff */
[C---:B----4-:R-:W-:Y:S02]  /*1470*/  ISETP.GT.AND P3, PT, R5.reuse, UR9, PT ;  /* 0x0000000905007c0c */ /* 0x050fe4000bf64270 */
[----:B0-----:R-:W-:-:S02]  /*1480*/  ISETP.GT.AND P4, PT, R5, UR5, PT ;  /* 0x0000000505007c0c */ /* 0x001fc4000bf84270 */
[----:B--2---:R-:W-:Y:S02]  /*1490*/  ISETP.GT.AND P5, PT, R5, UR14, PT ;  /* 0x0000000e05007c0c */ /* 0x004fe4000bfa4270 */
[----:B-1----:R-:W-:Y:S02]  /*14a0*/  MOV R9, RZ ;  /* 0x000000ff00097202 */ /* 0x002fe40000000f00 */
[----:B------:R-:W-:Y:S02]  /*14b0*/  MOV R13, RZ ;  /* 0x000000ff000d7202 */ /* 0x000fe40000000f00 */
[----:B------:R-:W-:Y:S01]  /*14c0*/  SHF.R.S32.HI R15, RZ, 0x5, R3 ;  /* 0x00000005ff0f7819 */ /* 0x000fe20000011403 */
        /* <DEDUP_REMOVED lines=8> */
.L_x_2011:
        /* <DEDUP_REMOVED lines=8> */
.L_x_2012:
        /* <DEDUP_REMOVED lines=8> */
.L_x_2013:
        /* <DEDUP_REMOVED lines=8> */
.L_x_2014:
        /* <DEDUP_REMOVED lines=8> */
.L_x_2015:
[----:B------:R-:W-:Y:S01]  /*1750*/  LEA R2, R15, R2, 0x3 ;  /* 0x000000020f027211 */ /* 0x000fe200078e18ff */
[----:B------:R-:W0:Y:S01]  /*1760*/  LDCU.64 UR12, c[0x0][0x388] ;  /* 0x00007100ff0c77ac */ /* 0x000e220008000a00 */
[----:B------:R-:W1:Y:S01]  /*1770*/  S2UR UR8, SR_CgaCtaId ;  /* 0x00000000000879c3 */ /* 0x000e620000008800 */
[----:B------:R-:W-:Y:S02]  /*1780*/  PRMT R34, RZ, 0x5410, RZ ;  /* 0x00005410ff227816 */ /* 0x000fe400000000ff */
        /* <DEDUP_REMOVED lines=14> */
[----:B0-----:R-:W-:Y:S01]  /*1870*/  LEA R8, P0, R0, UR12, 0x2 ;  /* 0x0000000c00087c11 */ /* 0x001fe2000f8010ff */
[----:B-1----:R-:W-:-:S03]  /*1880*/  ULEA UR7, UR8, UR7, 0x18 ;  /* 0x0000000708077291 */ /* 0x002fc6000f8ec0ff */
[----:B------:R-:W-:Y:S02]  /*1890*/  LEA.HI.X R9, R0, UR13, R3, 0x2, P0 ;  /* 0x0000000d00097c11 */ /* 0x000fe400080f1403 */
[----:B------:R-:W-:Y:S02]  /*18a0*/  ISETP.LT.AND P0, PT, R5, UR4, PT ;  /* 0x0000000405007c0c */ /* 0x000fe4000bf01270 */
[----:B------:R-:W-:-:S11]  /*18b0*/  UMOV UR4, UR7 ;  /* 0x0000000700047c82 */ /* 0x000fd60008000000 */
[----:B------:R-:W-:Y:S05]  /*18c0*/  @!P0 BRA `(.L_x_2016) ;  /* 0x0000004000488947 */ /* 0x000fea0003800000 */
[----:B------:R-:W-:Y:S01]  /*18d0*/  ISETP.GT.AND P0, PT, R6, RZ, PT ;  /* 0x000000ff0600720c */ /* 0x000fe20003f04270 */
[----:B------:R-:W-:Y:S01]  /*18e0*/  HFMA2 R10, -RZ, RZ, 0, 0.0625 ;  /* 0x00002c00ff0a7431 */ /* 0x000fe200000001ff */
[----:B------:R-:W-:-:S11]  /*18f0*/  PRMT R34, RZ, 0x7610, R34 ;  /* 0x00007610ff227816 */ /* 0x000fd60000000022 */
[----:B------:R-:W-:Y:S05]  /*1900*/  @!P0 BRA `(.L_x_2017) ;  /* 0x0000001000148947 */ /* 0x000fea0003800000 */
        /* <DEDUP_REMOVED lines=14> */
[----:B------:R-:W-:Y:S02]  /*19f0*/  LOP3.LUT R4, R16, 0xf000f0, RZ, 0xc0, !PT ;  /* 0x00f000f010047812 */ /* 0x000fe400078ec0ff */
[----:B------:R-:W-:-:S02]  /*1a00*/  SHF.R.U32.HI R29, RZ, 0x8, R16 ;  /* 0x00000008ff1d7819 */ /* 0x000fc40000011610 */
[----:B------:R-:W-:Y:S01]  /*1a10*/  LOP3.LUT R3, R3, 0x64006400, RZ, 0xfc, !PT ;  /* 0x6400640003037812 */ /* 0x000fe200078efcff */
[--C-:B------:R-:W-:Y:S01]  /*1a20*/  HADD2.F32 R0, -RZ, R14.reuse.H0_H0 ;  /* 0x2000000eff007230 */ /* 0x100fe20000004100 */
[----:B------:R-:W-:Y:S01]  /*1a30*/  LOP3.LUT R16, R13, 0x64006400, RZ, 0xfc, !PT ;  /* 0x640064000d107812 */ /* 0x000fe200078efcff */
        /* <DEDUP_REMOVED lines=20> */
[----:B------:R-:W-:Y:S01]  /*1b80*/  HADD2.F32 R18, -RZ, R21.H1_H1 ;  /* 0x30000015ff127230 */ /* 0x000fe20000004100 */
[----:B------:R-:W-:Y:S01]  /*1b90*/  LOP3.LUT R21, R20, 0x64006400, RZ, 0xfc, !PT ;  /* 0x6400640014157812 */ /* 0x000fe200078efcff */
[----:B------:R-:W-:Y:S01]  /*1ba0*/  FFMA.FTZ R20, R0, R5, RZ ;  /* 0x0000000500147223 */ /* 0x000fe200000100ff */
[C---:B------:R-:W-:Y:S01]  /*1bb0*/  FFMA.FTZ R19, R5.reuse, R2, RZ ;  /* 0x0000000205137223 */ /* 0x040fe200000100ff */
[C---:B------:R-:W-:Y:S01]  /*1bc0*/  FFMA.FTZ R22, R5.reuse, R3, RZ ;  /* 0x0000000305167223 */ /* 0x040fe200000100ff */
[----:B------:R-:W-:Y:S01]  /*1bd0*/  FFMA.FTZ R5, R5, R4, RZ ;  /* 0x0000000405057223 */ /* 0x000fe200000100ff */
[-C--:B------:R-:W-:Y:S02]  /*1be0*/  HFMA2 R21, R21, R10.reuse.H0_H0, -72, -72 ;  /* 0xd480d48015157431 */ /* 0x080fe4000004000a */
[----:B------:R-:W-:Y:S01]  /*1bf0*/  FFMA.FTZ R34, R13, R32, R20 ;  /* 0x000000200d227223 */ /* 0x000fe20000010014 */
[----:B------:R-:W-:-:S02]  /*1c00*/  HFMA2 R23, R23, R10.H0_H0, -72, -72 ;  /* 0xd480d48017177431 */ /* 0x000fc4000004000a */
[C---:B------:R-:W-:Y:S01]  /*1c10*/  FFMA.FTZ R40, R32.reuse, R16, R19 ;  /* 0x0000001020287223 */ /* 0x040fe20000010013 */
[----:B------:R-:W-:Y:S02]  /*1c20*/  HFMA2 R30, R35, R10.H0_H0, -72, -72 ;  /* 0xd480d480231e7431 */ /* 0x000fe4000004000a */
[C---:B------:R-:W-:Y:S01]  /*1c30*/  FFMA.FTZ R41, R32.reuse, R17, R22 ;  /* 0x0000001120297223 */ /* 0x040fe20000010016 */
[----:B------:R-:W-:Y:S01]  /*1c40*/  FFMA.FTZ R32, R32, R18, R5 ;  /* 0x0000001220207223 */ /* 0x000fe20000010005 */
[----:B------:R-:W-:Y:S02]  /*1c50*/  HADD2.F32 R5, -RZ, R36.H0_H0 ;  /* 0x20000024ff057230 */ /* 0x000fe40000004100 */
[----:B------:R-:W-:Y:S02]  /*1c60*/  HADD2.F32 R20, -RZ, R21.H0_H0 ;  /* 0x20000015ff147230 */ /* 0x000fe40000004100 */
[----:B------:R-:W-:Y:S02]  /*1c70*/  HADD2.F32 R22, -RZ, R23.H0_H0 ;  /* 0x20000017ff167230 */ /* 0x000fe40000004100 */
[----:B------:R-:W-:Y:S01]  /*1c80*/  FFMA.FTZ R34, R5, R37, R34 ;  /* 0x0000002505227223 */ /* 0x000fe20000010022 */
[----:B------:R-:W-:-:S02]  /*1c90*/  HADD2.F32 R35, -RZ, R30.H0_H0 ;  /* 0x2000001eff237230 */ /* 0x000fc40000004100 */
[C---:B------:R-:W-:Y:S01]  /*1ca0*/  FFMA.FTZ R39, R37.reuse, R20, R40 ;  /* 0x0000001425277223 */ /* 0x040fe20000010028 */
[----:B------:R-:W-:Y:S02]  /*1cb0*/  HADD2.F32 R19, -RZ, R36.H1_H1 ;  /* 0x30000024ff137230 */ /* 0x000fe40000004100 */
[----:B------:R-:W-:Y:S02]  /*1cc0*/  HADD2.F32 R36, -RZ, R30.H1_H1 ;  /* 0x3000001eff247230 */ /* 0x000fe40000004100 */
[C---:B------:R-:W-:Y:S01]  /*1cd0*/  FFMA.FTZ R30, R37.reuse, R22, R41 ;  /* 0x00000016251e7223 */ /* 0x040fe20000010029 */
[----:B------:R-:W-:Y:S02]  /*1ce0*/  HADD2.F32 R23, -RZ, R23.H1_H1 ;  /* 0x30000017ff177230 */ /* 0x000fe40000004100 */
[----:B------:R-:W-:Y:S01]  /*1cf0*/  FFMA.FTZ R37, R37, R35, R32 ;  /* 0x0000002325257223 */ /* 0x000fe20000010020 */
[----:B------:R-:W-:Y:S01]  /*1d00*/  FFMA.FTZ R42, R19, R38, R34 ;  /* 0x00000026132a7223 */ /* 0x000fe20000010022 */
[----:B------:R-:W-:Y:S01]  /*1d10*/  LOP3.LUT R32, R31, 0xf000f, RZ, 0xc0, !PT ;  /* 0x000f000f1f207812 */ /* 0x000fe200078ec0ff */
[----:B------:R-:W-:-:S02]  /*1d20*/  HADD2.F32 R21, -RZ, R21.H1_H1 ;  /* 0x30000015ff157230 */ /* 0x000fc40000004100 */
[C---:B------:R-:W-:Y:S01]  /*1d30*/  FFMA.FTZ R46, R38.reuse, R23, R30 ;  /* 0x00000017262e7223 */ /* 0x040fe2000001001e */
[C---:B------:R-:W-:Y:S01]  /*1d40*/  FFMA.FTZ R45, R38.reuse, R36, R37 ;  /* 0x00000024262d7223 */ /* 0x040fe20000010025 */
[----:B------:R-:W-:Y:S01]  /*1d50*/  LOP3.LUT R30, R29, 0xf000f, RZ, 0xc0, !PT ;  /* 0x000f000f1d1e7812 */ /* 0x000fe200078ec0ff */
[--C-:B0-----:R-:W-:Y:S01]  /*1d60*/  HADD2.F32 R41, -RZ, R14.reuse.H0_H0 ;  /* 0x2000000eff297230 */ /* 0x101fe20000004100 */
[----:B------:R-:W-:Y:S01]  /*1d70*/  LOP3.LUT R34, R33, 0xf000f, RZ, 0xc0, !PT ;  /* 0x000f000f21227812 */ /* 0x000fe200078ec0ff */
[----:B------:R-:W-:Y:S01]  /*1d80*/  FFMA.FTZ R44, R38, R21, R39 ;  /* 0x00000015262c7223 */ /* 0x000fe20000010027 */
[----:B------:R-:W-:Y:S01]  /*1d90*/  LOP3.LUT R37, R43, 0xf000f, RZ, 0xc0, !PT ;  /* 0x000f000f2b257812 */ /* 0x000fe200078ec0ff */
[----:B------:R-:W-:Y:S01]  /*1da0*/  HADD2.F32 R49, -RZ, R15.H0_H0 ;  /* 0x2000000fff317230 */ /* 0x000fe20000004100 */
        /* <DEDUP_REMOVED lines=12> */
[----:B------:R-:W-:Y:S01]  /*1e70*/  HADD2.F32 R37, -RZ, R47.H0_H0 ;  /* 0x2000002fff257230 */ /* 0x000fe20000004100 */
[----:B------:R-:W-:Y:S01]  /*1e80*/  LOP3.LUT R33, R33, 0xf000f0, RZ, 0xc0, !PT ;  /* 0x00f000f021217812 */ /* 0x000fe200078ec0ff */
[----:B------:R-:W-:Y:S01]  /*1e90*/  HADD2.F32 R38, -RZ, R48.H0_H0 ;  /* 0x20000030ff267230 */ /* 0x000fe20000004100 */
[----:B------:R-:W-:Y:S01]  /*1ea0*/  LOP3.LUT R29, R29, 0x64006400, RZ, 0xfc, !PT ;  /* 0x640064001d1d7812 */ /* 0x000fe200078efcff */
[----:B------:R-:W-:Y:S01]  /*1eb0*/  HADD2.F32 R39, -RZ, R34.H0_H0 ;  /* 0x20000022ff277230 */ /* 0x000fe20000004100 */
[----:B------:R-:W-:Y:S01]  /*1ec0*/  LOP3.LUT R31, R31, 0x64006400, RZ, 0xfc, !PT ;  /* 0x640064001f1f7812 */ /* 0x000fe200078efcff */
[----:B------:R-:W-:Y:S01]  /*1ed0*/  HADD2.F32 R40, -RZ, R54.H0_H0 ;  /* 0x20000036ff287230 */ /* 0x000fe20000004100 */
[----:B------:R-:W-:Y:S01]  /*1ee0*/  LOP3.LUT R33, R33, 0x64006400, RZ, 0xfc, !PT ;  /* 0x6400640021217812 */ /* 0x000fe200078efcff */
[----:B------:R-:W-:Y:S01]  /*1ef0*/  HADD2.F32 R32, -RZ, R15.H1_H1 ;  /* 0x3000000fff207230 */ /* 0x000fe20000004100 */
[----:B------:R-:W-:Y:S01]  /*1f00*/  LOP3.LUT R15, R43, 0x64006400, RZ, 0xfc, !PT ;  /* 0x640064002b0f7812 */ /* 0x000fe200078efcff */
[----:B------:R-:W-:Y:S01]  /*1f10*/  FFMA.FTZ R30, R37, R41, R42 ;  /* 0x00000029251e7223 */ /* 0x000fe2000001002a */
[C---:B------:R-:W-:Y:S01]  /*1f20*/  FFMA.FTZ R51, R41.reuse, R38, R44 ;  /* 0x0000002629337223 */ /* 0x040fe2000001002c */
[C---:B------:R-:W-:Y:S01]  /*1f30*/  FFMA.FTZ R50, R41.reuse, R39, R46 ;  /* 0x0000002729327223 */ /* 0x040fe2000001002e */
[----:B------:R-:W-:Y:S01]  /*1f40*/  FFMA.FTZ R53, R41, R40, R45 ;  /* 0x0000002829357223 */ /* 0x000fe2000001002d */
[----:B------:R-:W-:-:S02]  /*1f50*/  HFMA2 R52, R29, R10.H0_H0, -72, -72 ;  /* 0xd480d4801d347431 */ /* 0x000fc4000004000a */
[----:B------:R-:W-:Y:S02]  /*1f60*/  HADD2.F32 R41, -RZ, R47.H1_H1 ;  /* 0x3000002fff297230 */ /* 0x000fe40000004100 */
[-C--:B------:R-:W-:Y:S02]  /*1f70*/  HFMA2 R31, R31, R10.reuse.H0_H0, -72, -72 ;  /* 0xd480d4801f1f7431 */ /* 0x080fe4000004000a */
[----:B------:R-:W-:Y:S02]  /*1f80*/  HADD2.F32 R42, -RZ, R48.H1_H1 ;  /* 0x30000030ff2a7230 */ /* 0x000fe40000004100 */
[-C--:B------:R-:W-:Y:S02]  /*1f90*/  HFMA2 R57, R15, R10.reuse.H0_H0, -72, -72 ;  /* 0xd480d4800f397431 */ /* 0x080fe4000004000a */
[----:B------:R-:W-:Y:S02]  /*1fa0*/  HADD2.F32 R44, -RZ, R54.H1_H1 ;  /* 0x30000036ff2c7230 */ /* 0x000fe40000004100 */
[----:B------:R-:W-:-:S02]  /*1fb0*/  HFMA2 R33, R33, R10.H0_H0, -72, -72 ;  /* 0xd480d48021217431 */ /* 0x000fc4000004000a */
[----:B------:R-:W-:Y:S02]  /*1fc0*/  HADD2.F32 R43, -RZ, R34.H1_H1 ;  /* 0x30000022ff2b7230 */ /* 0x000fe40000004100 */
[----:B------:R-:W-:Y:S01]  /*1fd0*/  FFMA.FTZ R30, R41, R14, R30 ;  /* 0x0000000e291e7223 */ /* 0x000fe2000001001e */
[----:B------:R-:W-:Y:S02]  /*1fe0*/  HADD2.F32 R45, -RZ, R52.H0_H0 ;  /* 0x20000034ff2d7230 */ /* 0x000fe40000004100 */
[C---:B------:R-:W-:Y:S01]  /*1ff0*/  FFMA.FTZ R34, R14.reuse, R42, R51 ;  /* 0x0000002a0e227223 */ /* 0x040fe20000010033 */
[----:B------:R-:W-:Y:S02]  /*2000*/  HADD2.F32 R46, -RZ, R31.H0_H0 ;  /* 0x2000001fff2e7230 */ /* 0x000fe40000004100 */
[C---:B------:R-:W-:Y:S01]  /*2010*/  FFMA.FTZ R53, R14.reuse, R44, R53 ;  /* 0x0000002c0e357223 */ /* 0x040fe20000010035 */
[----:B------:R-:W-:Y:S02]  /*2020*/  HADD2.F32 R48, -RZ, R57.H0_H0 ;  /* 0x20000039ff307230 */ /* 0x000fe40000004100 */
[----:B------:R-:W-:Y:S01]  /*2030*/  FFMA.FTZ R50, R14, R43, R50 ;  /* 0x0000002b0e327223 */ /* 0x000fe20000010032 */
[----:B------:R-:W-:-:S02]  /*2040*/  HADD2.F32 R47, -RZ, R33.H0_H0 ;  /* 0x20000021ff2f7230 */ /* 0x000fc40000004100 */
[----:B------:R-:W-:Y:S01]  /*2050*/  FFMA.FTZ R15, R45, R49, R30 ;  /* 0x000000312d0f7223 */ /* 0x000fe2000001001e */
[----:B------:R-:W-:Y:S02]  /*2060*/  HADD2.F32 R56, -RZ, R52.H1_H1 ;  /* 0x30000034ff387230 */ /* 0x000fe40000004100 */
[C---:B------:R-:W-:Y:S01]  /*2070*/  FFMA.FTZ R34, R49.reuse, R46, R34 ;  /* 0x0000002e31227223 */ /* 0x040fe20000010022 */
[----:B------:R-:W-:Y:S02]  /*2080*/  HADD2.F32 R55, -RZ, R31.H1_H1 ;  /* 0x3000001fff377230 */ /* 0x000fe40000004100 */
[C---:B------:R-:W-:Y:S01]  /*2090*/  FFMA.FTZ R14, R49.reuse, R48, R53 ;  /* 0x00000030310e7223 */ /* 0x040fe20000010035 */
[----:B------:R-:W-:Y:S02]  /*20a0*/  HADD2.F32 R54, -RZ, R33.H1_H1 ;  /* 0x30000021ff367230 */ /* 0x000fe40000004100 */
[----:B------:R-:W-:Y:S01]  /*20b0*/  FFMA.FTZ R29, R49, R47, R50 ;  /* 0x0000002f311d7223 */ /* 0x000fe20000010032 */
[----:B------:R-:W-:-:S02]  /*20c0*/  HADD2.F32 R53, -RZ, R57.H1_H1 ;  /* 0x30000039ff357230 */ /* 0x000fc40000004100 */
        /* <DEDUP_REMOVED lines=8> */
[----:B------:R-:W-:Y:S01]  /*2150*/  FMUL.FTZ R15, R52, R15 ;  /* 0x0000000f340f7220 */ /* 0x000fe20000410000 */
[----:B------:R-:W-:Y:S01]  /*2160*/  FMUL.FTZ R34, R51, R34 ;  /* 0x0000002233227220 */ /* 0x000fe20000410000 */
[----:B------:R-:W-:Y:S01]  /*2170*/  FMUL.FTZ R29, R50, R29 ;  /* 0x0000001d321d7220 */ /* 0x000fe20000410000 */
[----:B------:R-:W-:Y:S01]  /*2180*/  PRMT R32, RZ, 0x5410, RZ ;  /* 0x00005410ff207816 */ /* 0x000fe200000000ff */
[----:B------:R-:W-:Y:S01]  /*2190*/  FMUL.FTZ R14, R49, R14 ;  /* 0x0000000e310e7220 */ /* 0x000fe20000410000 */
[----:B------:R-:W-:Y:S02]  /*21a0*/  F2FP.F16.F32.PACK_AB R15, RZ, R15 ;  /* 0x0000000fff0f723e */ /* 0x000fe400000000ff */
[----:B------:R-:W-:Y:S02]  /*21b0*/  F2FP.F16.F32.PACK_AB R34, RZ, R34 ;  /* 0x00000022ff22723e */ /* 0x000fe400000000ff */
[----:B------:R-:W-:Y:S02]  /*21c0*/  F2FP.F16.F32.PACK_AB R29, RZ, R29 ;  /* 0x0000001dff1d723e */ /* 0x000fe400000000ff */
[----:B------:R-:W-:-:S02]  /*21d0*/  F2FP.F16.F32.PACK_AB R14, RZ, R14 ;  /* 0x0000000eff0e723e */ /* 0x000fc400000000ff */
[----:B------:R-:W-:Y:S02]  /*21e0*/  PRMT R15, R15, 0x5410, R34 ;  /* 0x000054100f0f7816 */ /* 0x000fe40000000022 */
[----:B------:R-:W-:Y:S02]  /*21f0*/  PRMT R33, R29, 0x5410, R14 ;  /* 0x000054101d217816 */ /* 0x000fe4000000000e */
[----:B------:R-:W-:Y:S01]  /*2200*/  PRMT R31, RZ, 0x5410, RZ ;  /* 0x00005410ff1f7816 */ /* 0x000fe200000000ff */
[----:B------:R-:W-:Y:S01]  /*2210*/  HFMA2 R34, R15, 1, 1, RZ ;  /* 0x3c003c000f227831 */ /* 0x000fe200000000ff */
[----:B------:R-:W-:Y:S01]  /*2220*/  PRMT R30, RZ, 0x5410, RZ ;  /* 0x00005410ff1e7816 */ /* 0x000fe200000000ff */
[----:B------:R-:W-:Y:S01]  /*2230*/  HADD2 R33, R33, RZ.H0_H0 ;  /* 0x200000ff21217230 */ /* 0x000fe20000000000 */
[----:B------:R-:W-:Y:S01]  /*2240*/  PRMT R29, RZ, 0x5410, RZ ;  /* 0x00005410ff1d7816 */ /* 0x000fe200000000ff */
        /* <DEDUP_REMOVED lines=113> */
.L_x_2017:
        /* <DEDUP_REMOVED lines=37> */
[----:B------:R-:W-:Y:S01]  /*2bb0*/  HADD2.F32 R4, -RZ, R21.H0_H0 ;  /* 0x20000015ff047230 */ /* 0x000fe20000004100 */
[----:B------:R-:W-:Y:S01]  /*2bc0*/  LOP3.LUT R35, R35, 0x64006400, RZ, 0xfc, !PT ;  /* 0x6400640023237812 */ /* 0x000fe200078efcff */
[----:B------:R-:W-:-:S02]  /*2bd0*/  HADD2.F32 R17, -RZ, R18.H1_H1 ;  /* 0x30000012ff117230 */ /* 0x000fc40000004100 */
[-C--:B------:R-:W-:Y:S02]  /*2be0*/  HFMA2 R39, R19, R10.reuse.H0_H0, -72, -72 ;  /* 0xd480d48013277431 */ /* 0x080fe4000004000a */
        /* <DEDUP_REMOVED lines=59> */
[----:B------:R-:W-:Y:S02]  /*2fa0*/  LOP3.LUT R49, R46, 0x64006400, RZ, 0xfc, !PT ;  /* 0x640064002e317812 */ /* 0x000fe400078efcff */
        /* <DEDUP_REMOVED lines=19> */
[----:B------:R-:W-:Y:S01]  /*30e0*/  FFMA.FTZ R15, R45, R51, R52 ;  /* 0x000000332d0f7223 */ /* 0x000fe20000010034 */
[----:B------:R-:W-:Y:S02]  /*30f0*/  HADD2.F32 R55, -RZ, R60.H1_H1 ;  /* 0x3000003cff377230 */ /* 0x000fe40000004100 */
[C---:B------:R-:W-:Y:S01]  /*3100*/  FFMA.FTZ R14, R51.reuse, R46, R14 ;  /* 0x0000002e330e7223 */ /* 0x040fe2000001000e */
[----:B------:R-:W-:Y:S01]  /*3110*/  FFMA.FTZ R59, R51, R47, R54 ;  /* 0x0000002f333b7223 */ /* 0x000fe20000010036 */
[----:B------:R-:W-:Y:S02]  /*3120*/  HADD2.F32 R54, -RZ, R61.H1_H1 ;  /* 0x3000003dff367230 */ /* 0x000fe40000004100 */
[----:B------:R-:W-:Y:S01]  /*3130*/  FFMA.FTZ R15, R56, R57, R15 ;  /* 0x00000039380f7223 */ /* 0x000fe2000001000f */
[----:B------:R-:W-:-:S02]  /*3140*/  HADD2.F32 R53, -RZ, R49.H1_H1 ;  /* 0x30000031ff357230 */ /* 0x000fc40000004100 */
[C---:B------:R-:W-:Y:S01]  /*3150*/  FFMA.FTZ R14, R57.reuse, R55, R14 ;  /* 0x00000037390e7223 */ /* 0x040fe2000001000e */
[----:B------:R-:W-:Y:S02]  /*3160*/  HADD2.F32 R52, -RZ, R27.H0_H0 ;  /* 0x2000001bff347230 */ /* 0x000fe40000004100 */
[C---:B------:R-:W-:Y:S01]  /*3170*/  FFMA.FTZ R59, R57.reuse, R54, R59 ;  /* 0x00000036393b7223 */ /* 0x040fe2000001003b */
[----:B------:R-:W-:Y:S02]  /*3180*/  HADD2.F32 R51, -RZ, R26.H0_H0 ;  /* 0x2000001aff337230 */ /* 0x000fe40000004100 */
        /* <DEDUP_REMOVED lines=126> */
.L_x_2018:
        /* <DEDUP_REMOVED lines=257> */
.L_x_2019:
[----:B------:R-:W-:-:S05]  /*4980*/  IMAD.WIDE R8, R7, 0x4, R8 ;  /* 0x0000000407087825 */ /* 0x000fca00078e0208 */
[----:B------:R0:W2:Y:S01]  /*4990*/  LDG.E.128.CONSTANT R16, desc[UR10][R8.64] ;  /* 0x0000000a08107981 */ /* 0x0000a2000c1e9d00 */
[----:B------:R-:W-:Y:S01]  /*49a0*/  UIADD3 UR4, UPT, UPT, UR7, 0x40, URZ ;  /* 0x0000004007047890 */ /* 0x000fe2000fffe0ff */
[----:B0-----:R-:W-:Y:S01]  /*49b0*/  IMAD.WIDE R8, R7, 0x4, R8 ;  /* 0x0000000407087825 */ /* 0x001fe200078e0208 */
[----:B--2---:R-:W-:Y:S02]  /*49c0*/  LOP3.LUT R0, R16, 0xf000f0, RZ, 0xc0, !PT ;  /* 0x00f000f010007812 */ /* 0x004fe400078ec0ff */
[----:B------:R-:W-:Y:S02]  /*49d0*/  LOP3.LUT R2, R17, 0xf000f0, RZ, 0xc0, !PT ;  /* 0x00f000f011027812 */ /* 0x000fe400078ec0ff */
[----:B------:R-:W-:Y:S02]  /*49e0*/  LOP3.LUT R4, R18, 0xf000f0, RZ, 0xc0, !PT ;  /* 0x00f000f012047812 */ /* 0x000fe400078ec0ff */
[----:B------:R-:W-:Y:S02]  /*49f0*/  SHF.R.U32.HI R37, RZ, 0x8, R16 ;  /* 0x00000008ff257819 */ /* 0x000fe40000011610 */
[----:B------:R-:W-:-:S02]  /*4a00*/  SHF.R.U32.HI R38, RZ, 0x8, R17 ;  /* 0x00000008ff267819 */ /* 0x000fc40000011611 */
[----:B------:R-:W-:Y:S02]  /*4a10*/  SHF.R.U32.HI R39, RZ, 0x8, R18 ;  /* 0x00000008ff277819 */ /* 0x000fe40000011612 */
        /* <DEDUP_REMOVED lines=20> */
[----:B------:R-:W-:Y:S01]  /*4b60*/  MOV R5, R12 ;  /* 0x0000000c00057202 */ /* 0x000fe20000000f00 */
[----:B------:R-:W-:-:S02]  /*4b70*/  HFMA2 R51, R51, R10.H0_H0, -72, -72 ;  /* 0xd480d48033337431 */ /* 0x000fc4000004000a */
[----:B------:R-:W-:Y:S01]  /*4b80*/  HFMA2 R52, R23, R10.H0_H0, -72, -72 ;  /* 0xd480d48017347431 */ /* 0x000fe2000004000a */
[----:B------:R-:W-:Y:S06]  /*4b90*/  @!P1 BRA `(.L_x_2016) ;  /* 0x0000000c00949947 */ /* 0x000fec0003800000 */
[----:B------:R-:W0:Y:S01]  /*4ba0*/  LDS.64 R2, [UR7+0x30] ;  /* 0x00003007ff027984 */ /* 0x000e220008000a00 */
[----:B------:R-:W-:Y:S02]  /*4bb0*/  LOP3.LUT R16, R16, 0xf000f, RZ, 0xc0, !PT ;  /* 0x000f000f10107812 */ /* 0x000fe400078ec0ff */
        /* <DEDUP_REMOVED lines=14> */
[----:B------:R-:W-:Y:S01]  /*4ca0*/  HADD2.F32 R4, -RZ, R19.H0_H0 ;  /* 0x20000013ff047230 */ /* 0x000fe20000004100 */
[----:B------:R-:W-:Y:S01]  /*4cb0*/  LOP3.LUT R38, R38, 0xf000f, RZ, 0xc0, !PT ;  /* 0x000f000f26267812 */ /* 0x000fe200078ec0ff */
[----:B------:R-:W-:Y:S01]  /*4cc0*/  HADD2.F32 R10, -RZ, R16.H1_H1 ;  /* 0x30000010ff0a7230 */ /* 0x000fe20000004100 */
[----:B------:R-:W-:Y:S01]  /*4cd0*/  LOP3.LUT R39, R39, 0xf000f, RZ, 0xc0, !PT ;  /* 0x000f000f27277812 */ /* 0x000fe200078ec0ff */
[----:B------:R-:W-:Y:S01]  /*4ce0*/  HADD2.F32 R13, -RZ, R17.H1_H1 ;  /* 0x30000011ff0d7230 */ /* 0x000fe20000004100 */
[----:B------:R-:W-:Y:S01]  /*4cf0*/  LOP3.LUT R40, R40, 0xf000f, RZ, 0xc0, !PT ;  /* 0x000f000f28287812 */ /* 0x000fe200078ec0ff */
[----:B------:R-:W-:Y:S01]  /*4d00*/  HADD2.F32 R16, -RZ, R18.H1_H1 ;  /* 0x30000012ff107230 */ /* 0x000fe20000004100 */
[----:B------:R-:W-:-:S02]  /*4d10*/  LOP3.LUT R37, R37, 0x64006400, RZ, 0xfc, !PT ;  /* 0x6400640025257812 */ /* 0x000fc400078efcff */
[----:B------:R-:W-:Y:S02]  /*4d20*/  LOP3.LUT R38, R38, 0x64006400, RZ, 0xfc, !PT ;  /* 0x6400640026267812 */ /* 0x000fe400078efcff */
[----:B------:R-:W-:Y:S02]  /*4d30*/  LOP3.LUT R39, R39, 0x64006400, RZ, 0xfc, !PT ;  /* 0x6400640027277812 */ /* 0x000fe400078efcff */
[----:B------:R-:W-:Y:S02]  /*4d40*/  LOP3.LUT R40, R40, 0x64006400, RZ, 0xfc, !PT ;  /* 0x6400640028287812 */ /* 0x000fe400078efcff */
[----:B------:R-:W-:Y:S01]  /*4d50*/  ISETP.NE.AND P0, PT, R6, 0x1, PT ;  /* 0x000000010600780c */ /* 0x000fe20003f05270 */
[----:B------:R-:W-:Y:S02]  /*4d60*/  HADD2 R45, R39, -1032, -1032 ;  /* 0xe408e408272d7430 */ /* 0x000fe40000000000 */
[----:B------:R-:W-:Y:S02]  /*4d70*/  HADD2 R47, R40, -1032, -1032 ;  /* 0xe408e408282f7430 */ /* 0x000fe40000000000 */
[----:B0-----:R-:W-:-:S02]  /*4d80*/  HADD2.F32 R5, -RZ, R2.H0_H0 ;  /* 0x20000002ff057230 */ /* 0x001fc40000004100 */
[----:B------:R-:W-:Y:S02]  /*4d90*/  HADD2.F32 R20, -RZ, R2.H1_H1 ;  /* 0x30000002ff147230 */ /* 0x000fe40000004100 */
[--C-:B------:R-:W-:Y:S02]  /*4da0*/  HADD2.F32 R41, -RZ, R3.reuse.H0_H0 ;  /* 0x20000003ff297230 */ /* 0x100fe40000004100 */
[----:B------:R-:W-:Y:S02]  /*4db0*/  HADD2.F32 R42, -RZ, R3.H1_H1 ;  /* 0x30000003ff2a7230 */ /* 0x000fe40000004100 */
[----:B------:R-:W-:Y:S02]  /*4dc0*/  HADD2.F32 R2, -RZ, R17.H0_H0 ;  /* 0x20000011ff027230 */ /* 0x000fe40000004100 */
[----:B------:R-:W-:Y:S02]  /*4dd0*/  HADD2.F32 R3, -RZ, R18.H0_H0 ;  /* 0x20000012ff037230 */ /* 0x000fe40000004100 */
[----:B------:R-:W-:Y:S01]  /*4de0*/  FFMA.FTZ R18, R5, R4, RZ ;  /* 0x0000000405127223 */ /* 0x000fe200000100ff */
[----:B------:R-:W-:-:S02]  /*4df0*/  HADD2.F32 R17, -RZ, R19.H1_H1 ;  /* 0x30000013ff117230 */ /* 0x000fc40000004100 */
[----:B------:R-:W-:Y:S01]  /*4e00*/  FFMA.FTZ R19, R0, R5, RZ ;  /* 0x0000000500137223 */ /* 0x000fe200000100ff */
[C---:B------:R-:W-:Y:S01]  /*4e10*/  FFMA.FTZ R21, R5.reuse, R2, RZ ;  /* 0x0000000205157223 */ /* 0x040fe200000100ff */
[----:B------:R-:W-:Y:S01]  /*4e20*/  FFMA.FTZ R23, R5, R3, RZ ;  /* 0x0000000305177223 */ /* 0x000fe200000100ff */
[----:B------:R-:W-:Y:S02]  /*4e30*/  HADD2.F32 R39, -RZ, R45.H0_H0 ;  /* 0x2000002dff277230 */ /* 0x000fe40000004100 */
[----:B------:R-:W-:Y:S01]  /*4e40*/  FFMA.FTZ R5, R10, R20, R19 ;  /* 0x000000140a057223 */ /* 0x000fe20000010013 */
[C---:B------:R-:W-:Y:S01]  /*4e50*/  FFMA.FTZ R54, R20.reuse, R17, R18 ;  /* 0x0000001114367223 */ /* 0x040fe20000010012 */
[C---:B------:R-:W-:Y:S01]  /*4e60*/  FFMA.FTZ R46, R20.reuse, R13, R21 ;  /* 0x0000000d142e7223 */ /* 0x040fe20000010015 */
[----:B------:R-:W-:Y:S01]  /*4e70*/  FFMA.FTZ R43, R20, R16, R23 ;  /* 0x00000010142b7223 */ /* 0x000fe20000010017 */
[--C-:B------:R-:W-:Y:S02]  /*4e80*/  HADD2.F32 R18, -RZ, R22.reuse.H0_H0 ;  /* 0x20000016ff127230 */ /* 0x100fe40000004100 */
[----:B------:R-:W-:-:S02]  /*4e90*/  HADD2.F32 R19, -RZ, R22.H1_H1 ;  /* 0x30000016ff137230 */ /* 0x000fc40000004100 */
[--C-:B------:R-:W-:Y:S02]  /*4ea0*/  HADD2.F32 R20, -RZ, R35.reuse.H0_H0 ;  /* 0x20000023ff147230 */ /* 0x100fe40000004100 */
[----:B------:R-:W-:Y:S02]  /*4eb0*/  HADD2.F32 R21, -RZ, R35.H1_H1 ;  /* 0x30000023ff157230 */ /* 0x000fe40000004100 */
[----:B------:R-:W-:Y:S02]  /*4ec0*/  HADD2.F32 R22, -RZ, R36.H0_H0 ;  /* 0x20000024ff167230 */ /* 0x000fe40000004100 */
[----:B------:R-:W-:Y:S02]  /*4ed0*/  HADD2.F32 R35, -RZ, R44.H0_H0 ;  /* 0x2000002cff237230 */ /* 0x000fe40000004100 */
[----:B------:R-:W-:Y:S02]  /*4ee0*/  HADD2.F32 R23, -RZ, R36.H1_H1 ;  /* 0x30000024ff177230 */ /* 0x000fe40000004100 */
[----:B------:R-:W-:Y:S01]  /*4ef0*/  FFMA.FTZ R48, R41, R22, R43 ;  /* 0x0000001629307223 */ /* 0x000fe2000001002b */
[----:B------:R-:W-:-:S02]  /*4f00*/  HADD2.F32 R36, -RZ, R44.H1_H1 ;  /* 0x3000002cff247230 */ /* 0x000fc40000004100 */
[----:B------:R-:W-:Y:S01]  /*4f10*/  FFMA.FTZ R44, R18, R41, R5 ;  /* 0x00000029122c7223 */ /* 0x000fe20000010005 */
[C---:B------:R-:W-:Y:S01]  /*4f20*/  FFMA.FTZ R5, R41.reuse, R20, R46 ;  /* 0x0000001429057223 */ /* 0x040fe2000001002e */
[----:B------:R-:W-:Y:S01]  /*4f30*/  FFMA.FTZ R41, R41, R35, R54 ;  /* 0x0000002329297223 */ /* 0x000fe20000010036 */
[C---:B------:R-:W-:Y:S01]  /*4f40*/  FFMA.FTZ R48, R42.reuse, R23, R48 ;  /* 0x000000172a307223 */ /* 0x040fe20000010030 */
[----:B------:R-:W-:Y:S01]  /*4f50*/  FFMA.FTZ R44, R19, R42, R44 ;  /* 0x0000002a132c7223 */ /* 0x000fe2000001002c */
[C---:B------:R-:W-:Y:S01]  /*4f60*/  FFMA.FTZ R46, R42.reuse, R21, R5 ;  /* 0x000000152a2e7223 */ /* 0x040fe20000010005 */
[----:B------:R-:W-:Y:S01]  /*4f70*/  FFMA.FTZ R41, R42, R36, R41 ;  /* 0x000000242a297223 */ /* 0x000fe20000010029 */
[----:B------:R-:W-:Y:S02]  /*4f80*/  HADD2 R42, R37, -1032, -1032 ;  /* 0xe408e408252a7430 */ /* 0x000fe40000000000 */
[----:B-1----:R-:W-:Y:S02]  /*4f90*/  HADD2.F32 R5, -RZ, R14.H0_H0 ;  /* 0x2000000eff057230 */ /* 0x002fe40000004100 */
[----:B------:R-:W-:-:S02]  /*4fa0*/  HADD2 R43, R38, -1032, -1032 ;  /* 0xe408e408262b7430 */ /* 0x000fc40000000000 */
[----:B------:R-:W-:Y:S02]  /*4fb0*/  HADD2.F32 R40, -RZ, R47.H0_H0 ;  /* 0x2000002fff287230 */ /* 0x000fe40000004100 */
[----:B------:R-:W-:Y:S02]  /*4fc0*/  HADD2.F32 R37, -RZ, R42.H0_H0 ;  /* 0x2000002aff257230 */ /* 0x000fe40000004100 */
[----:B------:R-:W-:Y:S01]  /*4fd0*/  FFMA.FTZ R58, R5, R39, R48 ;  /* 0x00000027053a7223 */ /* 0x000fe20000010030 */
[----:B------:R-:W-:Y:S02]  /*4fe0*/  HADD2.F32 R38, -RZ, R43.H0_H0 ;  /* 0x2000002bff267230 */ /* 0x000fe40000004100 */
[----:B------:R-:W-:Y:S02]  /*4ff0*/  HADD2.F32 R14, -RZ, R14.H1_H1 ;  /* 0x3000000eff0e7230 */ /* 0x000fe40000004100 */
[----:B------:R-:W-:Y:S01]  /*5000*/  FFMA.FTZ R54, R37, R5, R44 ;  /* 0x0000000525367223 */ /* 0x000fe2000001002c */
[----:B------:R-:W-:-:S02]  /*5010*/  HADD2.F32 R44, -RZ, R47.H1_H1 ;  /* 0x3000002fff2c7230 */ /* 0x000fc40000004100 */
[C---:B------:R-:W-:Y:S01]  /*5020*/  FFMA.FTZ R55, R5.reuse, R38, R46 ;  /* 0x0000002605377223 */ /* 0x040fe2000001002e */
[----:B------:R-:W-:Y:S01]  /*5030*/  FFMA.FTZ R5, R5, R40, R41 ;  /* 0x0000002805057223 */ /* 0x000fe20000010029 */
[----:B------:R-:W-:Y:S02]  /*5040*/  HADD2.F32 R41, -RZ, R42.H1_H1 ;  /* 0x3000002aff297230 */ /* 0x000fe40000004100 */
        /* <DEDUP_REMOVED lines=37> */
[----:B------:R-:W-:Y:S02]  /*52a0*/  PRMT R60, R60, 0x5410, R57 ;  /* 0x000054103c3c7816 */ /* 0x000fe40000000039 */
[----:B------:R-:W-:Y:S01]  /*52b0*/  MOV R5, R12 ;  /* 0x0000000c00057202 */ /* 0x000fe20000000f00 */
[----:B------:R-:W-:-:S02]  /*52c0*/  HFMA2 R34, R14, 1, 1, R34 ;  /* 0x3c003c000e227831 */ /* 0x000fc40000000022 */
        /* <DEDUP_REMOVED lines=10> */
[----:B------:R-:W-:Y:S02]  /*5370*/  HADD2.F32 R60, -RZ, R59.H1_H1 ;  /* 0x3000003bff3c7230 */ /* 0x000fe40000004100 */
        /* <DEDUP_REMOVED lines=103> */
.L_x_2016:
[----:B------:R-:W-:-:S04]  /*59f0*/  VIMNMX R0, PT, PT, R11, UR14, PT ;  /* 0x0000000e0b007c48 */ /* 0x000fc8000bfe0100 */
[----:B------:R-:W-:-:S13]  /*5a00*/  ISETP.GT.AND P0, PT, R0, R5, PT ;  /* 0x000000050000720c */ /* 0x000fda0003f04270 */
[----:B------:R-:W-:Y:S05]  /*5a10*/  @!P0 BRA `(.L_x_2020) ;  /* 0x0000001c00708947 */ /* 0x000fea0003800000 */
[----:B------:R-:W-:Y:S01]  /*5a20*/  VIMNMX.U32 R0, PT, PT, R11, UR14, PT ;  /* 0x0000000e0b007c48 */ /* 0x000fe2000bfe0000 */
[----:B------:R-:W-:-:S12]  /*5a30*/  UIADD3 UR4, UPT, UPT, UR4, 0x60, URZ ;  /* 0x0000006004047890 */ /* 0x000fd8000fffe0ff */
.L_x_2022:
[----:B------:R-:W0:Y:S01]  /*5a40*/  LDC.64 R6, c[0x0][0x3a8] ;  /* 0x0000ea00ff067b82 */ /* 0x000e220000000a00 */
[----:B-----5:R1:W5:Y:S01]  /*5a50*/  LDG.E.128.CONSTANT R16, desc[UR10][R8.64] ;  /* 0x0000000a08107981 */ /* 0x020362000c1e9d00 */
[----:B0-----:R-:W-:-:S05]  /*5a60*/  IMAD.WIDE R10, R7, 0x4, R8 ;  /* 0x00000004070a7825 */ /* 0x001fca00078e0208 */
[----:B------:R1:W5:Y:S01]  /*5a70*/  LDG.E.128.CONSTANT R12, desc[UR10][R10.64] ;  /* 0x0000000a0a0c7981 */ /* 0x000362000c1e9d00 */
[----:B------:R-:W-:-:S05]  /*5a80*/  IMAD R6, R28, -0x3, R6 ;  /* 0xfffffffd1c067824 */ /* 0x000fca00078e0206 */
[----:B------:R-:W-:Y:S01]  /*5a90*/  ISETP.GE.AND P0, PT, R6, 0x1, PT ;  /* 0x000000010600780c */ /* 0x000fe20003f06270 */
[----:B------:R-:W-:-:S12]  /*5aa0*/  IMAD.WIDE R2, R7, 0x4, R10 ;  /* 0x0000000407027825 */ /* 0x000fd800078e020a */
[----:B-1----:R-:W-:Y:S05]  /*5ab0*/  @!P0 BRA `(.L_x_2021) ;  /* 0x0000001c00348947 */ /* 0x002fea0003800000 */
[----:B------:R-:W2:Y:S01]  /*5ac0*/  LDG.E.128.CONSTANT R8, desc[UR10][R2.64] ;  /* 0x0000000a02087981 */ /* 0x000ea2000c1e9d00 */
[----:B-----5:R-:W-:Y:S01]  /*5ad0*/  SHF.R.U32.HI R38, RZ, 0xf, R19 ;  /* 0x0000000fff267819 */ /* 0x020fe20000011613 */
[----:B------:R-:W-:Y:S01]  /*5ae0*/  HFMA2 R35, -RZ, RZ, 0, 0.015625 ;  /* 0x00002400ff237431 */ /* 0x000fe200000001ff */
[----:B------:R-:W-:Y:S02]  /*5af0*/  SHF.R.U32.HI R21, RZ, 0xf, R17 ;  /* 0x0000000fff157819 */ /* 0x000fe40000011611 */
[----:B------:R-:W-:Y:S02]  /*5b00*/  SHF.R.U32.HI R22, RZ, 0xf, R18 ;  /* 0x0000000fff167819 */ /* 0x000fe40000011612 */
[C---:B------:R-:W-:Y:S02]  /*5b10*/  LOP3.LUT R39, R19.reuse, 0x380038, RZ, 0xc0, !PT ;  /* 0x0038003813277812 */ /* 0x040fe400078ec0ff */
[----:B------:R-:W-:Y:S02]  /*5b20*/  SHF.R.U32.HI R73, RZ, 0x6, R19 ;  /* 0x00000006ff497819 */ /* 0x000fe40000011613 */
[----:B------:R-:W-:-:S02]  /*5b30*/  LOP3.LUT R81, R19, 0x70007, RZ, 0xc0, !PT ;  /* 0x0007000713517812 */ /* 0x000fc400078ec0ff */
[--C-:B------:R-:W-:Y:S02]  /*5b40*/  SHF.R.U32.HI R20, RZ, 0xf, R16.reuse ;  /* 0x0000000fff147819 */ /* 0x100fe40000011610 */
[C---:B------:R-:W-:Y:S02]  /*5b50*/  LOP3.LUT R4, R16.reuse, 0x380038, RZ, 0xc0, !PT ;  /* 0x0038003810047812 */ /* 0x040fe400078ec0ff */
[----:B------:R-:W-:Y:S02]  /*5b60*/  SHF.R.U32.HI R69, RZ, 0x6, R16 ;  /* 0x00000006ff457819 */ /* 0x000fe40000011610 */
[----:B------:R-:W-:Y:S02]  /*5b70*/  LOP3.LUT R75, R16, 0x70007, RZ, 0xc0, !PT ;  /* 0x00070007104b7812 */ /* 0x000fe400078ec0ff */
        /* <DEDUP_REMOVED lines=8> */
[----:B------:R-:W-:Y:S02]  /*5c00*/  SHF.R.U32.HI R41, RZ, 0xe, R15 ;  /* 0x0000000eff297819 */ /* 0x000fe4000001160f */
[----:B------:R-:W-:Y:S02]  /*5c10*/  LOP3.LUT R38, R38, 0x10001, RZ, 0xc0, !PT ;  /* 0x0001000126267812 */ /* 0x000fe400078ec0ff */
[----:B------:R-:W-:Y:S02]  /*5c20*/  SHF.R.U32.HI R71, RZ, 0x6, R18 ;  /* 0x00000006ff477819 */ /* 0x000fe40000011612 */
[----:B------:R-:W-:Y:S02]  /*5c30*/  SHF.R.U32.HI R12, RZ, 0xe, R13 ;  /* 0x0000000eff0c7819 */ /* 0x000fe4000001160d */
[----:B------:R-:W-:Y:S02]  /*5c40*/  LOP3.LUT R21, R21, 0x10001, RZ, 0xc0, !PT ;  /* 0x0001000115157812 */ /* 0x000fe400078ec0ff */
[----:B------:R-:W-:-:S02]  /*5c50*/  SHF.R.U32.HI R23, RZ, 0xe, R14 ;  /* 0x0000000eff177819 */ /* 0x000fc4000001160e */
[----:B------:R-:W-:Y:S02]  /*5c60*/  LOP3.LUT R22, R22, 0x10001, RZ, 0xc0, !PT ;  /* 0x0001000116167812 */ /* 0x000fe400078ec0ff */
[C---:B------:R-:W-:Y:S02]  /*5c70*/  LOP3.LUT R37, R18.reuse, 0x380038, RZ, 0xc0, !PT ;  /* 0x0038003812257812 */ /* 0x040fe400078ec0ff */
[----:B------:R-:W-:Y:S02]  /*5c80*/  LOP3.LUT R79, R18, 0x70007, RZ, 0xc0, !PT ;  /* 0x00070007124f7812 */ /* 0x000fe400078ec0ff */
[----:B------:R-:W-:Y:S02]  /*5c90*/  MOV R42, 0x3000 ;  /* 0x00003000002a7802 */ /* 0x000fe40000000f00 */
[----:B------:R-:W-:Y:S02]  /*5ca0*/  LOP3.LUT R19, R19, 0x64006400, RZ, 0xfc, !PT ;  /* 0x6400640013137812 */ /* 0x000fe400078efcff */
[----:B------:R-:W-:-:S02]  /*5cb0*/  LOP3.LUT R18, R13, 0x380038, RZ, 0xc0, !PT ;  /* 0x003800380d127812 */ /* 0x000fc400078ec0ff */
[----:B------:R-:W-:Y:S01]  /*5cc0*/  SHF.R.U32.HI R84, RZ, 0x6, R13 ;  /* 0x00000006ff547819 */ /* 0x000fe2000001160d */
[----:B------:R-:W-:Y:S01]  /*5cd0*/  HFMA2 R61, R19, R42.H0_H0, -132, -132 ;  /* 0xd820d820133d7431 */ /* 0x000fe2000004002a */
[----:B------:R-:W-:Y:S02]  /*5ce0*/  LOP3.LUT R76, R13, 0x70007, RZ, 0xc0, !PT ;  /* 0x000700070d4c7812 */ /* 0x000fe400078ec0ff */
[----:B------:R-:W-:Y:S02]  /*5cf0*/  LOP3.LUT R20, R20, 0x10001, RZ, 0xc0, !PT ;  /* 0x0001000114147812 */ /* 0x000fe400078ec0ff */
[----:B------:R-:W-:Y:S02]  /*5d00*/  LOP3.LUT R40, R38, 0x20002, R41, 0xf8, !PT ;  /* 0x0002000226287812 */ /* 0x000fe400078ef829 */
[----:B------:R-:W-:Y:S02]  /*5d10*/  LOP3.LUT R65, R16, 0x64006400, RZ, 0xfc, !PT ;  /* 0x6400640010417812 */ /* 0x000fe400078efcff */
[----:B------:R-:W-:-:S02]  /*5d20*/  SHF.R.U32.HI R86, RZ, 0x6, R14 ;  /* 0x00000006ff567819 */ /* 0x000fc4000001160e */
[----:B------:R-:W-:Y:S01]  /*5d30*/  LOP3.LUT R78, R14, 0x70007, RZ, 0xc0, !PT ;  /* 0x000700070e4e7812 */ /* 0x000fe200078ec0ff */
[----:B------:R-:W-:Y:S01]  /*5d40*/  HFMA2 R65, R65, R42.H0_H0, -132, -132 ;  /* 0xd820d82041417431 */ /* 0x000fe2000004002a */
[----:B------:R-:W-:Y:S02]  /*5d50*/  LOP3.LUT R13, R21, 0x20002, R12, 0xf8, !PT ;  /* 0x00020002150d7812 */ /* 0x000fe400078ef80c */
        /* <DEDUP_REMOVED lines=28> */
[----:B------:R-:W-:Y:S01]  /*5f20*/  LOP3.LUT R76, R76, 0x64006400, RZ, 0xfc, !PT ;  /* 0x640064004c4c7812 */ /* 0x000fe200078efcff */
[----:B------:R-:W-:Y:S01]  /*5f30*/  HADD2 R77, R77, -1028, -1028 ;  /* 0xe404e4044d4d7430 */ /* 0x000fe20000000000 */
[----:B------:R-:W-:Y:S02]  /*5f40*/  LOP3.LUT R74, R74, 0x64006400, RZ, 0xfc, !PT ;  /* 0x640064004a4a7812 */ /* 0x000fe400078efcff */
[----:B------:R-:W-:Y:S02]  /*5f50*/  ISETP.NE.AND P0, PT, R6, 0x1, PT ;  /* 0x000000010600780c */ /* 0x000fe40003f05270 */
[----:B------:R-:W-:-:S02]  /*5f60*/  PRMT R27, R27, 0x5410, R26 ;  /* 0x000054101b1b7816 */ /* 0x000fc4000000001a */
[----:B------:R-:W-:Y:S02]  /*5f70*/  PRMT R25, R25, 0x5410, R24 ;  /* 0x0000541019197816 */ /* 0x000fe40000000018 */
[----:B--2---:R-:W-:Y:S02]  /*5f80*/  LOP3.LUT R38, R10, 0x380038, RZ, 0xc0, !PT ;  /* 0x003800380a267812 */ /* 0x004fe400078ec0ff */
        /* <DEDUP_REMOVED lines=10> */
[----:B------:R-:W-:Y:S02]  /*6030*/  LOP3.LUT R19, R38, 0x64006400, RZ, 0xfc, !PT ;  /* 0x6400640026137812 */ /* 0x000fe400078efcff */
[----:B------:R-:W-:Y:S02]  /*6040*/  LOP3.LUT R22, R23, 0x40004, R22, 0xf8, !PT ;  /* 0x0004000417167812 */ /* 0x000fe400078ef816 */
[----:B------:R-:W-:Y:S01]  /*6050*/  SHF.R.U32.HI R92, RZ, 0x6, R10 ;  /* 0x00000006ff5c7819 */ /* 0x000fe2000001160a */
[----:B------:R-:W-:Y:S01]  /*6060*/  HFMA2 R52, R19, R42.H0_H0, -132, -132 ;  /* 0xd820d82013347431 */ /* 0x000fe2000004002a */
[----:B------:R-:W-:Y:S01]  /*6070*/  LOP3.LUT R87, R10, 0x70007, RZ, 0xc0, !PT ;  /* 0x000700070a577812 */ /* 0x000fe200078ec0ff */
[----:B------:R-:W0:Y:S01]  /*6080*/  LDS.128 R16, [UR4+-0x60] ;  /* 0xffffa004ff107984 */ /* 0x000e220008000c00 */
[----:B------:R-:W-:Y:S02]  /*6090*/  LOP3.LUT R23, R40, 0x40004, R9, 0xf8, !PT ;  /* 0x0004000428177812 */ /* 0x000fe400078ef809 */
[----:B------:R-:W-:-:S02]  /*60a0*/  LOP3.LUT R41, R11, 0x380038, RZ, 0xc0, !PT ;  /* 0x003800380b297812 */ /* 0x000fc400078ec0ff */
[----:B------:R-:W-:Y:S02]  /*60b0*/  SHF.R.U32.HI R93, RZ, 0x6, R11 ;  /* 0x00000006ff5d7819 */ /* 0x000fe4000001160b */
[----:B------:R-:W-:Y:S02]  /*60c0*/  LOP3.LUT R89, R11, 0x70007, RZ, 0xc0, !PT ;  /* 0x000700070b597812 */ /* 0x000fe400078ec0ff */
[----:B------:R-:W-:Y:S02]  /*60d0*/  LOP3.LUT R9, R4, 0x64006400, RZ, 0xfc, !PT ;  /* 0x6400640004097812 */ /* 0x000fe400078efcff */
[----:B------:R-:W-:Y:S02]  /*60e0*/  LOP3.LUT R10, R67, 0x380038, RZ, 0xc0, !PT ;  /* 0x00380038430a7812 */ /* 0x000fe400078ec0ff */
[----:B------:R-:W-:Y:S01]  /*60f0*/  LOP3.LUT R11, R36, 0x64006400, RZ, 0xfc, !PT ;  /* 0x64006400240b7812 */ /* 0x000fe200078efcff */
[----:B------:R-:W-:Y:S01]  /*6100*/  HFMA2 R72, R9, R42.H0_H0, -132, -132 ;  /* 0xd820d82009487431 */ /* 0x000fe2000004002a */
[----:B------:R-:W-:-:S02]  /*6110*/  LOP3.LUT R21, R20, 0x40004, R21, 0xf8, !PT ;  /* 0x0004000414157812 */ /* 0x000fc400078ef815 */
[----:B------:R-:W-:Y:S01]  /*6120*/  LOP3.LUT R4, R69, 0x380038, RZ, 0xc0, !PT ;  /* 0x0038003845047812 */ /* 0x000fe200078ec0ff */
[-C--:B------:R-:W-:Y:S01]  /*6130*/  HFMA2 R70, R11, R42.reuse.H0_H0, -132, -132 ;  /* 0xd820d8200b467431 */ /* 0x080fe2000004002a */
[----:B------:R-:W-:Y:S02]  /*6140*/  LOP3.LUT R20, R13, 0x40004, R8, 0xf8, !PT ;  /* 0x000400040d147812 */ /* 0x000fe400078ef808 */
        /* <DEDUP_REMOVED lines=65> */
[----:B0-----:R-:W-:Y:S01]  /*6560*/  HFMA2 R15, R77, R16, RZ.H0_H0 ;  /* 0x000000104d0f7231 */ /* 0x001fe200000400ff */
[----:B------:R-:W-:Y:S01]  /*6570*/  LOP3.LUT R71, R71, 0x70007, RZ, 0xc0, !PT ;  /* 0x0007000747477812 */ /* 0x000fe200078ec0ff */
[-C--:B------:R-:W-:Y:S01]  /*6580*/  HFMA2 R49, R4, R35.reuse.H0_H0, -20, -20 ;  /* 0xcd00cd0004317431 */ /* 0x080fe20000040023 */
[----:B------:R-:W-:Y:S01]  /*6590*/  LOP3.LUT R69, R69, 0x70007, RZ, 0xc0, !PT ;  /* 0x0007000745457812 */ /* 0x000fe200078ec0ff */
[-C--:B------:R-:W-:Y:S01]  /*65a0*/  HFMA2 R4, R94, R35.reuse.H0_H0, -20, -20 ;  /* 0xcd00cd005e047431 */ /* 0x080fe20000040023 */
[----:B------:R-:W-:Y:S01]  /*65b0*/  LOP3.LUT R12, R71, 0x64006400, RZ, 0xfc, !PT ;  /* 0x64006400470c7812 */ /* 0x000fe200078efcff */
[----:B------:R-:W-:-:S02]  /*65c0*/  HFMA2 R35, R14, R35.H0_H0, -20, -20 ;  /* 0xcd00cd000e237431 */ /* 0x000fc40000040023 */
[-C--:B------:R-:W-:Y:S01]  /*65d0*/  HFMA2 R14, R79, R16.reuse, RZ ;  /* 0x000000104f0e7231 */ /* 0x080fe200000000ff */
[----:B------:R-:W-:Y:S01]  /*65e0*/  LOP3.LUT R69, R69, 0x64006400, RZ, 0xfc, !PT ;  /* 0x6400640045457812 */ /* 0x000fe200078efcff */
[----:B------:R-:W-:Y:S01]  /*65f0*/  HFMA2 R71, R75, R16, RZ ;  /* 0x000000104b477231 */ /* 0x000fe200000000ff */
[----:B------:R-:W-:Y:S01]  /*6600*/  LOP3.LUT R13, R73, 0x70007, RZ, 0xc0, !PT ;  /* 0x00070007490d7812 */ /* 0x000fe200078ec0ff */
[----:B------:R-:W-:Y:S01]  /*6610*/  HADD2 R73, R81, -1028, -1028 ;  /* 0xe404e40451497430 */ /* 0x000fe20000000000 */
[----:B------:R-:W-:Y:S01]  /*6620*/  LOP3.LUT R67, R67, 0x70007, RZ, 0xc0, !PT ;  /* 0x0007000743437812 */ /* 0x000fe200078ec0ff */
[----:B------:R-:W-:Y:S01]  /*6630*/  HADD2 R81, R69, -1028, -1028 ;  /* 0xe404e40445517430 */ /* 0x000fe20000000000 */
[----:B------:R-:W-:Y:S01]  /*6640*/  LOP3.LUT R13, R13, 0x64006400, RZ, 0xfc, !PT ;  /* 0x640064000d0d7812 */ /* 0x000fe200078efcff */
[----:B------:R-:W-:Y:S02]  /*6650*/  HFMA2 R14, R72, R17, R14 ;  /* 0x00000011480e7231 */ /* 0x000fe4000000000e */
[----:B------:R-:W-:-:S02]  /*6660*/  HADD2 R69, R12, -1028, -1028 ;  /* 0xe404e4040c457430 */ /* 0x000fc40000000000 */
[-C--:B------:R-:W-:Y:S02]  /*6670*/  HFMA2 R94, R68, R17.reuse, R71 ;  /* 0x00000011445e7231 */ /* 0x080fe40000000047 */
[----:B------:R-:W-:Y:S01]  /*6680*/  HFMA2 R16, R73, R16, RZ.H0_H0 ;  /* 0x0000001049107231 */ /* 0x000fe200000400ff */
[----:B------:R-:W-:Y:S01]  /*6690*/  LOP3.LUT R67, R67, 0x64006400, RZ, 0xfc, !PT ;  /* 0x6400640043437812 */ /* 0x000fe200078efcff */
[-C--:B------:R-:W-:Y:S01]  /*66a0*/  HFMA2 R15, R70, R17.reuse, R15 ;  /* 0x00000011460f7231 */ /* 0x080fe2000000000f */
[----:B------:R-:W-:Y:S01]  /*66b0*/  LOP3.LUT R82, R82, 0x70007, RZ, 0xc0, !PT ;  /* 0x0007000752527812 */ /* 0x000fe200078ec0ff */
[----:B------:R-:W-:Y:S02]  /*66c0*/  HFMA2 R96, R66, R17, R16 ;  /* 0x0000001142607231 */ /* 0x000fe40000000010 */
[----:B------:R-:W-:Y:S02]  /*66d0*/  HFMA2 R16, R81, R18, R14 ;  /* 0x0000001251107231 */ /* 0x000fe4000000000e */
[----:B------:R-:W-:-:S02]  /*66e0*/  HADD2 R71, R67, -1028, -1028 ;  /* 0xe404e40443477430 */ /* 0x000fc40000000000 */
[-C--:B------:R-:W-:Y:S02]  /*66f0*/  HFMA2 R95, R69, R18.reuse, R94 ;  /* 0x00000012455f7231 */ /* 0x080fe4000000005e */
[----:B------:R-:W-:Y:S01]  /*6700*/  HADD2 R67, R13, -1028, -1028 ;  /* 0xe404e4040d437430 */ /* 0x000fe20000000000 */
[----:B------:R-:W-:Y:S01]  /*6710*/  LOP3.LUT R84, R84, 0x70007, RZ, 0xc0, !PT ;  /* 0x0007000754547812 */ /* 0x000fe200078ec0ff */
[-C--:B------:R-:W-:Y:S01]  /*6720*/  HFMA2 R17, R71, R18.reuse, R15 ;  /* 0x0000001247117231 */ /* 0x080fe2000000000f */
[----:B------:R-:W-:Y:S01]  /*6730*/  LOP3.LUT R86, R86, 0x70007, RZ, 0xc0, !PT ;  /* 0x0007000756567812 */ /* 0x000fe200078ec0ff */
[----:B------:R-:W-:Y:S02]  /*6740*/  HFMA2 R96, R67, R18, R96 ;  /* 0x0000001243607231 */ /* 0x000fe40000000060 */
[-C--:B------:R-:W-:Y:S01]  /*6750*/  HFMA2 R18, R64, R19.reuse, R16 ;  /* 0x0000001340127231 */ /* 0x080fe20000000010 */
[----:B------:R-:W0:Y:S01]  /*6760*/  LDS.128 R12, [UR4+-0x40] ;  /* 0xffffc004ff0c7984 */ /* 0x000e220008000c00 */
[-C--:B------:R-:W-:Y:S01]  /*6770*/  HFMA2 R95, R60, R19.reuse, R95 ;  /* 0x000000133c5f7231 */ /* 0x080fe2000000005f */
[----:B------:R-:W-:Y:S01]  /*6780*/  LOP3.LUT R16, R78, 0x64006400, RZ, 0xfc, !PT ;  /* 0x640064004e107812 */ /* 0x000fe200078efcff */
[----:B------:R-:W-:Y:S01]  /*6790*/  HFMA2 R94, R62, R19, R17 ;  /* 0x000000133e5e7231 */ /* 0x000fe20000000011 */
[----:B------:R-:W-:Y:S01]  /*67a0*/  LOP3.LUT R17, R80, 0x64006400, RZ, 0xfc, !PT ;  /* 0x6400640050117812 */ /* 0x000fe200078efcff */
[----:B------:R-:W-:Y:S01]  /*67b0*/  HADD2 R78, R76, -1028, -1028 ;  /* 0xe404e4044c4e7430 */ /* 0x000fe20000000000 */
[----:B------:R-:W-:Y:S01]  /*67c0*/  LOP3.LUT R88, R88, 0x70007, RZ, 0xc0, !PT ;  /* 0x0007000758587812 */ /* 0x000fe200078ec0ff */
[----:B-1----:R-:W-:-:S02]  /*67d0*/  HFMA2 R18, R49, R8, R18 ;  /* 0x0000000831127231 */ /* 0x002fc40000000012 */
[----:B------:R-:W-:Y:S02]  /*67e0*/  HADD2 R80, R74, -1028, -1028 ;  /* 0xe404e4044a507430 */ /* 0x000fe40000000000 */
[-C--:B------:R-:W-:Y:S02]  /*67f0*/  HFMA2 R95, R45, R8.reuse, R95 ;  /* 0x000000082d5f7231 */ /* 0x080fe4000000005f */
[----:B------:R-:W-:Y:S01]  /*6800*/  HADD2 R76, R16, -1028, -1028 ;  /* 0xe404e404104c7430 */ /* 0x000fe20000000000 */
[----:B------:R-:W-:Y:S01]  /*6810*/  LOP3.LUT R82, R82, 0x64006400, RZ, 0xfc, !PT ;  /* 0x6400640052527812 */ /* 0x000fe200078efcff */
[----:B------:R-:W-:Y:S01]  /*6820*/  HFMA2 R96, R58, R19, R96 ;  /* 0x000000133a607231 */ /* 0x000fe20000000060 */
[----:B------:R-:W-:Y:S01]  /*6830*/  LOP3.LUT R84, R84, 0x64006400, RZ, 0xfc, !PT ;  /* 0x6400640054547812 */ /* 0x000fe200078efcff */
[----:B------:R-:W-:Y:S02]  /*6840*/  HFMA2 R94, R47, R8, R94 ;  /* 0x000000082f5e7231 */ /* 0x000fe4000000005e */
[----:B------:R-:W-:-:S02]  /*6850*/  HFMA2 R18, R80, R9, R18 ;  /* 0x0000000950127231 */ /* 0x000fc40000000012 */
        /* <DEDUP_REMOVED lines=21> */
[----:B------:R-:W-:Y:S02]  /*69b0*/  HADD2 R89, R83, -1028, -1028 ;  /* 0xe404e40453597430 */ /* 0x000fe40000000000 */
[-C--:B------:R-:W-:Y:S02]  /*69c0*/  HFMA2 R96, R84, R11.reuse, R96 ;  /* 0x0000000b54607231 */ /* 0x080fe40000000060 */
[----:B------:R-:W-:Y:S01]  /*69d0*/  HFMA2 R95, R86, R11, R95 ;  /* 0x0000000b565f7231 */ /* 0x000fe2000000005f */
[----:B------:R-:W-:Y:S01]  /*69e0*/  LOP3.LUT R90, R90, 0x70007, RZ, 0xc0, !PT ;  /* 0x000700075a5a7812 */ /* 0x000fe200078ec0ff */
[----:B------:R-:W-:Y:S01]  /*69f0*/  HADD2 R87, R85, -1028, -1028 ;  /* 0xe404e40455577430 */ /* 0x000fe20000000000 */
[----:B------:R-:W-:Y:S01]  /*6a00*/  LOP3.LUT R92, R92, 0x70007, RZ, 0xc0, !PT ;  /* 0x000700075c5c7812 */ /* 0x000fe200078ec0ff */
[----:B------:R-:W-:Y:S02]  /*6a10*/  HADD2 R85, R8, -1028, -1028 ;  /* 0xe404e40408557430 */ /* 0x000fe40000000000 */
[----:B0-----:R-:W-:-:S02]  /*6a20*/  HFMA2 R94, R57, R12, R94 ;  /* 0x0000000c395e7231 */ /* 0x001fc4000000005e */
[-C--:B------:R-:W-:Y:S02]  /*6a30*/  HFMA2 R95, R55, R12.reuse, R95 ;  /* 0x0000000c375f7231 */ /* 0x080fe4000000005f */
[----:B------:R-:W-:Y:S01]  /*6a40*/  HFMA2 R96, R53, R12, R96 ;  /* 0x0000000c35607231 */ /* 0x000fe20000000060 */
[----:B------:R-:W-:Y:S01]  /*6a50*/  LOP3.LUT R91, R91, 0x70007, RZ, 0xc0, !PT ;  /* 0x000700075b5b7812 */ /* 0x000fe200078ec0ff */
[----:B------:R-:W-:Y:S01]  /*6a60*/  HFMA2 R10, R82, R11, R10 ;  /* 0x0000000b520a7231 */ /* 0x000fe2000000000a */
[----:B------:R-:W-:Y:S01]  /*6a70*/  LOP3.LUT R90, R90, 0x64006400, RZ, 0xfc, !PT ;  /* 0x640064005a5a7812 */ /* 0x000fe200078efcff */
[-C--:B------:R-:W-:Y:S01]  /*6a80*/  HFMA2 R95, R38, R13.reuse, R95 ;  /* 0x0000000d265f7231 */ /* 0x080fe2000000005f */
[----:B------:R-:W-:Y:S01]  /*6a90*/  LOP3.LUT R8, R93, 0x70007, RZ, 0xc0, !PT ;  /* 0x000700075d087812 */ /* 0x000fe200078ec0ff */
        /* <DEDUP_REMOVED lines=9> */
[----:B------:R-:W-:Y:S02]  /*6b30*/  HFMA2 R9, R54, R15, R95 ;  /* 0x0000000f36097231 */ /* 0x000fe4000000005f */
[----:B------:R-:W-:-:S02]  /*6b40*/  HFMA2 R96, R85, R14, R96 ;  /* 0x0000000e55607231 */ /* 0x000fc40000000060 */
[----:B------:R-:W-:Y:S01]  /*6b50*/  HADD2 R95, R92, -1028, -1028 ;  /* 0xe404e4045c5f7430 */ /* 0x000fe20000000000 */
[----:B------:R-:W-:Y:S01]  /*6b60*/  LOP3.LUT R21, R21, 0x64006400, RZ, 0xfc, !PT ;  /* 0x6400640015157812 */ /* 0x000fe200078efcff */
[----:B------:R-:W-:Y:S01]  /*6b70*/  HFMA2 R10, R51, R12, R10 ;  /* 0x0000000c330a7231 */ /* 0x000fe2000000000a */
[----:B------:R-:W-:Y:S01]  /*6b80*/  LOP3.LUT R22, R22, 0x64006400, RZ, 0xfc, !PT ;  /* 0x6400640016167812 */ /* 0x000fe200078efcff */
[----:B------:R-:W-:Y:S02]  /*6b90*/  HADD2 R93, R93, -1028, -1028 ;  /* 0xe404e4045d5d7430 */ /* 0x000fe40000000000 */
[----:B------:R-:W-:Y:S02]  /*6ba0*/  HFMA2 R94, R56, R15, R94 ;  /* 0x0000000f385e7231 */ /* 0x000fe4000000005e */
[----:B------:R-:W-:Y:S02]  /*6bb0*/  HFMA2 R10, R4, R13, R10 ;  /* 0x0000000d040a7231 */ /* 0x000fe4000000000a */
[----:B------:R-:W-:-:S02]  /*6bc0*/  HFMA2 R96, R52, R15, R96 ;  /* 0x0000000f34607231 */ /* 0x000fc40000000060 */
[----:B------:R-:W-:Y:S01]  /*6bd0*/  HADD2 R97, R8, -1028, -1028 ;  /* 0xe404e40408617430 */ /* 0x000fe20000000000 */
[----:B------:R-:W-:Y:S01]  /*6be0*/  LOP3.LUT R20, R20, 0x64006400, RZ, 0xfc, !PT ;  /* 0x6400640014147812 */ /* 0x000fe200078efcff */
[----:B------:R-:W-:Y:S01]  /*6bf0*/  HFMA2 R10, R83, R14, R10 ;  /* 0x0000000e530a7231 */ /* 0x000fe2000000000a */
[----:B------:R-:W-:Y:S01]  /*6c00*/  LOP3.LUT R23, R23, 0x64006400, RZ, 0xfc, !PT ;  /* 0x6400640017177812 */ /* 0x000fe200078efcff */
[-C--:B-1----:R-:W-:Y:S02]  /*6c10*/  HFMA2 R8, R93, R16.reuse, R9 ;  /* 0x000000105d087231 */ /* 0x082fe40000000009 */
[-C--:B------:R-:W-:Y:S02]  /*6c20*/  HFMA2 R94, R91, R16.reuse, R94 ;  /* 0x000000105b5e7231 */ /* 0x080fe4000000005e */
[----:B------:R-:W-:Y:S02]  /*6c30*/  HFMA2 R10, R50, R15, R10 ;  /* 0x0000000f320a7231 */ /* 0x000fe4000000000a */
[----:B------:R-:W-:-:S02]  /*6c40*/  HFMA2 R96, R95, R16, R96 ;  /* 0x000000105f607231 */ /* 0x000fc40000000060 */
[-C--:B------:R-:W-:Y:S02]  /*6c50*/  HFMA2 R8, R46, R17.reuse, R8 ;  /* 0x000000112e087231 */ /* 0x080fe40000000008 */
[----:B------:R-:W-:Y:S02]  /*6c60*/  HFMA2 R10, R97, R16, R10 ;  /* 0x00000010610a7231 */ /* 0x000fe4000000000a */
[----:B------:R-:W-:Y:S02]  /*6c70*/  HADD2 R90, R21, -1028, -1028 ;  /* 0xe404e404155a7430 */ /* 0x000fe40000000000 */
[-C--:B------:R-:W-:Y:S02]  /*6c80*/  HFMA2 R9, R48, R17.reuse, R94 ;  /* 0x0000001130097231 */ /* 0x080fe4000000005e */
[----:B------:R-:W-:Y:S02]  /*6c90*/  HADD2 R94, R22, -1028, -1028 ;  /* 0xe404e404165e7430 */ /* 0x000fe40000000000 */
[----:B------:R-:W-:-:S02]  /*6ca0*/  HFMA2 R96, R44, R17, R96 ;  /* 0x000000112c607231 */ /* 0x000fc40000000060 */
[----:B------:R-:W-:Y:S02]  /*6cb0*/  HFMA2 R17, R42, R17, R10 ;  /* 0x000000112a117231 */ /* 0x000fe4000000000a */
[-C--:B------:R-:W-:Y:S02]  /*6cc0*/  HFMA2 R8, R39, R18.reuse, R8 ;  /* 0x0000001227087231 */ /* 0x080fe40000000008 */
[----:B------:R-:W-:Y:S02]  /*6cd0*/  HADD2 R92, R20, -1028, -1028 ;  /* 0xe404e404145c7430 */ /* 0x000fe40000000000 */
[-C--:B------:R-:W-:Y:S02]  /*6ce0*/  HFMA2 R9, R41, R18.reuse, R9 ;  /* 0x0000001229097231 */ /* 0x080fe40000000009 */
[-C--:B------:R-:W-:Y:S02]  /*6cf0*/  HFMA2 R17, R35, R18.reuse, R17 ;  /* 0x0000001223117231 */ /* 0x080fe40000000011 */
[----:B------:R-:W-:-:S02]  /*6d00*/  HFMA2 R10, R37, R18, R96 ;  /* 0x00000012250a7231 */ /* 0x000fc40000000060 */
[----:B------:R-:W-:Y:S02]  /*6d10*/  HADD2 R96, R23, -1028, -1028 ;  /* 0xe404e40417607430 */ /* 0x000fe40000000000 */
        /* <DEDUP_REMOVED lines=167> */
.L_x_2021:
[----:B------:R-:W-:Y:S01]  /*7790*/  IADD3 R5, PT, PT, R5, 0x20, RZ ;  /* 0x0000002005057810 */ /* 0x000fe20007ffe0ff */
[----:B------:R-:W-:Y:S01]  /*77a0*/  UIADD3 UR4, UPT, UPT, UR4, 0x40, URZ ;  /* 0x0000004004047890 */ /* 0x000fe2000fffe0ff */
[----:B------:R-:W-:Y:S02]  /*77b0*/  IMAD.WIDE R8, R7, 0x4, R2 ;  /* 0x0000000407087825 */ /* 0x000fe400078e0202 */
[----:B------:R-:W-:-:S13]  /*77c0*/  ISETP.GE.AND P0, PT, R5, R0, PT ;  /* 0x000000000500720c */ /* 0x000fda0003f06270 */
[----:B------:R-:W-:Y:S05]  /*77d0*/  @!P0 BRA `(.L_x_2022) ;  /* 0xffffffe000988947 */ /* 0x000fea000383ffff */
.L_x_2020:
        /* <DEDUP_REMOVED lines=18> */
.L_x_2026:
[----:B------:R-:W0:Y:S02]  /*7900*/  LDS R2, [R0] ;  /* 0x0000000000027984 */ /* 0x000e240000000800 */
[----:B0-----:R-:W-:-:S05]  /*7910*/  HADD2 R3, R2, R34 ;  /* 0x0000002202037230 */ /* 0x001fca0000000000 */
[----:B------:R-:W0:Y:S02]  /*7920*/  ATOMS.CAST.SPIN P0, [R0], R2, R3 ;  /* 0x000000020000758d */ /* 0x000e240001800003 */
[----:B0-----:R-:W-:Y:S05]  /*7930*/  @!P0 BRA `(.L_x_2026) ;  /* 0xfffffffc00f08947 */ /* 0x001fea000383ffff */
[----:B------:R-:W-:Y:S05]  /*7940*/  BRA `(.L_x_2024) ;  /* 0x00000000000c7947 */ /* 0x000fea0003800000 */
.L_x_2025:
[----:B------:R-:W2:Y:S02]  /*7950*/  LD.E R0, desc[UR10][R4.64] ;  /* 0x0000000a04007980 */ /* 0x000ea4000c101900 */
[----:B--2---:R-:W-:-:S05]  /*7960*/  IADD3 R3, PT, PT, R34, R0, RZ ;  /* 0x0000000022037210 */ /* 0x004fca0007ffe0ff */
[----:B------:R0:W-:Y:S02]  /*7970*/  ST.E desc[UR10][R4.64], R3 ;  /* 0x0000000304007985 */ /* 0x0001e4000c10190a */
.L_x_2024:
[----:B------:R-:W-:Y:S05]  /*7980*/  BSYNC.RECONVERGENT B0 ;  /* 0x0000000000007941 */ /* 0x000fea0003800200 */
.L_x_2023:
[----:B------:R1:W-:Y:S01]  /*7990*/  ATOM.E.ADD.F16x2.RN.STRONG.GPU P0, RZ, desc[UR10][R4.64+0x4], R33 ;  /* 0x8000042104ff79a2 */ /* 0x0003e2000c10e10a */
[----:B------:R-:W-:Y:S04]  /*79a0*/  BSSY.RECONVERGENT B0, `(.L_x_2027) ;  /* 0x000000e000007945 */ /* 0x000fe80003800200 */
[----:B-1----:R-:W-:Y:S05]  /*79b0*/  @P0 BRA `(.L_x_2028) ;  /* 0x0000000000300947 */ /* 0x002fea0003800000 */
[----:B------:R-:W1:Y:S02]  /*79c0*/  QSPC.E.S P0, RZ, [R4+0x4] ;  /* 0x0000040004ff73aa */ /* 0x000e640000000500 */
[----:B-1----:R-:W-:Y:S05]  /*79d0*/  @!P0 BRA `(.L_x_2029) ;  /* 0x00000000001c8947 */ /* 0x002fea0003800000 */
[----:B------:R-:W-:-:S04]  /*79e0*/  MOV R2, R4 ;  /* 0x0000000400027202 */ /* 0x000fc80000000f00 */
[----:B------:R-:W-:-:S07]  /*79f0*/  MOV R0, R2 ;  /* 0x0000000200007202 */ /* 0x000fce0000000f00 */
.L_x_2030:
[----:B------:R-:W0:Y:S02]  /*7a00*/  LDS R2, [R0+0x4] ;  /* 0x0000040000027984 */ /* 0x000e240000000800 */
[----:B0-----:R-:W-:-:S05]  /*7a10*/  HFMA2 R3, R2, 1, 1, R33 ;  /* 0x3c003c0002037831 */ /* 0x001fca0000000021 */
[----:B------:R-:W0:Y:S02]  /*7a20*/  ATOMS.CAST.SPIN P0, [R0+0x4], R2, R3 ;  /* 0x000004020000758d */ /* 0x000e240001800003 */
[----:B0-----:R-:W-:Y:S05]  /*7a30*/  @!P0 BRA `(.L_x_2030) ;  /* 0xfffffffc00f08947 */ /* 0x001fea000383ffff */
[----:B------:R-:W-:Y:S05]  /*7a40*/  BRA `(.L_x_2028) ;  /* 0x00000000000c7947 */ /* 0x000fea0003800000 */
.L_x_2029:
[----:B------:R-:W0:Y:S02]  /*7a50*/  LD.E R0, desc[UR10][R4.64+0x4] ;  /* 0x0000040a04007980 */ /* 0x000e24000c101900 */
[----:B0-----:R-:W-:-:S05]  /*7a60*/  IADD3 R3, PT, PT, R33, R0, RZ ;  /* 0x0000000021037210 */ /* 0x001fca0007ffe0ff */
[----:B------:R1:W-:Y:S02]  /*7a70*/  ST.E desc[UR10][R4.64+0x4], R3 ;  /* 0x0000040304007985 */ /* 0x0003e4000c10190a */
.L_x_2028:
[----:B------:R-:W-:Y:S05]  /*7a80*/  BSYNC.RECONVERGENT B0 ;  /* 0x0000000000007941 */ /* 0x000fea0003800200 */
.L_x_2027:
        /* <DEDUP_REMOVED lines=10> */
.L_x_2034:
[----:B------:R-:W0:Y:S02]  /*7b30*/  LDS R2, [R0] ;  /* 0x0000000000027984 */ /* 0x000e240000000800 */
[----:B0-----:R-:W-:-:S05]  /*7b40*/  HADD2 R3, R2, R32 ;  /* 0x0000002002037230 */ /* 0x001fca0000000000 */
[----:B------:R-:W0:Y:S02]  /*7b50*/  ATOMS.CAST.SPIN P0, [R0], R2, R3 ;  /* 0x000000020000758d */ /* 0x000e240001800003 */
[----:B0-----:R-:W-:Y:S05]  /*7b60*/  @!P0 BRA `(.L_x_2034) ;  /* 0xfffffffc00f08947 */ /* 0x001fea000383ffff */
[----:B------:R-:W-:Y:S05]  /*7b70*/  BRA `(.L_x_2032) ;  /* 0x00000000000c7947 */ /* 0x000fea0003800000 */
.L_x_2033:
[----:B------:R-:W2:Y:S02]  /*7b80*/  LD.E R0, desc[UR10][R4.64] ;  /* 0x0000000a04007980 */ /* 0x000ea4000c101900 */
[----:B--2---:R-:W-:-:S05]  /*7b90*/  IADD3 R3, PT, PT, R32, R0, RZ ;  /* 0x0000000020037210 */ /* 0x004fca0007ffe0ff */
[----:B------:R0:W-:Y:S02]  /*7ba0*/  ST.E desc[UR10][R4.64], R3 ;  /* 0x0000000304007985 */ /* 0x0001e4000c10190a */
.L_x_2032:
[----:B------:R-:W-:Y:S05]  /*7bb0*/  BSYNC.RECONVERGENT B0 ;  /* 0x0000000000007941 */ /* 0x000fea0003800200 */
.L_x_2031:
[----:B------:R1:W-:Y:S01]  /*7bc0*/  ATOM.E.ADD.F16x2.RN.STRONG.GPU P0, RZ, desc[UR10][R4.64+0x4], R31 ;  /* 0x8000041f04ff79a2 */ /* 0x0003e2000c10e10a */
[----:B------:R-:W-:Y:S04]  /*7bd0*/  BSSY.RECONVERGENT B0, `(.L_x_2035) ;  /* 0x000000e000007945 */ /* 0x000fe80003800200 */
[----:B-1----:R-:W-:Y:S05]  /*7be0*/  @P0 BRA `(.L_x_2036) ;  /* 0x0000000000300947 */ /* 0x002fea0003800000 */
[----:B------:R-:W1:Y:S02]  /*7bf0*/  QSPC.E.S P0, RZ, [R4+0x4] ;  /* 0x0000040004ff73aa */ /* 0x000e640000000500 */
[----:B-1----:R-:W-:Y:S05]  /*7c00*/  @!P0 BRA `(.L_x_2037) ;  /* 0x00000000001c8947 */ /* 0x002fea0003800000 */
[----:B------:R-:W-:-:S04]  /*7c10*/  MOV R2, R4 ;  /* 0x0000000400027202 */ /* 0x000fc80000000f00 */
[----:B------:R-:W-:-:S07]  /*7c20*/  MOV R0, R2 ;  /* 0x0000000200007202 */ /* 0x000fce0000000f00 */
.L_x_2038:
[----:B------:R-:W0:Y:S02]  /*7c30*/  LDS R2, [R0+0x4] ;  /* 0x0000040000027984 */ /* 0x000e240000000800 */
[----:B0-----:R-:W-:-:S05]  /*7c40*/  HFMA2 R3, R2, 1, 1, R31 ;  /* 0x3c003c0002037831 */ /* 0x001fca000000001f */
[----:B------:R-:W0:Y:S02]  /*7c50*/  ATOMS.CAST.SPIN P0, [R0+0x4], R2, R3 ;  /* 0x000004020000758d */ /* 0x000e240001800003 */
[----:B0-----:R-:W-:Y:S05]  /*7c60*/  @!P0 BRA `(.L_x_2038) ;  /* 0xfffffffc00f08947 */ /* 0x001fea000383ffff */
[----:B------:R-:W-:Y:S05]  /*7c70*/  BRA `(.L_x_2036) ;  /* 0x00000000000c7947 */ /* 0x000fea0003800000 */
.L_x_2037:
[----:B------:R-:W0:Y:S02]  /*7c80*/  LD.E R0, desc[UR10][R4.64+0x4] ;  /* 0x0000040a04007980 */ /* 0x000e24000c101900 */
[----:B0-----:R-:W-:-:S05]  /*7c90*/  IADD3 R3, PT, PT, R31, R0, RZ ;  /* 0x000000001f037210 */ /* 0x001fca0007ffe0ff */
[----:B------:R1:W-:Y:S02]  /*7ca0*/  ST.E desc[UR10][R4.64+0x4], R3 ;  /* 0x0000040304007985 */ /* 0x0003e4000c10190a */
.L_x_2036:
[----:B------:R-:W-:Y:S05]  /*7cb0*/  BSYNC.RECONVERGENT B0 ;  /* 0x0000000000007941 */ /* 0x000fea0003800200 */
.L_x_2035:
        /* <DEDUP_REMOVED lines=10> */
.L_x_2042:
[----:B------:R-:W0:Y:S02]  /*7d60*/  LDS R2, [R0] ;  /* 0x0000000000027984 */ /* 0x000e240000000800 */
[----:B0-----:R-:W-:-:S05]  /*7d70*/  HADD2 R3, R2, R30 ;  /* 0x0000001e02037230 */ /* 0x001fca0000000000 */
[----:B------:R-:W0:Y:S02]  /*7d80*/  ATOMS.CAST.SPIN P0, [R0], R2, R3 ;  /* 0x000000020000758d */ /* 0x000e240001800003 */
[----:B0-----:R-:W-:Y:S05]  /*7d90*/  @!P0 BRA `(.L_x_2042) ;  /* 0xfffffffc00f08947 */ /* 0x001fea000383ffff */
[----:B------:R-:W-:Y:S05]  /*7da0*/  BRA `(.L_x_2040) ;  /* 0x00000000000c7947 */ /* 0x000fea0003800000 */
.L_x_2041:
[----:B------:R-:W2:Y:S02]  /*7db0*/  LD.E R0, desc[UR10][R4.64] ;  /* 0x0000000a04007980 */ /* 0x000ea4000c101900 */
[----:B--2---:R-:W-:-:S05]  /*7dc0*/  IADD3 R3, PT, PT, R30, R0, RZ ;  /* 0x000000001e037210 */ /* 0x004fca0007ffe0ff */
[----:B------:R0:W-:Y:S02]  /*7dd0*/  ST.E desc[UR10][R4.64], R3 ;  /* 0x0000000304007985 */ /* 0x0001e4000c10190a */
.L_x_2040:
[----:B------:R-:W-:Y:S05]  /*7de0*/  BSYNC.RECONVERGENT B0 ;  /* 0x0000000000007941 */ /* 0x000fea0003800200 */
.L_x_2039:
[----:B------:R1:W-:Y:S02]  /*7df0*/  ATOM.E.ADD.F16x2.RN.STRONG.GPU P0, RZ, desc[UR10][R4.64+0x4], R29 ;  /* 0x8000041d04ff79a2 */ /* 0x0003e4000c10e10a */
[----:B-1----:R-:W-:Y:S05]  /*7e00*/  @P0 EXIT ;  /* 0x000000000000094d */ /* 0x002fea0003800000 */
[----:B------:R-:W1:Y:S02]  /*7e10*/  QSPC.E.S P0, RZ, [R4+0x4] ;  /* 0x0000040004ff73aa */ /* 0x000e640000000500 */
[----:B-1----:R-:W-:Y:S05]  /*7e20*/  @!P0 BRA `(.L_x_2043) ;  /* 0x00000000001c8947 */ /* 0x002fea0003800000 */
[----:B------:R-:W-:-:S04]  /*7e30*/  MOV R2, R4 ;  /* 0x0000000400027202 */ /* 0x000fc80000000f00 */
[----:B------:R-:W-:-:S07]  /*7e40*/  MOV R0, R2 ;  /* 0x0000000200007202 */ /* 0x000fce0000000f00 */
.L_x_2044:
[----:B------:R-:W0:Y:S02]  /*7e50*/  LDS R2, [R0+0x4] ;  /* 0x0000040000027984 */ /* 0x000e240000000800 */
[----:B0-----:R-:W-:-:S05]  /*7e60*/  HFMA2 R3, R2, 1, 1, R29 ;  /* 0x3c003c0002037831 */ /* 0x001fca000000001d */
[----:B------:R-:W0:Y:S02]  /*7e70*/  ATOMS.CAST.SPIN P0, [R0+0x4], R2, R3 ;  /* 0x000004020000758d */ /* 0x000e240001800003 */
[----:B0-----:R-:W-:Y:S05]  /*7e80*/  @!P0 BRA `(.L_x_2044) ;  /* 0xfffffffc00f08947 */ /* 0x001fea000383ffff */
[----:B------:R-:W-:Y:S05]  /*7e90*/  EXIT ;  /* 0x000000000000794d */ /* 0x000fea0003800000 */
.L_x_2043:
[----:B------:R-:W0:Y:S02]  /*7ea0*/  LD.E R0, desc[UR10][R4.64+0x4] ;  /* 0x0000040a04007980 */ /* 0x000e24000c101900 */
[----:B0-----:R-:W-:-:S05]  /*7eb0*/  IADD3 R3, PT, PT, R29, R0, RZ ;  /* 0x000000001d037210 */ /* 0x001fca0007ffe0ff */
[----:B------:R-:W-:Y:S01]  /*7ec0*/  ST.E desc[UR10][R4.64+0x4], R3 ;  /* 0x0000040304007985 */ /* 0x000fe2000c10190a */
[----:B------:R-:W-:Y:S05]  /*7ed0*/  EXIT ;  /* 0x000000000000794d */ /* 0x000fea0003800000 */
.L_x_2045:
        /* <DEDUP_REMOVED lines=10> */
.L_x_3599:


//--------------------- .text._Z23gemm_half_q_half_kernelILi3ELi14ELb0ELb0ELi32EEvPK6__halfPKjS4_S2_PS0_iiiiPKtS7_iiiiiibS2_i --------------------------
	.section	.text._Z23gemm_half_q_half_kernelILi3ELi14ELb0ELb0ELi32EEvPK6__halfPKjS4_S2_PS0_iiiiPKtS7_iiiiiibS2_i,"ax",@progbits
	.align	128
        .global         _Z23gemm_half_q_half_kernelILi3ELi14ELb0ELb0ELi32EEvPK6__halfPKjS4_S2_PS0_iiiiPKtS7_iiiiiibS2_i
        .type           _Z23gemm_half_q_half_kernelILi3ELi14ELb0ELb0ELi32EEvPK6__halfPKjS4_S2_PS0_iiiiPKtS7_iiiiiibS2_i,@function
        .size           _Z23gemm_half_q_half_kernelILi3ELi14ELb0ELb0ELi32EEvPK6__halfPKjS4_S2_PS0_iiiiPKtS7_iiiiiibS2_i,(.L_x_3600 - _Z23gemm_half_q_half_kernelILi3ELi14ELb0ELb0ELi32EEvPK6__halfPKjS4_S2_PS0_iiiiPKtS7_iiiiiibS2_i)
        .other          _Z23gemm_half_q_half_kernelILi3ELi14ELb0ELb0ELi32EEvPK6__halfPKjS4_S2_PS0_iiiiPKtS7_iiiiiibS2_i,@"STO_CUDA_ENTRY STV_DEFAULT"
_Z23gemm_half_q_half_kernelILi3ELi14ELb0ELb0ELi32EEvPK6__halfPKjS4_S2_PS0_iiiiPKtS7_iiiiiibS2_i:
.text._Z23gemm_half_q_half_kernelILi3ELi14ELb0ELb0ELi32EEvPK6__halfPKjS4_S2_PS0_iiiiPKtS7_iiiiiibS2_i:
        /* <DEDUP_REMOVED lines=50> */
.L_x_2051:
[----:B------:R-:W-:Y:S02]  /*0320*/  IADD3 R5, P2, PT, R7, R16, RZ ;  /* 0x0000001007057210 */ /* 0x000fe40007f5e0ff */
[C---:B------:R-:W-:Y:S02]  /*0330*/  IADD3 R8, PT, PT, R16.reuse, UR6, RZ ;  /* 0x0000000610087c10 */ /* 0x040fe4000fffe0ff */
[----:B------:R-:W-:Y:S02]  /*0340*/  LEA.HI.X.SX32 R16, R16, RZ, 0x1, P2 ;  /* 0x000000ff10107211 */ /* 0x000fe400010f0eff */
[----:B------:R-:W-:Y:S02]  /*0350*/  LEA R4, P2, R5, UR4, 0x1 ;  /* 0x0000000405047c11 */ /* 0x000fe4000f8408ff */
[----:B------:R-:W-:Y:S02]  /*0360*/  IADD3 R12, PT, PT, R8, UR6, RZ ;  /* 0x00000006080c7c10 */ /* 0x000fe4000fffe0ff */
[----:B------:R-:W-:-:S02]  /*0370*/  IADD3 R9, P3, PT, R7, R8, RZ ;  /* 0x0000000807097210 */ /* 0x000fc40007f7e0ff */
[----:B------:R-:W-:Y:S02]  /*0380*/  LEA.HI.X R5, R5, UR5, R16, 0x1, P2 ;  /* 0x0000000505057c11 */ /* 0x000fe400090f0c10 */
[----:B------:R-:W-:Y:S02]  /*0390*/  IADD3 R16, PT, PT, R12, UR6, RZ ;  /* 0x000000060c107c10 */ /* 0x000fe4000fffe0ff */
        /* <DEDUP_REMOVED lines=24> */
.L_x_2050:
        /* <DEDUP_REMOVED lines=20> */
.L_x_2052:
[----:B------:R-:W-:-:S13]  /*0660*/  ISETP.EQ.AND P2, PT, R17, RZ, PT ;  /* 0x000000ff1100720c */ /* 0x000fda0003f42270 */
[----:B------:R-:W-:Y:S05]  /*0670*/  @!P0 BRA P2, `(.L_x_2047) ;  /* 0x00000004007c8947 */ /* 0x000fea0001000000 */
.L_x_2049:
        /* <DEDUP_REMOVED lines=12> */
.L_x_2048:
        /* <DEDUP_REMOVED lines=17> */
.L_x_2055:
[----:B-----5:R-:W-:Y:S02]  /*0850*/  IADD3 R5, P2, PT, R7, R18, RZ ;  /* 0x0000001207057210 */ /* 0x020fe40007f5e0ff */
[C---:B------:R-:W-:Y:S02]  /*0860*/  IADD3 R8, PT, PT, R18.reuse, UR6, RZ ;  /* 0x0000000612087c10 */ /* 0x040fe4000fffe0ff */
[----:B------:R-:W-:Y:S02]  /*0870*/  LEA.HI.X.SX32 R18, R18, RZ, 0x1, P2 ;  /* 0x000000ff12127211 */ /* 0x000fe400010f0eff */
[----:B0-----:R-:W-:Y:S02]  /*0880*/  LEA R4, P2, R5, UR4, 0x1 ;  /* 0x0000000405047c11 */ /* 0x001fe4000f8408ff */
        /* <DEDUP_REMOVED lines=28> */
.L_x_2054:
        /* <DEDUP_REMOVED lines=21> */
.L_x_2056:
[----:B------:R-:W-:-:S13]  /*0ba0*/  ISETP.NE.OR P0, PT, R17, RZ, P0 ;  /* 0x000000ff1100720c */ /* 0x000fda0000705670 */
[----:B------:R-:W-:Y:S05]  /*0bb0*/  @!P0 BRA `(.L_x_2047) ;  /* 0x00000000002c8947 */ /* 0x000fea0003800000 */
.L_x_2053:
[----:B-----5:R-:W-:-:S04]  /*0bc0*/  IADD3 R5, P0, PT, R7, R18, RZ ;  /* 0x0000001207057210 */ /* 0x020fc80007f1e0ff */
        /* <DEDUP_REMOVED lines=10> */
.L_x_2047:
[----:B------:R-:W-:Y:S05]  /*0c70*/  BSYNC.RECONVERGENT B0 ;  /* 0x0000000000007941 */ /* 0x000fea0003800200 */
.L_x_2046:
        /* <DEDUP_REMOVED lines=9> */
[----:B------:R-:W-:Y:S01]  /*0d10*/  VIMNMX R18, PT, PT, R19, 0x1, !PT ;  /* 0x0000000113127848 */ /* 0x000fe20007fe0100 */
[----:B0-----:R-:W-:-:S03]  /*0d20*/  IMAD R5, R29, R7, RZ ;  /* 0x000000071d057224 */ /* 0x001fc600078e02ff */
        /* <DEDUP_REMOVED lines=11> */
.L_x_2060:
        /* <DEDUP_REMOVED lines=15> */
.L_x_2059:
        /* <DEDUP_REMOVED lines=12> */
.L_x_2061:
[----:B------:R-:W-:-:S13]  /*0f90*/  ISETP.NE.OR P0, PT, R18, RZ, P0 ;  /* 0x000000ff1200720c */ /* 0x000fda0000705670 */
[----:B------:R-:W-:Y:S05]  /*0fa0*/  @!P0 BRA `(.L_x_2057) ;  /* 0x00000000001c8947 */ /* 0x000fea0003800000 */
.L_x_2058:
[----:B0-----:R-:W0:Y:S02]  /*0fb0*/  LDC.64 R4, c[0x0][0x3a0] ;  /* 0x0000e800ff047b82 */ /* 0x001e240000000a00 */
.L_x_2062:
[----:B0-----:R-:W-:Y:S01]  /*0fc0*/  IMAD.WIDE R8, R10, 0x2, R4 ;  /* 0x000000020a087825 */ /* 0x001fe200078e0204 */
[----:B------:R-:W-:Y:S02]  /*0fd0*/  IADD3 R18, PT, PT, R18, 0x1, RZ ;  /* 0x0000000112127810 */ /* 0x000fe40007ffe0ff */
[----:B------:R-:W-:Y:S02]  /*0fe0*/  IADD3 R10, PT, PT, R10, R7, RZ ;  /* 0x000000070a0a7210 */ /* 0x000fe40007ffe0ff */
[----:B------:R1:W-:Y:S01]  /*0ff0*/  STG.E.64 desc[UR10][R8.64], RZ ;  /* 0x000000ff08007986 */ /* 0x0003e2000c101b0a */
[----:B------:R-:W-:-:S13]  /*1000*/  ISETP.NE.AND P0, PT, R18, RZ, PT ;  /* 0x000000ff1200720c */ /* 0x000fda0003f05270 */
[----:B-1----:R-:W-:Y:S05]  /*1010*/  @P0 BRA `(.L_x_2062) ;  /* 0xfffffffc00e80947 */ /* 0x002fea000383ffff */
.L_x_2057:
        /* <DEDUP_REMOVED lines=9> */
[----:B------:R-:W2:Y:S01]  /*10b0*/  LDC.64 R12, c[0x0][0x3b8] ;  /* 0x0000ee00ff0c7b82 */ /* 0x000ea20000000a00 */
[----:B0-----:R-:W-:-:S05]  /*10c0*/  SHF.L.U32 R5, R2, 0x6, RZ ;  /* 0x0000000602057819 */ /* 0x001fca00000006ff */
[----:B--2---:R-:W-:-:S05]  /*10d0*/  IMAD.WIDE.U32 R4, R5, 0x2, R12 ;  /* 0x0000000205047825 */ /* 0x004fca00078e000c */
        /* <DEDUP_REMOVED lines=8> */
.L_x_2064:
        /* <DEDUP_REMOVED lines=25> */
[----:B------:R-:W-:Y:S02]  /*12f0*/  IADD3 R2, PT, PT, R2, 0x1, R3 ;  /* 0x0000000102027810 */ /* 0x000fe40007ffe003 */
[----:B------:R-:W-:Y:S01]  /*1300*/  IADD3 R21, PT, PT, R18, 0x1, R21 ;  /* 0x0000000112157810 */ /* 0x000fe20007ffe015 */
[----:B------:R-:W-:Y:S01]  /*1310*/  IMAD R3, R16, R16, R16 ;  /* 0x0000001010037224 */ /* 0x000fe200078e0210 */
[----:B---3--:R-:W-:Y:S01]  /*1320*/  IADD3 R17, PT, PT, R8, R17, RZ ;  /* 0x0000001108117210 */ /* 0x008fe20007ffe0ff */
[----:B------:R-:W-:Y:S01]  /*1330*/  IMAD R18, R19, R19, R19 ;  /* 0x0000001313127224 */ /* 0x000fe200078e0213 */
[----:B------:R-:W4:Y:S02]  /*1340*/  I2F.F16 R27, R21 ;  /* 0x00000015001b7306 */ /* 0x000f240000200c00 */
[----:B------:R-:W-:-:S02]  /*1350*/  IADD3 R3, PT, PT, R16, 0x1, R3 ;  /* 0x0000000110037810 */ /* 0x000fc40007ffe003 */
[----:B------:R-:W-:Y:S02]  /*1360*/  IADD3 R18, PT, PT, R19, 0x1, R18 ;  /* 0x0000000113127810 */ /* 0x000fe40007ffe012 */
[----:B------:R-:W-:Y:S02]  /*1370*/  ISETP.GE.AND P0, PT, R17, R28, PT ;  /* 0x0000001c1100720c */ /* 0x000fe40003f06270 */
[----:B0-----:R-:W0:Y:S01]  /*1380*/  I2F.F16 R5, R18 ;  /* 0x0000001200057306 */ /* 0x001e220000200c00 */
[----:B----4-:R-:W-:-:S07]  /*1390*/  HMUL2 R27, R27.H0_H0, R4.H0_H0 ;  /* 0x200000041b1b7232 */ /* 0x010fce0000000800 */
[----:B------:R-:W2:Y:S01]  /*13a0*/  I2F.F16 R25, R2 ;  /* 0x0000000200197306 */ /* 0x000ea20000200c00 */
[----:B0-----:R-:W-:-:S07]  /*13b0*/  HMUL2 R26, R5.H0_H0, R4.H0_H0 ;  /* 0x20000004051a7232 */ /* 0x001fce0000000800 */
[----:B------:R-:W0:Y:S01]  /*13c0*/  I2F.F16 R3, R3 ;  /* 0x0000000300037306 */ /* 0x000e220000200c00 */
[-C--:B--2---:R-:W-:Y:S02]  /*13d0*/  HMUL2 R25, R25.H0_H0, R4.reuse.H0_H0 ;  /* 0x2000000419197232 */ /* 0x084fe40000000800 */
[----:B0-----:R-:W-:Y:S01]  /*13e0*/  HMUL2 R24, R3.H0_H0, R4.H0_H0 ;  /* 0x2000000403187232 */ /* 0x001fe20000000800 */
[----:B------:R-:W-:Y:S06]  /*13f0*/  @!P0 BRA `(.L_x_2064) ;  /* 0xfffffffc00588947 */ /* 0x000fec000383ffff */
.L_x_2063:
        /* <DEDUP_REMOVED lines=20> */
.L_x_2065:
        /* <DEDUP_REMOVED lines=8> */
.L_x_2066:
        /* <DEDUP_REMOVED lines=8> */
.L_x_2067:
        /* <DEDUP_REMOVED lines=8> */
.L_x_2068:
        /* <DEDUP_REMOVED lines=8> */
.L_x_2069:
        /* <DEDUP_REMOVED lines=43> */
[----:B------:R-:W-:Y:S01]  /*19f0*/  SHF.R.U32.HI R32, RZ, 0x8, R13 ;  /* 0x00000008ff207819 */ /* 0x000fe2000001160d */
[----:B------:R-:W-:Y:S01]  /*1a00*/  HADD2 R13, R0, -1032, -1032 ;  /* 0xe408e408000d7430 */ /* 0x000fe20000000000 */
[----:B------:R-:W-:Y:S02]  /*1a10*/  LOP3.LUT R22, R15, 0xf000f0, RZ, 0xc0, !PT ;  /* 0x00f000f00f167812 */ /* 0x000fe400078ec0ff */
[----:B------:R-:W-:Y:S02]  /*1a20*/  SHF.R.U32.HI R43, RZ, 0x8, R15 ;  /* 0x00000008ff2b7819 */ /* 0x000fe4000001160f */
[----:B------:R-:W-:Y:S01]  /*1a30*/  LOP3.LUT R2, R2, 0x64006400, RZ, 0xfc, !PT ;  /* 0x6400640002027812 */ /* 0x000fe200078efcff */
[--C-:B------:R-:W-:Y:S01]  /*1a40*/  HADD2.F32 R0, -RZ, R13.reuse.H0_H0 ;  /* 0x2000000dff007230 */ /* 0x100fe20000004100 */
        /* <DEDUP_REMOVED lines=8> */
[----:B------:R-:W-:-:S02]  /*1ad0*/  HADD2.F32 R14, -RZ, R13.H1_H1 ;  /* 0x3000000dff0e7230 */ /* 0x000fc40000004100 */
[----:B------:R-:W-:Y:S01]  /*1ae0*/  HFMA2 R36, R19, R10.H0_H0, -72, -72 ;  /* 0xd480d48013247431 */ /* 0x000fe2000004000a */
[----:B------:R-:W0:Y:S01]  /*1af0*/  LDS.64 R12, [UR7+0x8] ;  /* 0x00000807ff0c7984 */ /* 0x000e220008000a00 */
[--C-:B------:R-:W-:Y:S02]  /*1b00*/  HADD2.F32 R2, -RZ, R16.reuse.H0_H0 ;  /* 0x20000010ff027230 */ /* 0x100fe40000004100 */
[----:B------:R-:W-:Y:S01]  /*1b10*/  FFMA.FTZ R19, R0, R5, RZ ;  /* 0x0000000500137223 */ /* 0x000fe200000100ff */
[----:B------:R-:W-:Y:S01]  /*1b20*/  HADD2.F32 R15, -RZ, R16.H1_H1 ;  /* 0x30000010ff0f7230 */ /* 0x000fe20000004100 */
[----:B------:R-:W-:Y:S01]  /*1b30*/  LOP3.LUT R23, R20, 0x64006400, RZ, 0xfc, !PT ;  /* 0x6400640014177812 */ /* 0x000fe200078efcff */
[----:B------:R-:W-:Y:S02]  /*1b40*/  HADD2.F32 R3, -RZ, R17.H0_H0 ;  /* 0x20000011ff037230 */ /* 0x000fe40000004100 */
[----:B------:R-:W-:Y:S01]  /*1b50*/  FFMA.FTZ R38, R14, R31, R19 ;  /* 0x0000001f0e267223 */ /* 0x000fe20000010013 */
[----:B------:R-:W-:Y:S01]  /*1b60*/  HADD2.F32 R4, -RZ, R21.H0_H0 ;  /* 0x20000015ff047230 */ /* 0x000fe20000004100 */
[----:B------:R-:W-:Y:S01]  /*1b70*/  LOP3.LUT R19, R22, 0x64006400, RZ, 0xfc, !PT ;  /* 0x6400640016137812 */ /* 0x000fe200078efcff */
[----:B------:R-:W-:-:S02]  /*1b80*/  HADD2.F32 R16, -RZ, R17.H1_H1 ;  /* 0x30000011ff107230 */ /* 0x000fc40000004100 */
[C---:B------:R-:W-:Y:S01]  /*1b90*/  FFMA.FTZ R37, R5.reuse, R3, RZ ;  /* 0x0000000305257223 */ /* 0x040fe200000100ff */
[----:B------:R-:W-:Y:S01]  /*1ba0*/  HADD2.F32 R17, -RZ, R21.H1_H1 ;  /* 0x30000015ff117230 */ /* 0x000fe20000004100 */
[----:B------:R-:W-:Y:S01]  /*1bb0*/  LOP3.LUT R21, R18, 0x64006400, RZ, 0xfc, !PT ;  /* 0x6400640012157812 */ /* 0x000fe200078efcff */
[C---:B------:R-:W-:Y:S01]  /*1bc0*/  FFMA.FTZ R18, R5.reuse, R2, RZ ;  /* 0x0000000205127223 */ /* 0x040fe200000100ff */
[----:B------:R-:W-:Y:S01]  /*1bd0*/  FFMA.FTZ R20, R5, R4, RZ ;  /* 0x0000000405147223 */ /* 0x000fe200000100ff */
[C---:B------:R-:W-:Y:S01]  /*1be0*/  FFMA.FTZ R42, R31.reuse, R16, R37 ;  /* 0x000000101f2a7223 */ /* 0x040fe20000010025 */
[-C--:B------:R-:W-:Y:S02]  /*1bf0*/  HFMA2 R23, R23, R10.reuse.H0_H0, -72, -72 ;  /* 0xd480d48017177431 */ /* 0x080fe4000004000a */
[C---:B------:R-:W-:Y:S01]  /*1c00*/  FFMA.FTZ R35, R31.reuse, R15, R18 ;  /* 0x0000000f1f237223 */ /* 0x040fe20000010012 */
[-C--:B------:R-:W-:Y:S02]  /*1c10*/  HFMA2 R21, R21, R10.reuse.H0_H0, -72, -72 ;  /* 0xd480d48015157431 */ /* 0x080fe4000004000a */
[----:B------:R-:W-:Y:S01]  /*1c20*/  FFMA.FTZ R44, R31, R17, R20 ;  /* 0x000000111f2c7223 */ /* 0x000fe20000010014 */
[----:B------:R-:W-:-:S02]  /*1c30*/  HFMA2 R31, R19, R10.H0_H0, -72, -72 ;  /* 0xd480d480131f7431 */ /* 0x000fc4000004000a */
[----:B------:R-:W-:Y:S02]  /*1c40*/  HADD2.F32 R5, -RZ, R36.H0_H0 ;  /* 0x20000024ff057230 */ /* 0x000fe40000004100 */
[--C-:B------:R-:W-:Y:S02]  /*1c50*/  HADD2.F32 R19, -RZ, R21.reuse.H0_H0 ;  /* 0x20000015ff137230 */ /* 0x100fe40000004100 */
[----:B------:R-:W-:Y:S02]  /*1c60*/  HADD2.F32 R20, -RZ, R21.H1_H1 ;  /* 0x30000015ff147230 */ /* 0x000fe40000004100 */
[--C-:B------:R-:W-:Y:S02]  /*1c70*/  HADD2.F32 R21, -RZ, R23.reuse.H0_H0 ;  /* 0x20000017ff157230 */ /* 0x100fe40000004100 */
[----:B------:R-:W-:Y:S02]  /*1c80*/  HADD2.F32 R22, -RZ, R23.H1_H1 ;  /* 0x30000017ff167230 */ /* 0x000fe40000004100 */
[----:B------:R-:W-:-:S02]  /*1c90*/  HADD2.F32 R23, -RZ, R31.H0_H0 ;  /* 0x2000001fff177230 */ /* 0x000fc40000004100 */
[----:B------:R-:W-:Y:S02]  /*1ca0*/  HADD2.F32 R18, -RZ, R36.H1_H1 ;  /* 0x30000024ff127230 */ /* 0x000fe40000004100 */
[----:B------:R-:W-:Y:S02]  /*1cb0*/  HADD2.F32 R36, -RZ, R31.H1_H1 ;  /* 0x3000001fff247230 */ /* 0x000fe40000004100 */
[----:B------:R-:W-:Y:S01]  /*1cc0*/  FFMA.FTZ R31, R5, R40, R38 ;  /* 0x00000028051f7223 */ /* 0x000fe20000010026 */
        /* <DEDUP_REMOVED lines=31> */
[--C-:B------:R-:W-:Y:S02]  /*1ec0*/  HADD2.F32 R40, -RZ, R48.reuse.H0_H0 ;  /* 0x20000030ff287230 */ /* 0x100fe40000004100 */
[C---:B------:R-:W-:Y:S01]  /*1ed0*/  FFMA.FTZ R51, R41.reuse, R38, R44 ;  /* 0x0000002629337223 */ /* 0x040fe2000001002c */
[----:B------:R-:W-:Y:S01]  /*1ee0*/  LOP3.LUT R13, R30, 0x64006400, RZ, 0xfc, !PT ;  /* 0x640064001e0d7812 */ /* 0x000fe200078efcff */
[C---:B------:R-:W-:Y:S01]  /*1ef0*/  FFMA.FTZ R52, R41.reuse, R39, R46 ;  /* 0x0000002729347223 */ /* 0x040fe2000001002e */
[----:B------:R-:W-:Y:S02]  /*1f00*/  HADD2.F32 R42, -RZ, R33.H1_H1 ;  /* 0x30000021ff2a7230 */ /* 0x000fe40000004100 */
[----:B------:R-:W-:Y:S01]  /*1f10*/  FFMA.FTZ R53, R41, R40, R45 ;  /* 0x0000002829357223 */ /* 0x000fe2000001002d */
[----:B------:R-:W-:Y:S01]  /*1f20*/  HADD2.F32 R41, -RZ, R31.H1_H1 ;  /* 0x3000001fff297230 */ /* 0x000fe20000004100 */
[----:B------:R-:W-:Y:S01]  /*1f30*/  LOP3.LUT R31, R32, 0x64006400, RZ, 0xfc, !PT ;  /* 0x64006400201f7812 */ /* 0x000fe200078efcff */
[----:B------:R-:W-:Y:S01]  /*1f40*/  HADD2.F32 R44, -RZ, R48.H1_H1 ;  /* 0x30000030ff2c7230 */ /* 0x000fe20000004100 */
[----:B------:R-:W-:Y:S01]  /*1f50*/  LOP3.LUT R35, R43, 0x64006400, RZ, 0xfc, !PT ;  /* 0x640064002b237812 */ /* 0x000fe200078efcff */
[----:B------:R-:W-:Y:S01]  /*1f60*/  HADD2.F32 R43, -RZ, R47.H1_H1 ;  /* 0x3000002fff2b7230 */ /* 0x000fe20000004100 */
[----:B------:R-:W-:Y:S01]  /*1f70*/  LOP3.LUT R33, R34, 0x64006400, RZ, 0xfc, !PT ;  /* 0x6400640022217812 */ /* 0x000fe200078efcff */
[----:B------:R-:W-:-:S02]  /*1f80*/  HFMA2 R34, R13, R10.H0_H0, -72, -72 ;  /* 0xd480d4800d227431 */ /* 0x000fc4000004000a */
[----:B------:R-:W-:Y:S01]  /*1f90*/  FFMA.FTZ R50, R41, R12, R50 ;  /* 0x0000000c29327223 */ /* 0x000fe20000010032 */
[-C--:B------:R-:W-:Y:S02]  /*1fa0*/  HFMA2 R31, R31, R10.reuse.H0_H0, -72, -72 ;  /* 0xd480d4801f1f7431 */ /* 0x080fe4000004000a */
[----:B------:R-:W-:Y:S01]  /*1fb0*/  FFMA.FTZ R30, R12, R42, R51 ;  /* 0x0000002a0c1e7223 */ /* 0x000fe20000010033 */
        /* <DEDUP_REMOVED lines=153> */
.L_x_2071:
        /* <DEDUP_REMOVED lines=13> */
[C---:B------:R-:W-:Y:S02]  /*2a20*/  LOP3.LUT R2, R13.reuse, 0xf000f, RZ, 0xc0, !PT ;  /* 0x000f000f0d027812 */ /* 0x040fe400078ec0ff */
[----:B------:R-:W-:Y:S02]  /*2a30*/  LOP3.LUT R18, R13, 0xf000f0, RZ, 0xc0, !PT ;  /* 0x00f000f00d127812 */ /* 0x000fe400078ec0ff */
[----:B------:R-:W-:Y:S01]  /*2a40*/  SHF.R.U32.HI R44, RZ, 0x8, R13 ;  /* 0x00000008ff2c7819 */ /* 0x000fe2000001160d */
[----:B------:R-:W-:Y:S01]  /*2a50*/  HADD2 R13, R0, -1032, -1032 ;  /* 0xe408e408000d7430 */ /* 0x000fe20000000000 */
[----:B------:R-:W-:-:S02]  /*2a60*/  LOP3.LUT R3, R14, 0xf000f, RZ, 0xc0, !PT ;  /* 0x000f000f0e037812 */ /* 0x000fc400078ec0ff */
[C---:B------:R-:W-:Y:S02]  /*2a70*/  LOP3.LUT R12, R15.reuse, 0xf000f, RZ, 0xc0, !PT ;  /* 0x000f000f0f0c7812 */ /* 0x040fe400078ec0ff */
[----:B------:R-:W-:Y:S01]  /*2a80*/  LOP3.LUT R22, R15, 0xf000f0, RZ, 0xc0, !PT ;  /* 0x00f000f00f167812 */ /* 0x000fe200078ec0ff */
[--C-:B------:R-:W-:Y:S01]  /*2a90*/  HADD2.F32 R0, -RZ, R13.reuse.H0_H0 ;  /* 0x2000000dff007230 */ /* 0x100fe20000004100 */
[----:B------:R-:W-:Y:S02]  /*2aa0*/  SHF.R.U32.HI R46, RZ, 0x8, R15 ;  /* 0x00000008ff2e7819 */ /* 0x000fe4000001160f */
[----:B------:R-:W-:Y:S02]  /*2ab0*/  LOP3.LUT R2, R2, 0x64006400, RZ, 0xfc, !PT ;  /* 0x6400640002027812 */ /* 0x000fe400078efcff */
[----:B------:R-:W-:Y:S02]  /*2ac0*/  LOP3.LUT R3, R3, 0x64006400, RZ, 0xfc, !PT ;  /* 0x6400640003037812 */ /* 0x000fe400078efcff */
[----:B------:R-:W-:Y:S01]  /*2ad0*/  LOP3.LUT R15, R12, 0x64006400, RZ, 0xfc, !PT ;  /* 0x640064000c0f7812 */ /* 0x000fe200078efcff */
[----:B------:R-:W-:Y:S01]  /*2ae0*/  HADD2 R16, R2, -1032, -1032 ;  /* 0xe408e40802107430 */ /* 0x000fe20000000000 */
[----:B------:R-:W-:Y:S01]  /*2af0*/  LOP3.LUT R20, R14, 0xf000f0, RZ, 0xc0, !PT ;  /* 0x00f000f00e147812 */ /* 0x000fe200078ec0ff */
[----:B------:R-:W-:Y:S01]  /*2b00*/  HADD2 R17, R3, -1032, -1032 ;  /* 0xe408e40803117430 */ /* 0x000fe20000000000 */
[----:B------:R-:W-:Y:S01]  /*2b10*/  SHF.R.U32.HI R45, RZ, 0x8, R14 ;  /* 0x00000008ff2d7819 */ /* 0x000fe2000001160e */
[----:B------:R-:W-:Y:S01]  /*2b20*/  HADD2.F32 R14, -RZ, R13.H1_H1 ;  /* 0x3000000dff0e7230 */ /* 0x000fe20000004100 */
[----:B------:R-:W-:Y:S01]  /*2b30*/  LOP3.LUT R19, R4, 0x64006400, RZ, 0xfc, !PT ;  /* 0x6400640004137812 */ /* 0x000fe200078efcff */
[----:B------:R-:W0:Y:S01]  /*2b40*/  LDS.64 R12, [UR7+0x18] ;  /* 0x00001807ff0c7984 */ /* 0x000e220008000a00 */
[----:B------:R-:W-:Y:S01]  /*2b50*/  HADD2 R21, R15, -1032, -1032 ;  /* 0xe408e4080f157430 */ /* 0x000fe20000000000 */
[----:B------:R-:W-:Y:S01]  /*2b60*/  LOP3.LUT R23, R20, 0x64006400, RZ, 0xfc, !PT ;  /* 0x6400640014177812 */ /* 0x000fe200078efcff */
[----:B------:R-:W-:-:S02]  /*2b70*/  HADD2.F32 R2, -RZ, R16.H0_H0 ;  /* 0x20000010ff027230 */ /* 0x000fc40000004100 */
[----:B------:R-:W-:Y:S02]  /*2b80*/  HFMA2 R20, R19, R10.H0_H0, -72, -72 ;  /* 0xd480d48013147431 */ /* 0x000fe4000004000a */
[----:B------:R-:W-:Y:S02]  /*2b90*/  HADD2.F32 R15, -RZ, R16.H1_H1 ;  /* 0x30000010ff0f7230 */ /* 0x000fe40000004100 */
[----:B------:R-:W-:Y:S01]  /*2ba0*/  FFMA.FTZ R19, R0, R5, RZ ;  /* 0x0000000500137223 */ /* 0x000fe200000100ff */
[----:B------:R-:W-:Y:S02]  /*2bb0*/  HADD2.F32 R3, -RZ, R17.H0_H0 ;  /* 0x20000011ff037230 */ /* 0x000fe40000004100 */
[----:B------:R-:W-:Y:S01]  /*2bc0*/  FFMA.FTZ R39, R5, R2, RZ ;  /* 0x0000000205277223 */ /* 0x000fe200000100ff */
[----:B------:R-:W-:Y:S02]  /*2bd0*/  HADD2.F32 R4, -RZ, R21.H0_H0 ;  /* 0x20000015ff047230 */ /* 0x000fe40000004100 */
[----:B------:R-:W-:Y:S01]  /*2be0*/  FFMA.FTZ R38, R14, R36, R19 ;  /* 0x000000240e267223 */ /* 0x000fe20000010013 */
[----:B------:R-:W-:-:S02]  /*2bf0*/  HADD2.F32 R16, -RZ, R17.H1_H1 ;  /* 0x30000011ff107230 */ /* 0x000fc40000004100 */
[C---:B------:R-:W-:Y:S01]  /*2c00*/  FFMA.FTZ R47, R5.reuse, R3, RZ ;  /* 0x00000003052f7223 */ /* 0x040fe200000100ff */
[----:B------:R-:W-:Y:S01]  /*2c10*/  HADD2.F32 R17, -RZ, R21.H1_H1 ;  /* 0x30000015ff117230 */ /* 0x000fe20000004100 */
[----:B------:R-:W-:Y:S01]  /*2c20*/  LOP3.LUT R21, R18, 0x64006400, RZ, 0xfc, !PT ;  /* 0x6400640012157812 */ /* 0x000fe200078efcff */
[----:B------:R-:W-:Y:S01]  /*2c30*/  FFMA.FTZ R18, R5, R4, RZ ;  /* 0x0000000405127223 */ /* 0x000fe200000100ff */
[----:B------:R-:W-:Y:S01]  /*2c40*/  LOP3.LUT R19, R22, 0x64006400, RZ, 0xfc, !PT ;  /* 0x6400640016137812 */ /* 0x000fe200078efcff */
[C---:B------:R-:W-:Y:S01]  /*2c50*/  FFMA.FTZ R41, R36.reuse, R15, R39 ;  /* 0x0000000f24297223 */ /* 0x040fe20000010027 */
[C---:B------:R-:W-:Y:S01]  /*2c60*/  FFMA.FTZ R42, R36.reuse, R16, R47 ;  /* 0x00000010242a7223 */ /* 0x040fe2000001002f */
[-C--:B------:R-:W-:Y:S02]  /*2c70*/  HFMA2 R21, R21, R10.reuse.H0_H0, -72, -72 ;  /* 0xd480d48015157431 */ /* 0x080fe4000004000a */
[----:B------:R-:W-:Y:S01]  /*2c80*/  FFMA.FTZ R48, R36, R17, R18 ;  /* 0x0000001124307223 */ /* 0x000fe20000010012 */
[----:B------:R-:W-:-:S02]  /*2c90*/  HFMA2 R23, R23, R10.H0_H0, -72, -72 ;  /* 0xd480d48017177431 */ /* 0x000fc4000004000a */
[--C-:B------:R-:W-:Y:S02]  /*2ca0*/  HADD2.F32 R5, -RZ, R20.reuse.H0_H0 ;  /* 0x20000014ff057230 */ /* 0x100fe40000004100 */
[----:B------:R-:W-:Y:S02]  /*2cb0*/  HFMA2 R36, R19, R10.H0_H0, -72, -72 ;  /* 0xd480d48013247431 */ /* 0x000fe4000004000a */
        /* <DEDUP_REMOVED lines=45> */
[----:B------:R-:W-:Y:S02]  /*2f90*/  LOP3.LUT R49, R46, 0x64006400, RZ, 0xfc, !PT ;  /* 0x640064002e317812 */ /* 0x000fe400078efcff */
        /* <DEDUP_REMOVED lines=9> */
[----:B------:R-:W-:Y:S02]  /*3030*/  HADD2.F32 R48, -RZ, R49.H0_H0 ;  /* 0x20000031ff307230 */ /* 0x000fe40000004100 */
[----:B------:R-:W-:Y:S02]  /*3040*/  HFMA2 R61, R47, R10.H0_H0, -72, -72 ;  /* 0xd480d4802f3d7431 */ /* 0x000fe4000004000a */
        /* <DEDUP_REMOVED lines=145> */
.L_x_2072:
        /* <DEDUP_REMOVED lines=257> */
.L_x_2073:
        /* <DEDUP_REMOVED lines=38> */
[----:B------:R-:W-:Y:S01]  /*4bd0*/  HADD2.F32 R23, -RZ, R48.H1_H1 ;  /* 0x30000030ff177230 */ /* 0x000fe20000004100 */
        /* <DEDUP_REMOVED lines=10> */
[----:B------:R-:W-:Y:S02]  /*4c80*/  LOP3.LUT R39, R39, 0xf000f, RZ, 0xc0, !PT ;  /* 0x000f000f27277812 */ /* 0x000fe400078ec0ff */
[----:B------:R-:W-:Y:S01]  /*4c90*/  HADD2.F32 R15, -RZ, R4.H1_H1 ;  /* 0x30000004ff0f7230 */ /* 0x000fe20000004100 */
[----:B------:R-:W-:-:S02]  /*4ca0*/  LOP3.LUT R40, R40, 0xf000f, RZ, 0xc0, !PT ;  /* 0x000f000f28287812 */ /* 0x000fc400078ec0ff */
[----:B------:R-:W-:Y:S02]  /*4cb0*/  LOP3.LUT R37, R37, 0x64006400, RZ, 0xfc, !PT ;  /* 0x6400640025257812 */ /* 0x000fe400078efcff */
[----:B------:R-:W-:Y:S02]  /*4cc0*/  LOP3.LUT R38, R38, 0x64006400, RZ, 0xfc, !PT ;  /* 0x6400640026267812 */ /* 0x000fe400078efcff */
[----:B------:R-:W-:Y:S02]  /*4cd0*/  LOP3.LUT R39, R39, 0x64006400, RZ, 0xfc, !PT ;  /* 0x6400640027277812 */ /* 0x000fe400078efcff */
[----:B------:R-:W-:Y:S02]  /*4ce0*/  LOP3.LUT R40, R40, 0x64006400, RZ, 0xfc, !PT ;  /* 0x6400640028287812 */ /* 0x000fe400078efcff */
[----:B------:R-:W-:Y:S01]  /*4cf0*/  ISETP.NE.AND P0, PT, R6, 0x1, PT ;  /* 0x000000010600780c */ /* 0x000fe20003f05270 */
[--C-:B0-----:R-:W-:Y:S02]  /*4d00*/  HADD2.F32 R5, -RZ, R2.reuse.H0_H0 ;  /* 0x20000002ff057230 */ /* 0x101fe40000004100 */
[----:B------:R-:W-:-:S02]  /*4d10*/  HADD2.F32 R17, -RZ, R2.H1_H1 ;  /* 0x30000002ff117230 */ /* 0x000fc40000004100 */
[----:B------:R-:W-:Y:S02]  /*4d20*/  HADD2 R2, R12, -1032, -1032 ;  /* 0xe408e4080c027430 */ /* 0x000fe40000000000 */
[--C-:B------:R-:W-:Y:S01]  /*4d30*/  HADD2.F32 R41, -RZ, R3.reuse.H0_H0 ;  /* 0x20000003ff297230 */ /* 0x100fe20000004100 */
[----:B------:R-:W0:Y:S01]  /*4d40*/  LDS.64 R12, [UR7+0x38] ;  /* 0x00003807ff0c7984 */ /* 0x000e220008000a00 */
[----:B------:R-:W-:Y:S02]  /*4d50*/  HADD2.F32 R42, -RZ, R3.H1_H1 ;  /* 0x30000003ff2a7230 */ /* 0x000fe40000004100 */
[----:B------:R-:W-:Y:S02]  /*4d60*/  HADD2 R3, R0, -1032, -1032 ;  /* 0xe408e40800037430 */ /* 0x000fe40000000000 */
[--C-:B------:R-:W-:Y:S02]  /*4d70*/  HADD2.F32 R0, -RZ, R2.reuse.H0_H0 ;  /* 0x20000002ff007230 */ /* 0x100fe40000004100 */
[----:B------:R-:W-:-:S02]  /*4d80*/  HADD2.F32 R10, -RZ, R2.H1_H1 ;  /* 0x30000002ff0a7230 */ /* 0x000fc40000004100 */
[--C-:B------:R-:W-:Y:S02]  /*4d90*/  HADD2.F32 R2, -RZ, R3.reuse.H0_H0 ;  /* 0x20000003ff027230 */ /* 0x100fe40000004100 */
[----:B------:R-:W-:Y:S01]  /*4da0*/  FFMA.FTZ R19, R0, R5, RZ ;  /* 0x0000000500137223 */ /* 0x000fe200000100ff */
[----:B------:R-:W-:Y:S02]  /*4db0*/  HADD2.F32 R14, -RZ, R3.H1_H1 ;  /* 0x30000003ff0e7230 */ /* 0x000fe40000004100 */
[----:B------:R-:W-:Y:S02]  /*4dc0*/  HADD2.F32 R3, -RZ, R4.H0_H0 ;  /* 0x20000004ff037230 */ /* 0x000fe40000004100 */
[----:B------:R-:W-:Y:S01]  /*4dd0*/  FFMA.FTZ R18, R5, R2, RZ ;  /* 0x0000000205127223 */ /* 0x000fe200000100ff */
[--C-:B------:R-:W-:Y:S02]  /*4de0*/  HADD2.F32 R4, -RZ, R16.reuse.H0_H0 ;  /* 0x20000010ff047230 */ /* 0x100fe40000004100 */
[----:B------:R-:W-:Y:S01]  /*4df0*/  FFMA.FTZ R36, R10, R17, R19 ;  /* 0x000000110a247223 */ /* 0x000fe20000010013 */
[----:B------:R-:W-:-:S02]  /*4e00*/  HADD2.F32 R16, -RZ, R16.H1_H1 ;  /* 0x30000010ff107230 */ /* 0x000fc40000004100 */
[----:B------:R-:W-:Y:S01]  /*4e10*/  FFMA.FTZ R20, R5, R3, RZ ;  /* 0x0000000305147223 */ /* 0x000fe200000100ff */
[----:B------:R-:W-:Y:S01]  /*4e20*/  FFMA.FTZ R44, R17, R14, R18 ;  /* 0x0000000e112c7223 */ /* 0x000fe20000010012 */
[----:B------:R-:W-:Y:S01]  /*4e30*/  FFMA.FTZ R5, R5, R4, RZ ;  /* 0x0000000405057223 */ /* 0x000fe200000100ff */
[----:B------:R-:W-:Y:S02]  /*4e40*/  HADD2.F32 R18, -RZ, R43.H0_H0 ;  /* 0x2000002bff127230 */ /* 0x000fe40000004100 */
[C---:B------:R-:W-:Y:S01]  /*4e50*/  FFMA.FTZ R45, R17.reuse, R15, R20 ;  /* 0x0000000f112d7223 */ /* 0x040fe20000010014 */
[----:B------:R-:W-:Y:S02]  /*4e60*/  HADD2.F32 R20, -RZ, R46.H0_H0 ;  /* 0x2000002eff147230 */ /* 0x000fe40000004100 */
[----:B------:R-:W-:Y:S01]  /*4e70*/  FFMA.FTZ R47, R17, R16, R5 ;  /* 0x00000010112f7223 */ /* 0x000fe20000010005 */
[--C-:B------:R-:W-:Y:S02]  /*4e80*/  HADD2.F32 R5, -RZ, R22.reuse.H0_H0 ;  /* 0x20000016ff057230 */ /* 0x100fe40000004100 */
[----:B------:R-:W-:-:S02]  /*4e90*/  HADD2.F32 R17, -RZ, R22.H1_H1 ;  /* 0x30000016ff117230 */ /* 0x000fc40000004100 */
[----:B------:R-:W-:Y:S01]  /*4ea0*/  FFMA.FTZ R46, R41, R20, R45 ;  /* 0x00000014292e7223 */ /* 0x000fe2000001002d */
[----:B------:R-:W-:Y:S02]  /*4eb0*/  HADD2.F32 R22, -RZ, R48.H0_H0 ;  /* 0x20000030ff167230 */ /* 0x000fe40000004100 */
[----:B------:R-:W-:Y:S01]  /*4ec0*/  FFMA.FTZ R36, R5, R41, R36 ;  /* 0x0000002905247223 */ /* 0x000fe20000010024 */
[----:B------:R-:W-:Y:S02]  /*4ed0*/  HADD2.F32 R19, -RZ, R43.H1_H1 ;  /* 0x3000002bff137230 */ /* 0x000fe40000004100 */
[C---:B------:R-:W-:Y:S01]  /*4ee0*/  FFMA.FTZ R43, R41.reuse, R18, R44 ;  /* 0x00000012292b7223 */ /* 0x040fe2000001002c */
[C---:B------:R-:W-:Y:S01]  /*4ef0*/  FFMA.FTZ R46, R42.reuse, R21, R46 ;  /* 0x000000152a2e7223 */ /* 0x040fe2000001002e */
[----:B------:R-:W-:Y:S01]  /*4f00*/  FFMA.FTZ R48, R41, R22, R47 ;  /* 0x0000001629307223 */ /* 0x000fe2000001002f */
[----:B------:R-:W-:Y:S01]  /*4f10*/  FFMA.FTZ R36, R17, R42, R36 ;  /* 0x0000002a11247223 */ /* 0x000fe20000010024 */
[----:B------:R-:W-:Y:S01]  /*4f20*/  FFMA.FTZ R44, R42, R19, R43 ;  /* 0x000000132a2c7223 */ /* 0x000fe2000001002b */
[----:B------:R-:W-:-:S02]  /*4f30*/  HADD2 R45, R38, -1032, -1032 ;  /* 0xe408e408262d7430 */ /* 0x000fc40000000000 */
[----:B------:R-:W-:Y:S01]  /*4f40*/  FFMA.FTZ R43, R42, R23, R48 ;  /* 0x000000172a2b7223 */ /* 0x000fe20000010030 */
[----:B------:R-:W-:Y:S02]  /*4f50*/  HADD2 R42, R37, -1032, -1032 ;  /* 0xe408e408252a7430 */ /* 0x000fe40000000000 */
[----:B------:R-:W-:Y:S02]  /*4f60*/  HADD2 R47, R39, -1032, -1032 ;  /* 0xe408e408272f7430 */ /* 0x000fe40000000000 */
[----:B0-----:R-:W-:Y:S02]  /*4f70*/  HADD2.F32 R41, -RZ, R12.H0_H0 ;  /* 0x2000000cff297230 */ /* 0x001fe40000004100 */
[----:B------:R-:W-:Y:S02]  /*4f80*/  HADD2 R48, R40, -1032, -1032 ;  /* 0xe408e40828307430 */ /* 0x000fe40000000000 */
[----:B------:R-:W-:Y:S02]  /*4f90*/  HADD2.F32 R37, -RZ, R42.H0_H0 ;  /* 0x2000002aff257230 */ /* 0x000fe40000004100 */
[----:B------:R-:W-:-:S02]  /*4fa0*/  HADD2.F32 R38, -RZ, R45.H0_H0 ;  /* 0x2000002dff267230 */ /* 0x000fc40000004100 */
[----:B------:R-:W-:Y:S02]  /*4fb0*/  HADD2.F32 R39, -RZ, R47.H0_H0 ;  /* 0x2000002fff277230 */ /* 0x000fe40000004100 */
        /* <DEDUP_REMOVED lines=9> */
[C---:B------:R-:W-:Y:S01]  /*5050*/  FFMA.FTZ R57, R12.reuse, R44, R57 ;  /* 0x0000002c0c397223 */ /* 0x040fe20000010039 */
[----:B------:R-:W-:Y:S02]  /*5060*/  HADD2.F32 R43, -RZ, R47.H1_H1 ;  /* 0x3000002fff2b7230 */ /* 0x000fe40000004100 */
[----:B------:R-:W-:Y:S01]  /*5070*/  FFMA.FTZ R36, R41, R12, R36 ;  /* 0x0000000c29247223 */ /* 0x000fe20000010024 */
[----:B------:R-:W-:Y:S02]  /*5080*/  HADD2.F32 R53, -RZ, R13.H0_H0 ;  /* 0x2000000dff357230 */ /* 0x000fe40000004100 */
[C---:B------:R-:W-:Y:S01]  /*5090*/  FFMA.FTZ R54, R12.reuse, R42, R55 ;  /* 0x0000002a0c367223 */ /* 0x040fe20000010037 */
[----:B------:R-:W-:Y:S02]  /*50a0*/  HADD2.F32 R45, -RZ, R49.H0_H0 ;  /* 0x20000031ff2d7230 */ /* 0x000fe40000004100 */
[----:B------:R-:W-:Y:S01]  /*50b0*/  FFMA.FTZ R56, R12, R43, R56 ;  /* 0x0000002b0c387223 */ /* 0x000fe20000010038 */
        /* <DEDUP_REMOVED lines=32> */
[----:B------:R-:W-:Y:S01]  /*52c0*/  MOV R36, R11 ;  /* 0x0000000b00247202 */ /* 0x000fe20000000f00 */
        /* <DEDUP_REMOVED lines=56> */
[----:B------:R-:W-:Y:S01]  /*5650*/  MOV R36, R11 ;  /* 0x0000000b00247202 */ /* 0x000fe20000000f00 */
        /* <DEDUP_REMOVED lines=56> */
.L_x_2070:
[----:B------:R-:W-:-:S04]  /*59e0*/  VIMNMX R3, PT, PT, R28, UR14, PT ;  /* 0x0000000e1c037c48 */ /* 0x000fc8000bfe0100 */
[----:B------:R-:W-:-:S13]  /*59f0*/  ISETP.GT.AND P0, PT, R3, R36, PT ;  /* 0x000000240300720c */ /* 0x000fda0003f04270 */
[----:B------:R-:W-:Y:S05]  /*5a00*/  @!P0 BRA `(.L_x_2074) ;  /* 0x0000001c00788947 */ /* 0x000fea0003800000 */
[----:B------:R-:W-:-:S07]  /*5a10*/  VIMNMX.U32 R37, PT, PT, R28, UR14, PT ;  /* 0x0000000e1c257c48 */ /* 0x000fce000bfe0000 */
.L_x_2076:
[----:B------:R-:W0:Y:S01]  /*5a20*/  LDC.64 R6, c[0x0][0x3a8] ;  /* 0x0000ea00ff067b82 */ /* 0x000e220000000a00 */
[----:B-----5:R1:W5:Y:S01]  /*5a30*/  LDG.E.128.CONSTANT R16, desc[UR10][R8.64] ;  /* 0x0000000a08107981 */ /* 0x020362000c1e9d00 */
[----:B0-----:R-:W-:-:S05]  /*5a40*/  IMAD.WIDE R10, R7, 0x4, R8 ;  /* 0x00000004070a7825 */ /* 0x001fca00078e0208 */
[----:B------:R1:W5:Y:S01]  /*5a50*/  LDG.E.128.CONSTANT R12, desc[UR10][R10.64] ;  /* 0x0000000a0a0c7981 */ /* 0x000362000c1e9d00 */
[----:B------:R-:W-:-:S05]  /*5a60*/  IMAD R6, R29, -0x3, R6 ;  /* 0xfffffffd1d067824 */ /* 0x000fca00078e0206 */
[----:B------:R-:W-:Y:S01]  /*5a70*/  ISETP.GE.AND P0, PT, R6, 0x1, PT ;  /* 0x000000010600780c */ /* 0x000fe20003f06270 */
[----:B------:R-:W-:Y:S01]  /*5a80*/  IMAD.WIDE R2, R7, 0x4, R10 ;  /* 0x0000000407027825 */ /* 0x000fe200078e020a */
[----:B------:R-:W-:Y:S02]  /*5a90*/  MOV R4, R8 ;  /* 0x0000000800047202 */ /* 0x000fe40000000f00 */
[----:B------:R-:W-:-:S09]  /*5aa0*/  MOV R5, R9 ;  /* 0x0000000900057202 */ /* 0x000fd20000000f00 */
[----:B-1----:R-:W-:Y:S05]  /*5ab0*/  @!P0 BRA `(.L_x_2075) ;  /* 0x0000001c00348947 */ /* 0x002fea0003800000 */
        /* <DEDUP_REMOVED lines=63> */
[----:B------:R-:W-:-:S02]  /*5eb0*/  PRMT R27, R27, 0x5410, R26 ;  /* 0x000054101b1b7816 */ /* 0x000fc4000000001a */
[----:B------:R-:W-:Y:S02]  /*5ec0*/  PRMT R25, R25, 0x5410, R24 ;  /* 0x0000541019197816 */ /* 0x000fe40000000018 */
[--C-:B--2---:R-:W-:Y:S02]  /*5ed0*/  SHF.R.U32.HI R92, RZ, 0xd, R11.reuse ;  /* 0x0000000dff5c7819 */ /* 0x104fe4000001160b */
[----:B------:R-:W-:Y:S02]  /*5ee0*/  LOP3.LUT R46, R11, 0x380038, RZ, 0xc0, !PT ;  /* 0x003800380b2e7812 */ /* 0x000fe400078ec0ff */
[----:B------:R-:W-:Y:S02]  /*5ef0*/  LOP3.LUT R92, R17, 0x40004, R92, 0xf8, !PT ;  /* 0x00040004115c7812 */ /* 0x000fe400078ef85c */
[----:B------:R-:W-:Y:S02]  /*5f00*/  SHF.R.U32.HI R96, RZ, 0x6, R11 ;  /* 0x00000006ff607819 */ /* 0x000fe4000001160b */
        /* <DEDUP_REMOVED lines=13> */
[----:B------:R-:W0:Y:S01]  /*5fe0*/  LDS.128 R16, [UR4] ;  /* 0x00000004ff107984 */ /* 0x000e220008000c00 */
        /* <DEDUP_REMOVED lines=377> */
[----:B------:R-:W-:-:S07]  /*7780*/  HFMA2 R30, R48, R25, R30 ;  /* 0x00000019301e7231 */ /* 0x000fce000000001e */
.L_x_2075:
[----:B------:R-:W-:Y:S01]  /*7790*/  IADD3 R36, PT, PT, R36, 0x20, RZ ;  /* 0x0000002024247810 */ /* 0x000fe20007ffe0ff */
[----:B------:R-:W-:Y:S01]  /*77a0*/  UIADD3 UR4, UPT, UPT, UR4, 0x40, URZ ;  /* 0x0000004004047890 */ /* 0x000fe2000fffe0ff */
[----:B------:R-:W-:Y:S02]  /*77b0*/  IMAD.WIDE R8, R7, 0x4, R2 ;  /* 0x0000000407087825 */ /* 0x000fe400078e0202 */
[----:B------:R-:W-:-:S13]  /*77c0*/  ISETP.GE.AND P0, PT, R36, R37, PT ;  /* 0x000000252400720c */ /* 0x000fda0003f06270 */
[----:B------:R-:W-:Y:S05]  /*77d0*/  @!P0 BRA `(.L_x_2076) ;  /* 0xffffffe000908947 */ /* 0x000fea000383ffff */
[----:B------:R-:W-:-:S07]  /*77e0*/  IMAD.WIDE R8, R7, 0xc, R4 ;  /* 0x0000000c07087825 */ /* 0x000fce00078e0204 */
.L_x_2074:
[----:B------:R-:W0:Y:S02]  /*77f0*/  LDCU UR5, c[0x0][0x3dc] ;  /* 0x00007b80ff0577ac */ /* 0x000e240008000800 */
[----:B0-----:R-:W-:-:S04]  /*7800*/  VIMNMX R3, PT, PT, R28, UR5, PT ;  /* 0x000000051c037c48 */ /* 0x001fc8000bfe0100 */
[----:B------:R-:W-:-:S13]  /*7810*/  ISETP.GT.AND P0, PT, R3, R36, PT ;  /* 0x000000240300720c */ /* 0x000fda0003f04270 */
[----:B------:R-:W-:Y:S05]  /*7820*/  @!P0 BRA `(.L_x_2077) ;  /* 0x0000000c00e88947 */ /* 0x000fea0003800000 */
[----:B------:R-:W0:Y:S01]  /*7830*/  S2R R6, SR_CTAID.Y ;  /* 0x0000000000067919 */ /* 0x000e220000002600 */
[----:B------:R-:W0:Y:S01]  /*7840*/  LDC R5, c[0x0][0x3a8] ;  /* 0x0000ea00ff057b82 */ /* 0x000e220000000800 */
[----:B------:R-:W-:Y:S01]  /*7850*/  UIADD3 UR4, UPT, UPT, UR4, 0x50, URZ ;  /* 0x0000005004047890 */ /* 0x000fe2000fffe0ff */
[----:B0-----:R-:W-:-:S11]  /*7860*/  IMAD R6, R6, -0x3, R5 ;  /* 0xfffffffd06067824 */ /* 0x001fd600078e0205 */
.L_x_2079:
[----:B------:R-:W-:-:S13]  /*7870*/  ISETP.GE.AND P0, PT, R6, 0x1, PT ;  /* 0x000000010600780c */ /* 0x000fda0003f06270 */
[----:B------:R-:W-:Y:S05]  /*7880*/  @!P0 BRA `(.L_x_2078) ;  /* 0x0000000c00b88947 */ /* 0x000fea0003800000 */
[----:B-----5:R-:W2:Y:S01]  /*7890*/  LDG.E.128.CONSTANT R12, desc[UR10][R8.64] ;  /* 0x0000000a080c7981 */ /* 0x020ea2000c1e9d00 */
        /* <DEDUP_REMOVED lines=13> */
[----:B------:R-:W-:Y:S02]  /*7970*/  LOP3.LUT R10, R14, 0xc000c, RZ, 0xc0, !PT ;  /* 0x000c000c0e0a7812 */ /* 0x000fe400078ec0ff */
[----:B------:R-:W-:Y:S02]  /*7980*/  LOP3.LUT R12, R15, 0xc000c, RZ, 0xc0, !PT ;  /* 0x000c000c0f0c7812 */ /* 0x000fe400078ec0ff */
[----:B------:R-:W-:Y:S02]  /*7990*/  SHF.R.U32.HI R44, RZ, 0x8, R13 ;  /* 0x00000008ff2c7819 */ /* 0x000fe4000001160d */
[----:B------:R-:W-:Y:S02]  /*79a0*/  SHF.R.U32.HI R41, RZ, 0x8, R14 ;  /* 0x00000008ff297819 */ /* 0x000fe4000001160e */
[----:B------:R-:W-:Y:S02]  /*79b0*/  SHF.R.U32.HI R43, RZ, 0x8, R15 ;  /* 0x00000008ff2b7819 */ /* 0x000fe4000001160f */
[----:B------:R-:W-:-:S02]  /*79c0*/  LOP3.LUT R7, R13, 0x300030, RZ, 0xc0, !PT ;  /* 0x003000300d077812 */ /* 0x000fc400078ec0ff */
[C---:B------:R-:W-:Y:S02]  /*79d0*/  LOP3.LUT R48, R13.reuse, 0xc000c0, RZ, 0xc0, !PT ;  /* 0x00c000c00d307812 */ /* 0x040fe400078ec0ff */
[----:B------:R-:W-:Y:S02]  /*79e0*/  LOP3.LUT R46, R13, 0x30003, RZ, 0xc0, !PT ;  /* 0x000300030d2e7812 */ /* 0x000fe400078ec0ff */
[----:B------:R-:W-:Y:S02]  /*79f0*/  LOP3.LUT R4, R2, 0x64006400, RZ, 0xfc, !PT ;  /* 0x6400640002047812 */ /* 0x000fe400078efcff */
[----:B------:R-:W-:Y:S02]  /*7a00*/  LOP3.LUT R11, R10, 0x64006400, RZ, 0xfc, !PT ;  /* 0x640064000a0b7812 */ /* 0x000fe400078efcff */
[----:B------:R-:W-:Y:S02]  /*7a10*/  LOP3.LUT R13, R12, 0x64006400, RZ, 0xfc, !PT ;  /* 0x640064000c0d7812 */ /* 0x000fe400078efcff */
[----:B------:R-:W-:-:S02]  /*7a20*/  LOP3.LUT R16, R14, 0x300030, RZ, 0xc0, !PT ;  /* 0x003000300e107812 */ /* 0x000fc400078ec0ff */
[C---:B------:R-:W-:Y:S02]  /*7a30*/  LOP3.LUT R51, R14.reuse, 0xc000c0, RZ, 0xc0, !PT ;  /* 0x00c000c00e337812 */ /* 0x040fe400078ec0ff */
[----:B------:R-:W-:Y:S02]  /*7a40*/  LOP3.LUT R50, R14, 0x30003, RZ, 0xc0, !PT ;  /* 0x000300030e327812 */ /* 0x000fe400078ec0ff */
[----:B------:R-:W-:Y:S02]  /*7a50*/  LOP3.LUT R2, R45, 0xc000c, RZ, 0xc0, !PT ;  /* 0x000c000c2d027812 */ /* 0x000fe400078ec0ff */
        /* <DEDUP_REMOVED lines=15> */
[-C--:B------:R-:W-:Y:S01]  /*7b50*/  HFMA2 R22, R22, R38.reuse.H1_H1, -258, -258 ;  /* 0xdc08dc0816167431 */ /* 0x080fe20000060026 */
[----:B------:R-:W-:Y:S01]  /*7b60*/  LOP3.LUT R54, R15, 0x30003, RZ, 0xc0, !PT ;  /* 0x000300030f367812 */ /* 0x000fe200078ec0ff */
[-C--:B------:R-:W-:Y:S01]  /*7b70*/  HFMA2 R28, R12, R38.reuse.H1_H1, -258, -258 ;  /* 0xdc08dc080c1c7431 */ /* 0x080fe20000060026 */
[----:B------:R-:W-:Y:S01]  /*7b80*/  LOP3.LUT R11, R7, 0x64006400, RZ, 0xfc, !PT ;  /* 0x64006400070b7812 */ /* 0x000fe200078efcff */
[----:B------:R-:W-:Y:S01]  /*7b90*/  HFMA2 R38, R14, R38.H1_H1, -258, -258 ;  /* 0xdc08dc080e267431 */ /* 0x000fe20000060026 */
[----:B------:R-:W-:Y:S01]  /*7ba0*/  LOP3.LUT R17, R16, 0x64006400, RZ, 0xfc, !PT ;  /* 0x6400640010117812 */ /* 0x000fe200078efcff */
[----:B------:R-:W0:Y:S01]  /*7bb0*/  LDS.128 R12, [UR4+-0x50] ;  /* 0xffffb004ff0c7984 */ /* 0x000e220008000c00 */
        /* <DEDUP_REMOVED lines=38> */
[-C--:B0-----:R-:W-:Y:S01]  /*7e20*/  HFMA2 R55, R47, R12.reuse, RZ ;  /* 0x0000000c2f377231 */ /* 0x081fe200000000ff */
[----:B------:R-:W-:Y:S01]  /*7e30*/  LOP3.LUT R57, R57, 0x64006400, RZ, 0xfc, !PT ;  /* 0x6400640039397812 */ /* 0x000fe200078efcff */
[-C--:B------:R-:W-:Y:S02]  /*7e40*/  HFMA2 R40, R42, R25.reuse.H1_H1, -18, -18 ;  /* 0xcc80cc802a287431 */ /* 0x080fe40000060019 */
[----:B------:R-:W-:Y:S02]  /*7e50*/  HFMA2 R58, R51, R12, RZ ;  /* 0x0000000c333a7231 */ /* 0x000fe400000000ff */
[-C--:B------:R-:W-:Y:S01]  /*7e60*/  HFMA2 R42, R48, R25.reuse.H1_H1, -18, -18 ;  /* 0xcc80cc80302a7431 */ /* 0x080fe20000060019 */
[----:B------:R-:W-:Y:S01]  /*7e70*/  LOP3.LUT R45, R45, 0x30003, RZ, 0xc0, !PT ;  /* 0x000300032d2d7812 */ /* 0x000fe200078ec0ff */
[----:B------:R-:W-:Y:S01]  /*7e80*/  HFMA2 R48, R56, R25.H1_H1, -18, -18 ;  /* 0xcc80cc8038307431 */ /* 0x000fe20000060019 */
[----:B------:R-:W-:Y:S01]  /*7e90*/  LOP3.LUT R54, R41, 0xc000c0, RZ, 0xc0, !PT ;  /* 0x00c000c029367812 */ /* 0x000fe200078ec0ff */
[----:B------:R-:W-:-:S02]  /*7ea0*/  HFMA2 R55, R0, R13, R55 ;  /* 0x0000000d00377231 */ /* 0x000fc40000000037 */
[----:B------:R-:W-:Y:S01]  /*7eb0*/  HFMA2 R56, R57, R25.H1_H1, -18, -18 ;  /* 0xcc80cc8039387431 */ /* 0x000fe20000060019 */
[----:B------:R-:W-:Y:S01]  /*7ec0*/  LOP3.LUT R44, R44, 0x30003, RZ, 0xc0, !PT ;  /* 0x000300032c2c7812 */ /* 0x000fe200078ec0ff */
[-C--:B------:R-:W-:Y:S02]  /*7ed0*/  HFMA2 R57, R49, R12.reuse, RZ.H0_H0 ;  /* 0x0000000c31397231 */ /* 0x080fe400000400ff */
[-C--:B------:R-:W-:Y:S02]  /*7ee0*/  HFMA2 R58, R4, R13.reuse, R58 ;  /* 0x0000000d043a7231 */ /* 0x080fe4000000003a */
[----:B------:R-:W-:Y:S01]  /*7ef0*/  HFMA2 R12, R53, R12, RZ.H0_H0 ;  /* 0x0000000c350c7231 */ /* 0x000fe200000400ff */
[----:B------:R-:W-:Y:S01]  /*7f00*/  LOP3.LUT R54, R54, 0x64006400, RZ, 0xfc, !PT ;  /* 0x6400640036367812 */ /* 0x000fe200078efcff */
[----:B------:R-:W-:Y:S02]  /*7f10*/  HFMA2 R57, R2, R13, R57 ;  /* 0x0000000d02397231 */ /* 0x000fe40000000039 */
[----:B------:R-:W-:-:S02]  /*7f20*/  HFMA2 R55, R5, R14, R55 ;  /* 0x0000000e05377231 */ /* 0x000fc40000000037 */
[----:B------:R-:W-:Y:S01]  /*7f30*/  HFMA2 R12, R10, R13, R12 ;  /* 0x0000000d0a0c7231 */ /* 0x000fe2000000000c */
[----:B------:R-:W-:Y:S01]  /*7f40*/  LOP3.LUT R13, R43, 0x30003, RZ, 0xc0, !PT ;  /* 0x000300032b0d7812 */ /* 0x000fe200078ec0ff */
        /* <DEDUP_REMOVED lines=9> */
[----:B------:R-:W-:Y:S02]  /*7fe0*/  HFMA2 R58, R46, R15, R58 ;  /* 0x0000000f2e3a7231 */ /* 0x000fe4000000003a */
[----:B------:R-:W-:Y:S01]  /*7ff0*/  HADD2 R41, R41, -1026, -1026 ;  /* 0xe402e40229297430 */ /* 0x000fe20000000000 */
[----:B------:R-:W-:Y:S01]  /*8000*/  LOP3.LUT R43, R44, 0x64006400, RZ, 0xfc, !PT ;  /* 0x640064002c2b7812 */ /* 0x000fe200078efcff */
[----:B------:R-:W-:Y:S01]  /*8010*/  HADD2 R45, R12, -1026, -1026 ;  /* 0xe402e4020c2d7430 */ /* 0x000fe20000000000 */
[----:B------:R-:W-:Y:S01]  /*8020*/  LOP3.LUT R13, R13, 0x64006400, RZ, 0xfc, !PT ;  /* 0x640064000d0d7812 */ /* 0x000fe200078efcff */
[----:B------:R-:W-:Y:S02]  /*8030*/  HFMA2 R50, R50, R25.H1_H1, -18, -18 ;  /* 0xcc80cc8032327431 */ /* 0x000fe40000060019 */
[----:B-1----:R-:W-:Y:S02]  /*8040*/  HFMA2 R14, R41, R16, R14 ;  /* 0x00000010290e7231 */ /* 0x002fe4000000000e */
[----:B------:R-:W-:-:S02]  /*8050*/  HADD2 R43, R43, -1026, -1026 ;  /* 0xe402e4022b2b7430 */ /* 0x000fc40000000000 */
[-C--:B------:R-:W-:Y:S02]  /*8060*/  HFMA2 R58, R45, R16.reuse, R58 ;  /* 0x000000102d3a7231 */ /* 0x080fe4000000003a */
[----:B------:R-:W-:Y:S02]  /*8070*/  HADD2 R55, R13, -1026, -1026 ;  /* 0xe402e4020d377430 */ /* 0x000fe40000000000 */
[-C--:B------:R-:W-:Y:S02]  /*8080*/  HFMA2 R57, R43, R16.reuse, R57 ;  /* 0x000000102b397231 */ /* 0x080fe40000000039 */
[----:B------:R-:W-:Y:S02]  /*8090*/  HFMA2 R54, R54, R25.H1_H1, -18, -18 ;  /* 0xcc80cc8036367431 */ /* 0x000fe40000060019 */
[----:B------:R-:W-:Y:S02]  /*80a0*/  HFMA2 R14, R20, R17, R14 ;  /* 0x00000011140e7231 */ /* 0x000fe4000000000e */
[----:B------:R-:W-:-:S02]  /*80b0*/  HFMA2 R59, R55, R16, R59 ;  /* 0x00000010373b7231 */ /* 0x000fc4000000003b */
[-C--:B------:R-:W-:Y:S02]  /*80c0*/  HFMA2 R58, R28, R17.reuse, R58 ;  /* 0x000000111c3a7231 */ /* 0x080fe4000000003a */
[-C--:B------:R-:W-:Y:S01]  /*80d0*/  HFMA2 R57, R22, R17.reuse, R57 ;  /* 0x0000001116397231 */ /* 0x080fe20000000039 */
[----:B------:R-:W-:Y:S01]  /*80e0*/  PRMT R25, R25, 0x5410, R24 ;  /* 0x0000541019197816 */ /* 0x000fe20000000018 */
[----:B------:R-:W-:Y:S02]  /*80f0*/  HFMA2 R59, R38, R17, R59 ;  /* 0x00000011263b7231 */ /* 0x000fe4000000003b */
[-C--:B------:R-:W-:Y:S02]  /*8100*/  HFMA2 R57, R29, R18.reuse, R57 ;  /* 0x000000121d397231 */ /* 0x080fe40000000039 */
[-C--:B------:R-:W-:Y:S02]  /*8110*/  HFMA2 R14, R23, R18.reuse, R14 ;  /* 0x00000012170e7231 */ /* 0x080fe4000000000e */
[----:B------:R-:W-:-:S02]  /*8120*/  HFMA2 R59, R39, R18, R59 ;  /* 0x00000012273b7231 */ /* 0x000fc4000000003b */
[----:B------:R-:W-:Y:S02]  /*8130*/  HFMA2 R58, R37, R18, R58 ;  /* 0x00000012253a7231 */ /* 0x000fe4000000003a */
[-C--:B------:R-:W-:Y:S02]  /*8140*/  HFMA2 R57, R52, R19.reuse, R57 ;  /* 0x0000001334397231 */ /* 0x080fe40000000039 */
[-C--:B------:R-:W-:Y:S02]  /*8150*/  HFMA2 R59, R56, R19.reuse, R59 ;  /* 0x00000013383b7231 */ /* 0x080fe4000000003b */
[----:B------:R-:W-:Y:S02]  /*8160*/  HADD2 R57, R57.H0_H0, R57.H1_H1 ;  /* 0x3000003939397230 */ /* 0x000fe40000000800 */
[----:B------:R-:W-:Y:S02]  /*8170*/  HFMA2 R14, R50, R19, R14 ;  /* 0x00000013320e7231 */ /* 0x000fe4000000000e */
[----:B------:R-:W-:-:S02]  /*8180*/  HADD2 R59, R59.H0_H0, R59.H1_H1 ;  /* 0x3000003b3b3b7230 */ /* 0x000fc40000000800 */
        /* <DEDUP_REMOVED lines=68> */
[-C--:B-1----:R-:W-:Y:S02]  /*85d0*/  HFMA2 R11, R43, R16.reuse, R49 ;  /* 0x000000102b0b7231 */ /* 0x082fe40000000031 */
[----:B------:R-:W-:-:S02]  /*85e0*/  HFMA2 R12, R55, R16, R12 ;  /* 0x00000010370c7231 */ /* 0x000fc4000000000c */
[----:B------:R-:W-:Y:S02]  /*85f0*/  HFMA2 R11, R22, R17, R11 ;  /* 0x00000011160b7231 */ /* 0x000fe4000000000b */
[----:B------:R-:W-:Y:S02]  /*8600*/  HFMA2 R47, R40, R15, R47 ;  /* 0x0000000f282f7231 */ /* 0x000fe4000000002f */
[----:B------:R-:W-:Y:S02]  /*8610*/  HFMA2 R12, R38, R17, R12 ;  /* 0x00000011260c7231 */ /* 0x000fe4000000000c */
        /* <DEDUP_REMOVED lines=21> */
.L_x_2078:
[----:B------:R-:W0:Y:S01]  /*8770*/  LDC R7, c[0x0][0x3ac] ;  /* 0x0000eb00ff077b82 */ /* 0x000e220000000800 */
[----:B------:R-:W-:Y:S01]  /*8780*/  IADD3 R36, PT, PT, R36, 0x10, RZ ;  /* 0x0000001024247810 */ /* 0x000fe20007ffe0ff */
[----:B------:R-:W-:-:S03]  /*8790*/  UIADD3 UR4, UPT, UPT, UR4, 0x20, URZ ;  /* 0x0000002004047890 */ /* 0x000fc6000fffe0ff */
[----:B------:R-:W-:Y:S01]  /*87a0*/  ISETP.GE.AND P0, PT, R36, R3, PT ;  /* 0x000000032400720c */ /* 0x000fe20003f06270 */
[----:B0-----:R-:W-:-:S12]  /*87b0*/  IMAD.WIDE R8, R7, 0x4, R8 ;  /* 0x0000000407087825 */ /* 0x001fd800078e0208 */
[----:B------:R-:W-:Y:S05]  /*87c0*/  @!P0 BRA `(.L_x_2079) ;  /* 0xfffffff000288947 */ /* 0x000fea000383ffff */
.L_x_2077:
        /* <DEDUP_REMOVED lines=18> */
.L_x_2083:
[----:B------:R-:W0:Y:S02]  /*88f0*/  LDS R2, [R0] ;  /* 0x0000000000027984 */ /* 0x000e240000000800 */
[----:B0-----:R-:W-:-:S05]  /*8900*/  HADD2 R3, R2, R35 ;  /* 0x0000002302037230 */ /* 0x001fca0000000000 */
[----:B------:R-:W0:Y:S02]  /*8910*/  ATOMS.CAST.SPIN P0, [R0], R2, R3 ;  /* 0x000000020000758d */ /* 0x000e240001800003 */
[----:B0-----:R-:W-:Y:S05]  /*8920*/  @!P0 BRA `(.L_x_2083) ;  /* 0xfffffffc00f08947 */ /* 0x001fea000383ffff */
[----:B------:R-:W-:Y:S05]  /*8930*/  BRA `(.L_x_2081) ;  /* 0x00000000000c7947 */ /* 0x000fea0003800000 */
.L_x_2082:
[----:B------:R-:W2:Y:S02]  /*8940*/  LD.E R0, desc[UR10][R4.64] ;  /* 0x0000000a04007980 */ /* 0x000ea4000c101900 */
[----:B--2---:R-:W-:-:S05]  /*8950*/  IADD3 R3, PT, PT, R35, R0, RZ ;  /* 0x0000000023037210 */ /* 0x004fca0007ffe0ff */
[----:B------:R0:W-:Y:S02]  /*8960*/  ST.E desc[UR10][R4.64], R3 ;  /* 0x0000000304007985 */ /* 0x0001e4000c10190a */
.L_x_2081:
[----:B------:R-:W-:Y:S05]  /*8970*/  BSYNC.RECONVERGENT B0 ;  /* 0x0000000000007941 */ /* 0x000fea0003800200 */
.L_x_2080:
[----:B------:R1:W-:Y:S01]  /*8980*/  ATOM.E.ADD.F16x2.RN.STRONG.GPU P0, RZ, desc[UR10][R4.64+0x4], R34 ;  /* 0x8000042204ff79a2 */ /* 0x0003e2000c10e10a */
[----:B------:R-:W-:Y:S04]  /*8990*/  BSSY.RECONVERGENT B0, `(.L_x_2084) ;  /* 0x000000e000007945 */ /* 0x000fe80003800200 */
[----:B-1----:R-:W-:Y:S05]  /*89a0*/  @P0 BRA `(.L_x_2085) ;  /* 0x0000000000300947 */ /* 0x002fea0003800000 */
[----:B------:R-:W1:Y:S02]  /*89b0*/  QSPC.E.S P0, RZ, [R4+0x4] ;  /* 0x0000040004ff73aa */ /* 0x000e640000000500 */
[----:B-1----:R-:W-:Y:S05]  /*89c0*/  @!P0 BRA `(.L_x_2086) ;  /* 0x00000000001c8947 */ /* 0x002fea0003800000 */
[----:B------:R-:W-:-:S04]  /*89d0*/  MOV R2, R4 ;  /* 0x0000000400027202 */ /* 0x000fc80000000f00 */
[----:B------:R-:W-:-:S07]  /*89e0*/  MOV R0, R2 ;  /* 0x0000000200007202 */ /* 0x000fce0000000f00 */
.L_x_2087:
[----:B------:R-:W0:Y:S02]  /*89f0*/  LDS R2, [R0+0x4] ;  /* 0x0000040000027984 */ /* 0x000e240000000800 */
[----:B0-----:R-:W-:-:S05]  /*8a00*/  HFMA2 R3, R2, 1, 1, R34 ;  /* 0x3c003c0002037831 */ /* 0x001fca0000000022 */
[----:B------:R-:W0:Y:S02]  /*8a10*/  ATOMS.CAST.SPIN P0, [R0+0x4], R2, R3 ;  /* 0x000004020000758d */ /* 0x000e240001800003 */
[----:B0-----:R-:W-:Y:S05]  /*8a20*/  @!P0 BRA `(.L_x_2087) ;  /* 0xfffffffc00f08947 */ /* 0x001fea000383ffff */
[----:B------:R-:W-:Y:S05]  /*8a30*/  BRA `(.L_x_2085) ;  /* 0x00000000000c7947 */ /* 0x000fea0003800000 */
.L_x_2086:
[----:B------:R-:W0:Y:S02]  /*8a40*/  LD.E R0, desc[UR10][R4.64+0x4] ;  /* 0x0000040a04007980 */ /* 0x000e24000c101900 */
[----:B0-----:R-:W-:-:S05]  /*8a50*/  IADD3 R3, PT, PT, R34, R0, RZ ;  /* 0x0000000022037210 */ /* 0x001fca0007ffe0ff */
[----:B------:R1:W-:Y:S02]  /*8a60*/  ST.E desc[UR10][R4.64+0x4], R3 ;  /* 0x0000040304007985 */ /* 0x0003e4000c10190a */
.L_x_2085:
[----:B------:R-:W-:Y:S05]  /*8a70*/  BSYNC.RECONVERGENT B0 ;  /* 0x0000000000007941 */ /* 0x000fea0003800200 */
.L_x_2084:
        /* <DEDUP_REMOVED lines=10> */
.L_x_2091:
[----:B------:R-:W0:Y:S02]  /*8b20*/  LDS R2, [R0] ;  /* 0x0000000000027984 */ /* 0x000e240000000800 */
[----:B0-----:R-:W-:-:S05]  /*8b30*/  HADD2 R3, R2, R33 ;  /* 0x0000002102037230 */ /* 0x001fca0000000000 */
[----:B------:R-:W0:Y:S02]  /*8b40*/  ATOMS.CAST.SPIN P0, [R0], R2, R3 ;  /* 0x000000020000758d */ /* 0x000e240001800003 */
[----:B0-----:R-:W-:Y:S05]  /*8b50*/  @!P0 BRA `(.L_x_2091) ;  /* 0xfffffffc00f08947 */ /* 0x001fea000383ffff */
[----:B------:R-:W-:Y:S05]  /*8b60*/  BRA `(.L_x_2089) ;  /* 0x00000000000c7947 */ /* 0x000fea0003800000 */
.L_x_2090:
[----:B------:R-:W2:Y:S02]  /*8b70*/  LD.E R0, desc[UR10][R4.64] ;  /* 0x0000000a04007980 */ /* 0x000ea4000c101900 */
[----:B--2---:R-:W-:-:S05]  /*8b80*/  IADD3 R3, PT, PT, R33, R0, RZ ;  /* 0x0000000021037210 */ /* 0x004fca0007ffe0ff */
[----:B------:R0:W-:Y:S02]  /*8b90*/  ST.E desc[UR10][R4.64], R3 ;  /* 0x0000000304007985 */ /* 0x0001e4000c10190a */
.L_x_2089:
[----:B------:R-:W-:Y:S05]  /*8ba0*/  BSYNC.RECONVERGENT B0 ;  /* 0x0000000000007941 */ /* 0x000fea0003800200 */
.L_x_2088:
[----:B------:R1:W-:Y:S01]  /*8bb0*/  ATOM.E.ADD.F16x2.RN.STRONG.GPU P0, RZ, desc[UR10][R4.64+0x4], R32 ;  /* 0x8000042004ff79a2 */ /* 0x0003e2000c10e10a */
[----:B------:R-:W-:Y:S04]  /*8bc0*/  BSSY.RECONVERGENT B0, `(.L_x_2092) ;  /* 0x000000e000007945 */ /* 0x000fe80003800200 */
[----:B-1----:R-:W-:Y:S05]  /*8bd0*/  @P0 BRA `(.L_x_2093) ;  /* 0x0000000000300947 */ /* 0x002fea0003800000 */
[----:B------:R-:W1:Y:S02]  /*8be0*/  QSPC.E.S P0, RZ, [R4+0x4] ;  /* 0x0000040004ff73aa */ /* 0x000e640000000500 */
[----:B-1----:R-:W-:Y:S05]  /*8bf0*/  @!P0 BRA `(.L_x_2094) ;  /* 0x00000000001c8947 */ /* 0x002fea0003800000 */
[----:B------:R-:W-:-:S04]  /*8c00*/  MOV R2, R4 ;  /* 0x0000000400027202 */ /* 0x000fc80000000f00 */
[----:B------:R-:W-:-:S07]  /*8c10*/  MOV R0, R2 ;  /* 0x0000000200007202 */ /* 0x000fce0000000f00 */
.L_x_2095:
[----:B------:R-:W0:Y:S02]  /*8c20*/  LDS R2, [R0+0x4] ;  /* 0x0000040000027984 */ /* 0x000e240000000800 */
[----:B0-----:R-:W-:-:S05]  /*8c30*/  HFMA2 R3, R2, 1, 1, R32 ;  /* 0x3c003c0002037831 */ /* 0x001fca0000000020 */
[----:B------:R-:W0:Y:S02]  /*8c40*/  ATOMS.CAST.SPIN P0, [R0+0x4], R2, R3 ;  /* 0x000004020000758d */ /* 0x000e240001800003 */
[----:B0-----:R-:W-:Y:S05]  /*8c50*/  @!P0 BRA `(.L_x_2095) ;  /* 0xfffffffc00f08947 */ /* 0x001fea000383ffff */
[----:B------:R-:W-:Y:S05]  /*8c60*/  BRA `(.L_x_2093) ;  /* 0x00000000000c7947 */ /* 0x000fea0003800000 */
.L_x_2094:
[----:B------:R-:W0:Y:S02]  /*8c70*/  LD.E R0, desc[UR10][R4.64+0x4] ;  /* 0x0000040a04007980 */ /* 0x000e24000c101900 */
[----:B0-----:R-:W-:-:S05]  /*8c80*/  IADD3 R3, PT, PT, R32, R0, RZ ;  /* 0x0000000020037210 */ /* 0x001fca0007ffe0ff */
[----:B------:R1:W-:Y:S02]  /*8c90*/  ST.E desc[UR10][R4.64+0x4], R3 ;  /* 0x0000040304007985 */ /* 0x0003e4000c10190a */
.L_x_2093:
[----:B------:R-:W-:Y:S05]  /*8ca0*/  BSYNC.RECONVERGENT B0 ;  /* 0x0000000000007941 */ /* 0x000fea0003800200 */
.L_x_2092:
        /* <DEDUP_REMOVED lines=10> */
.L_x_2099:
[----:B------:R-:W0:Y:S02]  /*8d50*/  LDS R2, [R0] ;  /* 0x0000000000027984 */ /* 0x000e240000000800 */
[----:B0-----:R-:W-:-:S05]  /*8d60*/  HADD2 R3, R2, R31 ;  /* 0x0000001f02037230 */ /* 0x001fca0000000000 */
[----:B------:R-:W0:Y:S02]  /*8d70*/  ATOMS.CAST.SPIN P0, [R0], R2, R3 ;  /* 0x000000020000758d */ /* 0x000e240001800003 */
[----:B0-----:R-:W-:Y:S05]  /*8d80*/  @!P0 BRA `(.L_x_2099) ;  /* 0xfffffffc00f08947 */ /* 0x001fea000383ffff */
[----:B------:R-:W-:Y:S05]  /*8d90*/  BRA `(.L_x_2097) ;  /* 0x00000000000c7947 */ /* 0x000fea0003800000 */
.L_x_2098:
[----:B------:R-:W2:Y:S02]  /*8da0*/  LD.E R0, desc[UR10][R4.64] ;  /* 0x0000000a04007980 */ /* 0x000ea4000c101900 */
[----:B--2---:R-:W-:-:S05]  /*8db0*/  IADD3 R3, PT, PT, R31, R0, RZ ;  /* 0x000000001f037210 */ /* 0x004fca0007ffe0ff */
[----:B------:R0:W-:Y:S02]  /*8dc0*/  ST.E desc[UR10][R4.64], R3 ;  /* 0x0000000304007985 */ /* 0x0001e4000c10190a */
.L_x_2097:
[----:B------:R-:W-:Y:S05]  /*8dd0*/  BSYNC.RECONVERGENT B0 ;  /* 0x0000000000007941 */ /* 0x000fea0003800200 */
.L_x_2096:
[----:B------:R1:W-:Y:S02]  /*8de0*/  ATOM.E.ADD.F16x2.RN.STRONG.GPU P0, RZ, desc[UR10][R4.64+0x4], R30 ;  /* 0x8000041e04ff79a2 */ /* 0x0003e4000c10e10a */
[----:B-1----:R-:W-:Y:S05]  /*8df0*/  @P0 EXIT ;  /* 0x000000000000094d */ /* 0x002fea0003800000 */
[----:B------:R-:W1:Y:S02]  /*8e00*/  QSPC.E.S P0, RZ, [R4+0x4] ;  /* 0x0000040004ff73aa */ /* 0x000e640000000500 */
[----:B-1----:R-:W-:Y:S05]  /*8e10*/  @!P0 BRA `(.L_x_2100) ;  /* 0x00000000001c8947 */ /* 0x002fea0003800000 */
[----:B------:R-:W-:-:S04]  /*8e20*/  MOV R2, R4 ;  /* 0x0000000400027202 */ /* 0x000fc80000000f00 */
[----:B------:R-:W-:-:S07]  /*8e30*/  MOV R0, R2 ;  /* 0x0000000200007202 */ /* 0x000fce0000000f00 */
.L_x_2101:
[----:B------:R-:W0:Y:S02]  /*8e40*/  LDS R2, [R0+0x4] ;  /* 0x0000040000027984 */ /* 0x000e240000000800 */
[----:B0-----:R-:W-:-:S05]  /*8e50*/  HFMA2 R3, R2, 1, 1, R30 ;  /* 0x3c003c0002037831 */ /* 0x001fca000000001e */
[----:B------:R-:W0:Y:S02]  /*8e60*/  ATOMS.CAST.SPIN P0, [R0+0x4], R2, R3 ;  /* 0x000004020000758d */ /* 0x000e240001800003 */
[----:B0-----:R-:W-:Y:S05]  /*8e70*/  @!P0 BRA `(.L_x_2101) ;  /* 0xfffffffc00f08947 */ /* 0x001fea000383ffff */
[----:B------:R-:W-:Y:S05]  /*8e80*/  EXIT ;  /* 0x000000000000794d */ /* 0x000fea0003800000 */
.L_x_2100:
[----:B------:R-:W0:Y:S02]  /*8e90*/  LD.E R0, desc[UR10][R4.64+0x4] ;  /* 0x0000040a04007980 */ /* 0x000e24000c101900 */
[----:B0-----:R-:W-:-:S05]  /*8ea0*/  IADD3 R3, PT, PT, R30, R0, RZ ;  /* 0x000000001e037210 */ /* 0x001fca0007ffe0ff */
[----:B------:R-:W-:Y:S01]  /*8eb0*/  ST.E desc[UR10][R4.64+0x4], R3 ;  /* 0x0000040304007985 */ /* 0x000fe2000c10190a */
[----:B------:R-:W-:Y:S05]  /*8ec0*/  EXIT ;  /* 0x000000000000794d */ /* 0x000fea0003800000 */
.L_x_2102:
        /* <DEDUP_REMOVED lines=11> */
.L_x_3600:


//--------------------- .text._Z23gemm_half_q_half_kernelILi3ELi4ELb0ELb0ELi32EEvPK6__halfPKjS4_S2_PS0_iiiiPKtS7_iiiiiibS2_i --------------------------
	.section	.text._Z23gemm_half_q_half_kernelILi3ELi4ELb0ELb0ELi32EEvPK6__halfPKjS4_S2_PS0_iiiiPKtS7_iiiiiibS2_i,"ax",@progbits
	.align	128
        .global         _Z23gemm_half_q_half_kernelILi3ELi4ELb0ELb0ELi32EEvPK6__halfPKjS4_S2_PS0_iiiiPKtS7_iiiiiibS2_i
        .type           _Z23gemm_half_q_half_kernelILi3ELi4ELb0ELb0ELi32EEvPK6__halfPKjS4_S2_PS0_iiiiPKtS7_iiiiiibS2_i,@function
        .size           _Z23gemm_half_q_half_kernelILi3ELi4ELb0ELb0ELi32EEvPK6__halfPKjS4_S2_PS0_iiiiPKtS7_iiiiiibS2_i,(.L_x_3601 - _Z23gemm_half_q_half_kernelILi3ELi4ELb0ELb0ELi32EEvPK6__halfPKjS4_S2_PS0_iiiiPKtS7_iiiiiibS2_i)
        .other          _Z23gemm_half_q_half_kernelILi3ELi4ELb0ELb0ELi32EEvPK6__halfPKjS4_S2_PS0_iiiiPKtS7_iiiiiibS2_i,@"STO_CUDA_ENTRY STV_DEFAULT"
_Z23gemm_half_q_half_kernelILi3ELi4ELb0ELb0ELi32EEvPK6__halfPKjS4_S2_PS0_iiiiPKtS7_iiiiiibS2_i:
.text._Z23gemm_half_q_half_kernelILi3ELi4ELb0ELb0ELi32EEvPK6__halfPKjS4_S2_PS0_iiiiPKtS7_iiiiiibS2_i:
        /* <DEDUP_REMOVED lines=16> */
[----:B------:R-:W-:-:S04]  /*0100*/  ISETP.GE.OR P0, PT, R0, R9, !P0 ;  /* 0x000000090000720c */ /* 0x000fc80004706670 */
[----:B------:R-:W-:-:S09]  /*0110*/  LEA R7, R11, R8, 0x2 ;  /* 0x000000080b077211 */ /* 0x000fd200078e10ff */
        /* <DEDUP_REMOVED lines=31> */
.L_x_2108:
        /* <DEDUP_REMOVED lines=32> */
.L_x_2107:
        /* <DEDUP_REMOVED lines=20> */
.L_x_2109:
[----:B------:R-:W-:-:S13]  /*0650*/  ISETP.EQ.AND P1, PT, R22, RZ, PT ;  /* 0x000000ff1600720c */ /* 0x000fda0003f22270 */
[----:B------:R-:W-:Y:S05]  /*0660*/  @!P0 BRA P1, `(.L_x_2104) ;  /* 0x00000004007c8947 */ /* 0x000fea0000800000 */
.L_x_2106:
        /* <DEDUP_REMOVED lines=12> */
.L_x_2105:
        /* <DEDUP_REMOVED lines=17> */
.L_x_2112:
        /* <DEDUP_REMOVED lines=15> */
[----:B------:R-:W-:Y:S01]  /*0930*/  LEA R18, P2, R25, UR4, 0x1 ;  /* 0x0000000419127c11 */ /* 0x000fe2000f8408ff */
[----:B------:R-:W3:Y:S01]  /*0940*/  LDG.E.U16.CONSTANT R16, desc[UR6][R16.64] ;  /* 0x0000000610107981 */ /* 0x000ee2000c1e9500 */
[----:B------:R-:W-:Y:S02]  /*0950*/  LEA.HI.X.SX32 R24, R23, RZ, 0x1, P4 ;  /* 0x000000ff17187211 */ /* 0x000fe400020f0eff */
[----:B------:R-:W-:Y:S02]  /*0960*/  LEA R20, P1, R21, UR4, 0x1 ;  /* 0x0000000415147c11 */ /* 0x000fe4000f8208ff */
[----:B------:R-:W-:Y:S02]  /*0970*/  LEA.HI.X R19, R25, UR5, R26, 0x1, P2 ;  /* 0x0000000519137c11 */ /* 0x000fe400090f0c1a */
[----:B------:R-:W-:-:S03]  /*0980*/  LEA.HI.X R21, R21, UR5, R24, 0x1, P1 ;  /* 0x0000000515157c11 */ /* 0x000fc600088f0c18 */
        /* <DEDUP_REMOVED lines=11> */
.L_x_2111:
[----:B------:R-:W-:-:S05]  /*0a40*/  IMAD.MOV R14, RZ, RZ, -R22 ;  /* 0x000000ffff0e7224 */ /* 0x000fca00078e0a16 */
        /* <DEDUP_REMOVED lines=20> */
.L_x_2113:
[----:B------:R-:W-:-:S13]  /*0b90*/  ISETP.NE.OR P0, PT, R22, RZ, P0 ;  /* 0x000000ff1600720c */ /* 0x000fda0000705670 */
[----:B------:R-:W-:Y:S05]  /*0ba0*/  @!P0 BRA `(.L_x_2104) ;  /* 0x00000000002c8947 */ /* 0x000fea0003800000 */
.L_x_2110:
        /* <DEDUP_REMOVED lines=11> */
.L_x_2104:
[----:B------:R-:W-:Y:S05]  /*0c60*/  BSYNC.RECONVERGENT B0 ;  /* 0x0000000000007941 */ /* 0x000fea0003800200 */
.L_x_2103:
        /* <DEDUP_REMOVED lines=13> */
[----:B------:R-:W-:Y:S02]  /*0d40*/  ISETP.GE.AND P0, PT, R10, RZ, PT ;  /* 0x000000ff0a00720c */ /* 0x000fe40003f06270 */
[----:B------:R-:W-:-:S11]  /*0d50*/  LEA R13, R11, R8, 0x2 ;  /* 0x000000080b0d7211 */ /* 0x000fd600078e10ff */
[----:B------:R-:W-:Y:S05]  /*0d60*/  @P0 BRA `(.L_x_2115) ;  /* 0x00000000008c0947 */ /* 0x000fea0003800000 */
[----:B------:R-:W-:Y:S01]  /*0d70*/  IMAD.MOV R8, RZ, RZ, -R10 ;  /* 0x000000ffff087224 */ /* 0x000fe200078e0a0a */
[----:B------:R-:W-:-:S04]  /*0d80*/  PLOP3.LUT P0, PT, PT, PT, PT, 0x80, 0x8 ;  /* 0x000000000008781c */ /* 0x000fc80003f0f070 */
[----:B------:R-:W-:-:S13]  /*0d90*/  ISETP.GT.AND P1, PT, R8, 0x3, PT ;  /* 0x000000030800780c */ /* 0x000fda0003f24270 */
[----:B------:R-:W-:Y:S05]  /*0da0*/  @!P1 BRA `(.L_x_2116) ;  /* 0x0000000000449947 */ /* 0x000fea0003800000 */
[----:B------:R-:W0:Y:S01]  /*0db0*/  LDC.64 R22, c[0x0][0x3a0] ;  /* 0x0000e800ff167b82 */ /* 0x000e220000000a00 */
[----:B------:R-:W-:-:S13]  /*0dc0*/  PLOP3.LUT P0, PT, PT, PT, PT, 0x8, 0x80 ;  /* 0x000000000080781c */ /* 0x000fda0003f0e170 */
.L_x_2117:
[C---:B------:R-:W-:Y:S02]  /*0dd0*/  IMAD.IADD R17, R13.reuse, 0x1, R0 ;  /* 0x000000010d117824 */ /* 0x040fe400078e0200 */
[----:B0-----:R-:W-:-:S03]  /*0de0*/  IMAD.WIDE R14, R13, 0x2, R22 ;  /* 0x000000020d0e7825 */ /* 0x001fc600078e0216 */
[C---:B------:R-:W-:Y:S01]  /*0df0*/  IADD3 R19, PT, PT, R17.reuse, R0, RZ ;  /* 0x0000000011137210 */ /* 0x040fe20007ffe0ff */
[----:B------:R-:W-:Y:S01]  /*0e00*/  IMAD.WIDE R16, R17, 0x2, R22 ;  /* 0x0000000211107825 */ /* 0x000fe200078e0216 */
[----:B------:R1:W-:Y:S03]  /*0e10*/  STG.E.64 desc[UR6][R14.64], RZ ;  /* 0x000000ff0e007986 */ /* 0x0003e6000c101b06 */
        /* <DEDUP_REMOVED lines=10> */
.L_x_2116:
[----:B------:R-:W-:-:S05]  /*0ec0*/  IMAD.MOV R8, RZ, RZ, -R10 ;  /* 0x000000ffff087224 */ /* 0x000fca00078e0a0a */
[----:B------:R-:W-:-:S13]  /*0ed0*/  ISETP.GT.AND P1, PT, R8, 0x1, PT ;  /* 0x000000010800780c */ /* 0x000fda0003f24270 */
[----:B------:R-:W-:Y:S05]  /*0ee0*/  @!P1 BRA `(.L_x_2118) ;  /* 0x0000000000249947 */ /* 0x000fea0003800000 */
[----:B------:R-:W0:Y:S01]  /*0ef0*/  LDC.64 R16, c[0x0][0x3a0] ;  /* 0x0000e800ff107b82 */ /* 0x000e220000000a00 */
[C---:B------:R-:W-:Y:S01]  /*0f00*/  IMAD.IADD R19, R13.reuse, 0x1, R0 ;  /* 0x000000010d137824 */ /* 0x040fe200078e0200 */
[----:B------:R-:W-:Y:S02]  /*0f10*/  PLOP3.LUT P0, PT, PT, PT, PT, 0x8, 0x80 ;  /* 0x000000000080781c */ /* 0x000fe40003f0e170 */
[----:B------:R-:W-:Y:S01]  /*0f20*/  IADD3 R10, PT, PT, R10, 0x2, RZ ;  /* 0x000000020a0a7810 */ /* 0x000fe20007ffe0ff */
[----:B0-----:R-:W-:-:S04]  /*0f30*/  IMAD.WIDE R14, R13, 0x2, R16 ;  /* 0x000000020d0e7825 */ /* 0x001fc800078e0210 */
[C---:B------:R-:W-:Y:S01]  /*0f40*/  IMAD.WIDE R16, R19.reuse, 0x2, R16 ;  /* 0x0000000213107825 */ /* 0x040fe200078e0210 */
[----:B------:R0:W-:Y:S03]  /*0f50*/  STG.E.64 desc[UR6][R14.64], RZ ;  /* 0x000000ff0e007986 */ /* 0x0001e6000c101b06 */
[----:B------:R-:W-:Y:S01]  /*0f60*/  IMAD.IADD R13, R19, 0x1, R0 ;  /* 0x00000001130d7824 */ /* 0x000fe200078e0200 */
[----:B------:R0:W-:Y:S06]  /*0f70*/  STG.E.64 desc[UR6][R16.64], RZ ;  /* 0x000000ff10007986 */ /* 0x0001ec000c101b06 */
.L_x_2118:
[----:B------:R-:W-:-:S13]  /*0f80*/  ISETP.NE.OR P0, PT, R10, RZ, P0 ;  /* 0x000000ff0a00720c */ /* 0x000fda0000705670 */
[----:B------:R-:W-:Y:S05]  /*0f90*/  @!P0 BRA `(.L_x_2114) ;  /* 0x00000000001c8947 */ /* 0x000fea0003800000 */
.L_x_2115:
[----:B0-----:R-:W0:Y:S02]  /*0fa0*/  LDC.64 R14, c[0x0][0x3a0] ;  /* 0x0000e800ff0e7b82 */ /* 0x001e240000000a00 */
.L_x_2119:
[C---:B0-----:R-:W-:Y:S01]  /*0fb0*/  IMAD.WIDE R16, R13.reuse, 0x2, R14 ;  /* 0x000000020d107825 */ /* 0x041fe200078e020e */
[----:B------:R-:W-:-:S03]  /*0fc0*/  IADD3 R13, PT, PT, R13, R0, RZ ;  /* 0x000000000d0d7210 */ /* 0x000fc60007ffe0ff */
[----:B------:R-:W-:Y:S01]  /*0fd0*/  VIADD R10, R10, 0x1 ;  /* 0x000000010a0a7836 */ /* 0x000fe20000000000 */
[----:B------:R1:W-:Y:S04]  /*0fe0*/  STG.E.64 desc[UR6][R16.64], RZ ;  /* 0x000000ff10007986 */ /* 0x0003e8000c101b06 */
[----:B------:R-:W-:-:S13]  /*0ff0*/  ISETP.NE.AND P0, PT, R10, RZ, PT ;  /* 0x000000ff0a00720c */ /* 0x000fda0003f05270 */
[----:B-1----:R-:W-:Y:S05]  /*1000*/  @P0 BRA `(.L_x_2119) ;  /* 0xfffffffc00e80947 */ /* 0x002fea000383ffff */
.L_x_2114:
        /* <DEDUP_REMOVED lines=20> */
.L_x_2121:
        /* <DEDUP_REMOVED lines=26> */
[----:B------:R-:W-:Y:S01]  /*12f0*/  IMAD R8, R23, R23, R23 ;  /* 0x0000001717087224 */ /* 0x000fe200078e0217 */
[----:B-1----:R-:W-:Y:S01]  /*1300*/  IADD3 R18, PT, PT, R10, 0x1, R11 ;  /* 0x000000010a127810 */ /* 0x002fe20007ffe00b */
[C---:B------:R-:W-:Y:S01]  /*1310*/  IMAD R11, R6.reuse, R6, R6 ;  /* 0x00000006060b7224 */ /* 0x040fe200078e0206 */
        /* <DEDUP_REMOVED lines=13> */
.L_x_2120:
        /* <DEDUP_REMOVED lines=20> */
.L_x_2122:
        /* <DEDUP_REMOVED lines=8> */
.L_x_2123:
        /* <DEDUP_REMOVED lines=8> */
.L_x_2124:
        /* <DEDUP_REMOVED lines=8> */
.L_x_2125:
        /* <DEDUP_REMOVED lines=8> */
.L_x_2126:
[----:B------:R-:W-:Y:S01]  /*1730*/  IMAD R9, R20, 0x8, R9 ;  /* 0x0000000814097824 */ /* 0x000fe200078e0209 */
[----:B------:R-:W0:Y:S01]  /*1740*/  LDCU.64 UR4, c[0x0][0x388] ;  /* 0x00007100ff0477ac */ /* 0x000e220008000a00 */
[----:B------:R-:W-:Y:S02]  /*1750*/  PRMT R50, RZ, 0x5410, RZ ;  /* 0x00005410ff327816 */ /* 0x000fe400000000ff */
[----:B------:R-:W-:Y:S02]  /*1760*/  PRMT R49, RZ, 0x5410, RZ ;  /* 0x00005410ff317816 */ /* 0x000fe400000000ff */
[----:B------:R-:W-:Y:S02]  /*1770*/  IADD3 R9, PT, PT, R16, R9, R13 ;  /* 0x0000000910097210 */ /* 0x000fe40007ffe00d */
[----:B------:R-:W-:Y:S02]  /*1780*/  PRMT R25, RZ, 0x5410, RZ ;  /* 0x00005410ff197816 */ /* 0x000fe400000000ff */
[----:B------:R-:W-:-:S02]  /*1790*/  IADD3 R9, PT, PT, R18, R9, R17 ;  /* 0x0000000912097210 */ /* 0x000fc40007ffe011 */
[----:B------:R-:W-:Y:S02]  /*17a0*/  PRMT R24, RZ, 0x5410, RZ ;  /* 0x00005410ff187816 */ /* 0x000fe400000000ff */
[----:B------:R-:W-:Y:S01]  /*17b0*/  PRMT R21, RZ, 0x5410, RZ ;  /* 0x00005410ff157816 */ /* 0x000fe200000000ff */
[----:B------:R-:W-:Y:S01]  /*17c0*/  IMAD R14, R9, R0, RZ ;  /* 0x00000000090e7224 */ /* 0x000fe200078e02ff */
[----:B------:R-:W-:Y:S02]  /*17d0*/  SHF.R.S32.HI R9, RZ, 0x1f, R7 ;  /* 0x0000001fff097819 */ /* 0x000fe40000011407 */
[----:B------:R-:W-:Y:S02]  /*17e0*/  PRMT R20, RZ, 0x5410, RZ ;  /* 0x00005410ff147816 */ /* 0x000fe400000000ff */
[----:B------:R-:W-:Y:S02]  /*17f0*/  IADD3 R13, P0, PT, R7, R14, RZ ;  /* 0x0000000e070d7210 */ /* 0x000fe40007f1e0ff */
[----:B------:R-:W-:-:S02]  /*1800*/  VIMNMX R7, PT, PT, R12, UR11, PT ;  /* 0x0000000b0c077c48 */ /* 0x000fc4000bfe0100 */
[----:B------:R-:W-:Y:S02]  /*1810*/  LEA.HI.X.SX32 R14, R14, R9, 0x1, P0 ;  /* 0x000000090e0e7211 */ /* 0x000fe400000f0eff */
[----:B------:R-:W-:Y:S02]  /*1820*/  ISETP.GT.AND P0, PT, R7, R4, PT ;  /* 0x000000040700720c */ /* 0x000fe40003f04270 */
[----:B0-----:R-:W-:-:S04]  /*1830*/  LEA R18, P1, R13, UR4, 0x2 ;  /* 0x000000040d127c11 */ /* 0x001fc8000f8210ff */
[----:B------:R-:W-:-:S07]  /*1840*/  LEA.HI.X R19, R13, UR5, R14, 0x2, P1 ;  /* 0x000000050d137c11 */ /* 0x000fce00088f140e */
        /* <DEDUP_REMOVED lines=10> */
[----:B------:R-:W-:Y:S01]  /*18f0*/  MOV R65, 0x3000 ;  /* 0x0000300000417802 */ /* 0x000fe20000000f00 */
[----:B------:R-:W-:Y:S01]  /*1900*/  IMAD.MOV.U32 R59, RZ, RZ, 0x2400 ;  /* 0x00002400ff3b7424 */ /* 0x000fe200078e00ff */
[----:B------:R-:W-:Y:S02]  /*1910*/  ISETP.NE.AND P0, PT, R2, 0x1, PT ;  /* 0x000000010200780c */ /* 0x000fe40003f05270 */
[----:B------:R-:W-:Y:S02]  /*1920*/  PRMT R11, R11, 0x5410, R10 ;  /* 0x000054100b0b7816 */ /* 0x000fe4000000000a */
[----:B------:R-:W-:Y:S01]  /*1930*/  PRMT R8, R8, 0x5410, R6 ;  /* 0x0000541008087816 */ /* 0x000fe20000000006 */
[----:B-1----:R-:W-:-:S09]  /*1940*/  ULEA UR4, UR5, UR4, 0x18 ;  /* 0x0000000405047291 */ /* 0x002fd2000f8ec0ff */
[----:B------:R-:W1:Y:S04]  /*1950*/  LDS.128 R28, [UR4] ;  /* 0x00000004ff1c7984 */ /* 0x000e680008000c00 */
[----:B------:R-:W5:Y:S01]  /*1960*/  LDS.128 R32, [UR4+0x10] ;  /* 0x00001004ff207984 */ /* 0x000f620008000c00 */
[----:B--2---:R-:W-:Y:S02]  /*1970*/  LOP3.LUT R9, R13, 0x70007, RZ, 0xc0, !PT ;  /* 0x000700070d097812 */ /* 0x004fe400078ec0ff */
[C---:B------:R-:W-:Y:S02]  /*1980*/  LOP3.LUT R7, R12.reuse, 0x380038, RZ, 0xc0, !PT ;  /* 0x003800380c077812 */ /* 0x040fe400078ec0ff */
[----:B------:R-:W-:Y:S02]  /*1990*/  LOP3.LUT R4, R12, 0x70007, RZ, 0xc0, !PT ;  /* 0x000700070c047812 */ /* 0x000fe400078ec0ff */
[----:B------:R-:W-:-:S02]  /*19a0*/  SHF.R.U32.HI R38, RZ, 0x6, R12 ;  /* 0x00000006ff267819 */ /* 0x000fc4000001160c */
[----:B------:R-:W-:Y:S02]  /*19b0*/  SHF.R.U32.HI R42, RZ, 0xf, R12 ;  /* 0x0000000fff2a7819 */ /* 0x000fe4000001160c */
[----:B------:R-:W-:Y:S02]  /*19c0*/  LOP3.LUT R9, R9, 0x64006400, RZ, 0xfc, !PT ;  /* 0x6400640009097812 */ /* 0x000fe400078efcff */
[----:B------:R-:W-:Y:S02]  /*19d0*/  LOP3.LUT R12, R13, 0x380038, RZ, 0xc0, !PT ;  /* 0x003800380d0c7812 */ /* 0x000fe400078ec0ff */
[--C-:B------:R-:W-:Y:S01]  /*19e0*/  SHF.R.U32.HI R37, RZ, 0x6, R13.reuse ;  /* 0x00000006ff257819 */ /* 0x100fe2000001160d */
[----:B0-----:R-:W-:Y:S01]  /*19f0*/  HADD2 R17, R9, -1028, -1028 ;  /* 0xe404e40409117430 */ /* 0x001fe20000000000 */
[----:B------:R-:W-:Y:S02]  /*1a00*/  LOP3.LUT R12, R12, 0x64006400, RZ, 0xfc, !PT ;  /* 0x640064000c0c7812 */ /* 0x000fe400078efcff */
[----:B------:R-:W-:-:S02]  /*1a10*/  SHF.R.U32.HI R41, RZ, 0xf, R13 ;  /* 0x0000000fff297819 */ /* 0x000fc4000001160d */
[----:B------:R-:W-:Y:S01]  /*1a20*/  LOP3.LUT R13, R14, 0x70007, RZ, 0xc0, !PT ;  /* 0x000700070e0d7812 */ /* 0x000fe200078ec0ff */
[----:B------:R-:W-:Y:S02]  /*1a30*/  HFMA2 R16, R12, R65.H0_H0, -132, -132 ;  /* 0xd820d8200c107431 */ /* 0x000fe40000040041 */
[----:B-1----:R-:W-:Y:S01]  /*1a40*/  HFMA2 R12, R17, R28, RZ ;  /* 0x0000001c110c7231 */ /* 0x002fe200000000ff */
[----:B------:R-:W-:Y:S02]  /*1a50*/  LOP3.LUT R9, R15, 0x70007, RZ, 0xc0, !PT ;  /* 0x000700070f097812 */ /* 0x000fe400078ec0ff */
[----:B------:R-:W-:Y:S02]  /*1a60*/  LOP3.LUT R13, R13, 0x64006400, RZ, 0xfc, !PT ;  /* 0x640064000d0d7812 */ /* 0x000fe400078efcff */
[----:B------:R-:W-:Y:S02]  /*1a70*/  LOP3.LUT R9, R9, 0x64006400, RZ, 0xfc, !PT ;  /* 0x6400640009097812 */ /* 0x000fe400078efcff */
[----:B------:R-:W-:-:S02]  /*1a80*/  LOP3.LUT R19, R15, 0x380038, RZ, 0xc0, !PT ;  /* 0x003800380f137812 */ /* 0x000fc400078ec0ff */
[--C-:B------:R-:W-:Y:S01]  /*1a90*/  SHF.R.U32.HI R40, RZ, 0x6, R15.reuse ;  /* 0x00000006ff287819 */ /* 0x100fe2000001160f */
[----:B------:R-:W-:Y:S01]  /*1aa0*/  HFMA2 R46, R16, R29, R12 ;  /* 0x0000001d102e7231 */ /* 0x000fe2000000000c */
[----:B------:R-:W-:Y:S02]  /*1ab0*/  LOP3.LUT R12, R7, 0x64006400, RZ, 0xfc, !PT ;  /* 0x64006400070c7812 */ /* 0x000fe400078efcff */
[----:B------:R-:W-:Y:S02]  /*1ac0*/  LOP3.LUT R7, R4, 0x64006400, RZ, 0xfc, !PT ;  /* 0x6400640004077812 */ /* 0x000fe400078efcff */
[----:B------:R-:W-:Y:S01]  /*1ad0*/  SHF.R.U32.HI R45, RZ, 0xf, R15 ;  /* 0x0000000fff2d7819 */ /* 0x000fe2000001160f */
[----:B------:R-:W-:Y:S01]  /*1ae0*/  HADD2 R15, R13, -1028, -1028 ;  /* 0xe404e4040d0f7430 */ /* 0x000fe20000000000 */
[----:B------:R-:W-:Y:S01]  /*1af0*/  LOP3.LUT R18, R14, 0x380038, RZ, 0xc0, !PT ;  /* 0x003800380e127812 */ /* 0x000fe200078ec0ff */
[----:B------:R-:W-:Y:S01]  /*1b00*/  HADD2 R7, R7, -1028, -1028 ;  /* 0xe404e40407077430 */ /* 0x000fe20000000000 */
[--C-:B------:R-:W-:Y:S01]  /*1b10*/  SHF.R.U32.HI R39, RZ, 0x6, R14.reuse ;  /* 0x00000006ff277819 */ /* 0x100fe2000001160e */
[----:B------:R-:W-:Y:S01]  /*1b20*/  HADD2 R13, R9, -1028, -1028 ;  /* 0xe404e404090d7430 */ /* 0x000fe20000000000 */
[----:B------:R-:W-:Y:S01]  /*1b30*/  SHF.R.U32.HI R44, RZ, 0xf, R14 ;  /* 0x0000000fff2c7819 */ /* 0x000fe2000001160e */
[-C--:B------:R-:W-:Y:S01]  /*1b40*/  HFMA2 R9, R15, R28.reuse, RZ ;  /* 0x0000001c0f097231 */ /* 0x080fe200000000ff */
[----:B------:R-:W-:Y:S01]  /*1b50*/  LOP3.LUT R14, R18, 0x64006400, RZ, 0xfc, !PT ;  /* 0x64006400120e7812 */ /* 0x000fe200078efcff */
[----:B------:R-:W-:Y:S01]  /*1b60*/  HFMA2 R4, R12, R65.H0_H0, -132, -132 ;  /* 0xd820d8200c047431 */ /* 0x000fe20000040041 */
[----:B------:R-:W-:Y:S01]  /*1b70*/  LOP3.LUT R18, R19, 0x64006400, RZ, 0xfc, !PT ;  /* 0x6400640013127812 */ /* 0x000fe200078efcff */
[----:B------:R-:W-:-:S02]  /*1b80*/  HFMA2 R19, R13, R28, RZ.H0_H0 ;  /* 0x0000001c0d137231 */ /* 0x000fc400000400ff */
[----:B------:R-:W-:Y:S02]  /*1b90*/  HFMA2 R28, R7, R28, RZ ;  /* 0x0000001c071c7231 */ /* 0x000fe400000000ff */
[-C--:B------:R-:W-:Y:S01]  /*1ba0*/  HFMA2 R14, R14, R65.reuse.H0_H0, -132, -132 ;  /* 0xd820d8200e0e7431 */ /* 0x080fe20000040041 */
[----:B------:R-:W-:Y:S01]  /*1bb0*/  LOP3.LUT R43, R39, 0x380038, RZ, 0xc0, !PT ;  /* 0x00380038272b7812 */ /* 0x000fe200078ec0ff */
[----:B------:R-:W-:Y:S01]  /*1bc0*/  HFMA2 R12, R18, R65.H0_H0, -132, -132 ;  /* 0xd820d820120c7431 */ /* 0x000fe20000040041 */
[----:B------:R-:W-:Y:S01]  /*1bd0*/  LOP3.LUT R18, R37, 0x70007, RZ, 0xc0, !PT ;  /* 0x0007000725127812 */ /* 0x000fe200078ec0ff */
[-C--:B------:R-:W-:Y:S01]  /*1be0*/  HFMA2 R50, R14, R29.reuse, R9 ;  /* 0x0000001d0e327231 */ /* 0x080fe20000000009 */
[----:B------:R-:W-:Y:S01]  /*1bf0*/  LOP3.LUT R9, R38, 0x70007, RZ, 0xc0, !PT ;  /* 0x0007000726097812 */ /* 0x000fe200078ec0ff */
[-C--:B------:R-:W-:Y:S02]  /*1c00*/  HFMA2 R51, R12, R29.reuse, R19 ;  /* 0x0000001d0c337231 */ /* 0x080fe40000000013 */
        /* <DEDUP_REMOVED lines=9> */
[C---:B------:R-:W-:Y:S01]  /*1ca0*/  LOP3.LUT R19, R37.reuse, 0x380038, RZ, 0xc0, !PT ;  /* 0x0038003825137812 */ /* 0x040fe200078ec0ff */
[----:B------:R-:W-:Y:S01]  /*1cb0*/  HADD2 R9, R9, -1028, -1028 ;  /* 0xe404e40409097430 */ /* 0x000fe20000000000 */
[----:B------:R-:W-:Y:S01]  /*1cc0*/  LOP3.LUT R37, R37, 0x1c001c0, RZ, 0xc0, !PT ;  /* 0x01c001c025257812 */ /* 0x000fe200078ec0ff */
[----:B------:R-:W-:-:S02]  /*1cd0*/  HADD2 R28, R47, -1028, -1028 ;  /* 0xe404e4042f1c7430 */ /* 0x000fc40000000000 */
[-C--:B------:R-:W-:Y:S01]  /*1ce0*/  HFMA2 R49, R36, R30.reuse, R46 ;  /* 0x0000001e24317231 */ /* 0x080fe2000000002e */
[----:B------:R-:W-:Y:S01]  /*1cf0*/  LOP3.LUT R18, R19, 0x64006400, RZ, 0xfc, !PT ;  /* 0x6400640013127812 */ /* 0x000fe200078efcff */
[-C--:B------:R-:W-:Y:S02]  /*1d00*/  HFMA2 R50, R29, R30.reuse, R50 ;  /* 0x0000001e1d327231 */ /* 0x080fe40000000032 */
[-C--:B------:R-:W-:Y:S02]  /*1d10*/  HFMA2 R52, R28, R30.reuse, R51 ;  /* 0x0000001e1c347231 */ /* 0x080fe40000000033 */
[----:B------:R-:W-:Y:S01]  /*1d20*/  HFMA2 R47, R9, R30, R48 ;  /* 0x0000001e092f7231 */ /* 0x000fe20000000030 */
[----:B------:R-:W-:Y:S01]  /*1d30*/  LOP3.LUT R30, R38, 0x380038, RZ, 0xc0, !PT ;  /* 0x00380038261e7812 */ /* 0x000fe200078ec0ff */
[----:B------:R-:W-:Y:S01]  /*1d40*/  HFMA2 R19, R18, R65.H0_H0, -132, -132 ;  /* 0xd820d82012137431 */ /* 0x000fe20000040041 */
[----:B------:R-:W-:Y:S02]  /*1d50*/  LOP3.LUT R46, R43, 0x64006400, RZ, 0xfc, !PT ;  /* 0x640064002b2e7812 */ /* 0x000fe400078efcff */
[----:B------:R-:W-:-:S02]  /*1d60*/  LOP3.LUT R30, R30, 0x64006400, RZ, 0xfc, !PT ;  /* 0x640064001e1e7812 */ /* 0x000fc400078efcff */
[C---:B------:R-:W-:Y:S01]  /*1d70*/  LOP3.LUT R43, R40.reuse, 0x380038, RZ, 0xc0, !PT ;  /* 0x00380038282b7812 */ /* 0x040fe200078ec0ff */
        /* <DEDUP_REMOVED lines=11> */
[----:B------:R-:W-:Y:S01]  /*1e30*/  HFMA2 R39, R46, R65.H0_H0, -132, -132 ;  /* 0xd820d8202e277431 */ /* 0x000fe20000040041 */
[----:B------:R-:W-:Y:S02]  /*1e40*/  LOP3.LUT R50, R43, 0x64006400, RZ, 0xfc, !PT ;  /* 0x640064002b327812 */ /* 0x000fe400078efcff */
[----:B------:R-:W-:Y:S01]  /*1e50*/  LOP3.LUT R46, R38, 0x64006400, RZ, 0xfc, !PT ;  /* 0x64006400262e7812 */ /* 0x000fe200078efcff */
[-C--:B------:R-:W-:Y:S01]  /*1e60*/  HFMA2 R38, R40, R59.reuse.H0_H0, -20, -20 ;  /* 0xcd00cd0028267431 */ /* 0x080fe2000004003b */
[----:B---3--:R-:W-:Y:S01]  /*1e70*/  SHF.R.U32.HI R43, RZ, 0x6, R20 ;  /* 0x00000006ff2b7819 */ /* 0x008fe20000011614 */
[----:B------:R-:W-:Y:S01]  /*1e80*/  HFMA2 R37, R48, R59.H0_H0, -20, -20 ;  /* 0xcd00cd0030257431 */ /* 0x000fe2000004003b */
[----:B------:R-:W-:Y:S01]  /*1e90*/  SHF.R.U32.HI R48, RZ, 0x6, R21 ;  /* 0x00000006ff307819 */ /* 0x000fe20000011615 */
[----:B------:R-:W-:Y:S01]  /*1ea0*/  HFMA2 R52, R39, R31, R52 ;  /* 0x0000001f27347231 */ /* 0x000fe20000000034 */
[----:B------:R-:W-:Y:S01]  /*1eb0*/  SHF.R.U32.HI R57, RZ, 0xe, R22 ;  /* 0x0000000eff397819 */ /* 0x000fe20000011616 */
[----:B------:R-:W-:-:S02]  /*1ec0*/  HFMA2 R40, R50, R59.H0_H0, -20, -20 ;  /* 0xcd00cd0032287431 */ /* 0x000fc4000004003b */
[-C--:B-----5:R-:W-:Y:S02]  /*1ed0*/  HFMA2 R53, R38, R32.reuse, R49 ;  /* 0x0000002026357231 */ /* 0x0a0fe40000000031 */
[----:B------:R-:W-:Y:S02]  /*1ee0*/  HFMA2 R31, R46, R59.H0_H0, -20, -20 ;  /* 0xcd00cd002e1f7431 */ /* 0x000fe4000004003b */
[-C--:B------:R-:W-:Y:S01]  /*1ef0*/  HFMA2 R62, R37, R32.reuse, R51 ;  /* 0x00000020253e7231 */ /* 0x080fe20000000033 */
[C---:B------:R-:W-:Y:S01]  /*1f00*/  LOP3.LUT R46, R20.reuse, 0x380038, RZ, 0xc0, !PT ;  /* 0x00380038142e7812 */ /* 0x040fe200078ec0ff */
[-C--:B------:R-:W-:Y:S02]  /*1f10*/  HFMA2 R58, R31, R32.reuse, R47 ;  /* 0x000000201f3a7231 */ /* 0x080fe4000000002f */
[----:B------:R-:W-:Y:S01]  /*1f20*/  HFMA2 R63, R40, R32, R52 ;  /* 0x00000020283f7231 */ /* 0x000fe20000000034 */
[----:B------:R-:W-:Y:S02]  /*1f30*/  LOP3.LUT R32, R20, 0x70007, RZ, 0xc0, !PT ;  /* 0x0007000714207812 */ /* 0x000fe400078ec0ff */
[----:B------:R-:W-:-:S02]  /*1f40*/  SHF.R.U32.HI R49, RZ, 0xe, R20 ;  /* 0x0000000eff317819 */ /* 0x000fc40000011614 */
[C---:B------:R-:W-:Y:S02]  /*1f50*/  LOP3.LUT R20, R21.reuse, 0x70007, RZ, 0xc0, !PT ;  /* 0x0007000715147812 */ /* 0x040fe400078ec0ff */
[----:B------:R-:W-:Y:S02]  /*1f60*/  LOP3.LUT R47, R21, 0x380038, RZ, 0xc0, !PT ;  /* 0x00380038152f7812 */ /* 0x000fe400078ec0ff */
[----:B------:R-:W-:Y:S02]  /*1f70*/  SHF.R.U32.HI R50, RZ, 0xe, R21 ;  /* 0x0000000eff327819 */ /* 0x000fe40000011615 */
[----:B------:R-:W-:Y:S02]  /*1f80*/  LOP3.LUT R21, R22, 0x70007, RZ, 0xc0, !PT ;  /* 0x0007000716157812 */ /* 0x000fe400078ec0ff */
[----:B------:R-:W-:Y:S02]  /*1f90*/  LOP3.LUT R20, R20, 0x64006400, RZ, 0xfc, !PT ;  /* 0x6400640014147812 */ /* 0x000fe400078efcff */
[----:B------:R-:W-:-:S02]  /*1fa0*/  LOP3.LUT R51, R22, 0x380038, RZ, 0xc0, !PT ;  /* 0x0038003816337812 */ /* 0x000fc400078ec0ff */
[----:B------:R-:W-:Y:S01]  /*1fb0*/  SHF.R.U32.HI R60, RZ, 0x6, R22 ;  /* 0x00000006ff3c7819 */ /* 0x000fe20000011616 */
        /* <DEDUP_REMOVED lines=8> */
[----:B------:R-:W-:Y:S01]  /*2040*/  HFMA2 R52, R52, R65.H0_H0, -132, -132 ;  /* 0xd820d82034347431 */ /* 0x000fe20000040041 */
[----:B------:R-:W-:Y:S01]  /*2050*/  LOP3.LUT R20, R51, 0x64006400, RZ, 0xfc, !PT ;  /* 0x6400640033147812 */ /* 0x000fe200078efcff */
[----:B------:R-:W-:Y:S01]  /*2060*/  HADD2 R32, R32, -1028, -1028 ;  /* 0xe404e40420207430 */ /* 0x000fe20000000000 */
[----:B------:R-:W-:Y:S01]  /*2070*/  LOP3.LUT R42, R42, 0x10001, RZ, 0xc0, !PT ;  /* 0x000100012a2a7812 */ /* 0x000fe200078ec0ff */
[----:B------:R-:W-:Y:S01]  /*2080*/  HADD2 R53, R22, -1028, -1028 ;  /* 0xe404e40416357430 */ /* 0x000fe20000000000 */
[----:B------:R-:W-:Y:S01]  /*2090*/  LOP3.LUT R56, R23, 0x380038, RZ, 0xc0, !PT ;  /* 0x0038003817387812 */ /* 0x000fe200078ec0ff */
[----:B------:R-:W-:Y:S01]  /*20a0*/  HFMA2 R62, R54, R33, R62 ;  /* 0x00000021363e7231 */ /* 0x000fe2000000003e */
[--C-:B------:R-:W-:Y:S01]  /*20b0*/  SHF.R.U32.HI R61, RZ, 0x6, R23.reuse ;  /* 0x00000006ff3d7819 */ /* 0x100fe20000011617 */
[----:B------:R-:W-:Y:S01]  /*20c0*/  HFMA2 R51, R20, R65.H0_H0, -132, -132 ;  /* 0xd820d82014337431 */ /* 0x000fe20000040041 */
[----:B------:R-:W-:Y:S01]  /*20d0*/  LOP3.LUT R46, R46, 0x64006400, RZ, 0xfc, !PT ;  /* 0x640064002e2e7812 */ /* 0x000fe200078efcff */
[-C--:B------:R-:W-:Y:S01]  /*20e0*/  HFMA2 R75, R52, R34.reuse, R21 ;  /* 0x00000022344b7231 */ /* 0x080fe20000000015 */
[----:B------:R-:W-:Y:S01]  /*20f0*/  SHF.R.U32.HI R80, RZ, 0xe, R23 ;  /* 0x0000000eff507819 */ /* 0x000fe20000011617 */
[-C--:B------:R-:W-:Y:S01]  /*2100*/  HFMA2 R63, R53, R33.reuse, R63 ;  /* 0x00000021353f7231 */ /* 0x080fe2000000003f */
[----:B------:R-:W-:Y:S01]  /*2110*/  LOP3.LUT R49, R42, 0x20002, R49, 0xf8, !PT ;  /* 0x000200022a317812 */ /* 0x000fe200078ef831 */
[----:B------:R-:W-:Y:S01]  /*2120*/  HFMA2 R42, R32, R33, R58 ;  /* 0x00000021202a7231 */ /* 0x000fe2000000003a */
[----:B------:R-:W-:Y:S01]  /*2130*/  LOP3.LUT R56, R56, 0x64006400, RZ, 0xfc, !PT ;  /* 0x6400640038387812 */ /* 0x000fe200078efcff */
[-C--:B------:R-:W-:Y:S01]  /*2140*/  HFMA2 R33, R46, R65.reuse.H0_H0, -132, -132 ;  /* 0xd820d8202e217431 */ /* 0x080fe20000040041 */
[----:B------:R-:W-:Y:S01]  /*2150*/  LOP3.LUT R21, R48, 0x70007, RZ, 0xc0, !PT ;  /* 0x0007000730157812 */ /* 0x000fe200078ec0ff */
[-C--:B------:R-:W-:Y:S01]  /*2160*/  HFMA2 R62, R51, R34.reuse, R62 ;  /* 0x00000022333e7231 */ /* 0x080fe2000000003e */
[----:B------:R-:W-:Y:S01]  /*2170*/  LOP3.LUT R22, R60, 0x70007, RZ, 0xc0, !PT ;  /* 0x000700073c167812 */ /* 0x000fe200078ec0ff */
[----:B------:R-:W-:Y:S01]  /*2180*/  HFMA2 R58, R56, R65.H0_H0, -132, -132 ;  /* 0xd820d820383a7431 */ /* 0x000fe20000040041 */
[----:B------:R-:W-:Y:S01]  /*2190*/  LOP3.LUT R20, R43, 0x70007, RZ, 0xc0, !PT ;  /* 0x000700072b147812 */ /* 0x000fe200078ec0ff */
[-C--:B------:R-:W-:Y:S01]  /*21a0*/  HFMA2 R81, R33, R34.reuse, R42 ;  /* 0x0000002221517231 */ /* 0x080fe2000000002a */
[----:B------:R-:W-:Y:S01]  /*21b0*/  LOP3.LUT R23, R61, 0x70007, RZ, 0xc0, !PT ;  /* 0x000700073d177812 */ /* 0x000fe200078ec0ff */
[----:B------:R-:W-:Y:S01]  /*21c0*/  HFMA2 R63, R58, R34, R63 ;  /* 0x000000223a3f7231 */ /* 0x000fe2000000003f */
        /* <DEDUP_REMOVED lines=10> */
[----:B------:R-:W-:Y:S01]  /*2270*/  LOP3.LUT R50, R41, 0x20002, R50, 0xf8, !PT ;  /* 0x0002000229327812 */ /* 0x000fe200078ef832 */
[----:B------:R-:W-:Y:S01]  /*2280*/  HADD2 R41, R22, -1028, -1028 ;  /* 0xe404e40416297430 */ /* 0x000fe20000000000 */
[----:B----4-:R-:W-:Y:S01]  /*2290*/  SHF.R.U32.HI R21, RZ, 0xd, R25 ;  /* 0x0000000dff157819 */ /* 0x010fe20000011619 */
[-C--:B------:R-:W-:Y:S01]  /*22a0*/  HFMA2 R75, R56, R35.reuse, R75 ;  /* 0x00000023384b7231 */ /* 0x080fe2000000004b */
[----:B------:R-:W-:Y:S01]  /*22b0*/  SHF.R.U32.HI R22, RZ, 0xd, R26 ;  /* 0x0000000dff167819 */ /* 0x000fe2000001161a */
[-C--:B------:R-:W-:Y:S01]  /*22c0*/  HFMA2 R76, R41, R35.reuse, R62 ;  /* 0x00000023294c7231 */ /* 0x080fe2000000003e */
[----:B------:R-:W-:Y:S01]  /*22d0*/  SHF.R.U32.HI R20, RZ, 0xd, R24 ;  /* 0x0000000dff147819 */ /* 0x000fe20000011618 */
[-C--:B------:R-:W-:Y:S01]  /*22e0*/  HFMA2 R81, R34, R35.reuse, R81 ;  /* 0x0000002322517231 */ /* 0x080fe20000000051 */
[----:B------:R-:W-:Y:S01]  /*22f0*/  SHF.R.U32.HI R23, RZ, 0xd, R27 ;  /* 0x0000000dff177819 */ /* 0x000fe2000001161b */
[----:B------:R-:W-:Y:S01]  /*2300*/  HFMA2 R83, R42, R35, R63 ;  /* 0x000000232a537231 */ /* 0x000fe2000000003f */
[----:B------:R-:W-:-:S02]  /*2310*/  LOP3.LUT R57, R44, 0x20002, R57, 0xf8, !PT ;  /* 0x000200022c397812 */ /* 0x000fc400078ef839 */
[----:B------:R-:W-:Y:S02]  /*2320*/  LOP3.LUT R80, R45, 0x20002, R80, 0xf8, !PT ;  /* 0x000200022d507812 */ /* 0x000fe400078ef850 */
[----:B------:R-:W-:Y:S02]  /*2330*/  LOP3.LUT R49, R49, 0x40004, R20, 0xf8, !PT ;  /* 0x0004000431317812 */ /* 0x000fe400078ef814 */
[----:B------:R-:W-:Y:S02]  /*2340*/  LOP3.LUT R50, R50, 0x40004, R21, 0xf8, !PT ;  /* 0x0004000432327812 */ /* 0x000fe400078ef815 */
[----:B------:R-:W-:Y:S02]  /*2350*/  LOP3.LUT R57, R57, 0x40004, R22, 0xf8, !PT ;  /* 0x0004000439397812 */ /* 0x000fe400078ef816 */
[----:B------:R-:W-:Y:S02]  /*2360*/  LOP3.LUT R80, R80, 0x40004, R23, 0xf8, !PT ;  /* 0x0004000450507812 */ /* 0x000fe400078ef817 */
[----:B------:R-:W0:Y:S01]  /*2370*/  LDS.128 R20, [UR4+0x20] ;  /* 0x00002004ff147984 */ /* 0x000e220008000c00 */
        /* <DEDUP_REMOVED lines=15> */
[----:B------:R-:W-:Y:S02]  /*2470*/  SHF.R.U32.HI R77, RZ, 0x6, R26 ;  /* 0x00000006ff4d7819 */ /* 0x000fe4000001161a */
        /* <DEDUP_REMOVED lines=8> */
[-C--:B0-----:R-:W-:Y:S01]  /*2500*/  HFMA2 R81, R35, R20.reuse, R81 ;  /* 0x0000001423517231 */ /* 0x081fe20000000051 */
[----:B------:R-:W-:Y:S01]  /*2510*/  LOP3.LUT R26, R48, 0x380038, RZ, 0xc0, !PT ;  /* 0x00380038301a7812 */ /* 0x000fe200078ec0ff */
[-C--:B------:R-:W-:Y:S01]  /*2520*/  HFMA2 R71, R64, R65.reuse.H0_H0, -132, -132 ;  /* 0xd820d82040477431 */ /* 0x080fe20000040041 */
[----:B------:R-:W-:Y:S01]  /*2530*/  LOP3.LUT R46, R25, 0x64006400, RZ, 0xfc, !PT ;  /* 0x64006400192e7812 */ /* 0x000fe200078efcff */
[-C--:B------:R-:W-:Y:S01]  /*2540*/  HFMA2 R69, R62, R65.reuse.H0_H0, -132, -132 ;  /* 0xd820d8203e457431 */ /* 0x080fe20000040041 */
[----:B------:R-:W-:Y:S01]  /*2550*/  LOP3.LUT R44, R77, 0x380038, RZ, 0xc0, !PT ;  /* 0x003800384d2c7812 */ /* 0x000fe200078ec0ff */
[-C--:B------:R-:W-:Y:S01]  /*2560*/  HFMA2 R76, R72, R20.reuse, R76 ;  /* 0x00000014484c7231 */ /* 0x080fe2000000004c */
[----:B------:R-:W-:Y:S01]  /*2570*/  LOP3.LUT R24, R27, 0x64006400, RZ, 0xfc, !PT ;  /* 0x640064001b187812 */ /* 0x000fe200078efcff */
[-C--:B------:R-:W-:Y:S01]  /*2580*/  HFMA2 R46, R46, R65.reuse.H0_H0, -132, -132 ;  /* 0xd820d8202e2e7431 */ /* 0x080fe20000040041 */
[----:B------:R-:W-:Y:S01]  /*2590*/  LOP3.LUT R25, R78, 0x380038, RZ, 0xc0, !PT ;  /* 0x003800384e197812 */ /* 0x000fe200078ec0ff */
[----:B------:R-:W-:Y:S01]  /*25a0*/  HFMA2 R83, R71, R20, R83 ;  /* 0x0000001447537231 */ /* 0x000fe20000000053 */
        /* <DEDUP_REMOVED lines=10> */
[----:B------:R-:W-:Y:S01]  /*2650*/  HFMA2 R75, R73, R20, R75 ;  /* 0x00000014494b7231 */ /* 0x000fe2000000004b */
[----:B------:R-:W-:Y:S02]  /*2660*/  LOP3.LUT R43, R43, 0x1c001c0, RZ, 0xc0, !PT ;  /* 0x01c001c02b2b7812 */ /* 0x000fe400078ec0ff */
[----:B------:R-:W-:Y:S01]  /*2670*/  LOP3.LUT R25, R47, 0x1c001c0, RZ, 0xc0, !PT ;  /* 0x01c001c02f197812 */ /* 0x000fe200078ec0ff */
[----:B------:R-:W-:Y:S01]  /*2680*/  HFMA2 R44, R44, R65.H0_H0, -132, -132 ;  /* 0xd820d8202c2c7431 */ /* 0x000fe20000040041 */
[----:B------:R-:W-:-:S02]  /*2690*/  LOP3.LUT R24, R78, 0x1c001c0, RZ, 0xc0, !PT ;  /* 0x01c001c04e187812 */ /* 0x000fc400078ec0ff */
[----:B------:R-:W-:Y:S02]  /*26a0*/  LOP3.LUT R64, R48, 0x64006400, RZ, 0xfc, !PT ;  /* 0x6400640030407812 */ /* 0x000fe400078efcff */
[----:B------:R-:W-:Y:S02]  /*26b0*/  LOP3.LUT R86, R63, 0x64006400, RZ, 0xfc, !PT ;  /* 0x640064003f567812 */ /* 0x000fe400078efcff */
[----:B------:R-:W-:Y:S01]  /*26c0*/  LOP3.LUT R48, R43, 0x64006400, RZ, 0xfc, !PT ;  /* 0x640064002b307812 */ /* 0x000fe200078efcff */
[----:B------:R-:W-:Y:S01]  /*26d0*/  HFMA2 R64, R64, R59.H0_H0, -20, -20 ;  /* 0xcd00cd0040407431 */ /* 0x000fe2000004003b */
[----:B------:R-:W-:Y:S01]  /*26e0*/  LOP3.LUT R61, R61, 0x1c001c0, RZ, 0xc0, !PT ;  /* 0x01c001c03d3d7812 */ /* 0x000fe200078ec0ff */
[----:B------:R-:W-:Y:S01]  /*26f0*/  HFMA2 R65, R86, R65.H0_H0, -132, -132 ;  /* 0xd820d82056417431 */ /* 0x000fe20000040041 */
[----:B------:R-:W-:Y:S01]  /*2700*/  LOP3.LUT R27, R77, 0x1c001c0, RZ, 0xc0, !PT ;  /* 0x01c001c04d1b7812 */ /* 0x000fe200078ec0ff */
[----:B------:R-:W-:Y:S01]  /*2710*/  HFMA2 R48, R48, R59.H0_H0, -20, -20 ;  /* 0xcd00cd0030307431 */ /* 0x000fe2000004003b */
[----:B------:R-:W-:Y:S01]  /*2720*/  LOP3.LUT R43, R79, 0x1c001c0, RZ, 0xc0, !PT ;  /* 0x01c001c04f2b7812 */ /* 0x000fe200078ec0ff */
[----:B------:R-:W-:Y:S01]  /*2730*/  HFMA2 R20, R64, R21, R75 ;  /* 0x0000001540147231 */ /* 0x000fe2000000004b */
[----:B------:R-:W-:-:S02]  /*2740*/  LOP3.LUT R26, R25, 0x64006400, RZ, 0xfc, !PT ;  /* 0x64006400191a7812 */ /* 0x000fc400078efcff */
[----:B------:R-:W-:Y:S01]  /*2750*/  LOP3.LUT R24, R24, 0x64006400, RZ, 0xfc, !PT ;  /* 0x6400640018187812 */ /* 0x000fe200078efcff */
[----:B------:R-:W-:Y:S01]  /*2760*/  HFMA2 R81, R48, R21, R81 ;  /* 0x0000001530517231 */ /* 0x000fe20000000051 */
[----:B------:R-:W-:Y:S01]  /*2770*/  LOP3.LUT R62, R61, 0x64006400, RZ, 0xfc, !PT ;  /* 0x640064003d3e7812 */ /* 0x000fe200078efcff */
[-C--:B------:R-:W-:Y:S01]  /*2780*/  HFMA2 R61, R26, R59.reuse.H0_H0, -20, -20 ;  /* 0xcd00cd001a3d7431 */ /* 0x080fe2000004003b */
[----:B------:R-:W-:Y:S01]  /*2790*/  LOP3.LUT R88, R43, 0x64006400, RZ, 0xfc, !PT ;  /* 0x640064002b587812 */ /* 0x000fe200078efcff */
[-C--:B------:R-:W-:Y:S01]  /*27a0*/  HFMA2 R43, R24, R59.reuse.H0_H0, -20, -20 ;  /* 0xcd00cd00182b7431 */ /* 0x080fe2000004003b */
[----:B------:R-:W-:Y:S01]  /*27b0*/  LOP3.LUT R86, R27, 0x64006400, RZ, 0xfc, !PT ;  /* 0x640064001b567812 */ /* 0x000fe200078efcff */
[----:B------:R-:W-:Y:S01]  /*27c0*/  HFMA2 R62, R62, R59.H0_H0, -20, -20 ;  /* 0xcd00cd003e3e7431 */ /* 0x000fe2000004003b */
[----:B------:R-:W0:Y:S01]  /*27d0*/  LDS.128 R24, [UR4+0x30] ;  /* 0x00003004ff187984 */ /* 0x000e220008000c00 */
[----:B------:R-:W-:Y:S02]  /*27e0*/  LOP3.LUT R60, R60, 0x1c001c0, RZ, 0xc0, !PT ;  /* 0x01c001c03c3c7812 */ /* 0x000fe400078ec0ff */
[----:B------:R-:W-:Y:S01]  /*27f0*/  LOP3.LUT R75, R45, 0x64006400, RZ, 0xfc, !PT ;  /* 0x640064002d4b7812 */ /* 0x000fe200078efcff */
[----:B------:R-:W-:Y:S01]  /*2800*/  HFMA2 R83, R62, R21, R83 ;  /* 0x000000153e537231 */ /* 0x000fe20000000053 */
[----:B------:R-:W-:-:S02]  /*2810*/  LOP3.LUT R60, R60, 0x64006400, RZ, 0xfc, !PT ;  /* 0x640064003c3c7812 */ /* 0x000fc400078efcff */
[----:B------:R-:W-:Y:S01]  /*2820*/  LOP3.LUT R45, R82, 0x64006400, RZ, 0xfc, !PT ;  /* 0x64006400522d7812 */ /* 0x000fe200078efcff */
[----:B------:R-:W-:Y:S01]  /*2830*/  HADD2 R75, R75, -1028, -1028 ;  /* 0xe404e4044b4b7430 */ /* 0x000fe20000000000 */
[----:B------:R-:W-:Y:S01]  /*2840*/  LOP3.LUT R47, R47, 0x70007, RZ, 0xc0, !PT ;  /* 0x000700072f2f7812 */ /* 0x000fe200078ec0ff */
[----:B------:R-:W-:Y:S01]  /*2850*/  HFMA2 R63, R60, R59.H0_H0, -20, -20 ;  /* 0xcd00cd003c3f7431 */ /* 0x000fe2000004003b */
[----:B------:R-:W-:Y:S01]  /*2860*/  LOP3.LUT R74, R74, 0x64006400, RZ, 0xfc, !PT ;  /* 0x640064004a4a7812 */ /* 0x000fe200078efcff */
[----:B------:R-:W-:Y:S01]  /*2870*/  HADD2 R45, R45, -1028, -1028 ;  /* 0xe404e4042d2d7430 */ /* 0x000fe20000000000 */
[----:B------:R-:W-:Y:S01]  /*2880*/  LOP3.LUT R78, R78, 0x70007, RZ, 0xc0, !PT ;  /* 0x000700074e4e7812 */ /* 0x000fe200078ec0ff */
[----:B------:R-:W-:Y:S02]  /*2890*/  HFMA2 R85, R63, R21, R76 ;  /* 0x000000153f557231 */ /* 0x000fe4000000004c */
[----:B------:R-:W-:Y:S01]  /*28a0*/  HFMA2 R21, R75, R22, R20 ;  /* 0x000000164b157231 */ /* 0x000fe20000000014 */
[----:B------:R-:W-:Y:S01]  /*28b0*/  LOP3.LUT R76, R84, 0x64006400, RZ, 0xfc, !PT ;  /* 0x64006400544c7812 */ /* 0x000fe200078efcff */
[----:B------:R-:W-:-:S02]  /*28c0*/  HADD2 R74, R74, -1028, -1028 ;  /* 0xe404e4044a4a7430 */ /* 0x000fc40000000000 */
[-C--:B------:R-:W-:Y:S01]  /*28d0*/  HFMA2 R20, R45, R22.reuse, R81 ;  /* 0x000000162d147231 */ /* 0x080fe20000000051 */
[----:B------:R-:W-:Y:S01]  /*28e0*/  LOP3.LUT R82, R77, 0x70007, RZ, 0xc0, !PT ;  /* 0x000700074d527812 */ /* 0x000fe200078ec0ff */
[----:B------:R-:W-:Y:S01]  /*28f0*/  HFMA2 R60, R86, R59.H0_H0, -20, -20 ;  /* 0xcd00cd00563c7431 */ /* 0x000fe2000004003b */
[----:B------:R-:W-:Y:S01]  /*2900*/  LOP3.LUT R77, R47, 0x64006400, RZ, 0xfc, !PT ;  /* 0x640064002f4d7812 */ /* 0x000fe200078efcff */
[----:B------:R-:W-:Y:S01]  /*2910*/  HADD2 R76, R76, -1028, -1028 ;  /* 0xe404e4044c4c7430 */ /* 0x000fe20000000000 */
[----:B------:R-:W-:Y:S01]  /*2920*/  LOP3.LUT R47, R78, 0x64006400, RZ, 0xfc, !PT ;  /* 0x640064004e2f7812 */ /* 0x000fe200078efcff */
        /* <DEDUP_REMOVED lines=14> */
[----:B------:R-:W-:Y:S01]  /*2a10*/  HFMA2 R59, R88, R59.H0_H0, -20, -20 ;  /* 0xcd00cd00583b7431 */ /* 0x000fe2000004003b */
[----:B------:R-:W-:Y:S01]  /*2a20*/  LOP3.LUT R83, R80, 0x64006400, RZ, 0xfc, !PT ;  /* 0x6400640050537812 */ /* 0x000fe200078efcff */
[----:B0-----:R-:W-:-:S02]  /*2a30*/  HFMA2 R22, R47, R24, R20 ;  /* 0x000000182f167231 */ /* 0x001fc40000000014 */
[-C--:B------:R-:W-:Y:S02]  /*2a40*/  HFMA2 R81, R77, R24.reuse, R81 ;  /* 0x000000184d517231 */ /* 0x080fe40000000051 */
[----:B------:R-:W-:Y:S02]  /*2a50*/  HFMA2 R21, R78, R24, R21 ;  /* 0x000000184e157231 */ /* 0x000fe40000000015 */
[----:B------:R-:W-:Y:S01]  /*2a60*/  HADD2 R79, R79, -1028, -1028 ;  /* 0xe404e4044f4f7430 */ /* 0x000fe20000000000 */
[----:B------:R-:W-:Y:S01]  /*2a70*/  LOP3.LUT R50, R50, 0x64006400, RZ, 0xfc, !PT ;  /* 0x6400640032327812 */ /* 0x000fe200078efcff */
[-C--:B------:R-:W-:Y:S02]  /*2a80*/  HFMA2 R81, R66, R25.reuse, R81 ;  /* 0x0000001942517231 */ /* 0x080fe40000000051 */
[----:B------:R-:W-:Y:S02]  /*2a90*/  HADD2 R80, R49, -1028, -1028 ;  /* 0xe404e40431507430 */ /* 0x000fe40000000000 */
[----:B------:R-:W-:-:S02]  /*2aa0*/  HFMA2 R22, R44, R25, R22 ;  /* 0x000000192c167231 */ /* 0x000fc40000000016 */
[----:B------:R-:W-:Y:S02]  /*2ab0*/  HFMA2 R23, R79, R24, R23 ;  /* 0x000000184f177231 */ /* 0x000fe40000000017 */
[-C--:B------:R-:W-:Y:S02]  /*2ac0*/  HFMA2 R20, R67, R25.reuse, R21 ;  /* 0x0000001943147231 */ /* 0x080fe40000000015 */
[-C--:B------:R-:W-:Y:S01]  /*2ad0*/  HFMA2 R21, R60, R26.reuse, R81 ;  /* 0x0000001a3c157231 */ /* 0x080fe20000000051 */
[----:B------:R-:W-:Y:S01]  /*2ae0*/  PRMT R24, RZ, 0x5410, RZ ;  /* 0x00005410ff187816 */ /* 0x000fe200000000ff */
[----:B------:R-:W-:Y:S02]  /*2af0*/  HADD2 R82, R57, -1028, -1028 ;  /* 0xe404e40439527430 */ /* 0x000fe40000000000 */
[----:B------:R-:W-:Y:S02]  /*2b00*/  HFMA2 R23, R65, R25, R23 ;  /* 0x0000001941177231 */ /* 0x000fe40000000017 */
[----:B------:R-:W-:-:S02]  /*2b10*/  HFMA2 R22, R43, R26, R22 ;  /* 0x0000001a2b167231 */ /* 0x000fc40000000016 */
[----:B------:R-:W-:Y:S02]  /*2b20*/  HADD2 R81, R50, -1028, -1028 ;  /* 0xe404e40432517430 */ /* 0x000fe40000000000 */
[-C--:B------:R-:W-:Y:S02]  /*2b30*/  HFMA2 R20, R61, R26.reuse, R20 ;  /* 0x0000001a3d147231 */ /* 0x080fe40000000014 */
[----:B------:R-:W-:Y:S02]  /*2b40*/  HFMA2 R23, R59, R26, R23 ;  /* 0x0000001a3b177231 */ /* 0x000fe40000000017 */
[-C--:B------:R-:W-:Y:S02]  /*2b50*/  HFMA2 R21, R82, R27.reuse, R21 ;  /* 0x0000001b52157231 */ /* 0x080fe40000000015 */
[----:B------:R-:W-:Y:S01]  /*2b60*/  HADD2 R83, R83, -1028, -1028 ;  /* 0xe404e40453537430 */ /* 0x000fe20000000000 */
[----:B------:R-:W-:Y:S01]  /*2b70*/  PRMT R25, RZ, 0x5410, RZ ;  /* 0x00005410ff197816 */ /* 0x000fe200000000ff */
[----:B------:R-:W-:-:S02]  /*2b80*/  HFMA2 R22, R80, R27, R22 ;  /* 0x0000001b50167231 */ /* 0x000fc40000000016 */
[-C--:B------:R-:W-:Y:S02]  /*2b90*/  HFMA2 R23, R83, R27.reuse, R23 ;  /* 0x0000001b53177231 */ /* 0x080fe40000000017 */
        /* <DEDUP_REMOVED lines=10> */
[----:B------:R-:W-:Y:S01]  /*2c40*/  PRMT R21, RZ, 0x5410, RZ ;  /* 0x00005410ff157816 */ /* 0x000fe200000000ff */
[----:B------:R-:W-:Y:S06]  /*2c50*/  @!P0 BRA `(.L_x_2127) ;  /* 0x0000000800988947 */ /* 0x000fec0003800000 */
[----:B------:R-:W0:Y:S01]  /*2c60*/  LDS.128 R20, [UR4+0x40] ;  /* 0x00004004ff147984 */ /* 0x000e220008000c00 */
[----:B------:R-:W-:Y:S01]  /*2c70*/  IMAD.MOV.U32 R85, RZ, RZ, R15 ;  /* 0x000000ffff557224 */ /* 0x000fe200078e000f */
[----:B------:R-:W-:Y:S01]  /*2c80*/  MOV R84, R16 ;  /* 0x0000001000547202 */ /* 0x000fe20000000f00 */
[----:B------:R-:W-:Y:S01]  /*2c90*/  IMAD.MOV.U32 R88, RZ, RZ, R12 ;  /* 0x000000ffff587224 */ /* 0x000fe200078e000c */
[----:B------:R-:W1:Y:S01]  /*2ca0*/  LDS.128 R24, [UR4+0x50] ;  /* 0x00005004ff187984 */ /* 0x000e620008000c00 */
[----:B------:R-:W-:Y:S01]  /*2cb0*/  IMAD.MOV.U32 R86, RZ, RZ, R14 ;  /* 0x000000ffff567224 */ /* 0x000fe200078e000e */
[----:B------:R-:W-:Y:S01]  /*2cc0*/  MOV R87, R13 ;  /* 0x0000000d00577202 */ /* 0x000fe20000000f00 */
[----:B------:R-:W-:Y:S01]  /*2cd0*/  IMAD.MOV.U32 R57, RZ, RZ, R17 ;  /* 0x000000ffff397224 */ /* 0x000fe200078e0011 */
[----:B------:R-:W-:Y:S01]  /*2ce0*/  MOV R92, R18 ;  /* 0x00000012005c7202 */ /* 0x000fe20000000f00 */
[----:B------:R-:W-:Y:S01]  /*2cf0*/  IMAD.MOV.U32 R90, RZ, RZ, R19 ;  /* 0x000000ffff5a7224 */ /* 0x000fe200078e0013 */
[----:B------:R-:W-:-:S02]  /*2d00*/  ISETP.NE.AND P0, PT, R2, 0x2, PT ;  /* 0x000000020200780c */ /* 0x000fc40003f05270 */
        /* <DEDUP_REMOVED lines=19> */
[----:B------:R-:W0:Y:S01]  /*2e40*/  LDS.128 R12, [UR4+0x60] ;  /* 0x00006004ff0c7984 */ /* 0x000e220008000c00 */
[----:B------:R-:W-:Y:S02]  /*2e50*/  HFMA2 R17, R92, R23, R17 ;  /* 0x000000175c117231 */ /* 0x000fe40000000011 */
        /* <DEDUP_REMOVED lines=9> */
[-C--:B------:R-:W-:Y:S01]  /*2ef0*/  HFMA2 R20, R56, R27.reuse, R20 ;  /* 0x0000001b38147231 */ /* 0x080fe20000000014 */
[----:B------:R-:W1:Y:S01]  /*2f00*/  LDS.128 R16, [UR4+0x70] ;  /* 0x00007004ff107984 */ /* 0x000e620008000c00 */
[-C--:B------:R-:W-:Y:S01]  /*2f10*/  HFMA2 R25, R42, R27.reuse, R25 ;  /* 0x0000001b2a197231 */ /* 0x080fe20000000019 */
[----:B------:R-:W-:Y:S01]  /*2f20*/  PRMT R26, R11, 0x5410, R10 ;  /* 0x000054100b1a7816 */ /* 0x000fe2000000000a */
[----:B------:R-:W-:-:S02]  /*2f30*/  HFMA2 R21, R34, R27, R21 ;  /* 0x0000001b22157231 */ /* 0x000fc40000000015 */
[----:B------:R-:W-:Y:S02]  /*2f40*/  HFMA2 R22, R41, R27, R22 ;  /* 0x0000001b29167231 */ /* 0x000fe40000000016 */
[-C--:B0-----:R-:W-:Y:S02]  /*2f50*/  HFMA2 R24, R35, R12.reuse, R21 ;  /* 0x0000000c23187231 */ /* 0x081fe40000000015 */
[-C--:B------:R-:W-:Y:S02]  /*2f60*/  HFMA2 R20, R73, R12.reuse, R20 ;  /* 0x0000000c49147231 */ /* 0x080fe40000000014 */
[-C--:B------:R-:W-:Y:S02]  /*2f70*/  HFMA2 R22, R72, R12.reuse, R22 ;  /* 0x0000000c48167231 */ /* 0x080fe40000000016 */
[----:B------:R-:W-:Y:S01]  /*2f80*/  HFMA2 R25, R71, R12, R25 ;  /* 0x0000000c47197231 */ /* 0x000fe20000000019 */
[----:B------:R-:W-:Y:S01]  /*2f90*/  PRMT R21, RZ, 0x5410, RZ ;  /* 0x00005410ff157816 */ /* 0x000fe200000000ff */
        /* <DEDUP_REMOVED lines=24> */
[----:B------:R-:W-:-:S02]  /*3120*/  HADD2 R20, R20.H0_H0, R20.H1_H1 ;  /* 0x3000001414147230 */ /* 0x000fc40000000800 */
        /* <DEDUP_REMOVED lines=41> */
[-C--:B------:R-:W-:Y:S02]  /*33c0*/  HFMA2 R7, R31, R16.reuse, R7 ;  /* 0x000000101f077231 */ /* 0x080fe40000000007 */
[----:B------:R-:W-:-:S02]  /*33d0*/  HFMA2 R27, R37, R16, R85 ;  /* 0x00000010251b7231 */ /* 0x000fc40000000055 */
[----:B--2---:R-:W-:-:S04]  /*33e0*/  HFMA2 R31, R71, R20, R29 ;  /* 0x00000014471f7231 */ /* 0x004fc8000000001d */
        /* <DEDUP_REMOVED lines=14> */
[----:B0-----:R-:W-:Y:S02]  /*34d0*/  HFMA2 R34, R79, R8, R34 ;  /* 0x000000084f227231 */ /* 0x001fe40000000022 */
        /* <DEDUP_REMOVED lines=13> */
[----:B------:R-:W-:Y:S02]  /*35b0*/  HFMA2 R4, R46, R23, R17 ;  /* 0x000000172e047231 */ /* 0x000fe40000000011 */
[----:B------:R-:W-:-:S02]  /*35c0*/  HADD2 R20, R39.H0_H0, R39.H1_H1 ;  /* 0x3000002727147230 */ /* 0x000fc40000000800 */
        /* <DEDUP_REMOVED lines=15> */
.L_x_2127:
[----:B------:R-:W-:-:S13]  /*36c0*/  ISETP.GT.AND P0, PT, R2, RZ, PT ;  /* 0x000000ff0200720c */ /* 0x000fda0003f04270 */
[----:B------:R-:W-:Y:S05]  /*36d0*/  @!P0 EXIT ;  /* 0x000000000000894d */ /* 0x000fea0003800000 */
[----:B------:R-:W0:Y:S01]  /*36e0*/  S2R R4, SR_TID.X ;  /* 0x0000000000047919 */ /* 0x000e220000002100 */
[----:B------:R-:W1:Y:S01]  /*36f0*/  LDC.64 R6, c[0x0][0x3a0] ;  /* 0x0000e800ff067b82 */ /* 0x000e620000000a00 */
[----:B0-----:R-:W-:Y:S02]  /*3700*/  IMAD R3, R3, 0x20, R4 ;  /* 0x0000002003037824 */ /* 0x001fe400078e0204 */
[----:B------:R-:W-:Y:S02]  /*3710*/  IMAD R4, R5, R0, RZ ;  /* 0x0000000005047224 */ /* 0x000fe400078e02ff */
        /* <DEDUP_REMOVED lines=10> */
.L_x_2131:
[----:B------:R-:W0:Y:S02]  /*37c0*/  LDS R8, [R6] ;  /* 0x0000000006087984 */ /* 0x000e240000000800 */
[----:B0-----:R-:W-:-:S05]  /*37d0*/  HADD2 R9, R8, R50 ;  /* 0x0000003208097230 */ /* 0x001fca0000000000 */
[----:B------:R-:W0:Y:S02]  /*37e0*/  ATOMS.CAST.SPIN P0, [R6], R8, R9 ;  /* 0x000000080600758d */ /* 0x000e240001800009 */
[----:B0-----:R-:W-:Y:S05]  /*37f0*/  @!P0 BRA `(.L_x_2131) ;  /* 0xfffffffc00f08947 */ /* 0x001fea000383ffff */
[----:B------:R-:W-:Y:S05]  /*3800*/  BRA `(.L_x_2129) ;  /* 0x00000000000c7947 */ /* 0x000fea0003800000 */
.L_x_2130:
[----:B------:R-:W2:Y:S02]  /*3810*/  LD.E R3, desc[UR6][R4.64] ;  /* 0x0000000604037980 */ /* 0x000ea4000c101900 */
[----:B--2---:R-:W-:-:S05]  /*3820*/  IMAD.IADD R3, R50, 0x1, R3 ;  /* 0x0000000132037824 */ /* 0x004fca00078e0203 */
[----:B------:R0:W-:Y:S02]  /*3830*/  ST.E desc[UR6][R4.64], R3 ;  /* 0x0000000304007985 */ /* 0x0001e4000c101906 */
.L_x_2129:
[----:B------:R-:W-:Y:S05]  /*3840*/  BSYNC.RECONVERGENT B0 ;  /* 0x0000000000007941 */ /* 0x000fea0003800200 */
.L_x_2128:
[----:B------:R1:W-:Y:S01]  /*3850*/  ATOM.E.ADD.F16x2.RN.STRONG.GPU P0, RZ, desc[UR6][R4.64+0x4], R49 ;  /* 0x8000043104ff79a2 */ /* 0x0003e2000c10e106 */
[----:B------:R-:W-:Y:S04]  /*3860*/  BSSY.RECONVERGENT B0, `(.L_x_2132) ;  /* 0x000000e000007945 */ /* 0x000fe80003800200 */
[----:B-1----:R-:W-:Y:S05]  /*3870*/  @P0 BRA `(.L_x_2133) ;  /* 0x0000000000300947 */ /* 0x002fea0003800000 */
[----:B------:R-:W1:Y:S02]  /*3880*/  QSPC.E.S P0, RZ, [R4+0x4] ;  /* 0x0000040004ff73aa */ /* 0x000e640000000500 */
[----:B-1----:R-:W-:Y:S05]  /*3890*/  @!P0 BRA `(.L_x_2134) ;  /* 0x00000000001c8947 */ /* 0x002fea0003800000 */
[----:B------:R-:W-:-:S05]  /*38a0*/  IMAD.MOV.U32 R6, RZ, RZ, R4 ;  /* 0x000000ffff067224 */ /* 0x000fca00078e0004 */
[----:B------:R-:W-:-:S07]  /*38b0*/  MOV R6, R6 ;  /* 0x0000000600067202 */ /* 0x000fce0000000f00 */
.L_x_2135:
[----:B------:R-:W1:Y:S02]  /*38c0*/  LDS R8, [R6+0x4] ;  /* 0x0000040006087984 */ /* 0x000e640000000800 */
[----:B-1----:R-:W-:-:S05]  /*38d0*/  HFMA2 R9, R8, 1, 1, R49 ;  /* 0x3c003c0008097831 */ /* 0x002fca0000000031 */
[----:B------:R-:W1:Y:S02]  /*38e0*/  ATOMS.CAST.SPIN P0, [R6+0x4], R8, R9 ;  /* 0x000004080600758d */ /* 0x000e640001800009 */
[----:B-1----:R-:W-:Y:S05]  /*38f0*/  @!P0 BRA `(.L_x_2135) ;  /* 0xfffffffc00f08947 */ /* 0x002fea000383ffff */
[----:B------:R-:W-:Y:S05]  /*3900*/  BRA `(.L_x_2133) ;  /* 0x00000000000c7947 */ /* 0x000fea0003800000 */
.L_x_2134:
[----:B0-----:R-:W2:Y:S02]  /*3910*/  LD.E R3, desc[UR6][R4.64+0x4] ;  /* 0x0000040604037980 */ /* 0x001ea4000c101900 */
[----:B--2---:R-:W-:-:S05]  /*3920*/  IADD3 R3, PT, PT, R49, R3, RZ ;  /* 0x0000000331037210 */ /* 0x004fca0007ffe0ff */
[----:B------:R1:W-:Y:S02]  /*3930*/  ST.E desc[UR6][R4.64+0x4], R3 ;  /* 0x0000040304007985 */ /* 0x0003e4000c101906 */
.L_x_2133:
[----:B------:R-:W-:Y:S05]  /*3940*/  BSYNC.RECONVERGENT B0 ;  /* 0x0000000000007941 */ /* 0x000fea0003800200 */
.L_x_2132:
        /* <DEDUP_REMOVED lines=10> */
.L_x_2139:
[----:B------:R-:W0:Y:S02]  /*39f0*/  LDS R8, [R6] ;  /* 0x0000000006087984 */ /* 0x000e240000000800 */
[----:B0-----:R-:W-:-:S05]  /*3a00*/  HADD2 R9, R8, R25 ;  /* 0x0000001908097230 */ /* 0x001fca0000000000 */
[----:B------:R-:W0:Y:S02]  /*3a10*/  ATOMS.CAST.SPIN P0, [R6], R8, R9 ;  /* 0x000000080600758d */ /* 0x000e240001800009 */
[----:B0-----:R-:W-:Y:S05]  /*3a20*/  @!P0 BRA `(.L_x_2139) ;  /* 0xfffffffc00f08947 */ /* 0x001fea000383ffff */
[----:B------:R-:W-:Y:S05]  /*3a30*/  BRA `(.L_x_2137) ;  /* 0x00000000000c7947 */ /* 0x000fea0003800000 */
.L_x_2138:
[----:B------:R-:W2:Y:S02]  /*3a40*/  LD.E R3, desc[UR6][R4.64] ;  /* 0x0000000604037980 */ /* 0x000ea4000c101900 */
[----:B--2---:R-:W-:-:S05]  /*3a50*/  IMAD.IADD R3, R25, 0x1, R3 ;  /* 0x0000000119037824 */ /* 0x004fca00078e0203 */
[----:B------:R0:W-:Y:S02]  /*3a60*/  ST.E desc[UR6][R4.64], R3 ;  /* 0x0000000304007985 */ /* 0x0001e4000c101906 */
.L_x_2137:
[----:B------:R-:W-:Y:S05]  /*3a70*/  BSYNC.RECONVERGENT B0 ;  /* 0x0000000000007941 */ /* 0x000fea0003800200 */
.L_x_2136:
[----:B------:R1:W-:Y:S01]  /*3a80*/  ATOM.E.ADD.F16x2.RN.STRONG.GPU P0, RZ, desc[UR6][R4.64+0x4], R24 ;  /* 0x8000041804ff79a2 */ /* 0x0003e2000c10e106 */
[----:B------:R-:W-:Y:S04]  /*3a90*/  BSSY.RECONVERGENT B0, `(.L_x_2140) ;  /* 0x000000e000007945 */ /* 0x000fe80003800200 */
[----:B-1----:R-:W-:Y:S05]  /*3aa0*/  @P0 BRA `(.L_x_2141) ;  /* 0x0000000000300947 */ /* 0x002fea0003800000 */
[----:B------:R-:W1:Y:S02]  /*3ab0*/  QSPC.E.S P0, RZ, [R4+0x4] ;  /* 0x0000040004ff73aa */ /* 0x000e640000000500 */
[----:B-1----:R-:W-:Y:S05]  /*3ac0*/  @!P0 BRA `(.L_x_2142) ;  /* 0x00000000001c8947 */ /* 0x002fea0003800000 */
[----:B------:R-:W-:-:S04]  /*3ad0*/  MOV R6, R4 ;  /* 0x0000000400067202 */ /* 0x000fc80000000f00 */
[----:B------:R-:W-:-:S07]  /*3ae0*/  MOV R6, R6 ;  /* 0x0000000600067202 */ /* 0x000fce0000000f00 */
.L_x_2143:
[----:B------:R-:W1:Y:S02]  /*3af0*/  LDS R8, [R6+0x4] ;  /* 0x0000040006087984 */ /* 0x000e640000000800 */
[----:B-1----:R-:W-:-:S05]  /*3b00*/  HFMA2 R9, R8, 1, 1, R24 ;  /* 0x3c003c0008097831 */ /* 0x002fca0000000018 */
[----:B------:R-:W1:Y:S02]  /*3b10*/  ATOMS.CAST.SPIN P0, [R6+0x4], R8, R9 ;  /* 0x000004080600758d */ /* 0x000e640001800009 */
[----:B-1----:R-:W-:Y:S05]  /*3b20*/  @!P0 BRA `(.L_x_2143) ;  /* 0xfffffffc00f08947 */ /* 0x002fea000383ffff */
[----:B------:R-:W-:Y:S05]  /*3b30*/  BRA `(.L_x_2141) ;  /* 0x00000000000c7947 */ /* 0x000fea0003800000 */
.L_x_2142:
[----:B0-----:R-:W2:Y:S02]  /*3b40*/  LD.E R3, desc[UR6][R4.64+0x4] ;  /* 0x0000040604037980 */ /* 0x001ea4000c101900 */
[----:B--2---:R-:W-:-:S05]  /*3b50*/  IMAD.IADD R3, R24, 0x1, R3 ;  /* 0x0000000118037824 */ /* 0x004fca00078e0203 */
[----:B------:R1:W-:Y:S02]  /*3b60*/  ST.E desc[UR6][R4.64+0x4], R3 ;  /* 0x0000040304007985 */ /* 0x0003e4000c101906 */
.L_x_2141:
[----:B------:R-:W-:Y:S05]  /*3b70*/  BSYNC.RECONVERGENT B0 ;  /* 0x0000000000007941 */ /* 0x000fea0003800200 */
.L_x_2140:
        /* <DEDUP_REMOVED lines=10> */
.L_x_2147:
[----:B------:R-:W0:Y:S02]  /*3c20*/  LDS R6, [R2] ;  /* 0x0000000002067984 */ /* 0x000e240000000800 */
[----:B0-----:R-:W-:-:S05]  /*3c30*/  HADD2 R7, R6, R21 ;  /* 0x0000001506077230 */ /* 0x001fca0000000000 */
[----:B------:R-:W0:Y:S02]  /*3c40*/  ATOMS.CAST.SPIN P0, [R2], R6, R7 ;  /* 0x000000060200758d */ /* 0x000e240001800007 */
[----:B0-----:R-:W-:Y:S05]  /*3c50*/  @!P0 BRA `(.L_x_2147) ;  /* 0xfffffffc00f08947 */ /* 0x001fea000383ffff */
[----:B------:R-:W-:Y:S05]  /*3c60*/  BRA `(.L_x_2145) ;  /* 0x00000000000c7947 */ /* 0x000fea0003800000 */
.L_x_2146:
[----:B------:R-:W2:Y:S02]  /*3c70*/  LD.E R0, desc[UR6][R4.64] ;  /* 0x0000000604007980 */ /* 0x000ea4000c101900 */
[----:B--2---:R-:W-:-:S05]  /*3c80*/  IADD3 R3, PT, PT, R21, R0, RZ ;  /* 0x0000000015037210 */ /* 0x004fca0007ffe0ff */
[----:B------:R0:W-:Y:S02]  /*3c90*/  ST.E desc[UR6][R4.64], R3 ;  /* 0x0000000304007985 */ /* 0x0001e4000c101906 */
.L_x_2145:
[----:B------:R-:W-:Y:S05]  /*3ca0*/  BSYNC.RECONVERGENT B0 ;  /* 0x0000000000007941 */ /* 0x000fea0003800200 */
.L_x_2144:
[----:B------:R1:W-:Y:S02]  /*3cb0*/  ATOM.E.ADD.F16x2.RN.STRONG.GPU P0, RZ, desc[UR6][R4.64+0x4], R20 ;  /* 0x8000041404ff79a2 */ /* 0x0003e4000c10e106 */
[----:B-1----:R-:W-:Y:S05]  /*3cc0*/  @P0 EXIT ;  /* 0x000000000000094d */ /* 0x002fea0003800000 */
[----:B------:R-:W1:Y:S02]  /*3cd0*/  QSPC.E.S P0, RZ, [R4+0x4] ;  /* 0x0000040004ff73aa */ /* 0x000e640000000500 */
[----:B-1----:R-:W-:Y:S05]  /*3ce0*/  @!P0 BRA `(.L_x_2148) ;  /* 0x0000000000188947 */ /* 0x002fea0003800000 */
[----:B0-----:R-:W-:-:S07]  /*3cf0*/  MOV R4, R4 ;  /* 0x0000000400047202 */ /* 0x001fce0000000f00 */
.L_x_2149:
[----:B------:R-:W0:Y:S02]  /*3d00*/  LDS R2, [R4+0x4] ;  /* 0x0000040004027984 */ /* 0x000e240000000800 */
[----:B0-----:R-:W-:-:S05]  /*3d10*/  HFMA2 R3, R2, 1, 1, R20 ;  /* 0x3c003c0002037831 */ /* 0x001fca0000000014 */
[----:B------:R-:W0:Y:S02]  /*3d20*/  ATOMS.CAST.SPIN P0, [R4+0x4], R2, R3 ;  /* 0x000004020400758d */ /* 0x000e240001800003 */
[----:B0-----:R-:W-:Y:S05]  /*3d30*/  @!P0 BRA `(.L_x_2149) ;  /* 0xfffffffc00f08947 */ /* 0x001fea000383ffff */
[----:B------:R-:W-:Y:S05]  /*3d40*/  EXIT ;  /* 0x000000000000794d */ /* 0x000fea0003800000 */
.L_x_2148:
[----:B------:R-:W0:Y:S02]  /*3d50*/  LD.E R0, desc[UR6][R4.64+0x4] ;  /* 0x0000040604007980 */ /* 0x000e24000c101900 */
[----:B0-----:R-:W-:-:S05]  /*3d60*/  IMAD.IADD R3, R20, 0x1, R0 ;  /* 0x0000000114037824 */ /* 0x001fca00078e0200 */
[----:B------:R-:W-:Y:S01]  /*3d70*/  ST.E desc[UR6][R4.64+0x4], R3 ;  /* 0x0000040304007985 */ /* 0x000fe2000c101906 */
[----:B------:R-:W-:Y:S05]  /*3d80*/  EXIT ;  /* 0x000000000000794d */ /* 0x000fea0003800000 */
.L_x_2150:
        /* <DEDUP_REMOVED lines=15> */
.L_x_3601:


//--------------------- .text._Z23gemm_half_q_half_kernelILi3ELi6ELb0ELb0ELi32EEvPK6__halfPKjS4_S2_PS0_iiiiPKtS7_iiiiiibS2_i --------------------------
	.section	.text._Z23gemm_half_q_half_kernelILi3ELi6ELb0ELb0ELi32EEvPK6__halfPKjS4_S2_PS0_iiiiPKtS7_iiiiiibS2_i,"ax",@progbits
	.align	128
        .global         _Z23gemm_half_q_half_kernelILi3ELi6ELb0ELb0ELi32EEvPK6__halfPKjS4_S2_PS0_iiiiPKtS7_iiiiiibS2_i
        .type           _Z23gemm_half_q_half_kernelILi3ELi6ELb0ELb0ELi32EEvPK6__halfPKjS4_S2_PS0_iiiiPKtS7_iiiiiibS2_i,@function
        .size           _Z23gemm_half_q_half_kernelILi3ELi6ELb0ELb0ELi32EEvPK6__halfPKjS4_S2_PS0_iiiiPKtS7_iiiiiibS2_i,(.L_x_3602 - _Z23gemm_half_q_half_kernelILi3ELi6ELb0ELb0ELi32EEvPK6__halfPKjS4_S2_PS0_iiiiPKtS7_iiiiiibS2_i)
        .other          _Z23gemm_half_q_half_kernelILi3ELi6ELb0ELb0ELi32EEvPK6__halfPKjS4_S2_PS0_iiiiPKtS7_iiiiiibS2_i,@"STO_CUDA_ENTRY STV_DEFAULT"
_Z23gemm_half_q_half_kernelILi3ELi6ELb0ELb0ELi32EEvPK6__halfPKjS4_S2_PS0_iiiiPKtS7_iiiiiibS2_i:
.text._Z23gemm_half_q_half_kernelILi3ELi6ELb0ELb0ELi32EEvPK6__halfPKjS4_S2_PS0_iiiiPKtS7_iiiiiibS2_i:
        /* <DEDUP_REMOVED lines=44> */
[----:B------:R-:W-:Y:S02]  /*02c0*/  IADD3 R14, PT, PT, RZ, -R12, RZ ;  /* 0x8000000cff0e7210 */ /* 0x000fe40007ffe0ff */
[----:B------:R-:W-:Y:S02]  /*02d0*/  PLOP3.LUT P0, PT, PT, PT, PT, 0x80, 0x8 ;  /* 0x000000000008781c */ /* 0x000fe40003f0f070 */
[----:B------:R-:W-:-:S13]  /*02e0*/  ISETP.GT.AND P1, PT, R14, 0x3, PT ;  /* 0x000000030e00780c */ /* 0x000fda0003f24270 */
[----:B------:R-:W-:Y:S05]  /*02f0*/  @!P1 BRA `(.L_x_2155) ;  /* 0x0000000000849947 */ /* 0x000fea0003800000 */
[----:B------:R-:W-:-:S13]  /*0300*/  PLOP3.LUT P0, PT, PT, PT, PT, 0x8, 0x80 ;  /* 0x000000000080781c */ /* 0x000fda0003f0e170 */
.L_x_2156:
[----:B------:R-:W-:Y:S01]  /*0310*/  IADD3 R15, P1, PT, R6, R5, RZ ;  /* 0x00000005060f7210 */ /* 0x000fe20007f3e0ff */
[----:B------:R-:W-:-:S03]  /*0320*/  IMAD.IADD R16, R5, 0x1, R11 ;  /* 0x0000000105107824 */ /* 0x000fc600078e020b */
[----:B------:R-:W-:Y:S02]  /*0330*/  LEA.HI.X.SX32 R18, R5, RZ, 0x1, P1 ;  /* 0x000000ff05127211 */ /* 0x000fe400008f0eff */
[----:B------:R-:W-:Y:S02]  /*0340*/  IADD3 R5, PT, PT, R16, R11, RZ ;  /* 0x0000000b10057210 */ /* 0x000fe40007ffe0ff */
[----:B------:R-:W-:Y:S02]  /*0350*/  LEA R14, P1, R15, UR4, 0x1 ;  /* 0x000000040f0e7c11 */ /* 0x000fe4000f8208ff */
[----:B------:R-:W-:Y:S01]  /*0360*/  IADD3 R17, P2, PT, R6, R16, RZ ;  /* 0x0000001006117210 */ /* 0x000fe20007f5e0ff */
[----:B------:R-:W-:Y:S01]  /*0370*/  IMAD.IADD R23, R5, 0x1, R11 ;  /* 0x0000000105177824 */ /* 0x000fe200078e020b */
[----:B------:R-:W-:Y:S02]  /*0380*/  LEA.HI.X R15, R15, UR5, R18, 0x1, P1 ;  /* 0x000000050f0f7c11 */ /* 0x000fe400088f0c12 */
[----:B------:R-:W-:-:S02]  /*0390*/  LEA.HI.X.SX32 R20, R16, RZ, 0x1, P2 ;  /* 0x000000ff10147211 */ /* 0x000fc400010f0eff */
[C---:B------:R-:W-:Y:S02]  /*03a0*/  LEA R16, P1, R17.reuse, UR4, 0x1 ;  /* 0x0000000411107c11 */ /* 0x040fe4000f8208ff */
        /* <DEDUP_REMOVED lines=20> */
[----:B0-----:R-:W-:Y:S01]  /*04f0*/  IADD3 R22, PT, PT, R22, 0x100, RZ ;  /* 0x0000010016167810 */ /* 0x001fe20007ffe0ff */
[----:B------:R-:W-:Y:S06]  /*0500*/  @!P1 BRA `(.L_x_2156) ;  /* 0xfffffffc00809947 */ /* 0x000fec000383ffff */
.L_x_2155:
[----:B------:R-:W-:-:S05]  /*0510*/  IMAD.MOV R14, RZ, RZ, -R12 ;  /* 0x000000ffff0e7224 */ /* 0x000fca00078e0a0c */
        /* <DEDUP_REMOVED lines=19> */
.L_x_2157:
[----:B------:R-:W-:-:S13]  /*0650*/  ISETP.EQ.AND P1, PT, R12, RZ, PT ;  /* 0x000000ff0c00720c */ /* 0x000fda0003f22270 */
[----:B------:R-:W-:Y:S05]  /*0660*/  @!P0 BRA P1, `(.L_x_2152) ;  /* 0x00000004007c8947 */ /* 0x000fea0000800000 */
.L_x_2154:
[----:B------:R-:W-:-:S04]  /*0670*/  IADD3 R15, P0, PT, R6, R5, RZ ;  /* 0x00000005060f7210 */ /* 0x000fc80007f1e0ff */
        /* <DEDUP_REMOVED lines=8> */
[----:B0-----:R-:W-:-:S10]  /*0700*/  IADD3 R22, PT, PT, R22, 0x40, RZ ;  /* 0x0000004016167810 */ /* 0x001fd40007ffe0ff */
[----:B------:R-:W-:Y:S05]  /*0710*/  @P0 BRA `(.L_x_2154) ;  /* 0xfffffffc00d40947 */ /* 0x000fea000383ffff */
[----:B------:R-:W-:Y:S05]  /*0720*/  BRA `(.L_x_2152) ;  /* 0x00000004004c7947 */ /* 0x000fea0003800000 */
.L_x_2153:
        /* <DEDUP_REMOVED lines=17> */
.L_x_2160:
[----:B-----5:R-:W-:Y:S01]  /*0840*/  IADD3 R15, P1, PT, R6, R22, RZ ;  /* 0x00000016060f7210 */ /* 0x020fe20007f3e0ff */
[----:B------:R-:W-:-:S03]  /*0850*/  IMAD.IADD R16, R22, 0x1, R11 ;  /* 0x0000000116107824 */ /* 0x000fc600078e020b */
[----:B------:R-:W-:Y:S02]  /*0860*/  LEA.HI.X.SX32 R22, R22, RZ, 0x1, P1 ;  /* 0x000000ff16167211 */ /* 0x000fe400008f0eff */
[C---:B0-----:R-:W-:Y:S02]  /*0870*/  LEA R14, P1, R15.reuse, UR4, 0x1 ;  /* 0x000000040f0e7c11 */ /* 0x041fe4000f8208ff */
[----:B------:R-:W-:Y:S02]  /*0880*/  IADD3 R17, PT, PT, R16, R11, RZ ;  /* 0x0000000b10117210 */ /* 0x000fe40007ffe0ff */
[C---:B------:R-:W-:Y:S02]  /*0890*/  IADD3 R20, P2, PT, R6.reuse, R16, RZ ;  /* 0x0000001006147210 */ /* 0x040fe40007f5e0ff */
[----:B------:R-:W-:Y:S01]  /*08a0*/  LEA.HI.X R15, R15, UR5, R22, 0x1, P1 ;  /* 0x000000050f0f7c11 */ /* 0x000fe200088f0c16 */
[----:B------:R-:W-:Y:S01]  /*08b0*/  IMAD.IADD R22, R17, 0x1, R11 ;  /* 0x0000000111167824 */ /* 0x000fe200078e020b */
[----:B------:R-:W-:-:S02]  /*08c0*/  IADD3 R19, P3, PT, R6, R17, RZ ;  /* 0x0000001106137210 */ /* 0x000fc40007f7e0ff */
[----:B------:R-:W-:Y:S01]  /*08d0*/  LEA.HI.X.SX32 R23, R16, RZ, 0x1, P2 ;  /* 0x000000ff10177211 */ /* 0x000fe200010f0eff */
        /* <DEDUP_REMOVED lines=22> */
.L_x_2159:
        /* <DEDUP_REMOVED lines=21> */
.L_x_2161:
[----:B------:R-:W-:-:S13]  /*0b90*/  ISETP.NE.OR P0, PT, R12, RZ, P0 ;  /* 0x000000ff0c00720c */ /* 0x000fda0000705670 */
[----:B------:R-:W-:Y:S05]  /*0ba0*/  @!P0 BRA `(.L_x_2152) ;  /* 0x00000000002c8947 */ /* 0x000fea0003800000 */
.L_x_2158:
        /* <DEDUP_REMOVED lines=11> */
.L_x_2152:
[----:B------:R-:W-:Y:S05]  /*0c60*/  BSYNC.RECONVERGENT B0 ;  /* 0x0000000000007941 */ /* 0x000fea0003800200 */
.L_x_2151:
        /* <DEDUP_REMOVED lines=22> */
.L_x_2165:
[C---:B------:R-:W-:Y:S01]  /*0dd0*/  IADD3 R15, PT, PT, R23.reuse, R6, RZ ;  /* 0x00000006170f7210 */ /* 0x040fe20007ffe0ff */
[----:B0-----:R-:W-:-:S04]  /*0de0*/  IMAD.WIDE R4, R23, 0x2, R20 ;  /* 0x0000000217047825 */ /* 0x001fc800078e0214 */
[C---:B------:R-:W-:Y:S01]  /*0df0*/  IMAD.IADD R17, R15.reuse, 0x1, R6 ;  /* 0x000000010f117824 */ /* 0x040fe200078e0206 */
[----:B------:R1:W-:Y:S01]  /*0e00*/  STG.E.64 desc[UR6][R4.64], RZ ;  /* 0x000000ff04007986 */ /* 0x0003e2000c101b06 */
[----:B------:R-:W-:-:S03]  /*0e10*/  IMAD.WIDE R14, R15, 0x2, R20 ;  /* 0x000000020f0e7825 */ /* 0x000fc600078e0214 */
        /* <DEDUP_REMOVED lines=10> */
.L_x_2164:
[----:B------:R-:W-:-:S05]  /*0ec0*/  IMAD.MOV R2, RZ, RZ, -R12 ;  /* 0x000000ffff027224 */ /* 0x000fca00078e0a0c */
[----:B------:R-:W-:-:S13]  /*0ed0*/  ISETP.GT.AND P1, PT, R2, 0x1, PT ;  /* 0x000000010200780c */ /* 0x000fda0003f24270 */
[----:B------:R-:W-:Y:S05]  /*0ee0*/  @!P1 BRA `(.L_x_2166) ;  /* 0x0000000000249947 */ /* 0x000fea0003800000 */
[----:B------:R-:W0:Y:S01]  /*0ef0*/  LDC.64 R14, c[0x0][0x3a0] ;  /* 0x0000e800ff0e7b82 */ /* 0x000e220000000a00 */
        /* <DEDUP_REMOVED lines=8> */
.L_x_2166:
[----:B------:R-:W-:-:S13]  /*0f80*/  ISETP.NE.OR P0, PT, R12, RZ, P0 ;  /* 0x000000ff0c00720c */ /* 0x000fda0000705670 */
[----:B------:R-:W-:Y:S05]  /*0f90*/  @!P0 BRA `(.L_x_2162) ;  /* 0x00000000001c8947 */ /* 0x000fea0003800000 */
.L_x_2163:
[----:B0-----:R-:W0:Y:S02]  /*0fa0*/  LDC.64 R4, c[0x0][0x3a0] ;  /* 0x0000e800ff047b82 */ /* 0x001e240000000a00 */
.L_x_2167:
[C---:B0-----:R-:W-:Y:S01]  /*0fb0*/  IMAD.WIDE R14, R23.reuse, 0x2, R4 ;  /* 0x00000002170e7825 */ /* 0x041fe200078e0204 */
[----:B------:R-:W-:-:S03]  /*0fc0*/  IADD3 R23, PT, PT, R23, R6, RZ ;  /* 0x0000000617177210 */ /* 0x000fc60007ffe0ff */
[----:B------:R-:W-:Y:S01]  /*0fd0*/  VIADD R12, R12, 0x1 ;  /* 0x000000010c0c7836 */ /* 0x000fe20000000000 */
[----:B------:R1:W-:Y:S04]  /*0fe0*/  STG.E.64 desc[UR6][R14.64], RZ ;  /* 0x000000ff0e007986 */ /* 0x0003e8000c101b06 */
[----:B------:R-:W-:-:S13]  /*0ff0*/  ISETP.NE.AND P0, PT, R12, RZ, PT ;  /* 0x000000ff0c00720c */ /* 0x000fda0003f05270 */
[----:B-1----:R-:W-:Y:S05]  /*1000*/  @P0 BRA `(.L_x_2167) ;  /* 0xfffffffc00e80947 */ /* 0x002fea000383ffff */
.L_x_2162:
        /* <DEDUP_REMOVED lines=20> */
.L_x_2169:
[----:B------:R-:W1:Y:S01]  /*1150*/  LDC.64 R2, c[0x0][0x390] ;  /* 0x0000e400ff027b82 */ /* 0x000e620000000a00 */
[----:B-----5:R-:W-:-:S05]  /*1160*/  IADD3 R21, PT, PT, R12, UR4, RZ ;  /* 0x000000040c157c10 */ /* 0x020fca000fffe0ff */
        /* <DEDUP_REMOVED lines=10> */
[----:B0-----:R-:W-:-:S05]  /*1210*/  IMAD.WIDE.U32 R4, R21, 0x2, R4 ;  /* 0x0000000215047825 */ /* 0x001fca00078e0004 */
        /* <DEDUP_REMOVED lines=12> */
[----:B-1----:R-:W-:Y:S02]  /*12e0*/  IADD3 R16, PT, PT, R2, 0x1, R3 ;  /* 0x0000000102107810 */ /* 0x002fe40007ffe003 */
        /* <DEDUP_REMOVED lines=16> */
.L_x_2168:
[C---:B------:R-:W-:Y:S01]  /*13f0*/  ISETP.GT.AND P0, PT, R0.reuse, UR5, PT ;  /* 0x0000000500007c0c */ /* 0x040fe2000bf04270 */
[----:B------:R-:W-:Y:S01]  /*1400*/  HFMA2 R17, -RZ, RZ, 0, 0 ;  /* 0x00000000ff117431 */ /* 0x000fe200000001ff */
[----:B0-----:R-:W-:Y:S01]  /*1410*/  SHF.R.S32.HI R15, RZ, 0x1f, R26 ;  /* 0x0000001fff0f7819 */ /* 0x001fe2000001141a */
[----:B------:R-:W-:Y:S01]  /*1420*/  IMAD.MOV.U32 R14, RZ, RZ, RZ ;  /* 0x000000ffff0e7224 */ /* 0x000fe200078e00ff */
[C---:B--2---:R-:W-:Y:S02]  /*1430*/  ISETP.GT.AND P1, PT, R0.reuse, UR8, PT ;  /* 0x0000000800007c0c */ /* 0x044fe4000bf24270 */
[----:B------:R-:W-:Y:S02]  /*1440*/  CS2R R18, SRZ ;  /* 0x0000000000127805 */ /* 0x000fe4000001ff00 */
[----:B------:R-:W-:Y:S01]  /*1450*/  LEA.HI R15, R15, R26, RZ, 0x5 ;  /* 0x0000001a0f0f7211 */ /* 0x000fe200078f28ff */
[----:B------:R-:W-:Y:S01]  /*1460*/  IMAD.MOV.U32 R12, RZ, RZ, RZ ;  /* 0x000000ffff0c7224 */ /* 0x000fe200078e00ff */
[----:B---3--:R-:W-:-:S02]  /*1470*/  ISETP.GT.AND P2, PT, R0, UR9, PT ;  /* 0x0000000900007c0c */ /* 0x008fc4000bf44270 */
[C---:B----4-:R-:W-:Y:S02]  /*1480*/  ISETP.GT.AND P3, PT, R0.reuse, UR10, PT ;  /* 0x0000000a00007c0c */ /* 0x050fe4000bf64270 */
[----:B-1----:R-:W-:Y:S02]  /*1490*/  ISETP.GT.AND P4, PT, R0, UR11, PT ;  /* 0x0000000b00007c0c */ /* 0x002fe4000bf84270 */
        /* <DEDUP_REMOVED lines=9> */
.L_x_2170:
        /* <DEDUP_REMOVED lines=8> */
.L_x_2171:
        /* <DEDUP_REMOVED lines=8> */
.L_x_2172:
        /* <DEDUP_REMOVED lines=8> */
.L_x_2173:
        /* <DEDUP_REMOVED lines=8> */
.L_x_2174:
[----:B------:R-:W-:Y:S01]  /*1730*/  IMAD R12, R21, 0x8, R12 ;  /* 0x00000008150c7824 */ /* 0x000fe200078e020c */
        /* <DEDUP_REMOVED lines=22> */
[----:B------:R0:W2:Y:S01]  /*18a0*/  LDG.E.128.CONSTANT R28, desc[UR6][R90.64] ;  /* 0x000000065a1c7981 */ /* 0x0000a2000c1e9d00 */
[----:B------:R-:W-:-:S05]  /*18b0*/  IMAD.WIDE R14, R6, 0x4, R90 ;  /* 0x00000004060e7825 */ /* 0x000fca00078e025a */
[----:B------:R-:W3:Y:S01]  /*18c0*/  LDG.E.128.CONSTANT R20, desc[UR6][R14.64] ;  /* 0x000000060e147981 */ /* 0x000ee2000c1e9d00 */
[----:B------:R-:W-:-:S05]  /*18d0*/  IMAD.WIDE R12, R6, 0x4, R14 ;  /* 0x00000004060c7825 */ /* 0x000fca00078e020e */
[----:B------:R-:W4:Y:S01]  /*18e0*/  LDG.E.128.CONSTANT R24, desc[UR6][R12.64] ;  /* 0x000000060c187981 */ /* 0x000f22000c1e9d00 */
[----:B------:R-:W-:Y:S01]  /*18f0*/  ISETP.GT.AND P0, PT, R8, RZ, PT ;  /* 0x000000ff0800720c */ /* 0x000fe20003f04270 */
[----:B------:R-:W-:Y:S01]  /*1900*/  IMAD.MOV.U32 R43, RZ, RZ, 0x2400 ;  /* 0x00002400ff2b7424 */ /* 0x000fe200078e00ff */
[----:B------:R-:W-:Y:S01]  /*1910*/  UIADD3 UR4, UPT, UPT, UR5, 0x40, URZ ;  /* 0x0000004005047890 */ /* 0x000fe2000fffe0ff */
[----:B0-----:R-:W-:Y:S01]  /*1920*/  IMAD.WIDE R90, R6, 0x4, R12 ;  /* 0x00000004065a7825 */ /* 0x001fe200078e020c */
[----:B--2---:R-:W-:Y:S02]  /*1930*/  SHF.R.U32.HI R11, RZ, 0xf, R29 ;  /* 0x0000000fff0b7819 */ /* 0x004fe4000001161d */
[----:B------:R-:W-:Y:S02]  /*1940*/  SHF.R.U32.HI R0, RZ, 0xf, R28 ;  /* 0x0000000fff007819 */ /* 0x000fe4000001161c */
[----:B------:R-:W-:Y:S02]  /*1950*/  LOP3.LUT R16, R11, 0x10001, RZ, 0xc0, !PT ;  /* 0x000100010b107812 */ /* 0x000fe400078ec0ff */
[----:B------:R-:W-:-:S02]  /*1960*/  LOP3.LUT R0, R0, 0x10001, RZ, 0xc0, !PT ;  /* 0x0001000100007812 */ /* 0x000fc400078ec0ff */
[----:B---3--:R-:W-:Y:S02]  /*1970*/  SHF.R.U32.HI R11, RZ, 0xe, R20 ;  /* 0x0000000eff0b7819 */ /* 0x008fe40000011614 */
[----:B------:R-:W-:Y:S02]  /*1980*/  SHF.R.U32.HI R17, RZ, 0xe, R21 ;  /* 0x0000000eff117819 */ /* 0x000fe40000011615 */
[----:B------:R-:W-:Y:S01]  /*1990*/  LOP3.LUT R11, R0, 0x20002, R11, 0xf8, !PT ;  /* 0x00020002000b7812 */ /* 0x000fe200078ef80b */
[----:B------:R-:W-:Y:S01]  /*19a0*/  HFMA2 R0, -RZ, RZ, 0, 0.125 ;  /* 0x00003000ff007431 */ /* 0x000fe200000001ff */
[----:B----4-:R-:W-:Y:S02]  /*19b0*/  SHF.R.U32.HI R68, RZ, 0xd, R24 ;  /* 0x0000000dff447819 */ /* 0x010fe40000011618 */
[----:B------:R-:W-:Y:S02]  /*19c0*/  LOP3.LUT R16, R16, 0x20002, R17, 0xf8, !PT ;  /* 0x0002000210107812 */ /* 0x000fe400078ef811 */
[----:B------:R-:W-:-:S02]  /*19d0*/  SHF.R.U32.HI R67, RZ, 0xd, R25 ;  /* 0x0000000dff437819 */ /* 0x000fc40000011619 */
[----:B------:R-:W-:Y:S02]  /*19e0*/  LOP3.LUT R68, R11, 0x40004, R68, 0xf8, !PT ;  /* 0x000400040b447812 */ /* 0x000fe400078ef844 */
[----:B------:R-:W-:Y:S02]  /*19f0*/  LOP3.LUT R11, R30, 0x380038, RZ, 0xc0, !PT ;  /* 0x003800381e0b7812 */ /* 0x000fe400078ec0ff */
[----:B------:R-:W-:Y:S02]  /*1a00*/  PRMT R5, R5, 0x5410, R0 ;  /* 0x0000541005057816 */ /* 0x000fe40000000000 */
[----:B------:R-:W-:Y:S02]  /*1a10*/  LOP3.LUT R0, R29, 0x380038, RZ, 0xc0, !PT ;  /* 0x003800381d007812 */ /* 0x000fe400078ec0ff */
[----:B------:R-:W-:Y:S02]  /*1a20*/  SHF.R.U32.HI R69, RZ, 0x6, R25 ;  /* 0x00000006ff457819 */ /* 0x000fe40000011619 */
[----:B------:R-:W-:-:S02]  /*1a30*/  LOP3.LUT R0, R0, 0x64006400, RZ, 0xfc, !PT ;  /* 0x6400640000007812 */ /* 0x000fc400078efcff */
[----:B------:R-:W-:Y:S02]  /*1a40*/  SHF.R.U32.HI R19, RZ, 0x6, R29 ;  /* 0x00000006ff137819 */ /* 0x000fe4000001161d */
[----:B------:R-:W-:Y:S01]  /*1a50*/  LOP3.LUT R67, R16, 0x40004, R67, 0xf8, !PT ;  /* 0x0004000410437812 */ /* 0x000fe200078ef843 */
[-C--:B------:R-:W-:Y:S01]  /*1a60*/  HFMA2 R59, R0, R5.reuse.H1_H1, -132, -132 ;  /* 0xd820d820003b7431 */ /* 0x080fe20000060005 */
[----:B------:R-:W-:Y:S02]  /*1a70*/  LOP3.LUT R58, R11, 0x64006400, RZ, 0xfc, !PT ;  /* 0x640064000b3a7812 */ /* 0x000fe400078efcff */
[----:B------:R-:W-:Y:S02]  /*1a80*/  LOP3.LUT R16, R22, 0x380038, RZ, 0xc0, !PT ;  /* 0x0038003816107812 */ /* 0x000fe400078ec0ff */
[----:B------:R-:W-:Y:S01]  /*1a90*/  LOP3.LUT R0, R69, 0x380038, RZ, 0xc0, !PT ;  /* 0x0038003845007812 */ /* 0x000fe200078ec0ff */
[----:B------:R-:W-:Y:S01]  /*1aa0*/  HFMA2 R58, R58, R5.H1_H1, -132, -132 ;  /* 0xd820d8203a3a7431 */ /* 0x000fe20000060005 */
[----:B------:R-:W-:-:S02]  /*1ab0*/  LOP3.LUT R11, R19, 0x380038, RZ, 0xc0, !PT ;  /* 0x00380038130b7812 */ /* 0x000fc400078ec0ff */
[----:B------:R-:W-:Y:S02]  /*1ac0*/  LOP3.LUT R14, R21, 0x380038, RZ, 0xc0, !PT ;  /* 0x00380038150e7812 */ /* 0x000fe400078ec0ff */
[----:B------:R-:W-:Y:S02]  /*1ad0*/  SHF.R.U32.HI R17, RZ, 0x6, R30 ;  /* 0x00000006ff117819 */ /* 0x000fe4000001161e */
[----:B------:R-:W-:Y:S02]  /*1ae0*/  LOP3.LUT R52, R16, 0x64006400, RZ, 0xfc, !PT ;  /* 0x6400640010347812 */ /* 0x000fe400078efcff */
[----:B------:R-:W-:Y:S02]  /*1af0*/  LOP3.LUT R0, R0, 0x64006400, RZ, 0xfc, !PT ;  /* 0x6400640000007812 */ /* 0x000fe400078efcff */
[----:B------:R-:W-:Y:S01]  /*1b00*/  LOP3.LUT R11, R11, 0x64006400, RZ, 0xfc, !PT ;  /* 0x640064000b0b7812 */ /* 0x000fe200078efcff */
[-C--:B------:R-:W-:Y:S01]  /*1b10*/  HFMA2 R52, R52, R5.reuse.H1_H1, -132, -132 ;  /* 0xd820d82034347431 */ /* 0x080fe20000060005 */
[----:B------:R-:W-:Y:S01]  /*1b20*/  LOP3.LUT R16, R25, 0x380038, RZ, 0xc0, !PT ;  /* 0x0038003819107812 */ /* 0x000fe200078ec0ff */
[-C--:B------:R-:W-:Y:S01]  /*1b30*/  HFMA2 R47, R0, R5.reuse.H1_H1, -132, -132 ;  /* 0xd820d820002f7431 */ /* 0x080fe20000060005 */
[----:B------:R-:W-:Y:S01]  /*1b40*/  SHF.R.U32.HI R18, RZ, 0x6, R22 ;  /* 0x00000006ff127819 */ /* 0x000fe20000011616 */
[----:B------:R-:W-:Y:S01]  /*1b50*/  HFMA2 R57, R11, R5.H1_H1, -132, -132 ;  /* 0xd820d8200b397431 */ /* 0x000fe20000060005 */
[----:B------:R-:W-:-:S02]  /*1b60*/  LOP3.LUT R14, R14, 0x64006400, RZ, 0xfc, !PT ;  /* 0x640064000e0e7812 */ /* 0x000fc400078efcff */
[----:B------:R-:W-:Y:S02]  /*1b70*/  LOP3.LUT R15, R17, 0x380038, RZ, 0xc0, !PT ;  /* 0x00380038110f7812 */ /* 0x000fe400078ec0ff */
[----:B------:R-:W-:Y:S01]  /*1b80*/  SHF.R.U32.HI R42, RZ, 0x6, R21 ;  /* 0x00000006ff2a7819 */ /* 0x000fe20000011615 */
[-C--:B------:R-:W-:Y:S01]  /*1b90*/  HFMA2 R53, R14, R5.reuse.H1_H1, -132, -132 ;  /* 0xd820d8200e357431 */ /* 0x080fe20000060005 */
[----:B------:R-:W-:Y:S02]  /*1ba0*/  SHF.R.U32.HI R33, RZ, 0x6, R27 ;  /* 0x00000006ff217819 */ /* 0x000fe4000001161b */
[----:B------:R-:W-:Y:S02]  /*1bb0*/  LOP3.LUT R16, R16, 0x64006400, RZ, 0xfc, !PT ;  /* 0x6400640010107812 */ /* 0x000fe400078efcff */
[----:B------:R-:W-:Y:S02]  /*1bc0*/  LOP3.LUT R32, R18, 0x380038, RZ, 0xc0, !PT ;  /* 0x0038003812207812 */ /* 0x000fe400078ec0ff */
[----:B------:R-:W-:Y:S01]  /*1bd0*/  LEA R0, R10, 0x20, 0x5 ;  /* 0x000000200a007811 */ /* 0x000fe200078e28ff */
[----:B------:R-:W-:Y:S01]  /*1be0*/  HFMA2 R48, R16, R5.H1_H1, -132, -132 ;  /* 0xd820d82010307431 */ /* 0x000fe20000060005 */
[----:B------:R-:W-:-:S02]  /*1bf0*/  LOP3.LUT R56, R15, 0x64006400, RZ, 0xfc, !PT ;  /* 0x640064000f387812 */ /* 0x000fc400078efcff */
[----:B------:R-:W-:Y:S02]  /*1c00*/  LOP3.LUT R33, R33, 0x1c001c0, RZ, 0xc0, !PT ;  /* 0x01c001c021217812 */ /* 0x000fe400078ec0ff */
[----:B------:R-:W-:Y:S01]  /*1c10*/  LOP3.LUT R17, R17, 0x1c001c0, RZ, 0xc0, !PT ;  /* 0x01c001c011117812 */ /* 0x000fe200078ec0ff */
[----:B------:R-:W-:Y:S01]  /*1c20*/  HFMA2 R56, R56, R5.H1_H1, -132, -132 ;  /* 0xd820d82038387431 */ /* 0x000fe20000060005 */
[----:B------:R-:W-:Y:S02]  /*1c30*/  LOP3.LUT R10, R19, 0x1c001c0, RZ, 0xc0, !PT ;  /* 0x01c001c0130a7812 */ /* 0x000fe400078ec0ff */
[----:B------:R-:W-:Y:S02]  /*1c40*/  LOP3.LUT R18, R18, 0x1c001c0, RZ, 0xc0, !PT ;  /* 0x01c001c012127812 */ /* 0x000fe400078ec0ff */
[C---:B------:R-:W-:Y:S02]  /*1c50*/  LOP3.LUT R11, R42.reuse, 0x1c001c0, RZ, 0xc0, !PT ;  /* 0x01c001c02a0b7812 */ /* 0x040fe400078ec0ff */
[----:B------:R-:W-:-:S02]  /*1c60*/  LOP3.LUT R15, R42, 0x380038, RZ, 0xc0, !PT ;  /* 0x003800382a0f7812 */ /* 0x000fc400078ec0ff */
[----:B------:R-:W-:Y:S02]  /*1c70*/  LOP3.LUT R14, R69, 0x1c001c0, RZ, 0xc0, !PT ;  /* 0x01c001c0450e7812 */ /* 0x000fe400078ec0ff */
[----:B------:R-:W-:Y:S02]  /*1c80*/  LOP3.LUT R46, R33, 0x64006400, RZ, 0xfc, !PT ;  /* 0x64006400212e7812 */ /* 0x000fe400078efcff */
[----:B------:R-:W-:Y:S02]  /*1c90*/  LOP3.LUT R16, R17, 0x64006400, RZ, 0xfc, !PT ;  /* 0x6400640011107812 */ /* 0x000fe400078efcff */
[----:B------:R-:W-:Y:S01]  /*1ca0*/  LOP3.LUT R10, R10, 0x64006400, RZ, 0xfc, !PT ;  /* 0x640064000a0a7812 */ /* 0x000fe200078efcff */
[-C--:B------:R-:W-:Y:S01]  /*1cb0*/  HFMA2 R46, R46.H1_H1, R43.reuse.H0_H0, -20, -20 ;  /* 0xcd00cd002e2e7431 */ /* 0x080fe20000040c2b */
        /* <DEDUP_REMOVED lines=9> */
[----:B------:R-:W-:-:S02]  /*1d50*/  HFMA2 R50, R15, R5.H1_H1, -132, -132 ;  /* 0xd820d8200f327431 */ /* 0x000fc40000060005 */
[----:B------:R-:W-:Y:S02]  /*1d60*/  HFMA2 R49, R32, R5.H1_H1, -132, -132 ;  /* 0xd820d82020317431 */ /* 0x000fe40000060005 */
[----:B------:R-:W-:Y:S01]  /*1d70*/  HFMA2 R43, R14, R43.H0_H0, -20, -20 ;  /* 0xcd00cd000e2b7431 */ /* 0x000fe2000004002b */
[----:B------:R-:W-:Y:S06]  /*1d80*/  @!P0 BRA `(.L_x_2175) ;  /* 0x0000001c00288947 */ /* 0x000fec0003800000 */
[----:B------:R-:W0:Y:S01]  /*1d90*/  LDS.128 R36, [UR5] ;  /* 0x00000005ff247984 */ /* 0x000e220008000c00 */
[----:B------:R-:W-:Y:S01]  /*1da0*/  LOP3.LUT R13, R31, 0x380038, RZ, 0xc0, !PT ;  /* 0x003800381f0d7812 */ /* 0x000fe200078ec0ff */
[----:B------:R-:W-:Y:S01]  /*1db0*/  IMAD.MOV.U32 R71, RZ, RZ, 0x2400 ;  /* 0x00002400ff477424 */ /* 0x000fe200078e00ff */
[----:B------:R-:W-:Y:S02]  /*1dc0*/  LOP3.LUT R10, R28, 0x380038, RZ, 0xc0, !PT ;  /* 0x003800381c0a7812 */ /* 0x000fe400078ec0ff */
[----:B------:R-:W-:Y:S02]  /*1dd0*/  LOP3.LUT R17, R23, 0x380038, RZ, 0xc0, !PT ;  /* 0x0038003817117812 */ /* 0x000fe400078ec0ff */
[----:B------:R-:W-:Y:S02]  /*1de0*/  SHF.R.U32.HI R62, RZ, 0x6, R28 ;  /* 0x00000006ff3e7819 */ /* 0x000fe4000001161c */
[----:B------:R-:W-:Y:S02]  /*1df0*/  LOP3.LUT R14, R24, 0x380038, RZ, 0xc0, !PT ;  /* 0x00380038180e7812 */ /* 0x000fe400078ec0ff */
[----:B------:R-:W-:-:S02]  /*1e00*/  MOV R70, 0x3000 ;  /* 0x0000300000467802 */ /* 0x000fc40000000f00 */
[----:B------:R-:W-:Y:S02]  /*1e10*/  SHF.R.U32.HI R81, RZ, 0x6, R24 ;  /* 0x00000006ff517819 */ /* 0x000fe40000011618 */
[----:B------:R-:W-:Y:S02]  /*1e20*/  LOP3.LUT R33, R13, 0x64006400, RZ, 0xfc, !PT ;  /* 0x640064000d217812 */ /* 0x000fe400078efcff */
[----:B------:R-:W-:Y:S02]  /*1e30*/  LOP3.LUT R11, R10, 0x64006400, RZ, 0xfc, !PT ;  /* 0x640064000a0b7812 */ /* 0x000fe400078efcff */
[----:B------:R-:W-:Y:S01]  /*1e40*/  LOP3.LUT R75, R17, 0x64006400, RZ, 0xfc, !PT ;  /* 0x64006400114b7812 */ /* 0x000fe200078efcff */
[-C--:B------:R-:W-:Y:S01]  /*1e50*/  HFMA2 R64, R33, R70.reuse.H0_H0, -132, -132 ;  /* 0xd820d82021407431 */ /* 0x080fe20000040046 */
[----:B------:R-:W-:Y:S02]  /*1e60*/  LOP3.LUT R12, R20, 0x380038, RZ, 0xc0, !PT ;  /* 0x00380038140c7812 */ /* 0x000fe400078ec0ff */
[----:B------:R-:W-:Y:S01]  /*1e70*/  LOP3.LUT R16, R26, 0x380038, RZ, 0xc0, !PT ;  /* 0x003800381a107812 */ /* 0x000fe200078ec0ff */
[----:B------:R-:W-:Y:S01]  /*1e80*/  HFMA2 R75, R75, R70.H0_H0, -132, -132 ;  /* 0xd820d8204b4b7431 */ /* 0x000fe20000040046 */
[----:B------:R-:W-:-:S02]  /*1e90*/  LOP3.LUT R17, R14, 0x64006400, RZ, 0xfc, !PT ;  /* 0x640064000e117812 */ /* 0x000fc400078efcff */
[----:B------:R-:W-:Y:S02]  /*1ea0*/  LOP3.LUT R10, R62, 0x380038, RZ, 0xc0, !PT ;  /* 0x003800383e0a7812 */ /* 0x000fe400078ec0ff */
        /* <DEDUP_REMOVED lines=33> */
[----:B------:R-:W-:Y:S01]  /*20c0*/  HFMA2 R74, R35, R70.H0_H0, -132, -132 ;  /* 0xd820d820234a7431 */ /* 0x000fe20000040046 */
[----:B------:R-:W-:Y:S01]  /*20d0*/  SHF.R.U32.HI R79, RZ, 0x6, R27 ;  /* 0x00000006ff4f7819 */ /* 0x000fe2000001161b */
        /* <DEDUP_REMOVED lines=10> */
[----:B0-----:R-:W-:Y:S01]  /*2180*/  HFMA2 R72, R29, R36, RZ.H0_H0 ;  /* 0x000000241d487231 */ /* 0x001fe200000400ff */
[----:B------:R-:W-:Y:S01]  /*2190*/  LOP3.LUT R35, R80, 0x1c001c0, RZ, 0xc0, !PT ;  /* 0x01c001c050237812 */ /* 0x000fe200078ec0ff */
[-C--:B------:R-:W-:Y:S01]  /*21a0*/  HFMA2 R15, R16, R71.reuse.H0_H0, -20, -20 ;  /* 0xcd00cd00100f7431 */ /* 0x080fe20000040047 */
[----:B------:R-:W-:Y:S01]  /*21b0*/  LOP3.LUT R32, R17, 0x64006400, RZ, 0xfc, !PT ;  /* 0x6400640011207812 */ /* 0x000fe200078efcff */
[----:B------:R-:W-:Y:S01]  /*21c0*/  HFMA2 R76, R76, R71.H0_H0, -20, -20 ;  /* 0xcd00cd004c4c7431 */ /* 0x000fe20000040047 */
        /* <DEDUP_REMOVED lines=8> */
[----:B------:R-:W-:Y:S01]  /*2250*/  SHF.R.U32.HI R19, RZ, 0x6, R30 ;  /* 0x00000006ff137819 */ /* 0x000fe2000001161e */
[-C--:B------:R-:W-:Y:S01]  /*2260*/  HFMA2 R17, R34, R71.reuse.H0_H0, -20, -20 ;  /* 0xcd00cd0022117431 */ /* 0x080fe20000040047 */
[----:B------:R-:W-:Y:S01]  /*2270*/  LOP3.LUT R28, R28, 0x70007, RZ, 0xc0, !PT ;  /* 0x000700071c1c7812 */ /* 0x000fe200078ec0ff */
[----:B------:R-:W0:Y:S01]  /*2280*/  LDS.128 R32, [UR5+0x10] ;  /* 0x00001005ff207984 */ /* 0x000e220008000c00 */
[----:B------:R-:W-:Y:S01]  /*2290*/  HFMA2 R70, R41, R70.H0_H0, -132, -132 ;  /* 0xd820d82029467431 */ /* 0x000fe20000040046 */
[----:B------:R-:W-:Y:S01]  /*22a0*/  LOP3.LUT R72, R19, 0x70007, RZ, 0xc0, !PT ;  /* 0x0007000713487812 */ /* 0x000fe200078ec0ff */
[----:B------:R-:W-:Y:S01]  /*22b0*/  HFMA2 R73, R66, R71.H0_H0, -20, -20 ;  /* 0xcd00cd0042497431 */ /* 0x000fe20000040047 */
[----:B------:R-:W-:-:S02]  /*22c0*/  LOP3.LUT R41, R79, 0x1c001c0, RZ, 0xc0, !PT ;  /* 0x01c001c04f297812 */ /* 0x000fc400078ec0ff */
[----:B------:R-:W-:Y:S02]  /*22d0*/  LOP3.LUT R19, R28, 0x64006400, RZ, 0xfc, !PT ;  /* 0x640064001c137812 */ /* 0x000fe400078efcff */
[----:B------:R-:W-:Y:S02]  /*22e0*/  LOP3.LUT R66, R30, 0x70007, RZ, 0xc0, !PT ;  /* 0x000700071e427812 */ /* 0x000fe400078ec0ff */
[----:B------:R-:W-:Y:S01]  /*22f0*/  LOP3.LUT R78, R41, 0x64006400, RZ, 0xfc, !PT ;  /* 0x64006400294e7812 */ /* 0x000fe200078efcff */
[-C--:B------:R-:W-:Y:S01]  /*2300*/  HFMA2 R41, R60, R36.reuse, RZ ;  /* 0x000000243c297231 */ /* 0x080fe200000000ff */
[----:B------:R-:W-:Y:S01]  /*2310*/  LOP3.LUT R66, R66, 0x64006400, RZ, 0xfc, !PT ;  /* 0x6400640042427812 */ /* 0x000fe200078efcff */
[----:B------:R-:W-:Y:S01]  /*2320*/  HADD2 R19, R19, -1028, -1028 ;  /* 0xe404e40413137430 */ /* 0x000fe20000000000 */
[----:B------:R-:W-:Y:S01]  /*2330*/  LOP3.LUT R65, R65, 0x64006400, RZ, 0xfc, !PT ;  /* 0x6400640041417812 */ /* 0x000fe200078efcff */
[----:B------:R-:W-:Y:S01]  /*2340*/  HFMA2 R71, R78.H0_H0, R71.H0_H0, -20, -20 ;  /* 0xcd00cd004e477431 */ /* 0x000fe20000040847 */
[----:B------:R-:W-:Y:S01]  /*2350*/  LOP3.LUT R62, R62, 0x70007, RZ, 0xc0, !PT ;  /* 0x000700073e3e7812 */ /* 0x000fe200078ec0ff */
[----:B------:R-:W-:Y:S01]  /*2360*/  HADD2 R28, R66, -1028, -1028 ;  /* 0xe404e404421c7430 */ /* 0x000fe20000000000 */
[----:B------:R-:W-:Y:S01]  /*2370*/  LOP3.LUT R66, R61, 0x70007, RZ, 0xc0, !PT ;  /* 0x000700073d427812 */ /* 0x000fe200078ec0ff */
[-C--:B------:R-:W-:Y:S01]  /*2380*/  HFMA2 R78, R19, R36.reuse, RZ ;  /* 0x00000024134e7231 */ /* 0x080fe200000000ff */
[----:B------:R-:W-:Y:S01]  /*2390*/  LOP3.LUT R72, R72, 0x64006400, RZ, 0xfc, !PT ;  /* 0x6400640048487812 */ /* 0x000fe200078efcff */
[-C--:B------:R-:W-:Y:S01]  /*23a0*/  HFMA2 R41, R59, R37.reuse, R41 ;  /* 0x000000253b297231 */ /* 0x080fe20000000029 */
[----:B------:R-:W-:Y:S01]  /*23b0*/  LOP3.LUT R66, R66, 0x64006400, RZ, 0xfc, !PT ;  /* 0x6400640042427812 */ /* 0x000fe200078efcff */
[----:B------:R-:W-:Y:S01]  /*23c0*/  HFMA2 R85, R28, R36, RZ.H0_H0 ;  /* 0x000000241c557231 */ /* 0x000fe200000400ff */
[----:B------:R-:W-:Y:S01]  /*23d0*/  SHF.R.U32.HI R30, RZ, 0xf, R30 ;  /* 0x0000000fff1e7819 */ /* 0x000fe2000001161e */
[----:B------:R-:W-:Y:S01]  /*23e0*/  HADD2 R61, R65, -1028, -1028 ;  /* 0xe404e404413d7430 */ /* 0x000fe20000000000 */
[----:B------:R-:W-:Y:S01]  /*23f0*/  LOP3.LUT R65, R62, 0x64006400, RZ, 0xfc, !PT ;  /* 0x640064003e417812 */ /* 0x000fe200078efcff */
[----:B------:R-:W-:-:S02]  /*2400*/  HFMA2 R36, R58, R37, R85 ;  /* 0x000000253a247231 */ /* 0x000fc40000000055 */
[----:B------:R-:W-:Y:S02]  /*2410*/  HFMA2 R78, R18, R37, R78 ;  /* 0x00000025124e7231 */ /* 0x000fe4000000004e */
[----:B------:R-:W-:Y:S01]  /*2420*/  HADD2 R62, R72, -1028, -1028 ;  /* 0xe404e404483e7430 */ /* 0x000fe20000000000 */
[----:B------:R-:W-:Y:S01]  /*2430*/  SHF.R.U32.HI R85, RZ, 0xe, R23 ;  /* 0x0000000eff557819 */ /* 0x000fe20000011617 */
[----:B------:R-:W-:Y:S01]  /*2440*/  HADD2 R66, R66, -1028, -1028 ;  /* 0xe404e40442427430 */ /* 0x000fe20000000000 */
[----:B------:R-:W-:Y:S01]  /*2450*/  LOP3.LUT R30, R30, 0x10001, RZ, 0xc0, !PT ;  /* 0x000100011e1e7812 */ /* 0x000fe200078ec0ff */
[-C--:B------:R-:W-:Y:S01]  /*2460*/  HFMA2 R37, R61, R38.reuse, R41 ;  /* 0x000000263d257231 */ /* 0x080fe20000000029 */
[----:B------:R-:W-:Y:S01]  /*2470*/  LOP3.LUT R42, R42, 0x70007, RZ, 0xc0, !PT ;  /* 0x000700072a2a7812 */ /* 0x000fe200078ec0ff */
[----:B------:R-:W-:Y:S02]  /*2480*/  HADD2 R41, R65, -1028, -1028 ;  /* 0xe404e40441297430 */ /* 0x000fe40000000000 */
[-C--:B------:R-:W-:Y:S01]  /*2490*/  HFMA2 R65, R62, R38.reuse, R36 ;  /* 0x000000263e417231 */ /* 0x080fe20000000024 */
[----:B------:R-:W-:Y:S01]  /*24a0*/  LOP3.LUT R77, R77, 0x70007, RZ, 0xc0, !PT ;  /* 0x000700074d4d7812 */ /* 0x000fe200078ec0ff */
[----:B------:R-:W-:-:S02]  /*24b0*/  HFMA2 R64, R66, R38, R64 ;  /* 0x0000002642407231 */ /* 0x000fc40000000040 */
[----:B------:R-:W-:Y:S01]  /*24c0*/  HFMA2 R36, R41, R38, R78 ;  /* 0x0000002629247231 */ /* 0x000fe2000000004e */
[----:B------:R-:W-:Y:S01]  /*24d0*/  LOP3.LUT R63, R63, 0x70007, RZ, 0xc0, !PT ;  /* 0x000700073f3f7812 */ /* 0x000fe200078ec0ff */
[-C--:B------:R-:W-:Y:S01]  /*24e0*/  HFMA2 R38, R57, R39.reuse, R37 ;  /* 0x0000002739267231 */ /* 0x080fe20000000025 */
[----:B------:R-:W-:Y:S01]  /*24f0*/  LOP3.LUT R37, R21, 0x70007, RZ, 0xc0, !PT ;  /* 0x0007000715257812 */ /* 0x000fe200078ec0ff */
[-C--:B------:R-:W-:Y:S02]  /*2500*/  HFMA2 R36, R12, R39.reuse, R36 ;  /* 0x000000270c247231 */ /* 0x080fe40000000024 */
[-C--:B------:R-:W-:Y:S02]  /*2510*/  HFMA2 R78, R56, R39.reuse, R65 ;  /* 0x00000027384e7231 */ /* 0x080fe40000000041 */
[----:B0-----:R-:W-:Y:S02]  /*2520*/  HFMA2 R21, R54, R32, R38 ;  /* 0x0000002036157231 */ /* 0x001fe40000000026 */
[----:B------:R-:W-:Y:S01]  /*2530*/  HFMA2 R39, R40, R39, R64 ;  /* 0x0000002728277231 */ /* 0x000fe20000000040 */
[----:B------:R-:W-:-:S02]  /*2540*/  LOP3.LUT R38, R22, 0x70007, RZ, 0xc0, !PT ;  /* 0x0007000716267812 */ /* 0x000fc400078ec0ff */
[----:B------:R-:W-:Y:S02]  /*2550*/  LOP3.LUT R65, R37, 0x64006400, RZ, 0xfc, !PT ;  /* 0x6400640025417812 */ /* 0x000fe400078efcff */
        /* <DEDUP_REMOVED lines=19> */
[----:B------:R-:W-:Y:S01]  /*2690*/  SHF.R.U32.HI R21, RZ, 0xf, R31 ;  /* 0x0000000fff157819 */ /* 0x000fe2000001161f */
[----:B------:R-:W0:Y:S01]  /*26a0*/  LDS.128 R36, [UR5+0x20] ;  /* 0x00002005ff247984 */ /* 0x000e220008000c00 */
[-C--:B------:R-:W-:Y:S01]  /*26b0*/  HFMA2 R32, R11, R34.reuse, R32 ;  /* 0x000000220b207231 */ /* 0x080fe20000000020 */
[----:B------:R-:W-:Y:S02]  /*26c0*/  LOP3.LUT R24, R24, 0x64006400, RZ, 0xfc, !PT ;  /* 0x6400640018187812 */ /* 0x000fe400078efcff */
[----:B------:R-:W-:Y:S01]  /*26d0*/  LOP3.LUT R20, R21, 0x10001, RZ, 0xc0, !PT ;  /* 0x0001000115147812 */ /* 0x000fe200078ec0ff */
[-C--:B------:R-:W-:Y:S01]  /*26e0*/  HFMA2 R78, R52, R34.reuse, R78 ;  /* 0x00000022344e7231 */ /* 0x080fe2000000004e */
[----:B------:R-:W-:Y:S01]  /*26f0*/  SHF.R.U32.HI R21, RZ, 0xe, R22 ;  /* 0x0000000eff157819 */ /* 0x000fe20000011616 */
[----:B------:R-:W-:Y:S01]  /*2700*/  HFMA2 R33, R75, R34, R33 ;  /* 0x000000224b217231 */ /* 0x000fe20000000021 */
[----:B------:R-:W-:-:S02]  /*2710*/  LOP3.LUT R85, R20, 0x20002, R85, 0xf8, !PT ;  /* 0x0002000214557812 */ /* 0x000fc400078ef855 */
[----:B------:R-:W-:Y:S02]  /*2720*/  SHF.R.U32.HI R20, RZ, 0xd, R27 ;  /* 0x0000000dff147819 */ /* 0x000fe4000001161b */
[----:B------:R-:W-:Y:S02]  /*2730*/  LOP3.LUT R30, R30, 0x20002, R21, 0xf8, !PT ;  /* 0x000200021e1e7812 */ /* 0x000fe400078ef815 */
[----:B------:R-:W-:Y:S02]  /*2740*/  SHF.R.U32.HI R21, RZ, 0xd, R26 ;  /* 0x0000000dff157819 */ /* 0x000fe4000001161a */
[----:B------:R-:W-:Y:S02]  /*2750*/  LOP3.LUT R20, R85, 0x40004, R20, 0xf8, !PT ;  /* 0x0004000455147812 */ /* 0x000fe400078ef814 */
[----:B------:R-:W-:Y:S01]  /*2760*/  SHF.R.U32.HI R85, RZ, 0x6, R22 ;  /* 0x00000006ff557819 */ /* 0x000fe20000011616 */
[----:B------:R-:W-:Y:S01]  /*2770*/  HFMA2 R22, R53, R34, R83 ;  /* 0x0000002235167231 */ /* 0x000fe20000000053 */
[----:B------:R-:W-:-:S02]  /*2780*/  LOP3.LUT R21, R30, 0x40004, R21, 0xf8, !PT ;  /* 0x000400041e157812 */ /* 0x000fc400078ef815 */
        /* <DEDUP_REMOVED lines=17> */
[-C--:B0-----:R-:W-:Y:S01]  /*28a0*/  HFMA2 R75, R50, R36.reuse, R22 ;  /* 0x00000024324b7231 */ /* 0x081fe20000000016 */
[----:B------:R-:W-:Y:S01]  /*28b0*/  PRMT R71, R71, 0x5410, R46 ;  /* 0x0000541047477816 */ /* 0x000fe2000000002e */
[-C--:B------:R-:W-:Y:S02]  /*28c0*/  HFMA2 R22, R51, R36.reuse, R33 ;  /* 0x0000002433167231 */ /* 0x080fe40000000021 */
[----:B------:R-:W-:-:S02]  /*28d0*/  HFMA2 R51, R13, R36, R32 ;  /* 0x000000240d337231 */ /* 0x000fc40000000020 */
[----:B------:R-:W-:Y:S01]  /*28e0*/  HFMA2 R36, R49, R36, R78 ;  /* 0x0000002431247231 */ /* 0x000fe2000000004e */
[----:B------:R-:W0:Y:S01]  /*28f0*/  LDS.128 R32, [UR5+0x30] ;  /* 0x00003005ff207984 */ /* 0x000e220008000c00 */
[----:B------:R-:W-:Y:S02]  /*2900*/  LOP3.LUT R78, R26, 0x70007, RZ, 0xc0, !PT ;  /* 0x000700071a4e7812 */ /* 0x000fe400078ec0ff */
[----:B------:R-:W-:Y:S02]  /*2910*/  LOP3.LUT R20, R20, 0x64006400, RZ, 0xfc, !PT ;  /* 0x6400640014147812 */ /* 0x000fe400078efcff */
[----:B------:R-:W-:Y:S01]  /*2920*/  LOP3.LUT R21, R21, 0x64006400, RZ, 0xfc, !PT ;  /* 0x6400640015157812 */ /* 0x000fe200078efcff */
[-C--:B------:R-:W-:Y:S01]  /*2930*/  HFMA2 R22, R76, R37.reuse, R22 ;  /* 0x000000254c167231 */ /* 0x080fe20000000016 */
[----:B------:R-:W-:Y:S01]  /*2940*/  LOP3.LUT R76, R25, 0x64006400, RZ, 0xfc, !PT ;  /* 0x64006400194c7812 */ /* 0x000fe200078efcff */
[-C--:B------:R-:W-:Y:S01]  /*2950*/  HFMA2 R25, R44, R37.reuse, R75 ;  /* 0x000000252c197231 */ /* 0x080fe2000000004b */
[----:B------:R-:W-:Y:S01]  /*2960*/  LOP3.LUT R75, R78, 0x64006400, RZ, 0xfc, !PT ;  /* 0x640064004e4b7812 */ /* 0x000fe200078efcff */
[-C--:B------:R-:W-:Y:S01]  /*2970*/  HFMA2 R36, R45, R37.reuse, R36 ;  /* 0x000000252d247231 */ /* 0x080fe20000000024 */
[----:B------:R-:W-:Y:S01]  /*2980*/  LOP3.LUT R78, R83, 0x64006400, RZ, 0xfc, !PT ;  /* 0x64006400534e7812 */ /* 0x000fe200078efcff */
[----:B------:R-:W-:-:S02]  /*2990*/  HFMA2 R37, R16, R37, R51 ;  /* 0x0000002510257231 */ /* 0x000fc40000000033 */
[----:B------:R-:W-:Y:S01]  /*29a0*/  HADD2 R76, R76, -1028, -1028 ;  /* 0xe404e4044c4c7430 */ /* 0x000fe20000000000 */
[----:B------:R-:W-:Y:S01]  /*29b0*/  ISETP.NE.AND P0, PT, R8, 0x1, PT ;  /* 0x000000010800780c */ /* 0x000fe20003f05270 */
[----:B------:R-:W-:Y:S01]  /*29c0*/  HADD2 R75, R75, -1028, -1028 ;  /* 0xe404e4044b4b7430 */ /* 0x000fe20000000000 */
[----:B------:R-:W-:Y:S01]  /*29d0*/  PRMT R3, R3, 0x5410, R2 ;  /* 0x0000541003037816 */ /* 0x000fe20000000002 */
[----:B------:R-:W-:Y:S01]  /*29e0*/  HADD2 R78, R78, -1028, -1028 ;  /* 0xe404e4044e4e7430 */ /* 0x000fe20000000000 */
[----:B------:R-:W-:Y:S01]  /*29f0*/  PRMT R5, R5, 0x5410, R4 ;  /* 0x0000541005057816 */ /* 0x000fe20000000004 */
[----:B------:R-:W-:Y:S01]  /*2a00*/  HADD2 R51, R24, -1028, -1028 ;  /* 0xe404e40418337430 */ /* 0x000fe20000000000 */
[----:B------:R-:W-:Y:S01]  /*2a10*/  PRMT R85, RZ, 0x5410, RZ ;  /* 0x00005410ff557816 */ /* 0x000fe200000000ff */
[-C--:B------:R-:W-:Y:S02]  /*2a20*/  HFMA2 R83, R76, R38.reuse, R25 ;  /* 0x000000264c537231 */ /* 0x080fe40000000019 */
[----:B------:R-:W-:-:S02]  /*2a30*/  HFMA2 R25, R75, R38, R36 ;  /* 0x000000264b197231 */ /* 0x000fc40000000024 */
[-C--:B------:R-:W-:Y:S02]  /*2a40*/  HFMA2 R24, R51, R38.reuse, R37 ;  /* 0x0000002633187231 */ /* 0x080fe40000000025 */
        /* <DEDUP_REMOVED lines=9> */
[----:B------:R-:W-:Y:S02]  /*2ae0*/  HADD2 R79, R79, -1028, -1028 ;  /* 0xe404e4044f4f7430 */ /* 0x000fe40000000000 */
[----:B------:R-:W-:Y:S02]  /*2af0*/  HADD2 R81, R37, -1028, -1028 ;  /* 0xe404e40425517430 */ /* 0x000fe40000000000 */
[----:B------:R-:W-:Y:S02]  /*2b00*/  HADD2 R80, R69, -1028, -1028 ;  /* 0xe404e40445507430 */ /* 0x000fe40000000000 */
[-C--:B0-----:R-:W-:Y:S02]  /*2b10*/  HFMA2 R37, R79, R32.reuse, R25 ;  /* 0x000000204f257231 */ /* 0x081fe40000000019 */
[----:B------:R-:W-:Y:S02]  /*2b20*/  HADD2 R39, R36, -1028, -1028 ;  /* 0xe404e40424277430 */ /* 0x000fe40000000000 */
[----:B------:R-:W-:-:S02]  /*2b30*/  HFMA2 R38, R81, R32, R38 ;  /* 0x0000002051267231 */ /* 0x000fc40000000026 */
[-C--:B------:R-:W-:Y:S02]  /*2b40*/  HFMA2 R22, R80, R32.reuse, R22 ;  /* 0x0000002050167231 */ /* 0x080fe40000000016 */
[----:B------:R-:W-:Y:S01]  /*2b50*/  HFMA2 R24, R39, R32, R24 ;  /* 0x0000002027187231 */ /* 0x000fe20000000018 */
[----:B------:R-:W-:Y:S01]  /*2b60*/  LOP3.LUT R32, R67, 0x64006400, RZ, 0xfc, !PT ;  /* 0x6400640043207812 */ /* 0x000fe200078efcff */
[-C--:B------:R-:W-:Y:S02]  /*2b70*/  HFMA2 R22, R47, R33.reuse, R22 ;  /* 0x000000212f167231 */ /* 0x080fe40000000016 */
[-C--:B------:R-:W-:Y:S02]  /*2b80*/  HFMA2 R37, R74, R33.reuse, R37 ;  /* 0x000000214a257231 */ /* 0x080fe40000000025 */
[-C--:B------:R-:W-:Y:S02]  /*2b90*/  HFMA2 R24, R14, R33.reuse, R24 ;  /* 0x000000210e187231 */ /* 0x080fe40000000018 */
[----:B------:R-:W-:-:S02]  /*2ba0*/  HFMA2 R38, R70, R33, R38 ;  /* 0x0000002146267231 */ /* 0x000fc40000000026 */
[-C--:B------:R-:W-:Y:S01]  /*2bb0*/  HFMA2 R22, R43, R34.reuse, R22 ;  /* 0x000000222b167231 */ /* 0x080fe20000000016 */
[----:B------:R-:W-:Y:S01]  /*2bc0*/  LOP3.LUT R33, R68, 0x64006400, RZ, 0xfc, !PT ;  /* 0x6400640044217812 */ /* 0x000fe200078efcff */
[-C--:B------:R-:W-:Y:S01]  /*2bd0*/  HFMA2 R24, R17, R34.reuse, R24 ;  /* 0x0000002211187231 */ /* 0x080fe20000000018 */
[----:B------:R-:W-:Y:S01]  /*2be0*/  PRMT R74, RZ, 0x5410, RZ ;  /* 0x00005410ff4a7816 */ /* 0x000fe200000000ff */
[----:B------:R-:W-:Y:S02]  /*2bf0*/  HADD2 R32, R32, -1028, -1028 ;  /* 0xe404e40420207430 */ /* 0x000fe40000000000 */
[-C--:B------:R-:W-:Y:S02]  /*2c00*/  HFMA2 R37, R73, R34.reuse, R37 ;  /* 0x0000002249257231 */ /* 0x080fe40000000025 */
[----:B------:R-:W-:Y:S02]  /*2c10*/  HADD2 R82, R21, -1028, -1028 ;  /* 0xe404e40415527430 */ /* 0x000fe40000000000 */
[----:B------:R-:W-:-:S02]  /*2c20*/  HFMA2 R38, R71, R34, R38 ;  /* 0x0000002247267231 */ /* 0x000fc40000000026 */
[----:B------:R-:W-:Y:S01]  /*2c30*/  HADD2 R34, R20, -1028, -1028 ;  /* 0xe404e40414227430 */ /* 0x000fe20000000000 */
[----:B------:R-:W-:Y:S01]  /*2c40*/  PRMT R73, RZ, 0x5410, RZ ;  /* 0x00005410ff497816 */ /* 0x000fe200000000ff */
[-C--:B------:R-:W-:Y:S02]  /*2c50*/  HFMA2 R22, R32, R35.reuse, R22 ;  /* 0x0000002320167231 */ /* 0x080fe40000000016 */
[----:B------:R-:W-:Y:S02]  /*2c60*/  HADD2 R33, R33, -1028, -1028 ;  /* 0xe404e40421217430 */ /* 0x000fe40000000000 */
[-C--:B------:R-:W-:Y:S02]  /*2c70*/  HFMA2 R38, R34, R35.reuse, R38 ;  /* 0x0000002322267231 */ /* 0x080fe40000000026 */
[-C--:B------:R-:W-:Y:S02]  /*2c80*/  HFMA2 R37, R82, R35.reuse, R37 ;  /* 0x0000002352257231 */ /* 0x080fe40000000025 */
[----:B------:R-:W-:Y:S01]  /*2c90*/  HFMA2 R24, R33, R35, R24 ;  /* 0x0000002321187231 */ /* 0x000fe20000000018 */
[----:B------:R-:W-:Y:S01]  /*2ca0*/  PRMT R35, RZ, 0x5410, RZ ;  /* 0x00005410ff237816 */ /* 0x000fe200000000ff */
[----:B------:R-:W-:-:S02]  /*2cb0*/  HADD2 R37, R37.H0_H0, R37.H1_H1 ;  /* 0x3000002525257230 */ /* 0x000fc40000000800 */
[----:B------:R-:W-:Y:S02]  /*2cc0*/  HADD2 R24, R24.H0_H0, R24.H1_H1 ;  /* 0x3000001818187230 */ /* 0x000fe40000000800 */
[----:B------:R-:W-:Y:S02]  /*2cd0*/  HADD2 R22, R22.H0_H0, R22.H1_H1 ;  /* 0x3000001616167230 */ /* 0x000fe40000000800 */
[----:B------:R-:W-:-:S03]  /*2ce0*/  HADD2 R38, R38.H0_H0, R38.H1_H1 ;  /* 0x3000002626267230 */ /* 0x000fc60000000800 */
[----:B------:R-:W-:Y:S02]  /*2cf0*/  PRMT R24, R24, 0x5410, R22 ;  /* 0x0000541018187816 */ /* 0x000fe40000000016 */
[----:B------:R-:W-:-:S03]  /*2d00*/  PRMT R36, R37, 0x5410, R38 ;  /* 0x0000541025247816 */ /* 0x000fc60000000026 */
[----:B------:R-:W-:Y:S02]  /*2d10*/  HFMA2 R37, R24, R5, RZ.H0_H0 ;  /* 0x0000000518257231 */ /* 0x000fe400000400ff */
[----:B------:R-:W-:Y:S01]  /*2d20*/  HFMA2 R36, R36, R3, RZ ;  /* 0x0000000324247231 */ /* 0x000fe200000000ff */
[----:B------:R-:W-:Y:S06]  /*2d30*/  @!P0 BRA `(.L_x_2175) ;  /* 0x0000000c003c8947 */ /* 0x000fec0003800000 */
[----:B------:R-:W-:Y:S01]  /*2d40*/  SHF.R.U32.HI R20, RZ, 0x6, R31 ;  /* 0x00000006ff147819 */ /* 0x000fe2000001161f */
[----:B------:R-:W-:Y:S01]  /*2d50*/  IMAD.MOV.U32 R89, RZ, RZ, R29 ;  /* 0x000000ffff597224 */ /* 0x000fe200078e001d */
[----:B------:R-:W-:Y:S01]  /*2d60*/  LOP3.LUT R67, R31, 0x380038, RZ, 0xc0, !PT ;  /* 0x003800381f437812 */ /* 0x000fe200078ec0ff */
[----:B------:R-:W-:Y:S01]  /*2d70*/  IMAD.MOV.U32 R35, RZ, RZ, 0x2400 ;  /* 0x00002400ff237424 */ /* 0x000fe200078e00ff */
[----:B------:R-:W-:Y:S01]  /*2d80*/  LOP3.LUT R22, R26, 0x380038, RZ, 0xc0, !PT ;  /* 0x003800381a167812 */ /* 0x000fe200078ec0ff */
[----:B------:R-:W-:Y:S01]  /*2d90*/  IMAD.MOV.U32 R98, RZ, RZ, R34 ;  /* 0x000000ffff627224 */ /* 0x000fe200078e0022 */
[----:B------:R-:W-:Y:S02]  /*2da0*/  SHF.R.U32.HI R31, RZ, 0x6, R26 ;  /* 0x00000006ff1f7819 */ /* 0x000fe4000001161a */
[----:B------:R-:W-:Y:S02]  /*2db0*/  LOP3.LUT R38, R27, 0x380038, RZ, 0xc0, !PT ;  /* 0x003800381b267812 */ /* 0x000fe400078ec0ff */
[----:B------:R-:W-:-:S02]  /*2dc0*/  SHF.R.U32.HI R70, RZ, 0x6, R27 ;  /* 0x00000006ff467819 */ /* 0x000fc4000001161b */
[----:B------:R-:W0:Y:S01]  /*2dd0*/  LDS.128 R24, [UR5+0x40] ;  /* 0x00004005ff187984 */ /* 0x000e220008000c00 */
[----:B------:R-:W-:Y:S02]  /*2de0*/  SHF.R.U32.HI R21, RZ, 0x6, R23 ;  /* 0x00000006ff157819 */ /* 0x000fe40000011617 */
[----:B------:R-:W-:Y:S02]  /*2df0*/  LOP3.LUT R23, R23, 0x380038, RZ, 0xc0, !PT ;  /* 0x0038003817177812 */ /* 0x000fe400078ec0ff */
[----:B------:R-:W-:Y:S02]  /*2e00*/  MOV R68, 0x3000 ;  /* 0x0000300000447802 */ /* 0x000fe40000000f00 */
        /* <DEDUP_REMOVED lines=19> */
[----:B------:R-:W-:Y:S01]  /*2f40*/  MOV R87, R28 ;  /* 0x0000001c00577202 */ /* 0x000fe20000000f00 */
[----:B------:R-:W1:Y:S01]  /*2f50*/  LDS.128 R20, [UR5+0x50] ;  /* 0x00005005ff147984 */ /* 0x000e620008000c00 */
[----:B------:R-:W-:-:S02]  /*2f60*/  LOP3.LUT R31, R31, 0x1c001c0, RZ, 0xc0, !PT ;  /* 0x01c001c01f1f7812 */ /* 0x000fc400078ec0ff */
[----:B------:R-:W-:Y:S02]  /*2f70*/  LOP3.LUT R74, R73, 0x64006400, RZ, 0xfc, !PT ;  /* 0x64006400494a7812 */ /* 0x000fe400078efcff */
[----:B------:R-:W-:Y:S02]  /*2f80*/  LOP3.LUT R94, R31, 0x64006400, RZ, 0xfc, !PT ;  /* 0x640064001f5e7812 */ /* 0x000fe400078efcff */
[----:B------:R-:W-:Y:S01]  /*2f90*/  LOP3.LUT R83, R70, 0x380038, RZ, 0xc0, !PT ;  /* 0x0038003846537812 */ /* 0x000fe200078ec0ff */
[-C--:B0-----:R-:W-:Y:S02]  /*2fa0*/  HFMA2 R28, R19, R24.reuse, RZ ;  /* 0x00000018131c7231 */ /* 0x081fe400000000ff */
[-C--:B------:R-:W-:Y:S02]  /*2fb0*/  HFMA2 R29, R60, R24.reuse, RZ.H0_H0 ;  /* 0x000000183c1d7231 */ /* 0x080fe400000400ff */
[-C--:B------:R-:W-:Y:S02]  /*2fc0*/  HFMA2 R31, R87, R24.reuse, RZ ;  /* 0x00000018571f7231 */ /* 0x080fe400000000ff */
[----:B------:R-:W-:Y:S01]  /*2fd0*/  HFMA2 R73, R89, R24, RZ.H0_H0 ;  /* 0x0000001859497231 */ /* 0x000fe200000400ff */
[----:B------:R-:W-:-:S02]  /*2fe0*/  LOP3.LUT R83, R83, 0x64006400, RZ, 0xfc, !PT ;  /* 0x6400640053537812 */ /* 0x000fc400078efcff */
[----:B------:R-:W-:Y:S01]  /*2ff0*/  MOV R93, R30 ;  /* 0x0000001e005d7202 */ /* 0x000fe20000000f00 */
[-C--:B------:R-:W-:Y:S02]  /*3000*/  HFMA2 R24, R18, R25.reuse, R28 ;  /* 0x0000001912187231 */ /* 0x080fe4000000001c */
[-C--:B------:R-:W-:Y:S02]  /*3010*/  HFMA2 R28, R59, R25.reuse, R29 ;  /* 0x000000193b1c7231 */ /* 0x080fe4000000001d */
[-C--:B------:R-:W-:Y:S02]  /*3020*/  HFMA2 R31, R58, R25.reuse, R31 ;  /* 0x000000193a1f7231 */ /* 0x080fe4000000001f */
[----:B------:R-:W-:Y:S01]  /*3030*/  HFMA2 R25, R92, R25, R73 ;  /* 0x000000195c197231 */ /* 0x000fe20000000049 */
[----:B------:R-:W-:Y:S01]  /*3040*/  ISETP.NE.AND P0, PT, R8, 0x2, PT ;  /* 0x000000020800780c */ /* 0x000fe20003f05270 */
[-C--:B------:R-:W-:Y:S01]  /*3050*/  HFMA2 R28, R61, R26.reuse, R28 ;  /* 0x0000001a3d1c7231 */ /* 0x080fe2000000001c */
[----:B------:R-:W-:Y:S01]  /*3060*/  PRMT R5, R5, 0x5410, R4 ;  /* 0x0000541005057816 */ /* 0x000fe20000000004 */
[----:B------:R-:W-:-:S02]  /*3070*/  HFMA2 R25, R66, R26, R25 ;  /* 0x0000001a42197231 */ /* 0x000fc40000000019 */
[-C--:B------:R-:W-:Y:S02]  /*3080*/  HFMA2 R24, R41, R26.reuse, R24 ;  /* 0x0000001a29187231 */ /* 0x080fe40000000018 */
[-C--:B------:R-:W-:Y:S02]  /*3090*/  HFMA2 R29, R57, R27.reuse, R28 ;  /* 0x0000001b391d7231 */ /* 0x080fe4000000001c */
[----:B------:R-:W-:Y:S02]  /*30a0*/  HFMA2 R31, R62, R26, R31 ;  /* 0x0000001a3e1f7231 */ /* 0x000fe4000000001f */
[-C--:B------:R-:W-:Y:S01]  /*30b0*/  HFMA2 R73, R84, R27.reuse, R25 ;  /* 0x0000001b54497231 */ /* 0x080fe20000000019 */
[----:B------:R-:W-:Y:S01]  /*30c0*/  PRMT R3, R3, 0x5410, R2 ;  /* 0x0000541003037816 */ /* 0x000fe20000000002 */
[----:B------:R-:W-:Y:S01]  /*30d0*/  HFMA2 R68, R83, R68.H0_H0, -132, -132 ;  /* 0xd820d82053447431 */ /* 0x000fe20000040044 */
[----:B------:R-:W-:Y:S01]  /*30e0*/  LOP3.LUT R83, R70, 0x1c001c0, RZ, 0xc0, !PT ;  /* 0x01c001c046537812 */ /* 0x000fe200078ec0ff */
[-C--:B------:R-:W-:Y:S01]  /*30f0*/  HFMA2 R24, R12, R27.reuse, R24 ;  /* 0x0000001b0c187231 */ /* 0x080fe20000000018 */
[----:B------:R-:W-:Y:S01]  /*3100*/  LOP3.LUT R70, R71, 0x64006400, RZ, 0xfc, !PT ;  /* 0x6400640047467812 */ /* 0x000fe200078efcff */
[----:B------:R-:W-:Y:S01]  /*3110*/  HFMA2 R31, R56, R27, R31 ;  /* 0x0000001b381f7231 */ /* 0x000fe2000000001f */
[----:B------:R-:W-:Y:S01]  /*3120*/  LOP3.LUT R96, R83, 0x64006400, RZ, 0xfc, !PT ;  /* 0x6400640053607812 */ /* 0x000fe200078efcff */
[----:B------:R-:W-:-:S02]  /*3130*/  HFMA2 R83, R94, R35.H0_H0, -20, -20 ;  /* 0xcd00cd005e537431 */ /* 0x000fc40000040023 */
[----:B------:R-:W-:Y:S02]  /*3140*/  IMAD.MOV.U32 R94, RZ, RZ, R33 ;  /* 0x000000ffff5e7224 */ /* 0x000fe400078e0021 */
[----:B------:R-:W-:Y:S01]  /*3150*/  HFMA2 R71, R70, R35.H0_H0, -20, -20 ;  /* 0xcd00cd0046477431 */ /* 0x000fe20000040023 */
[----:B------:R-:W-:Y:S01]  /*3160*/  PRMT R85, RZ, 0x5410, RZ ;  /* 0x00005410ff557816 */ /* 0x000fe200000000ff */
[-C--:B-1----:R-:W-:Y:S02]  /*3170*/  HFMA2 R28, R15, R20.reuse, R24 ;  /* 0x000000140f1c7231 */ /* 0x082fe40000000018 */
[-C--:B------:R-:W-:Y:S01]  /*3180*/  HFMA2 R29, R54, R20.reuse, R29 ;  /* 0x00000014361d7231 */ /* 0x080fe2000000001d */
[----:B------:R-:W0:Y:S01]  /*3190*/  LDS.128 R24, [UR5+0x60] ;  /* 0x00006005ff187984 */ /* 0x000e220008000c00 */
[-C--:B------:R-:W-:Y:S02]  /*31a0*/  HFMA2 R31, R55, R20.reuse, R31 ;  /* 0x00000014371f7231 */ /* 0x080fe4000000001f */
[----:B------:R-:W-:-:S02]  /*31b0*/  HFMA2 R73, R71, R20, R73 ;  /* 0x0000001447497231 */ /* 0x000fc40000000049 */
[-C--:B------:R-:W-:Y:S02]  /*31c0*/  HFMA2 R20, R65, R21.reuse, R29 ;  /* 0x0000001541147231 */ /* 0x080fe4000000001d */
[-C--:B------:R-:W-:Y:S02]  /*31d0*/  HFMA2 R28, R40, R21.reuse, R28 ;  /* 0x00000015281c7231 */ /* 0x080fe4000000001c */
[-C--:B------:R-:W-:Y:S02]  /*31e0*/  HFMA2 R29, R72, R21.reuse, R73 ;  /* 0x00000015481d7231 */ /* 0x080fe40000000049 */
[----:B------:R-:W-:Y:S02]  /*31f0*/  HFMA2 R31, R64, R21, R31 ;  /* 0x00000015401f7231 */ /* 0x000fe4000000001f */
[----:B------:R-:W-:Y:S02]  /*3200*/  HFMA2 R20, R53, R22, R20 ;  /* 0x0000001635147231 */ /* 0x000fe40000000014 */
[----:B------:R-:W-:-:S02]  /*3210*/  HFMA2 R70, R74, R35.H0_H0, -20, -20 ;  /* 0xcd00cd004a467431 */ /* 0x000fc40000040023 */
[-C--:B------:R-:W-:Y:S02]  /*3220*/  HFMA2 R21, R11, R22.reuse, R28 ;  /* 0x000000160b157231 */ /* 0x080fe4000000001c */
[----:B------:R-:W-:Y:S02]  /*3230*/  HFMA2 R20, R93, R23, R20 ;  /* 0x000000175d147231 */ /* 0x000fe40000000014 */
[-C--:B------:R-:W-:Y:S02]  /*3240*/  HFMA2 R73, R52, R22.reuse, R31 ;  /* 0x0000001634497231 */ /* 0x080fe4000000001f */
[----:B------:R-:W-:Y:S02]  /*3250*/  HFMA2 R22, R67, R22, R29 ;  /* 0x0000001643167231 */ /* 0x000fe4000000001d */
[----:B------:R-:W1:Y:S01]  /*3260*/  LDS.128 R28, [UR5+0x70] ;  /* 0x00007005ff1c7984 */ /* 0x000e620008000c00 */
[----:B------:R-:W-:Y:S02]  /*3270*/  HFMA2 R35, R96.H0_H0, R35.H0_H0, -20, -20 ;  /* 0xcd00cd0060237431 */ /* 0x000fe40000040823 */
[----:B------:R-:W-:-:S02]  /*3280*/  HFMA2 R21, R42, R23, R21 ;  /* 0x000000172a157231 */ /* 0x000fc40000000015 */
[-C--:B------:R-:W-:Y:S01]  /*3290*/  HFMA2 R22, R63, R23.reuse, R22 ;  /* 0x000000173f167231 */ /* 0x080fe20000000016 */
[----:B------:R-:W-:Y:S01]  /*32a0*/  MOV R96, R32 ;  /* 0x0000002000607202 */ /* 0x000fe20000000f00 */
[----:B------:R-:W-:Y:S01]  /*32b0*/  HFMA2 R73, R77, R23, R73 ;  /* 0x000000174d497231 */ /* 0x000fe20000000049 */
[----:B------:R-:W-:Y:S02]  /*32c0*/  PRMT R46, R35, 0x5410, R46 ;  /* 0x00005410232e7816 */ /* 0x000fe4000000002e */
[----:B------:R-:W-:Y:S01]  /*32d0*/  PRMT R35, RZ, 0x5410, RZ ;  /* 0x00005410ff237816 */ /* 0x000fe200000000ff */
        /* <DEDUP_REMOVED lines=58> */
[----:B------:R-:W0:Y:S01]  /*3680*/  LDS.128 R32, [UR5+0xb0] ;  /* 0x0000b005ff207984 */ /* 0x000e220008000c00 */
[----:B------:R-:W-:Y:S02]  /*3690*/  HFMA2 R60, R65, R25, R60 ;  /* 0x00000019413c7231 */ /* 0x000fe4000000003c */
        /* <DEDUP_REMOVED lines=29> */
[-C--:B0-----:R-:W-:Y:S02]  /*3870*/  HFMA2 R40, R80, R32.reuse, R40 ;  /* 0x0000002050287231 */ /* 0x081fe40000000028 */
        /* <DEDUP_REMOVED lines=27> */
.L_x_2175:
[----:B------:R-:W0:Y:S02]  /*3a30*/  LDCU UR5, c[0x0][0x3dc] ;  /* 0x00007b80ff0577ac */ /* 0x000e240008000800 */
[----:B0-----:R-:W-:-:S04]  /*3a40*/  VIMNMX R11, PT, PT, R7, UR5, PT ;  /* 0x00000005070b7c48 */ /* 0x001fc8000bfe0100 */
[----:B------:R-:W-:-:S13]  /*3a50*/  ISETP.GT.AND P0, PT, R11, R0, PT ;  /* 0x000000000b00720c */ /* 0x000fda0003f04270 */
[----:B------:R-:W-:Y:S05]  /*3a60*/  @!P0 BRA `(.L_x_2176) ;  /* 0x0000000c00e88947 */ /* 0x000fea0003800000 */
[----:B------:R-:W-:Y:S01]  /*3a70*/  VIMNMX.U32 R7, PT, PT, R7, UR5, PT ;  /* 0x0000000507077c48 */ /* 0x000fe2000bfe0000 */
[----:B------:R-:W-:-:S12]  /*3a80*/  UIADD3 UR4, UPT, UPT, UR4, 0x50, URZ ;  /* 0x0000005004047890 */ /* 0x000fd8000fffe0ff */
.L_x_2178:
[----:B------:R-:W0:Y:S02]  /*3a90*/  LDC R8, c[0x0][0x3a8] ;  /* 0x0000ea00ff087b82 */ /* 0x000e240000000800 */
[----:B0-----:R-:W-:-:S05]  /*3aa0*/  IMAD R8, R9, -0x3, R8 ;  /* 0xfffffffd09087824 */ /* 0x001fca00078e0208 */
[----:B------:R-:W-:-:S13]  /*3ab0*/  ISETP.GE.AND P0, PT, R8, 0x1, PT ;  /* 0x000000010800780c */ /* 0x000fda0003f06270 */
[----:B------:R-:W-:Y:S05]  /*3ac0*/  @!P0 BRA `(.L_x_2177) ;  /* 0x0000000c00b88947 */ /* 0x000fea0003800000 */
[----:B------:R-:W2:Y:S01]  /*3ad0*/  LDG.E.128.CONSTANT R12, desc[UR6][R90.64] ;  /* 0x000000065a0c7981 */ /* 0x000ea2000c1e9d00 */
[----:B------:R-:W-:Y:S01]  /*3ae0*/  HFMA2 R6, -RZ, RZ, 0, 0.015625 ;  /* 0x00002400ff067431 */ /* 0x000fe200000001ff */
[----:B------:R-:W-:Y:S01]  /*3af0*/  MOV R24, 0x3400 ;  /* 0x0000340000187802 */ /* 0x000fe20000000f00 */
[----:B------:R-:W-:Y:S01]  /*3b00*/  IMAD.MOV.U32 R33, RZ, RZ, 0x2c00 ;  /* 0x00002c00ff217424 */ /* 0x000fe200078e00ff */
[----:B------:R-:W-:Y:S02]  /*3b10*/  ISETP.NE.AND P0, PT, R8, 0x1, PT ;  /* 0x000000010800780c */ /* 0x000fe40003f05270 */
[----:B------:R-:W-:Y:S02]  /*3b20*/  PRMT R24, R24, 0x5410, R24 ;  /* 0x0000541018187816 */ /* 0x000fe40000000018 */
[----:B------:R-:W-:Y:S02]  /*3b30*/  PRMT R5, R5, 0x5410, R4 ;  /* 0x0000541005057816 */ /* 0x000fe40000000004 */
[----:B------:R-:W-:-:S04]  /*3b40*/  PRMT R2, R2, 0x5410, R6 ;  /* 0x0000541002027816 */ /* 0x000fc80000000006 */
[----:B------:R-:W-:Y:S02]  /*3b50*/  PRMT R3, R3, 0x5410, R2 ;  /* 0x0000541003037816 */ /* 0x000fe40000000002 */
[C---:B--2---:R-:W-:Y:S02]  /*3b60*/  LOP3.LUT R10, R13.reuse, 0xc000c, RZ, 0xc0, !PT ;  /* 0x000c000c0d0a7812 */ /* 0x044fe400078ec0ff */
        /* <DEDUP_REMOVED lines=11> */
[----:B------:R-:W-:Y:S02]  /*3c20*/  SHF.R.U32.HI R39, RZ, 0x8, R15 ;  /* 0x00000008ff277819 */ /* 0x000fe4000001160f */
[C---:B------:R-:W-:Y:S02]  /*3c30*/  LOP3.LUT R6, R12.reuse, 0xc000c, RZ, 0xc0, !PT ;  /* 0x000c000c0c067812 */ /* 0x040fe400078ec0ff */
[C---:B------:R-:W-:Y:S02]  /*3c40*/  LOP3.LUT R11, R12.reuse, 0x300030, RZ, 0xc0, !PT ;  /* 0x003000300c0b7812 */ /* 0x040fe400078ec0ff */
[C---:B------:R-:W-:Y:S02]  /*3c50*/  LOP3.LUT R43, R12.reuse, 0xc000c0, RZ, 0xc0, !PT ;  /* 0x00c000c00c2b7812 */ /* 0x040fe400078ec0ff */
[----:B------:R-:W-:-:S02]  /*3c60*/  LOP3.LUT R42, R12, 0x30003, RZ, 0xc0, !PT ;  /* 0x000300030c2a7812 */ /* 0x000fc400078ec0ff */
[----:B------:R-:W-:Y:S02]  /*3c70*/  LOP3.LUT R12, R10, 0x64006400, RZ, 0xfc, !PT ;  /* 0x640064000a0c7812 */ /* 0x000fe400078efcff */
[----:B------:R-:W-:Y:S02]  /*3c80*/  LOP3.LUT R20, R13, 0x64006400, RZ, 0xfc, !PT ;  /* 0x640064000d147812 */ /* 0x000fe400078efcff */
[----:B------:R-:W-:Y:S02]  /*3c90*/  LOP3.LUT R22, R14, 0x64006400, RZ, 0xfc, !PT ;  /* 0x640064000e167812 */ /* 0x000fe400078efcff */
        /* <DEDUP_REMOVED lines=46> */
[----:B------:R-:W-:Y:S01]  /*3f80*/  HFMA2 R33, R19, R33.H0_H0, -66, -66 ;  /* 0xd420d42013217431 */ /* 0x000fe20000040021 */
[----:B------:R-:W-:Y:S01]  /*3f90*/  LOP3.LUT R51, R48, 0x64006400, RZ, 0xfc, !PT ;  /* 0x6400640030337812 */ /* 0x000fe200078efcff */
[----:B------:R-:W1:Y:S01]  /*3fa0*/  LDS.128 R16, [UR4+-0x40] ;  /* 0xffffc004ff107984 */ /* 0x000e620008000c00 */
[----:B------:R-:W-:Y:S02]  /*3fb0*/  LOP3.LUT R49, R46, 0x64006400, RZ, 0xfc, !PT ;  /* 0x640064002e317812 */ /* 0x000fe400078efcff */
[----:B------:R-:W-:Y:S01]  /*3fc0*/  LOP3.LUT R57, R40, 0x64006400, RZ, 0xfc, !PT ;  /* 0x6400640028397812 */ /* 0x000fe200078efcff */
[----:B------:R-:W-:Y:S01]  /*3fd0*/  HFMA2 R40, R45, R2.H1_H1, -18, -18 ;  /* 0xcc80cc802d287431 */ /* 0x000fe20000060002 */
[----:B------:R-:W-:Y:S02]  /*3fe0*/  LOP3.LUT R48, R39, 0xc000c0, RZ, 0xc0, !PT ;  /* 0x00c000c027307812 */ /* 0x000fe400078ec0ff */
[----:B------:R-:W-:-:S02]  /*3ff0*/  LOP3.LUT R41, R41, 0x64006400, RZ, 0xfc, !PT ;  /* 0x6400640029297812 */ /* 0x000fc400078efcff */
        /* <DEDUP_REMOVED lines=8> */
[----:B------:R-:W-:Y:S01]  /*4080*/  HADD2 R41, R43, -1026, -1026 ;  /* 0xe402e4022b297430 */ /* 0x000fe20000000000 */
[----:B------:R-:W-:Y:S01]  /*4090*/  LOP3.LUT R32, R32, 0x30003, RZ, 0xc0, !PT ;  /* 0x0003000320207812 */ /* 0x000fe200078ec0ff */
[-C--:B------:R-:W-:Y:S01]  /*40a0*/  HFMA2 R50, R45, R2.reuse.H1_H1, -18, -18 ;  /* 0xcc80cc802d327431 */ /* 0x080fe20000060002 */
[----:B------:R-:W-:Y:S01]  /*40b0*/  LOP3.LUT R38, R38, 0x30003, RZ, 0xc0, !PT ;  /* 0x0003000326267812 */ /* 0x000fe200078ec0ff */
[----:B------:R-:W-:Y:S01]  /*40c0*/  HADD2 R45, R51, -1026, -1026 ;  /* 0xe402e402332d7430 */ /* 0x000fe20000000000 */
[----:B------:R-:W-:Y:S01]  /*40d0*/  LOP3.LUT R34, R34, 0x30003, RZ, 0xc0, !PT ;  /* 0x0003000322227812 */ /* 0x000fe200078ec0ff */
[----:B------:R-:W-:-:S02]  /*40e0*/  HFMA2 R52, R49, R2.H1_H1, -18, -18 ;  /* 0xcc80cc8031347431 */ /* 0x000fc40000060002 */
[----:B0-----:R-:W-:Y:S02]  /*40f0*/  HFMA2 R49, R41, R12, RZ ;  /* 0x0000000c29317231 */ /* 0x001fe400000000ff */
[----:B------:R-:W-:Y:S01]  /*4100*/  HFMA2 R54, R53, R2.H1_H1, -18, -18 ;  /* 0xcc80cc8035367431 */ /* 0x000fe20000060002 */
[----:B------:R-:W-:Y:S01]  /*4110*/  LOP3.LUT R39, R39, 0x30003, RZ, 0xc0, !PT ;  /* 0x0003000327277812 */ /* 0x000fe200078ec0ff */
[----:B------:R-:W-:Y:S02]  /*4120*/  HFMA2 R53, R45, R12, RZ ;  /* 0x0000000c2d357231 */ /* 0x000fe400000000ff */
[----:B------:R-:W-:Y:S01]  /*4130*/  HADD2 R43, R47, -1026, -1026 ;  /* 0xe402e4022f2b7430 */ /* 0x000fe20000000000 */
[----:B------:R-:W-:Y:S01]  /*4140*/  LOP3.LUT R32, R32, 0x64006400, RZ, 0xfc, !PT ;  /* 0x6400640020207812 */ /* 0x000fe200078efcff */
[----:B------:R-:W-:Y:S01]  /*4150*/  HADD2 R47, R55, -1026, -1026 ;  /* 0xe402e402372f7430 */ /* 0x000fe20000000000 */
[----:B------:R-:W-:Y:S01]  /*4160*/  LOP3.LUT R38, R38, 0x64006400, RZ, 0xfc, !PT ;  /* 0x6400640026267812 */ /* 0x000fe200078efcff */
[----:B------:R-:W-:-:S02]  /*4170*/  HFMA2 R49, R6, R13, R49 ;  /* 0x0000000d06317231 */ /* 0x000fc40000000031 */
[-C--:B------:R-:W-:Y:S01]  /*4180*/  HFMA2 R51, R43, R12.reuse, RZ.H0_H0 ;  /* 0x0000000c2b337231 */ /* 0x080fe200000400ff */
[----:B------:R-:W-:Y:S01]  /*4190*/  LOP3.LUT R34, R34, 0x64006400, RZ, 0xfc, !PT ;  /* 0x6400640022227812 */ /* 0x000fe200078efcff */
[-C--:B------:R-:W-:Y:S02]  /*41a0*/  HFMA2 R53, R20, R13.reuse, R53 ;  /* 0x0000000d14357231 */ /* 0x080fe40000000035 */
[----:B------:R-:W-:Y:S02]  /*41b0*/  HFMA2 R12, R47, R12, RZ.H0_H0 ;  /* 0x0000000c2f0c7231 */ /* 0x000fe400000400ff */
[-C--:B------:R-:W-:Y:S02]  /*41c0*/  HFMA2 R51, R10, R13.reuse, R51 ;  /* 0x0000000d0a337231 */ /* 0x080fe40000000033 */
[----:B------:R-:W-:Y:S02]  /*41d0*/  HFMA2 R49, R11, R14, R49 ;  /* 0x0000000e0b317231 */ /* 0x000fe40000000031 */
[----:B------:R-:W-:-:S02]  /*41e0*/  HFMA2 R12, R22, R13, R12 ;  /* 0x0000000d160c7231 */ /* 0x000fc4000000000c */
[-C--:B------:R-:W-:Y:S02]  /*41f0*/  HFMA2 R55, R23, R14.reuse, R53 ;  /* 0x0000000e17377231 */ /* 0x080fe40000000035 */
[-C--:B------:R-:W-:Y:S01]  /*4200*/  HFMA2 R51, R21, R14.reuse, R51 ;  /* 0x0000000e15337231 */ /* 0x080fe20000000033 */
[----:B------:R-:W-:Y:S01]  /*4210*/  LOP3.LUT R53, R39, 0x64006400, RZ, 0xfc, !PT ;  /* 0x6400640027357812 */ /* 0x000fe200078efcff */
[----:B------:R-:W-:Y:S02]  /*4220*/  HFMA2 R14, R25, R14, R12 ;  /* 0x0000000e190e7231 */ /* 0x000fe4000000000c */
[----:B------:R-:W-:Y:S02]  /*4230*/  HFMA2 R12, R40, R15, R49 ;  /* 0x0000000f280c7231 */ /* 0x000fe40000000031 */
[----:B------:R-:W-:Y:S02]  /*4240*/  HADD2 R39, R32, -1026, -1026 ;  /* 0xe402e40220277430 */ /* 0x000fe40000000000 */
[----:B------:R-:W-:-:S02]  /*4250*/  HFMA2 R46, R57, R2.H1_H1, -18, -18 ;  /* 0xcc80cc80392e7431 */ /* 0x000fc40000060002 */
[-C--:B------:R-:W-:Y:S02]  /*4260*/  HFMA2 R55, R44, R15.reuse, R55 ;  /* 0x0000000f2c377231 */ /* 0x080fe40000000037 */
[-C--:B------:R-:W-:Y:S02]  /*4270*/  HFMA2 R13, R42, R15.reuse, R51 ;  /* 0x0000000f2a0d7231 */ /* 0x080fe40000000033 */
[----:B------:R-:W-:Y:S02]  /*4280*/  HADD2 R51, R38, -1026, -1026 ;  /* 0xe402e40226337430 */ /* 0x000fe40000000000 */
[----:B------:R-:W-:Y:S02]  /*4290*/  HADD2 R49, R34, -1026, -1026 ;  /* 0xe402e40222317430 */ /* 0x000fe40000000000 */
[----:B------:R-:W-:Y:S02]  /*42a0*/  HFMA2 R56, R46, R15, R14 ;  /* 0x0000000f2e387231 */ /* 0x000fe4000000000e */
[----:B-1----:R-:W-:-:S02]  /*42b0*/  HFMA2 R15, R39, R16, R12 ;  /* 0x00000010270f7231 */ /* 0x002fc4000000000c */
[-C--:B------:R-:W-:Y:S02]  /*42c0*/  HFMA2 R14, R49, R16.reuse, R13 ;  /* 0x00000010310e7231 */ /* 0x080fe4000000000d */
[-C--:B------:R-:W-:Y:S02]  /*42d0*/  HFMA2 R13, R51, R16.reuse, R55 ;  /* 0x00000010330d7231 */ /* 0x080fe40000000037 */
[----:B------:R-:W-:Y:S02]  /*42e0*/  HADD2 R53, R53, -1026, -1026 ;  /* 0xe402e40235357430 */ /* 0x000fe40000000000 */
        /* <DEDUP_REMOVED lines=39> */
[-C--:B-1----:R-:W-:Y:S02]  /*4560*/  HFMA2 R14, R49, R16.reuse, R34 ;  /* 0x00000010310e7231 */ /* 0x082fe40000000022 */
        /* <DEDUP_REMOVED lines=56> */
[----:B------:R-:W-:Y:S02]  /*48f0*/  HFMA2 R26, R31, R18, R13 ;  /* 0x000000121f1a7231 */ /* 0x000fe4000000000d */
[----:B------:R-:W-:Y:S02]  /*4900*/  HADD2 R12, R25.H0_H0, R25.H1_H1 ;  /* 0x30000019190c7230 */ /* 0x000fe40000000800 */
        /* <DEDUP_REMOVED lines=10> */
.L_x_2177:
[----:B------:R-:W0:Y:S01]  /*49b0*/  LDC R6, c[0x0][0x3ac] ;  /* 0x0000eb00ff067b82 */ /* 0x000e220000000800 */
[----:B------:R-:W-:Y:S01]  /*49c0*/  VIADD R0, R0, 0x10 ;  /* 0x0000001000007836 */ /* 0x000fe20000000000 */
[----:B------:R-:W-:-:S04]  /*49d0*/  UIADD3 UR4, UPT, UPT, UR4, 0x20, URZ ;  /* 0x0000002004047890 */ /* 0x000fc8000fffe0ff */
[----:B------:R-:W-:Y:S01]  /*49e0*/  ISETP.GE.AND P0, PT, R0, R7, PT ;  /* 0x000000070000720c */ /* 0x000fe20003f06270 */
[----:B0-----:R-:W-:-:S12]  /*49f0*/  IMAD.WIDE R90, R6, 0x4, R90 ;  /* 0x00000004065a7825 */ /* 0x001fd800078e025a */
[----:B------:R-:W-:Y:S05]  /*4a00*/  @!P0 BRA `(.L_x_2178) ;  /* 0xfffffff000208947 */ /* 0x000fea000383ffff */
.L_x_2176:
[----:B------:R-:W-:-:S13]  /*4a10*/  ISETP.GT.AND P0, PT, R8, RZ, PT ;  /* 0x000000ff0800720c */ /* 0x000fda0003f04270 */
[----:B------:R-:W-:Y:S05]  /*4a20*/  @!P0 EXIT ;  /* 0x000000000000894d */ /* 0x000fea0003800000 */
[----:B------:R-:W0:Y:S01]  /*4a30*/  S2R R0, SR_CTAID.X ;  /* 0x0000000000007919 */ /* 0x000e220000002500 */
[----:B------:R-:W1:Y:S01]  /*4a40*/  S2UR UR4, SR_CTAID.Y ;  /* 0x00000000000479c3 */ /* 0x000e620000002600 */
[----:B------:R-:W0:Y:S07]  /*4a50*/  S2R R3, SR_TID.X ;  /* 0x0000000000037919 */ /* 0x000e2e0000002100 */
[----:B------:R-:W2:Y:S01]  /*4a60*/  LDC.64 R4, c[0x0][0x3a0] ;  /* 0x0000e800ff047b82 */ /* 0x000ea20000000a00 */
[----:B0-----:R-:W-:Y:S01]  /*4a70*/  LEA R0, R0, R3, 0x5 ;  /* 0x0000000300007211 */ /* 0x001fe200078e28ff */
[----:B-1----:R-:W-:-:S04]  /*4a80*/  IMAD R3, R6, UR4, RZ ;  /* 0x0000000406037c24 */ /* 0x002fc8000f8e02ff */
[----:B------:R-:W-:-:S04]  /*4a90*/  IMAD.SHL.U32 R0, R0, 0x4, RZ ;  /* 0x0000000400007824 */ /* 0x000fc800078e00ff */
        /* <DEDUP_REMOVED lines=9> */
.L_x_2182:
[----:B------:R-:W0:Y:S02]  /*4b30*/  LDS R2, [R0] ;  /* 0x0000000000027984 */ /* 0x000e240000000800 */
[----:B0-----:R-:W-:-:S05]  /*4b40*/  HFMA2 R3, R2, 1, 1, R37 ;  /* 0x3c003c0002037831 */ /* 0x001fca0000000025 */
[----:B------:R-:W0:Y:S02]  /*4b50*/  ATOMS.CAST.SPIN P0, [R0], R2, R3 ;  /* 0x000000020000758d */ /* 0x000e240001800003 */
[----:B0-----:R-:W-:Y:S05]  /*4b60*/  @!P0 BRA `(.L_x_2182) ;  /* 0xfffffffc00f08947 */ /* 0x001fea000383ffff */
[----:B------:R-:W-:Y:S05]  /*4b70*/  BRA `(.L_x_2180) ;  /* 0x00000000000c7947 */ /* 0x000fea0003800000 */
.L_x_2181:
[----:B------:R-:W2:Y:S02]  /*4b80*/  LD.E R0, desc[UR6][R4.64] ;  /* 0x0000000604007980 */ /* 0x000ea4000c101900 */
[----:B--2---:R-:W-:-:S05]  /*4b90*/  IMAD.IADD R3, R37, 0x1, R0 ;  /* 0x0000000125037824 */ /* 0x004fca00078e0200 */
[----:B------:R0:W-:Y:S02]  /*4ba0*/  ST.E desc[UR6][R4.64], R3 ;  /* 0x0000000304007985 */ /* 0x0001e4000c101906 */
.L_x_2180:
[----:B------:R-:W-:Y:S05]  /*4bb0*/  BSYNC.RECONVERGENT B0 ;  /* 0x0000000000007941 */ /* 0x000fea0003800200 */
.L_x_2179:
[----:B------:R1:W-:Y:S01]  /*4bc0*/  ATOM.E.ADD.F16x2.RN.STRONG.GPU P0, RZ, desc[UR6][R4.64+0x4], R36 ;  /* 0x8000042404ff79a2 */ /* 0x0003e2000c10e106 */
[----:B------:R-:W-:Y:S04]  /*4bd0*/  BSSY.RECONVERGENT B0, `(.L_x_2183) ;  /* 0x000000e000007945 */ /* 0x000fe80003800200 */
[----:B-1----:R-:W-:Y:S05]  /*4be0*/  @P0 BRA `(.L_x_2184) ;  /* 0x0000000000300947 */ /* 0x002fea0003800000 */
[----:B------:R-:W1:Y:S02]  /*4bf0*/  QSPC.E.S P0, RZ, [R4+0x4] ;  /* 0x0000040004ff73aa */ /* 0x000e640000000500 */
[----:B-1----:R-:W-:Y:S05]  /*4c00*/  @!P0 BRA `(.L_x_2185) ;  /* 0x00000000001c8947 */ /* 0x002fea0003800000 */
[----:B------:R-:W-:-:S04]  /*4c10*/  MOV R2, R4 ;  /* 0x0000000400027202 */ /* 0x000fc80000000f00 */
[----:B------:R-:W-:-:S07]  /*4c20*/  MOV R0, R2 ;  /* 0x0000000200007202 */ /* 0x000fce0000000f00 */
.L_x_2186:
[----:B------:R-:W0:Y:S02]  /*4c30*/  LDS R2, [R0+0x4] ;  /* 0x0000040000027984 */ /* 0x000e240000000800 */
[----:B0-----:R-:W-:-:S05]  /*4c40*/  HADD2 R3, R2, R36 ;  /* 0x0000002402037230 */ /* 0x001fca0000000000 */
[----:B------:R-:W0:Y:S02]  /*4c50*/  ATOMS.CAST.SPIN P0, [R0+0x4], R2, R3 ;  /* 0x000004020000758d */ /* 0x000e240001800003 */
[----:B0-----:R-:W-:Y:S05]  /*4c60*/  @!P0 BRA `(.L_x_2186) ;  /* 0xfffffffc00f08947 */ /* 0x001fea000383ffff */
[----:B------:R-:W-:Y:S05]  /*4c70*/  BRA `(.L_x_2184) ;  /* 0x00000000000c7947 */ /* 0x000fea0003800000 */
.L_x_2185:
[----:B------:R-:W0:Y:S02]  /*4c80*/  LD.E R0, desc[UR6][R4.64+0x4] ;  /* 0x0000040604007980 */ /* 0x000e24000c101900 */
[----:B0-----:R-:W-:-:S05]  /*4c90*/  IMAD.IADD R3, R36, 0x1, R0 ;  /* 0x0000000124037824 */ /* 0x001fca00078e0200 */
[----:B------:R1:W-:Y:S02]  /*4ca0*/  ST.E desc[UR6][R4.64+0x4], R3 ;  /* 0x0000040304007985 */ /* 0x0003e4000c101906 */
.L_x_2184:
[----:B------:R-:W-:Y:S05]  /*4cb0*/  BSYNC.RECONVERGENT B0 ;  /* 0x0000000000007941 */ /* 0x000fea0003800200 */
.L_x_2183:
        /* <DEDUP_REMOVED lines=10> */
.L_x_2190:
[----:B------:R-:W0:Y:S02]  /*4d60*/  LDS R2, [R0] ;  /* 0x0000000000027984 */ /* 0x000e240000000800 */
[----:B0-----:R-:W-:-:S05]  /*4d70*/  HFMA2 R3, R2, 1, 1, R74 ;  /* 0x3c003c0002037831 */ /* 0x001fca000000004a */
[----:B------:R-:W0:Y:S02]  /*4d80*/  ATOMS.CAST.SPIN P0, [R0], R2, R3 ;  /* 0x000000020000758d */ /* 0x000e240001800003 */
[----:B0-----:R-:W-:Y:S05]  /*4d90*/  @!P0 BRA `(.L_x_2190) ;  /* 0xfffffffc00f08947 */ /* 0x001fea000383ffff */
[----:B------:R-:W-:Y:S05]  /*4da0*/  BRA `(.L_x_2188) ;  /* 0x00000000000c7947 */ /* 0x000fea0003800000 */
.L_x_2189:
[----:B------:R-:W2:Y:S02]  /*4db0*/  LD.E R0, desc[UR6][R4.64] ;  /* 0x0000000604007980 */ /* 0x000ea4000c101900 */
[----:B--2---:R-:W-:-:S05]  /*4dc0*/  IMAD.IADD R3, R74, 0x1, R0 ;  /* 0x000000014a037824 */ /* 0x004fca00078e0200 */
[----:B------:R0:W-:Y:S02]  /*4dd0*/  ST.E desc[UR6][R4.64], R3 ;  /* 0x0000000304007985 */ /* 0x0001e4000c101906 */
.L_x_2188:
[----:B------:R-:W-:Y:S05]  /*4de0*/  BSYNC.RECONVERGENT B0 ;  /* 0x0000000000007941 */ /* 0x000fea0003800200 */
.L_x_2187:
[----:B------:R1:W-:Y:S01]  /*4df0*/  ATOM.E.ADD.F16x2.RN.STRONG.GPU P0, RZ, desc[UR6][R4.64+0x4], R73 ;  /* 0x8000044904ff79a2 */ /* 0x0003e2000c10e106 */
[----:B------:R-:W-:Y:S04]  /*4e00*/  BSSY.RECONVERGENT B0, `(.L_x_2191) ;  /* 0x000000e000007945 */ /* 0x000fe80003800200 */
[----:B-1----:R-:W-:Y:S05]  /*4e10*/  @P0 BRA `(.L_x_2192) ;  /* 0x0000000000300947 */ /* 0x002fea0003800000 */
[----:B------:R-:W1:Y:S02]  /*4e20*/  QSPC.E.S P0, RZ, [R4+0x4] ;  /* 0x0000040004ff73aa */ /* 0x000e640000000500 */
[----:B-1----:R-:W-:Y:S05]  /*4e30*/  @!P0 BRA `(.L_x_2193) ;  /* 0x00000000001c8947 */ /* 0x002fea0003800000 */
[----:B------:R-:W-:-:S04]  /*4e40*/  MOV R2, R4 ;  /* 0x0000000400027202 */ /* 0x000fc80000000f00 */
[----:B------:R-:W-:-:S07]  /*4e50*/  MOV R0, R2 ;  /* 0x0000000200007202 */ /* 0x000fce0000000f00 */
.L_x_2194:
[----:B------:R-:W0:Y:S02]  /*4e60*/  LDS R2, [R0+0x4] ;  /* 0x0000040000027984 */ /* 0x000e240000000800 */
[----:B0-----:R-:W-:-:S05]  /*4e70*/  HADD2 R3, R2, R73 ;  /* 0x0000004902037230 */ /* 0x001fca0000000000 */
[----:B------:R-:W0:Y:S02]  /*4e80*/  ATOMS.CAST.SPIN P0, [R0+0x4], R2, R3 ;  /* 0x000004020000758d */ /* 0x000e240001800003 */
[----:B0-----:R-:W-:Y:S05]  /*4e90*/  @!P0 BRA `(.L_x_2194) ;  /* 0xfffffffc00f08947 */ /* 0x001fea000383ffff */
[----:B------:R-:W-:Y:S05]  /*4ea0*/  BRA `(.L_x_2192) ;  /* 0x00000000000c7947 */ /* 0x000fea0003800000 */
.L_x_2193:
[----:B------:R-:W0:Y:S02]  /*4eb0*/  LD.E R0, desc[UR6][R4.64+0x4] ;  /* 0x0000040604007980 */ /* 0x000e24000c101900 */
[----:B0-----:R-:W-:-:S05]  /*4ec0*/  IMAD.IADD R3, R73, 0x1, R0 ;  /* 0x0000000149037824 */ /* 0x001fca00078e0200 */
[----:B------:R1:W-:Y:S02]  /*4ed0*/  ST.E desc[UR6][R4.64+0x4], R3 ;  /* 0x0000040304007985 */ /* 0x0003e4000c101906 */
.L_x_2192:
[----:B------:R-:W-:Y:S05]  /*4ee0*/  BSYNC.RECONVERGENT B0 ;  /* 0x0000000000007941 */ /* 0x000fea0003800200 */
.L_x_2191:
        /* <DEDUP_REMOVED lines=10> */
.L_x_2198:
[----:B------:R-:W0:Y:S02]  /*4f90*/  LDS R2, [R0] ;  /* 0x0000000000027984 */ /* 0x000e240000000800 */
[----:B0-----:R-:W-:-:S05]  /*4fa0*/  HFMA2 R3, R2, 1, 1, R35 ;  /* 0x3c003c0002037831 */ /* 0x001fca0000000023 */
[----:B------:R-:W0:Y:S02]  /*4fb0*/  ATOMS.CAST.SPIN P0, [R0], R2, R3 ;  /* 0x000000020000758d */ /* 0x000e240001800003 */
[----:B0-----:R-:W-:Y:S05]  /*4fc0*/  @!P0 BRA `(.L_x_2198) ;  /* 0xfffffffc00f08947 */ /* 0x001fea000383ffff */
[----:B------:R-:W-:Y:S05]  /*4fd0*/  BRA `(.L_x_2196) ;  /* 0x00000000000c7947 */ /* 0x000fea0003800000 */
.L_x_2197:
[----:B------:R-:W2:Y:S02]  /*4fe0*/  LD.E R0, desc[UR6][R4.64] ;  /* 0x0000000604007980 */ /* 0x000ea4000c101900 */
[----:B--2---:R-:W-:-:S05]  /*4ff0*/  IMAD.IADD R3, R35, 0x1, R0 ;  /* 0x0000000123037824 */ /* 0x004fca00078e0200 */
[----:B------:R0:W-:Y:S02]  /*5000*/  ST.E desc[UR6][R4.64], R3 ;  /* 0x0000000304007985 */ /* 0x0001e4000c101906 */
.L_x_2196:
[----:B------:R-:W-:Y:S05]  /*5010*/  BSYNC.RECONVERGENT B0 ;  /* 0x0000000000007941 */ /* 0x000fea0003800200 */
.L_x_2195:
[----:B------:R1:W-:Y:S02]  /*5020*/  ATOM.E.ADD.F16x2.RN.STRONG.GPU P0, RZ, desc[UR6][R4.64+0x4], R85 ;  /* 0x8000045504ff79a2 */ /* 0x0003e4000c10e106 */
[----:B-1----:R-:W-:Y:S05]  /*5030*/  @P0 EXIT ;  /* 0x000000000000094d */ /* 0x002fea0003800000 */
[----:B------:R-:W1:Y:S02]  /*5040*/  QSPC.E.S P0, RZ, [R4+0x4] ;  /* 0x0000040004ff73aa */ /* 0x000e640000000500 */
[----:B-1----:R-:W-:Y:S05]  /*5050*/  @!P0 BRA `(.L_x_2199) ;  /* 0x00000000001c8947 */ /* 0x002fea0003800000 */
[----:B------:R-:W-:-:S04]  /*5060*/  MOV R2, R4 ;  /* 0x0000000400027202 */ /* 0x000fc80000000f00 */
[----:B------:R-:W-:-:S07]  /*5070*/  MOV R0, R2 ;  /* 0x0000000200007202 */ /* 0x000fce0000000f00 */
.L_x_2200:
[----:B------:R-:W0:Y:S02]  /*5080*/  LDS R2, [R0+0x4] ;  /* 0x0000040000027984 */ /* 0x000e240000000800 */
[----:B0-----:R-:W-:-:S05]  /*5090*/  HADD2 R3, R2, R85 ;  /* 0x0000005502037230 */ /* 0x001fca0000000000 */
[----:B------:R-:W0:Y:S02]  /*50a0*/  ATOMS.CAST.SPIN P0, [R0+0x4], R2, R3 ;  /* 0x000004020000758d */ /* 0x000e240001800003 */
[----:B0-----:R-:W-:Y:S05]  /*50b0*/  @!P0 BRA `(.L_x_2200) ;  /* 0xfffffffc00f08947 */ /* 0x001fea000383ffff */
[----:B------:R-:W-:Y:S05]  /*50c0*/  EXIT ;  /* 0x000000000000794d */ /* 0x000fea0003800000 */
.L_x_2199:
[----:B------:R-:W0:Y:S02]  /*50d0*/  LD.E R0, desc[UR6][R4.64+0x4] ;  /* 0x0000040604007980 */ /* 0x000e24000c101900 */
[----:B0-----:R-:W-:-:S05]  /*50e0*/  IADD3 R3, PT, PT, R85, R0, RZ ;  /* 0x0000000055037210 */ /* 0x001fca0007ffe0ff */
[----:B------:R-:W-:Y:S01]  /*50f0*/  ST.E desc[UR6][R4.64+0x4], R3 ;  /* 0x0000040304007985 */ /* 0x000fe2000c101906 */
[----:B------:R-:W-:Y:S05]  /*5100*/  EXIT ;  /* 0x000000000000794d */ /* 0x000fea0003800000 */
.L_x_2201:
        /* <DEDUP_REMOVED lines=15> */
.L_x_3602:


//--------------------- .text._Z23gemm_half_q_half_kernelILi3ELi2ELb0ELb0ELi32EEvPK6__halfPKjS4_S2_PS0_iiiiPKtS7_iiiiiibS2_i --------------------------
	.section	.text._Z23gemm_half_q_half_kernelILi3ELi2ELb0ELb0ELi32EEvPK6__halfPKjS4_S2_PS0_iiiiPKtS7_iiiiiibS2_i,"ax",@progbits
	.align	128
        .global         _Z23gemm_half_q_half_kernelILi3ELi2ELb0ELb0ELi32EEvPK6__halfPKjS4_S2_PS0_iiiiPKtS7_iiiiiibS2_i
        .type           _Z23gemm_half_q_half_kernelILi3ELi2ELb0ELb0ELi32EEvPK6__halfPKjS4_S2_PS0_iiiiPKtS7_iiiiiibS2_i,@function
        .size           _Z23gemm_half_q_half_kernelILi3ELi2ELb0ELb0ELi32EEvPK6__halfPKjS4_S2_PS0_iiiiPKtS7_iiiiiibS2_i,(.L_x_3603 - _Z23gemm_half_q_half_kernelILi3ELi2ELb0ELb0ELi32EEvPK6__halfPKjS4_S2_PS0_iiiiPKtS7_iiiiiibS2_i)
        .other          _Z23gemm_half_q_half_kernelILi3ELi2ELb0ELb0ELi32EEvPK6__halfPKjS4_S2_PS0_iiiiPKtS7_iiiiiibS2_i,@"STO_CUDA_ENTRY STV_DEFAULT"
_Z23gemm_half_q_half_kernelILi3ELi2ELb0ELb0ELi32EEvPK6__halfPKjS4_S2_PS0_iiiiPKtS7_iiiiiibS2_i:
.text._Z23gemm_half_q_half_kernelILi3ELi2ELb0ELb0ELi32EEvPK6__halfPKjS4_S2_PS0_iiiiPKtS7_iiiiiibS2_i:
        /* <DEDUP_REMOVED lines=49> */
.L_x_2207:
        /* <DEDUP_REMOVED lines=32> */
.L_x_2206:
        /* <DEDUP_REMOVED lines=20> */
.L_x_2208:
[----:B------:R-:W-:-:S13]  /*0650*/  ISETP.EQ.AND P2, PT, R18, RZ, PT ;  /* 0x000000ff1200720c */ /* 0x000fda0003f42270 */
[----:B------:R-:W-:Y:S05]  /*0660*/  @!P0 BRA P2, `(.L_x_2203) ;  /* 0x00000004007c8947 */ /* 0x000fea0001000000 */
.L_x_2205:
[----:B------:R-:W-:-:S04]  /*0670*/  IADD3 R11, P0, PT, R3, R8, RZ ;  /* 0x00000008030b7210 */ /* 0x000fc80007f1e0ff */
        /* <DEDUP_REMOVED lines=8> */
[----:B0-----:R-:W-:-:S10]  /*0700*/  VIADD R19, R19, 0x40 ;  /* 0x0000004013137836 */ /* 0x001fd40000000000 */
[----:B------:R-:W-:Y:S05]  /*0710*/  @P0 BRA `(.L_x_2205) ;  /* 0xfffffffc00d40947 */ /* 0x000fea000383ffff */
[----:B------:R-:W-:Y:S05]  /*0720*/  BRA `(.L_x_2203) ;  /* 0x00000004004c7947 */ /* 0x000fea0003800000 */
.L_x_2204:
        /* <DEDUP_REMOVED lines=17> */
.L_x_2211:
        /* <DEDUP_REMOVED lines=32> */
.L_x_2210:
        /* <DEDUP_REMOVED lines=21> */
.L_x_2212:
[----:B------:R-:W-:-:S13]  /*0b90*/  ISETP.NE.OR P0, PT, R18, RZ, P0 ;  /* 0x000000ff1200720c */ /* 0x000fda0000705670 */
[----:B------:R-:W-:Y:S05]  /*0ba0*/  @!P0 BRA `(.L_x_2203) ;  /* 0x00000000002c8947 */ /* 0x000fea0003800000 */
.L_x_2209:
[----:B-----5:R-:W-:-:S04]  /*0bb0*/  IADD3 R11, P0, PT, R3, R19, RZ ;  /* 0x00000013030b7210 */ /* 0x020fc80007f1e0ff */
[----:B------:R-:W-:Y:S02]  /*0bc0*/  LEA.HI.X.SX32 R12, R19, RZ, 0x1, P0 ;  /* 0x000000ff130c7211 */ /* 0x000fe400000f0eff */
[----:B------:R-:W-:-:S04]  /*0bd0*/  LEA R10, P0, R11, UR8, 0x1 ;  /* 0x000000080b0a7c11 */ /* 0x000fc8000f8008ff */
[----:B------:R-:W-:-:S06]  /*0be0*/  LEA.HI.X R11, R11, UR9, R12, 0x1, P0 ;  /* 0x000000090b0b7c11 */ /* 0x000fcc00080f0c0c */
[----:B------:R-:W2:Y:S01]  /*0bf0*/  LDG.E.U16.CONSTANT R11, desc[UR6][R10.64] ;  /* 0x000000060a0b7981 */ /* 0x000ea2000c1e9500 */
[----:B------:R-:W-:Y:S02]  /*0c00*/  VIADD R18, R18, 0x1 ;  /* 0x0000000112127836 */ /* 0x000fe40000000000 */
[----:B------:R-:W-:-:S03]  /*0c10*/  IMAD.IADD R19, R19, 0x1, R2 ;  /* 0x0000000113137824 */ /* 0x000fc600078e0202 */
[----:B------:R-:W-:Y:S01]  /*0c20*/  ISETP.NE.AND P0, PT, R18, RZ, PT ;  /* 0x000000ff1200720c */ /* 0x000fe20003f05270 */
[----:B--2---:R0:W-:Y:S02]  /*0c30*/  STS.U16 [R8], R11 ;  /* 0x0000000b08007388 */ /* 0x0041e40000000400 */
[----:B0-----:R-:W-:-:S10]  /*0c40*/  IADD3 R8, PT, PT, R8, 0x40, RZ ;  /* 0x0000004008087810 */ /* 0x001fd40007ffe0ff */
[----:B------:R-:W-:Y:S05]  /*0c50*/  @P0 BRA `(.L_x_2209) ;  /* 0xfffffffc00d40947 */ /* 0x000fea000383ffff */
.L_x_2203:
[----:B------:R-:W-:Y:S05]  /*0c60*/  BSYNC.RECONVERGENT B0 ;  /* 0x0000000000007941 */ /* 0x000fea0003800200 */
.L_x_2202:
        /* <DEDUP_REMOVED lines=22> */
.L_x_2216:
[C---:B------:R-:W-:Y:S02]  /*0dd0*/  IMAD.IADD R8, R17.reuse, 0x1, R3 ;  /* 0x0000000111087824 */ /* 0x040fe400078e0203 */
[----:B0-----:R-:W-:-:S04]  /*0de0*/  IMAD.WIDE R6, R17, 0x2, R14 ;  /* 0x0000000211067825 */ /* 0x001fc800078e020e */
[C---:B------:R-:W-:Y:S01]  /*0df0*/  IMAD.IADD R10, R8.reuse, 0x1, R3 ;  /* 0x00000001080a7824 */ /* 0x040fe200078e0203 */
[----:B------:R1:W-:Y:S01]  /*0e00*/  STG.E.64 desc[UR6][R6.64], RZ ;  /* 0x000000ff06007986 */ /* 0x0003e2000c101b06 */
[----:B------:R-:W-:-:S04]  /*0e10*/  IMAD.WIDE R8, R8, 0x2, R14 ;  /* 0x0000000208087825 */ /* 0x000fc800078e020e */
        /* <DEDUP_REMOVED lines=10> */
.L_x_2215:
[----:B------:R-:W-:-:S04]  /*0ec0*/  IADD3 R6, PT, PT, RZ, -R16, RZ ;  /* 0x80000010ff067210 */ /* 0x000fc80007ffe0ff */
[----:B------:R-:W-:-:S13]  /*0ed0*/  ISETP.GT.AND P2, PT, R6, 0x1, PT ;  /* 0x000000010600780c */ /* 0x000fda0003f44270 */
[----:B------:R-:W-:Y:S05]  /*0ee0*/  @!P2 BRA `(.L_x_2217) ;  /* 0x000000000024a947 */ /* 0x000fea0003800000 */
[----:B------:R-:W0:Y:S01]  /*0ef0*/  LDC.64 R8, c[0x0][0x3a0] ;  /* 0x0000e800ff087b82 */ /* 0x000e220000000a00 */
[C---:B------:R-:W-:Y:S01]  /*0f00*/  IMAD.IADD R10, R17.reuse, 0x1, R3 ;  /* 0x00000001110a7824 */ /* 0x040fe200078e0203 */
[----:B------:R-:W-:Y:S01]  /*0f10*/  PLOP3.LUT P0, PT, PT, PT, PT, 0x8, 0x80 ;  /* 0x000000000080781c */ /* 0x000fe20003f0e170 */
[----:B------:R-:W-:Y:S02]  /*0f20*/  VIADD R16, R16, 0x2 ;  /* 0x0000000210107836 */ /* 0x000fe40000000000 */
[----:B0-----:R-:W-:-:S04]  /*0f30*/  IMAD.WIDE R6, R17, 0x2, R8 ;  /* 0x0000000211067825 */ /* 0x001fc800078e0208 */
[C---:B------:R-:W-:Y:S01]  /*0f40*/  IMAD.WIDE R8, R10.reuse, 0x2, R8 ;  /* 0x000000020a087825 */ /* 0x040fe200078e0208 */
[----:B------:R0:W-:Y:S03]  /*0f50*/  STG.E.64 desc[UR6][R6.64], RZ ;  /* 0x000000ff06007986 */ /* 0x0001e6000c101b06 */
[----:B------:R-:W-:Y:S01]  /*0f60*/  IMAD.IADD R17, R10, 0x1, R3 ;  /* 0x000000010a117824 */ /* 0x000fe200078e0203 */
[----:B------:R0:W-:Y:S06]  /*0f70*/  STG.E.64 desc[UR6][R8.64], RZ ;  /* 0x000000ff08007986 */ /* 0x0001ec000c101b06 */
.L_x_2217:
[----:B------:R-:W-:-:S13]  /*0f80*/  ISETP.NE.OR P0, PT, R16, RZ, P0 ;  /* 0x000000ff1000720c */ /* 0x000fda0000705670 */
[----:B------:R-:W-:Y:S05]  /*0f90*/  @!P0 BRA `(.L_x_2213) ;  /* 0x00000000001c8947 */ /* 0x000fea0003800000 */
.L_x_2214:
[----:B0-----:R-:W0:Y:S02]  /*0fa0*/  LDC.64 R6, c[0x0][0x3a0] ;  /* 0x0000e800ff067b82 */ /* 0x001e240000000a00 */
.L_x_2218:
[----:B0-----:R-:W-:-:S04]  /*0fb0*/  IMAD.WIDE R8, R17, 0x2, R6 ;  /* 0x0000000211087825 */ /* 0x001fc800078e0206 */
[----:B------:R-:W-:Y:S01]  /*0fc0*/  VIADD R16, R16, 0x1 ;  /* 0x0000000110107836 */ /* 0x000fe20000000000 */
[----:B------:R1:W-:Y:S01]  /*0fd0*/  STG.E.64 desc[UR6][R8.64], RZ ;  /* 0x000000ff08007986 */ /* 0x0003e2000c101b06 */
[----:B------:R-:W-:-:S03]  /*0fe0*/  IMAD.IADD R17, R17, 0x1, R3 ;  /* 0x0000000111117824 */ /* 0x000fc600078e0203 */
[----:B------:R-:W-:-:S13]  /*0ff0*/  ISETP.NE.AND P0, PT, R16, RZ, PT ;  /* 0x000000ff1000720c */ /* 0x000fda0003f05270 */
[----:B-1----:R-:W-:Y:S05]  /*1000*/  @P0 BRA `(.L_x_2218) ;  /* 0xfffffffc00e80947 */ /* 0x002fea000383ffff */
.L_x_2213:
        /* <DEDUP_REMOVED lines=8> */
[----:B0-----:R-:W0:Y:S01]  /*1090*/  LDC.64 R6, c[0x0][0x3b8] ;  /* 0x0000ee00ff067b82 */ /* 0x001e220000000a00 */
[----:B------:R-:W-:-:S04]  /*10a0*/  IMAD.SHL.U32 R9, R5, 0x40, RZ ;  /* 0x0000004005097824 */ /* 0x000fc800078e00ff */
[----:B0-----:R-:W-:-:S05]  /*10b0*/  IMAD.WIDE.U32 R8, R9, 0x2, R6 ;  /* 0x0000000209087825 */ /* 0x001fca00078e0006 */
[----:B------:R0:W5:Y:S01]  /*10c0*/  LDG.E.U16.CONSTANT R12, desc[UR6][R8.64] ;  /* 0x00000006080c7981 */ /* 0x000162000c1e9500 */
[----:B------:R-:W-:Y:S01]  /*10d0*/  SHF.R.S32.HI R5, RZ, 0x1f, R0 ;  /* 0x0000001fff057819 */ /* 0x000fe20000011400 */
[----:B------:R-:W-:Y:S01]  /*10e0*/  IMAD.SHL.U32 R4, R4, 0x10, RZ ;  /* 0x0000001004047824 */ /* 0x000fe200078e00ff */
[----:B------:R-:W-:Y:S01]  /*10f0*/  UMOV UR4, URZ ;  /* 0x000000ff00047c82 */ /* 0x000fe20008000000 */
[----:B------:R-:W-:Y:S01]  /*1100*/  IMAD.MOV.U32 R15, RZ, RZ, R51 ;  /* 0x000000ffff0f7224 */ /* 0x000fe200078e0033 */
[----:B------:R-:W-:Y:S02]  /*1110*/  LEA.HI R5, R5, R0, RZ, 0x3 ;  /* 0x0000000005057211 */ /* 0x000fe400078f18ff */
[----:B------:R-:W-:Y:S02]  /*1120*/  LOP3.LUT R13, R4, 0x10, RZ, 0xc0, !PT ;  /* 0x00000010040d7812 */ /* 0x000fe400078ec0ff */
[----:B------:R-:W-:-:S07]  /*1130*/  SHF.R.S32.HI R14, RZ, 0x3, R5 ;  /* 0x00000003ff0e7819 */ /* 0x000fce0000011405 */
.L_x_2220:
        /* <DEDUP_REMOVED lines=19> */
[----:B------:R-:W-:Y:S01]  /*1270*/  LOP3.LUT R4, R4, 0xf, RZ, 0xc0, !PT ;  /* 0x0000000f04047812 */ /* 0x000fe200078ec0ff */
[----:B---3--:R-:W-:Y:S01]  /*1280*/  IMAD.IADD R15, R10, 0x1, R15 ;  /* 0x000000010a0f7824 */ /* 0x008fe200078e020f */
        /* <DEDUP_REMOVED lines=9> */
[----:B------:R-:W4:Y:S01]  /*1320*/  I2F.F16 R41, R18 ;  /* 0x0000001200297306 */ /* 0x000f220000200c00 */
        /* <DEDUP_REMOVED lines=11> */
.L_x_2219:
[C---:B-1----:R-:W-:Y:S01]  /*13e0*/  ISETP.GT.AND P0, PT, R51.reuse, UR5, PT ;  /* 0x0000000533007c0c */ /* 0x042fe2000bf04270 */
[----:B------:R-:W1:Y:S01]  /*13f0*/  LDCU UR12, c[0x0][0x3dc] ;  /* 0x00007b80ff0c77ac */ /* 0x000e620008000800 */
[C---:B------:R-:W-:Y:S02]  /*1400*/  VIMNMX R4, PT, PT, R51.reuse, UR5, PT ;  /* 0x0000000533047c48 */ /* 0x040fe4000bfe0100 */
[----:B0-----:R-:W-:Y:S02]  /*1410*/  CS2R R6, SRZ ;  /* 0x0000000000067805 */ /* 0x001fe4000001ff00 */
[C---:B--2---:R-:W-:Y:S01]  /*1420*/  ISETP.GT.AND P2, PT, R51.reuse, UR8, PT ;  /* 0x0000000833007c0c */ /* 0x044fe2000bf44270 */
[----:B------:R-:W-:Y:S01]  /*1430*/  IMAD.MOV.U32 R9, RZ, RZ, RZ ;  /* 0x000000ffff097224 */ /* 0x000fe200078e00ff */
[----:B------:R-:W-:Y:S01]  /*1440*/  SHF.R.S32.HI R5, RZ, 0x1f, R4 ;  /* 0x0000001fff057819 */ /* 0x000fe20000011404 */
[----:B------:R-:W-:Y:S01]  /*1450*/  IMAD.MOV.U32 R10, RZ, RZ, RZ ;  /* 0x000000ffff0a7224 */ /* 0x000fe200078e00ff */
[----:B---3--:R-:W-:-:S02]  /*1460*/  ISETP.GT.AND P3, PT, R51, UR9, PT ;  /* 0x0000000933007c0c */ /* 0x008fc4000bf64270 */
[----:B------:R-:W-:Y:S01]  /*1470*/  LEA.HI R5, R5, R4, RZ, 0x5 ;  /* 0x0000000405057211 */ /* 0x000fe200078f28ff */
[----:B------:R-:W-:Y:S01]  /*1480*/  IMAD.MOV.U32 R4, RZ, RZ, RZ ;  /* 0x000000ffff047224 */ /* 0x000fe200078e00ff */
[C---:B----4-:R-:W-:Y:S02]  /*1490*/  ISETP.GT.AND P4, PT, R51.reuse, UR10, PT ;  /* 0x0000000a33007c0c */ /* 0x050fe4000bf84270 */
[----:B------:R-:W-:Y:S02]  /*14a0*/  ISETP.GT.AND P5, PT, R51, UR11, PT ;  /* 0x0000000b33007c0c */ /* 0x000fe4000bfa4270 */
[----:B------:R-:W-:Y:S01]  /*14b0*/  SHF.R.S32.HI R11, RZ, 0x5, R5 ;  /* 0x00000005ff0b7819 */ /* 0x000fe20000011405 */
[----:B-1----:R-:W-:Y:S10]  /*14c0*/  @!P0 BRA `(.L_x_2221) ;  /* 0x00000000001c8947 */ /* 0x002ff40003800000 */
[----:B------:R-:W0:Y:S02]  /*14d0*/  LDC R4, c[0x0][0x3cc] ;  /* 0x0000f300ff047b82 */ /* 0x000e240000000800 */
[----:B0-----:R-:W-:-:S05]  /*14e0*/  VIMNMX R4, PT, PT, R51, R4, PT ;  /* 0x0000000433047248 */ /* 0x001fca0003fe0100 */
[----:B------:R-:W-:-:S05]  /*14f0*/  VIADD R4, R4, -UR5 ;  /* 0x8000000504047c36 */ /* 0x000fca0008000000 */
[----:B------:R-:W-:-:S04]  /*1500*/  SHF.R.S32.HI R5, RZ, 0x1f, R4 ;  /* 0x0000001fff057819 */ /* 0x000fc80000011404 */
[----:B------:R-:W-:-:S04]  /*1510*/  LEA.HI R5, R5, R4, RZ, 0x5 ;  /* 0x0000000405057211 */ /* 0x000fc800078f28ff */
[----:B------:R-:W-:-:S05]  /*1520*/  SHF.R.S32.HI R5, RZ, 0x5, R5 ;  /* 0x00000005ff057819 */ /* 0x000fca0000011405 */
[----:B------:R-:W-:-:S07]  /*1530*/  IMAD R4, R5, 0x6, RZ ;  /* 0x0000000605047824 */ /* 0x000fce00078e02ff */
.L_x_2221:
        /* <DEDUP_REMOVED lines=8> */
.L_x_2222:
        /* <DEDUP_REMOVED lines=8> */
.L_x_2223:
        /* <DEDUP_REMOVED lines=8> */
.L_x_2224:
        /* <DEDUP_REMOVED lines=8> */
.L_x_2225:
[----:B------:R-:W-:Y:S01]  /*1740*/  VIMNMX R2, PT, PT, R2, UR12, PT ;  /* 0x0000000c02027c48 */ /* 0x000fe2000bfe0100 */
[----:B------:R-:W-:Y:S01]  /*1750*/  IMAD R4, R11, 0x8, R4 ;  /* 0x000000080b047824 */ /* 0x000fe200078e0204 */
[----:B------:R-:W-:Y:S02]  /*1760*/  PRMT R37, RZ, 0x5410, RZ ;  /* 0x00005410ff257816 */ /* 0x000fe400000000ff */
[----:B------:R-:W-:Y:S02]  /*1770*/  ISETP.GT.AND P0, PT, R2, R51, PT ;  /* 0x000000330200720c */ /* 0x000fe40003f04270 */
[----:B------:R-:W-:Y:S02]  /*1780*/  IADD3 R4, PT, PT, R7, R4, R6 ;  /* 0x0000000407047210 */ /* 0x000fe40007ffe006 */
[----:B------:R-:W-:Y:S02]  /*1790*/  PRMT R35, RZ, 0x5410, RZ ;  /* 0x00005410ff237816 */ /* 0x000fe400000000ff */
[----:B------:R-:W-:-:S02]  /*17a0*/  IADD3 R4, PT, PT, R10, R4, R9 ;  /* 0x000000040a047210 */ /* 0x000fc40007ffe009 */
[----:B------:R-:W-:Y:S02]  /*17b0*/  PRMT R33, RZ, 0x5410, RZ ;  /* 0x00005410ff217816 */ /* 0x000fe400000000ff */
[----:B------:R-:W-:Y:S01]  /*17c0*/  PRMT R31, RZ, 0x5410, RZ ;  /* 0x00005410ff1f7816 */ /* 0x000fe200000000ff */
[----:B------:R-:W-:Y:S01]  /*17d0*/  IMAD R61, R4, R3, RZ ;  /* 0x00000003043d7224 */ /* 0x000fe200078e02ff */
        /* <DEDUP_REMOVED lines=15> */
.L_x_2228:
[----:B------:R-:W-:Y:S05]  /*18d0*/  @!P1 BRA `(.L_x_2227) ;  /* 0x0000000c00b09947 */ /* 0x000fea0003800000 */
[----:B------:R-:W2:Y:S01]  /*18e0*/  LDG.E.128.CONSTANT R4, desc[UR6][R60.64] ;  /* 0x000000063c047981 */ /* 0x000ea2000c1e9d00 */
[----:B------:R-:W-:Y:S01]  /*18f0*/  IMAD.MOV.U32 R24, RZ, RZ, 0x3400 ;  /* 0x00003400ff187424 */ /* 0x000fe200078e00ff */
[----:B------:R-:W-:Y:S01]  /*1900*/  ISETP.NE.AND P0, PT, R46, 0x1, PT ;  /* 0x000000012e00780c */ /* 0x000fe20003f05270 */
[----:B------:R-:W-:Y:S01]  /*1910*/  IMAD.MOV.U32 R3, RZ, RZ, 0x2c00 ;  /* 0x00002c00ff037424 */ /* 0x000fe200078e00ff */
[----:B------:R-:W-:Y:S01]  /*1920*/  PRMT R42, R42, 0x5410, R41 ;  /* 0x000054102a2a7816 */ /* 0x000fe20000000029 */
[----:B------:R-:W-:Y:S01]  /*1930*/  IMAD.MOV.U32 R0, RZ, RZ, 0x2400 ;  /* 0x00002400ff007424 */ /* 0x000fe200078e00ff */
[----:B------:R-:W-:Y:S02]  /*1940*/  PRMT R40, R40, 0x5410, R39 ;  /* 0x0000541028287816 */ /* 0x000fe40000000027 */
[----:B--2---:R-:W-:Y:S02]  /*1950*/  LOP3.LUT R12, R4, 0xc000c, RZ, 0xc0, !PT ;  /* 0x000c000c040c7812 */ /* 0x004fe400078ec0ff */
[----:B------:R-:W-:-:S02]  /*1960*/  LOP3.LUT R13, R5, 0xc000c, RZ, 0xc0, !PT ;  /* 0x000c000c050d7812 */ /* 0x000fc400078ec0ff */
[----:B------:R-:W-:Y:S02]  /*1970*/  LOP3.LUT R14, R6, 0xc000c, RZ, 0xc0, !PT ;  /* 0x000c000c060e7812 */ /* 0x000fe400078ec0ff */
[----:B------:R-:W-:Y:S02]  /*1980*/  SHF.R.U32.HI R48, RZ, 0x8, R4 ;  /* 0x00000008ff307819 */ /* 0x000fe40000011604 */
[C---:B------:R-:W-:Y:S02]  /*1990*/  LOP3.LUT R11, R4.reuse, 0x300030, RZ, 0xc0, !PT ;  /* 0x00300030040b7812 */ /* 0x040fe400078ec0ff */
[C---:B------:R-:W-:Y:S02]  /*19a0*/  LOP3.LUT R10, R4.reuse, 0xc000c0, RZ, 0xc0, !PT ;  /* 0x00c000c0040a7812 */ /* 0x040fe400078ec0ff */
[----:B------:R-:W-:Y:S02]  /*19b0*/  LOP3.LUT R49, R4, 0x30003, RZ, 0xc0, !PT ;  /* 0x0003000304317812 */ /* 0x000fe400078ec0ff */
[----:B------:R-:W-:-:S02]  /*19c0*/  SHF.R.U32.HI R50, RZ, 0x8, R5 ;  /* 0x00000008ff327819 */ /* 0x000fc40000011605 */
[C---:B------:R-:W-:Y:S02]  /*19d0*/  LOP3.LUT R9, R5.reuse, 0x300030, RZ, 0xc0, !PT ;  /* 0x0030003005097812 */ /* 0x040fe400078ec0ff */
[C---:B------:R-:W-:Y:S02]  /*19e0*/  LOP3.LUT R8, R5.reuse, 0xc000c0, RZ, 0xc0, !PT ;  /* 0x00c000c005087812 */ /* 0x040fe400078ec0ff */
[----:B------:R-:W-:Y:S02]  /*19f0*/  LOP3.LUT R43, R5, 0x30003, RZ, 0xc0, !PT ;  /* 0x00030003052b7812 */ /* 0x000fe400078ec0ff */
[----:B------:R-:W-:Y:S02]  /*1a00*/  LOP3.LUT R16, R7, 0xc000c, RZ, 0xc0, !PT ;  /* 0x000c000c07107812 */ /* 0x000fe400078ec0ff */
[----:B------:R-:W-:Y:S02]  /*1a10*/  SHF.R.U32.HI R52, RZ, 0x8, R6 ;  /* 0x00000008ff347819 */ /* 0x000fe40000011606 */
[----:B------:R-:W-:-:S02]  /*1a20*/  LOP3.LUT R5, R6, 0x300030, RZ, 0xc0, !PT ;  /* 0x0030003006057812 */ /* 0x000fc400078ec0ff */
[C---:B------:R-:W-:Y:S02]  /*1a30*/  LOP3.LUT R4, R6.reuse, 0xc000c0, RZ, 0xc0, !PT ;  /* 0x00c000c006047812 */ /* 0x040fe400078ec0ff */
[----:B------:R-:W-:Y:S02]  /*1a40*/  LOP3.LUT R45, R6, 0x30003, RZ, 0xc0, !PT ;  /* 0x00030003062d7812 */ /* 0x000fe400078ec0ff */
[----:B------:R-:W-:Y:S02]  /*1a50*/  SHF.R.U32.HI R53, RZ, 0x8, R7 ;  /* 0x00000008ff357819 */ /* 0x000fe40000011607 */
[C---:B------:R-:W-:Y:S02]  /*1a60*/  LOP3.LUT R6, R7.reuse, 0x300030, RZ, 0xc0, !PT ;  /* 0x0030003007067812 */ /* 0x040fe400078ec0ff */
[C---:B------:R-:W-:Y:S02]  /*1a70*/  LOP3.LUT R2, R7.reuse, 0xc000c0, RZ, 0xc0, !PT ;  /* 0x00c000c007027812 */ /* 0x040fe400078ec0ff */
        /* <DEDUP_REMOVED lines=69> */
[-C--:B0-----:R-:W-:Y:S02]  /*1ed0*/  HFMA2 R54, R49, R16.reuse, RZ ;  /* 0x0000001031367231 */ /* 0x081fe400000000ff */
[----:B------:R-:W-:Y:S02]  /*1ee0*/  HADD2 R43, R43, -1026, -1026 ;  /* 0xe402e4022b2b7430 */ /* 0x000fe40000000000 */
[-C--:B------:R-:W-:Y:S02]  /*1ef0*/  HFMA2 R56, R45, R16.reuse, RZ ;  /* 0x000000102d387231 */ /* 0x080fe400000000ff */
[----:B------:R-:W-:Y:S01]  /*1f00*/  HADD2 R47, R47, -1026, -1026 ;  /* 0xe402e4022f2f7430 */ /* 0x000fe20000000000 */
[----:B------:R-:W-:Y:S01]  /*1f10*/  LOP3.LUT R59, R48, 0x30003, RZ, 0xc0, !PT ;  /* 0x00030003303b7812 */ /* 0x000fe200078ec0ff */
[-C--:B------:R-:W-:Y:S01]  /*1f20*/  HFMA2 R55, R43, R16.reuse, RZ.H0_H0 ;  /* 0x000000102b377231 */ /* 0x080fe200000400ff */
[----:B------:R-:W-:Y:S01]  /*1f30*/  LOP3.LUT R53, R53, 0x30003, RZ, 0xc0, !PT ;  /* 0x0003000335357812 */ /* 0x000fe200078ec0ff */
[----:B------:R-:W-:-:S02]  /*1f40*/  HFMA2 R57, R47, R16, RZ.H0_H0 ;  /* 0x000000102f397231 */ /* 0x000fc400000400ff */
[-C--:B------:R-:W-:Y:S02]  /*1f50*/  HFMA2 R54, R38, R17.reuse, R54 ;  /* 0x0000001126367231 */ /* 0x080fe40000000036 */
[-C--:B------:R-:W-:Y:S02]  /*1f60*/  HFMA2 R55, R36, R17.reuse, R55 ;  /* 0x0000001124377231 */ /* 0x080fe40000000037 */
[-C--:B------:R-:W-:Y:S02]  /*1f70*/  HFMA2 R16, R34, R17.reuse, R56 ;  /* 0x0000001122107231 */ /* 0x080fe40000000038 */
        /* <DEDUP_REMOVED lines=14> */
[-C--:B------:R-:W-:Y:S01]  /*2060*/  HFMA2 R16, R10, R19.reuse, R16 ;  /* 0x000000130a107231 */ /* 0x080fe20000000010 */
[----:B------:R-:W-:Y:S01]  /*2070*/  LOP3.LUT R57, R57, 0x64006400, RZ, 0xfc, !PT ;  /* 0x6400640039397812 */ /* 0x000fe200078efcff */
[----:B------:R-:W-:Y:S02]  /*2080*/  HFMA2 R18, R8, R19, R18 ;  /* 0x0000001308127231 */ /* 0x000fe40000000012 */
[----:B------:R-:W-:Y:S02]  /*2090*/  HADD2 R53, R53, -1026, -1026 ;  /* 0xe402e40235357430 */ /* 0x000fe40000000000 */
        /* <DEDUP_REMOVED lines=112> */
.L_x_2227:
[----:B------:R-:W0:Y:S01]  /*27a0*/  LDC R3, c[0x0][0x3ac] ;  /* 0x0000eb00ff037b82 */ /* 0x000e220000000800 */
[----:B------:R-:W-:Y:S01]  /*27b0*/  IADD3 R51, PT, PT, R51, 0x10, RZ ;  /* 0x0000001033337810 */ /* 0x000fe20007ffe0ff */
[----:B------:R-:W-:-:S03]  /*27c0*/  UIADD3 UR4, UPT, UPT, UR4, 0x20, URZ ;  /* 0x0000002004047890 */ /* 0x000fc6000fffe0ff */
[----:B------:R-:W-:Y:S01]  /*27d0*/  ISETP.GE.AND P0, PT, R51, R44, PT ;  /* 0x0000002c3300720c */ /* 0x000fe20003f06270 */
[----:B0-----:R-:W-:-:S12]  /*27e0*/  IMAD.WIDE R60, R3, 0x4, R60 ;  /* 0x00000004033c7825 */ /* 0x001fd800078e023c */
[----:B------:R-:W-:Y:S05]  /*27f0*/  @!P0 BRA `(.L_x_2228) ;  /* 0xfffffff000348947 */ /* 0x000fea000383ffff */
.L_x_2226:
        /* <DEDUP_REMOVED lines=20> */
.L_x_2232:
[----:B------:R-:W0:Y:S02]  /*2940*/  LDS R4, [R0] ;  /* 0x0000000000047984 */ /* 0x000e240000000800 */
[----:B0-----:R-:W-:-:S05]  /*2950*/  HADD2 R5, R4, R37 ;  /* 0x0000002504057230 */ /* 0x001fca0000000000 */
[----:B------:R-:W0:Y:S02]  /*2960*/  ATOMS.CAST.SPIN P0, [R0], R4, R5 ;  /* 0x000000040000758d */ /* 0x000e240001800005 */
[----:B0-----:R-:W-:Y:S05]  /*2970*/  @!P0 BRA `(.L_x_2232) ;  /* 0xfffffffc00f08947 */ /* 0x001fea000383ffff */
[----:B------:R-:W-:Y:S05]  /*2980*/  BRA `(.L_x_2230) ;  /* 0x00000000000c7947 */ /* 0x000fea0003800000 */
.L_x_2231:
[----:B------:R-:W2:Y:S02]  /*2990*/  LD.E R0, desc[UR6][R6.64] ;  /* 0x0000000606007980 */ /* 0x000ea4000c101900 */
[----:B--2---:R-:W-:-:S05]  /*29a0*/  IMAD.IADD R5, R37, 0x1, R0 ;  /* 0x0000000125057824 */ /* 0x004fca00078e0200 */
[----:B------:R0:W-:Y:S02]  /*29b0*/  ST.E desc[UR6][R6.64], R5 ;  /* 0x0000000506007985 */ /* 0x0001e4000c101906 */
.L_x_2230:
[----:B------:R-:W-:Y:S05]  /*29c0*/  BSYNC.RECONVERGENT B0 ;  /* 0x0000000000007941 */ /* 0x000fea0003800200 */
.L_x_2229:
[----:B------:R1:W-:Y:S01]  /*29d0*/  ATOM.E.ADD.F16x2.RN.STRONG.GPU P0, RZ, desc[UR6][R6.64+0x4], R35 ;  /* 0x8000042306ff79a2 */ /* 0x0003e2000c10e106 */
[----:B------:R-:W-:Y:S04]  /*29e0*/  BSSY.RECONVERGENT B0, `(.L_x_2233) ;  /* 0x000000e000007945 */ /* 0x000fe80003800200 */
[----:B-1----:R-:W-:Y:S05]  /*29f0*/  @P0 BRA `(.L_x_2234) ;  /* 0x0000000000300947 */ /* 0x002fea0003800000 */
[----:B------:R-:W1:Y:S02]  /*2a00*/  QSPC.E.S P0, RZ, [R6+0x4] ;  /* 0x0000040006ff73aa */ /* 0x000e640000000500 */
[----:B-1----:R-:W-:Y:S05]  /*2a10*/  @!P0 BRA `(.L_x_2235) ;  /* 0x00000000001c8947 */ /* 0x002fea0003800000 */
[----:B------:R-:W-:-:S05]  /*2a20*/  IMAD.MOV.U32 R4, RZ, RZ, R6 ;  /* 0x000000ffff047224 */ /* 0x000fca00078e0006 */
[----:B------:R-:W-:-:S07]  /*2a30*/  MOV R0, R4 ;  /* 0x0000000400007202 */ /* 0x000fce0000000f00 */
.L_x_2236:
[----:B------:R-:W0:Y:S02]  /*2a40*/  LDS R4, [R0+0x4] ;  /* 0x0000040000047984 */ /* 0x000e240000000800 */
[----:B0-----:R-:W-:-:S05]  /*2a50*/  HFMA2 R5, R4, 1, 1, R35 ;  /* 0x3c003c0004057831 */ /* 0x001fca0000000023 */
[----:B------:R-:W0:Y:S02]  /*2a60*/  ATOMS.CAST.SPIN P0, [R0+0x4], R4, R5 ;  /* 0x000004040000758d */ /* 0x000e240001800005 */
[----:B0-----:R-:W-:Y:S05]  /*2a70*/  @!P0 BRA `(.L_x_2236) ;  /* 0xfffffffc00f08947 */ /* 0x001fea000383ffff */
[----:B------:R-:W-:Y:S05]  /*2a80*/  BRA `(.L_x_2234) ;  /* 0x00000000000c7947 */ /* 0x000fea0003800000 */
.L_x_2235:
[----:B------:R-:W0:Y:S02]  /*2a90*/  LD.E R0, desc[UR6][R6.64+0x4] ;  /* 0x0000040606007980 */ /* 0x000e24000c101900 */
[----:B0-----:R-:W-:-:S05]  /*2aa0*/  IMAD.IADD R5, R35, 0x1, R0 ;  /* 0x0000000123057824 */ /* 0x001fca00078e0200 */
[----:B------:R1:W-:Y:S02]  /*2ab0*/  ST.E desc[UR6][R6.64+0x4], R5 ;  /* 0x0000040506007985 */ /* 0x0003e4000c101906 */
.L_x_2234:
[----:B------:R-:W-:Y:S05]  /*2ac0*/  BSYNC.RECONVERGENT B0 ;  /* 0x0000000000007941 */ /* 0x000fea0003800200 */
.L_x_2233:
        /* <DEDUP_REMOVED lines=10> */
.L_x_2240:
[----:B------:R-:W0:Y:S02]  /*2b70*/  LDS R4, [R0] ;  /* 0x0000000000047984 */ /* 0x000e240000000800 */
[----:B0-----:R-:W-:-:S05]  /*2b80*/  HADD2 R5, R4, R33 ;  /* 0x0000002104057230 */ /* 0x001fca0000000000 */
[----:B------:R-:W0:Y:S02]  /*2b90*/  ATOMS.CAST.SPIN P0, [R0], R4, R5 ;  /* 0x000000040000758d */ /* 0x000e240001800005 */
[----:B0-----:R-:W-:Y:S05]  /*2ba0*/  @!P0 BRA `(.L_x_2240) ;  /* 0xfffffffc00f08947 */ /* 0x001fea000383ffff */
[----:B------:R-:W-:Y:S05]  /*2bb0*/  BRA `(.L_x_2238) ;  /* 0x00000000000c7947 */ /* 0x000fea0003800000 */
.L_x_2239:
[----:B------:R-:W2:Y:S02]  /*2bc0*/  LD.E R0, desc[UR6][R6.64] ;  /* 0x0000000606007980 */ /* 0x000ea4000c101900 */
[----:B--2---:R-:W-:-:S05]  /*2bd0*/  IADD3 R5, PT, PT, R33, R0, RZ ;  /* 0x0000000021057210 */ /* 0x004fca0007ffe0ff */
[----:B------:R0:W-:Y:S02]  /*2be0*/  ST.E desc[UR6][R6.64], R5 ;  /* 0x0000000506007985 */ /* 0x0001e4000c101906 */
.L_x_2238:
[----:B------:R-:W-:Y:S05]  /*2bf0*/  BSYNC.RECONVERGENT B0 ;  /* 0x0000000000007941 */ /* 0x000fea0003800200 */
.L_x_2237:
[----:B------:R1:W-:Y:S01]  /*2c00*/  ATOM.E.ADD.F16x2.RN.STRONG.GPU P0, RZ, desc[UR6][R6.64+0x4], R31 ;  /* 0x8000041f06ff79a2 */ /* 0x0003e2000c10e106 */
[----:B------:R-:W-:Y:S04]  /*2c10*/  BSSY.RECONVERGENT B0, `(.L_x_2241) ;  /* 0x000000e000007945 */ /* 0x000fe80003800200 */
[----:B-1----:R-:W-:Y:S05]  /*2c20*/  @P0 BRA `(.L_x_2242) ;  /* 0x0000000000300947 */ /* 0x002fea0003800000 */
[----:B------:R-:W1:Y:S02]  /*2c30*/  QSPC.E.S P0, RZ, [R6+0x4] ;  /* 0x0000040006ff73aa */ /* 0x000e640000000500 */
[----:B-1----:R-:W-:Y:S05]  /*2c40*/  @!P0 BRA `(.L_x_2243) ;  /* 0x00000000001c8947 */ /* 0x002fea0003800000 */
[----:B------:R-:W-:-:S05]  /*2c50*/  IMAD.MOV.U32 R4, RZ, RZ, R6 ;  /* 0x000000ffff047224 */ /* 0x000fca00078e0006 */
[----:B------:R-:W-:-:S07]  /*2c60*/  MOV R0, R4 ;  /* 0x0000000400007202 */ /* 0x000fce0000000f00 */
.L_x_2244:
[----:B------:R-:W0:Y:S02]  /*2c70*/  LDS R4, [R0+0x4] ;  /* 0x0000040000047984 */ /* 0x000e240000000800 */
[----:B0-----:R-:W-:-:S05]  /*2c80*/  HFMA2 R5, R4, 1, 1, R31 ;  /* 0x3c003c0004057831 */ /* 0x001fca000000001f */
[----:B------:R-:W0:Y:S02]  /*2c90*/  ATOMS.CAST.SPIN P0, [R0+0x4], R4, R5 ;  /* 0x000004040000758d */ /* 0x000e240001800005 */
[----:B0-----:R-:W-:Y:S05]  /*2ca0*/  @!P0 BRA `(.L_x_2244) ;  /* 0xfffffffc00f08947 */ /* 0x001fea000383ffff */
[----:B------:R-:W-:Y:S05]  /*2cb0*/  BRA `(.L_x_2242) ;  /* 0x00000000000c7947 */ /* 0x000fea0003800000 */
.L_x_2243:
[----:B------:R-:W0:Y:S02]  /*2cc0*/  LD.E R0, desc[UR6][R6.64+0x4] ;  /* 0x0000040606007980 */ /* 0x000e24000c101900 */
[----:B0-----:R-:W-:-:S05]  /*2cd0*/  IMAD.IADD R5, R31, 0x1, R0 ;  /* 0x000000011f057824 */ /* 0x001fca00078e0200 */
[----:B------:R1:W-:Y:S02]  /*2ce0*/  ST.E desc[UR6][R6.64+0x4], R5 ;  /* 0x0000040506007985 */ /* 0x0003e4000c101906 */
.L_x_2242:
[----:B------:R-:W-:Y:S05]  /*2cf0*/  BSYNC.RECONVERGENT B0 ;  /* 0x0000000000007941 */ /* 0x000fea0003800200 */
.L_x_2241:
        /* <DEDUP_REMOVED lines=10> */
.L_x_2248:
[----:B------:R-:W0:Y:S02]  /*2da0*/  LDS R2, [R0] ;  /* 0x0000000000027984 */ /* 0x000e240000000800 */
[----:B0-----:R-:W-:-:S05]  /*2db0*/  HADD2 R3, R2, R29 ;  /* 0x0000001d02037230 */ /* 0x001fca0000000000 */
[----:B------:R-:W0:Y:S02]  /*2dc0*/  ATOMS.CAST.SPIN P0, [R0], R2, R3 ;  /* 0x000000020000758d */ /* 0x000e240001800003 */
[----:B0-----:R-:W-:Y:S05]  /*2dd0*/  @!P0 BRA `(.L_x_2248) ;  /* 0xfffffffc00f08947 */ /* 0x001fea000383ffff */
[----:B------:R-:W-:Y:S05]  /*2de0*/  BRA `(.L_x_2246) ;  /* 0x00000000000c7947 */ /* 0x000fea0003800000 */
.L_x_2247:
[----:B------:R-:W2:Y:S02]  /*2df0*/  LD.E R0, desc[UR6][R6.64] ;  /* 0x0000000606007980 */ /* 0x000ea4000c101900 */
[----:B--2---:R-:W-:-:S05]  /*2e00*/  IMAD.IADD R3, R29, 0x1, R0 ;  /* 0x000000011d037824 */ /* 0x004fca00078e0200 */
[----:B------:R0:W-:Y:S02]  /*2e10*/  ST.E desc[UR6][R6.64], R3 ;  /* 0x0000000306007985 */ /* 0x0001e4000c101906 */
.L_x_2246:
[----:B------:R-:W-:Y:S05]  /*2e20*/  BSYNC.RECONVERGENT B0 ;  /* 0x0000000000007941 */ /* 0x000fea0003800200 */
.L_x_2245:
[----:B------:R1:W-:Y:S02]  /*2e30*/  ATOM.E.ADD.F16x2.RN.STRONG.GPU P0, RZ, desc[UR6][R6.64+0x4], R27 ;  /* 0x8000041b06ff79a2 */ /* 0x0003e4000c10e106 */
[----:B-1----:R-:W-:Y:S05]  /*2e40*/  @P0 EXIT ;  /* 0x000000000000094d */ /* 0x002fea0003800000 */
[----:B------:R-:W1:Y:S02]  /*2e50*/  QSPC.E.S P0, RZ, [R6+0x4] ;  /* 0x0000040006ff73aa */ /* 0x000e640000000500 */
[----:B-1----:R-:W-:Y:S05]  /*2e60*/  @!P0 BRA `(.L_x_2249) ;  /* 0x00000000001c8947 */ /* 0x002fea0003800000 */
[----:B------:R-:W-:-:S05]  /*2e70*/  IMAD.MOV.U32 R2, RZ, RZ, R6 ;  /* 0x000000ffff027224 */ /* 0x000fca00078e0006 */
[----:B------:R-:W-:-:S07]  /*2e80*/  MOV R0, R2 ;  /* 0x0000000200007202 */ /* 0x000fce0000000f00 */
.L_x_2250:
[----:B------:R-:W0:Y:S02]  /*2e90*/  LDS R2, [R0+0x4] ;  /* 0x0000040000027984 */ /* 0x000e240000000800 */
[----:B0-----:R-:W-:-:S05]  /*2ea0*/  HFMA2 R3, R2, 1, 1, R27 ;  /* 0x3c003c0002037831 */ /* 0x001fca000000001b */
[----:B------:R-:W0:Y:S02]  /*2eb0*/  ATOMS.CAST.SPIN P0, [R0+0x4], R2, R3 ;  /* 0x000004020000758d */ /* 0x000e240001800003 */
[----:B0-----:R-:W-:Y:S05]  /*2ec0*/  @!P0 BRA `(.L_x_2250) ;  /* 0xfffffffc00f08947 */ /* 0x001fea000383ffff */
[----:B------:R-:W-:Y:S05]  /*2ed0*/  EXIT ;  /* 0x000000000000794d */ /* 0x000fea0003800000 */
.L_x_2249:
[----:B------:R-:W0:Y:S02]  /*2ee0*/  LD.E R0, desc[UR6][R6.64+0x4] ;  /* 0x0000040606007980 */ /* 0x000e24000c101900 */
[----:B0-----:R-:W-:-:S05]  /*2ef0*/  IMAD.IADD R3, R27, 0x1, R0 ;  /* 0x000000011b037824 */ /* 0x001fca00078e0200 */
[----:B------:R-:W-:Y:S01]  /*2f00*/  ST.E desc[UR6][R6.64+0x4], R3 ;  /* 0x0000040306007985 */ /* 0x000fe2000c101906 */
[----:B------:R-:W-:Y:S05]  /*2f10*/  EXIT ;  /* 0x000000000000794d */ /* 0x000fea0003800000 */
.L_x_2251:
        /* <DEDUP_REMOVED lines=14> */
.L_x_3603:


//--------------------- .text._Z23gemm_half_q_half_kernelILi2ELi32ELb0ELb0ELi64EEvPK6__halfPKjS4_S2_PS0_iiiiPKtS7_iiiiiibS2_i --------------------------
	.section	.text._Z23gemm_half_q_half_kernelILi2ELi32ELb0ELb0ELi64EEvPK6__halfPKjS4_S2_PS0_iiiiPKtS7_iiiiiibS2_i,"ax",@progbits
	.align	128
        .global         _Z23gemm_half_q_half_kernelILi2ELi32ELb0ELb0ELi64EEvPK6__halfPKjS4_S2_PS0_iiiiPKtS7_iiiiiibS2_i
        .type           _Z23gemm_half_q_half_kernelILi2ELi32ELb0ELb0ELi64EEvPK6__halfPKjS4_S2_PS0_iiiiPKtS7_iiiiiibS2_i,@function
        .size           _Z23gemm_half_q_half_kernelILi2ELi32ELb0ELb0ELi64EEvPK6__halfPKjS4_S2_PS0_iiiiPKtS7_iiiiiibS2_i,(.L_x_3604 - _Z23gemm_half_q_half_kernelILi2ELi32ELb0ELb0ELi64EEvPK6__halfPKjS4_S2_PS0_iiiiPKtS7_iiiiiibS2_i)
        .other          _Z23gemm_half_q_half_kernelILi2ELi32ELb0ELb0ELi64EEvPK6__halfPKjS4_S2_PS0_iiiiPKtS7_iiiiiibS2_i,@"STO_CUDA_ENTRY STV_DEFAULT"
_Z23gemm_half_q_half_kernelILi2ELi32ELb0ELb0ELi64EEvPK6__halfPKjS4_S2_PS0_iiiiPKtS7_iiiiiibS2_i:
.text._Z23gemm_half_q_half_kernelILi2ELi32ELb0ELb0ELi64EEvPK6__halfPKjS4_S2_PS0_iiiiPKtS7_iiiiiibS2_i:
        /* <DEDUP_REMOVED lines=12> */
[----:B------:R-:W-:Y:S02]  /*00c0*/  IMAD.U32 R5, RZ, RZ, UR9 ;  /* 0x00000009ff057e24 */ /* 0x000fe4000f8e00ff */
[----:B--2---:R-:W-:-:S03]  /*00d0*/  VIADD R4, R3, UR9 ;  /* 0x0000000903047c36 */ /* 0x004fc60008000000 */
        /* <DEDUP_REMOVED lines=42> */
.L_x_2257:
[----:B------:R-:W-:Y:S01]  /*0380*/  IADD3 R7, P1, PT, R4, R5, RZ ;  /* 0x0000000504077210 */ /* 0x000fe20007f3e0ff */
[----:B------:R-:W-:-:S03]  /*0390*/  IMAD.IADD R9, R5, 0x1, R0 ;  /* 0x0000000105097824 */ /* 0x000fc600078e0200 */
[----:B------:R-:W-:Y:S01]  /*03a0*/  LEA.HI.X.SX32 R8, R5, RZ, 0x1, P1 ;  /* 0x000000ff05087211 */ /* 0x000fe200008f0eff */
[--C-:B------:R-:W-:Y:S01]  /*03b0*/  IMAD.IADD R5, R9, 0x1, R0.reuse ;  /* 0x0000000109057824 */ /* 0x100fe200078e0200 */
[----:B------:R-:W-:Y:S02]  /*03c0*/  LEA R6, P1, R7, UR10, 0x1 ;  /* 0x0000000a07067c11 */ /* 0x000fe4000f8208ff */
[C---:B------:R-:W-:Y:S01]  /*03d0*/  IADD3 R12, P2, PT, R4.reuse, R9, RZ ;  /* 0x00000009040c7210 */ /* 0x040fe20007f5e0ff */
[----:B------:R-:W-:Y:S01]  /*03e0*/  IMAD.IADD R15, R5, 0x1, R0 ;  /* 0x00000001050f7824 */ /* 0x000fe200078e0200 */
[----:B------:R-:W-:Y:S02]  /*03f0*/  LEA.HI.X R7, R7, UR11, R8, 0x1, P1 ;  /* 0x0000000b07077c11 */ /* 0x000fe400088f0c08 */
[----:B------:R-:W-:Y:S02]  /*0400*/  LEA.HI.X.SX32 R9, R9, RZ, 0x1, P2 ;  /* 0x000000ff09097211 */ /* 0x000fe400010f0eff */
[----:B------:R-:W-:-:S02]  /*0410*/  IADD3 R11, P3, PT, R4, R5, RZ ;  /* 0x00000005040b7210 */ /* 0x000fc40007f7e0ff */
[----:B------:R-:W-:Y:S01]  /*0420*/  LEA R8, P2, R12, UR10, 0x1 ;  /* 0x0000000a0c087c11 */ /* 0x000fe2000f8408ff */
[----:B------:R-:W2:Y:S01]  /*0430*/  LDG.E.U16.CONSTANT R7, desc[UR18][R6.64] ;  /* 0x0000001206077981 */ /* 0x000ea2000c1e9500 */
[----:B------:R-:W-:Y:S02]  /*0440*/  IADD3 R13, P1, PT, R4, R15, RZ ;  /* 0x0000000f040d7210 */ /* 0x000fe40007f3e0ff */
[----:B------:R-:W-:Y:S02]  /*0450*/  LEA.HI.X.SX32 R18, R5, RZ, 0x1, P3 ;  /* 0x000000ff05127211 */ /* 0x000fe400018f0eff */
[----:B------:R-:W-:Y:S02]  /*0460*/  LEA.HI.X R9, R12, UR11, R9, 0x1, P2 ;  /* 0x0000000b0c097c11 */ /* 0x000fe400090f0c09 */
[----:B------:R-:W-:Y:S02]  /*0470*/  LEA.HI.X.SX32 R16, R15, RZ, 0x1, P1 ;  /* 0x000000ff0f107211 */ /* 0x000fe400008f0eff */
[----:B------:R-:W-:-:S02]  /*0480*/  LEA R10, P3, R11, UR10, 0x1 ;  /* 0x0000000a0b0a7c11 */ /* 0x000fc4000f8608ff */
        /* <DEDUP_REMOVED lines=15> */
.L_x_2256:
        /* <DEDUP_REMOVED lines=20> */
.L_x_2258:
[----:B------:R-:W-:-:S13]  /*06c0*/  ISETP.EQ.AND P1, PT, RZ, UR5, PT ;  /* 0x00000005ff007c0c */ /* 0x000fda000bf22270 */
[----:B------:R-:W-:Y:S05]  /*06d0*/  @!P0 BRA P1, `(.L_x_2253) ;  /* 0x00000004007c8947 */ /* 0x000fea0000800000 */
.L_x_2255:
        /* <DEDUP_REMOVED lines=12> */
.L_x_2254:
        /* <DEDUP_REMOVED lines=17> */
.L_x_2261:
[----:B------:R-:W-:Y:S01]  /*08b0*/  IMAD.IADD R9, R15, 0x1, R0 ;  /* 0x000000010f097824 */ /* 0x000fe200078e0200 */
[----:B-----5:R-:W-:-:S03]  /*08c0*/  IADD3 R7, P0, PT, R4, R15, RZ ;  /* 0x0000000f04077210 */ /* 0x020fc60007f1e0ff */
[--C-:B------:R-:W-:Y:S01]  /*08d0*/  IMAD.IADD R11, R9, 0x1, R0.reuse ;  /* 0x00000001090b7824 */ /* 0x100fe200078e0200 */
[----:B------:R-:W-:Y:S02]  /*08e0*/  LEA.HI.X.SX32 R8, R15, RZ, 0x1, P0 ;  /* 0x000000ff0f087211 */ /* 0x000fe400000f0eff */
[----:B0-----:R-:W-:Y:S01]  /*08f0*/  LEA R6, P0, R7, UR10, 0x1 ;  /* 0x0000000a07067c11 */ /* 0x001fe2000f8008ff */
[----:B------:R-:W-:Y:S01]  /*0900*/  IMAD.IADD R15, R11, 0x1, R0 ;  /* 0x000000010b0f7824 */ /* 0x000fe200078e0200 */
[----:B------:R-:W-:Y:S02]  /*0910*/  IADD3 R12, P1, PT, R4, R9, RZ ;  /* 0x00000009040c7210 */ /* 0x000fe40007f3e0ff */
        /* <DEDUP_REMOVED lines=25> */
.L_x_2260:
        /* <DEDUP_REMOVED lines=21> */
.L_x_2262:
[----:B------:R-:W-:-:S09]  /*0c00*/  UISETP.NE.OR UP0, UPT, UR5, URZ, UP0 ;  /* 0x000000ff0500728c */ /* 0x000fd20008705670 */
[----:B------:R-:W-:Y:S05]  /*0c10*/  BRA.U !UP0, `(.L_x_2253) ;  /* 0x00000001082c7547 */ /* 0x000fea000b800000 */
.L_x_2259:
        /* <DEDUP_REMOVED lines=9> */
[----:B0-----:R-:W-:-:S06]  /*0cb0*/  VIADD R5, R5, 0x80 ;  /* 0x0000008005057836 */ /* 0x001fcc0000000000 */
[----:B------:R-:W-:Y:S05]  /*0cc0*/  BRA.U UP0, `(.L_x_2259) ;  /* 0xfffffffd00d47547 */ /* 0x000fea000b83ffff */
.L_x_2253:
[----:B------:R-:W-:Y:S05]  /*0cd0*/  BSYNC.RECONVERGENT B0 ;  /* 0x0000000000007941 */ /* 0x000fea0003800200 */
.L_x_2252:
        /* <DEDUP_REMOVED lines=21> */
[----:B------:R-:W1:Y:S01]  /*0e30*/  LDC.64 R12, c[0x0][0x3a0] ;  /* 0x0000e800ff0c7b82 */ /* 0x000e620000000a00 */
[----:B------:R-:W-:-:S11]  /*0e40*/  UPLOP3.LUT UP0, UPT, UPT, UPT, UPT, 0x40, 0x4 ;  /* 0x000000000004789c */ /* 0x000fd60003f0e870 */
.L_x_2266:
[C---:B--2---:R-:W-:Y:S01]  /*0e50*/  VIADD R7, R15.reuse, UR15 ;  /* 0x0000000f0f077c36 */ /* 0x044fe20008000000 */
[----:B------:R-:W-:Y:S01]  /*0e60*/  UIADD3 UR6, UPT, UPT, UR6, 0x4, URZ ;  /* 0x0000000406067890 */ /* 0x000fe2000fffe0ff */
[----:B01---5:R-:W-:-:S03]  /*0e70*/  IMAD.WIDE R4, R15, 0x2, R12 ;  /* 0x000000020f047825 */ /* 0x023fc600078e020c */
[----:B------:R-:W-:Y:S01]  /*0e80*/  UISETP.GE.AND UP1, UPT, UR6, -0x3, UPT ;  /* 0xfffffffd0600788c */ /* 0x000fe2000bf26270 */
[C---:B------:R-:W-:Y:S01]  /*0e90*/  VIADD R9, R7.reuse, UR15 ;  /* 0x0000000f07097c36 */ /* 0x040fe20008000000 */
[----:B------:R2:W-:Y:S01]  /*0ea0*/  STG.E.64 desc[UR18][R4.64], RZ ;  /* 0x000000ff04007986 */ /* 0x0005e2000c101b12 */
[----:B------:R-:W-:-:S04]  /*0eb0*/  IMAD.WIDE R6, R7, 0x2, R12 ;  /* 0x0000000207067825 */ /* 0x000fc800078e020c */
[C---:B------:R-:W-:Y:S01]  /*0ec0*/  VIADD R17, R9.reuse, UR15 ;  /* 0x0000000f09117c36 */ /* 0x040fe20008000000 */
[----:B------:R2:W-:Y:S01]  /*0ed0*/  STG.E.64 desc[UR18][R6.64], RZ ;  /* 0x000000ff06007986 */ /* 0x0005e2000c101b12 */
[----:B------:R-:W-:-:S04]  /*0ee0*/  IMAD.WIDE R8, R9, 0x2, R12 ;  /* 0x0000000209087825 */ /* 0x000fc800078e020c */
[C---:B------:R-:W-:Y:S01]  /*0ef0*/  IMAD.WIDE R10, R17.reuse, 0x2, R12 ;  /* 0x00000002110a7825 */ /* 0x040fe200078e020c */
[----:B------:R2:W-:Y:S03]  /*0f00*/  STG.E.64 desc[UR18][R8.64], RZ ;  /* 0x000000ff08007986 */ /* 0x0005e6000c101b12 */
[----:B------:R-:W-:Y:S01]  /*0f10*/  VIADD R15, R17, UR15 ;  /* 0x0000000f110f7c36 */ /* 0x000fe20008000000 */
[----:B------:R2:W-:Y:S01]  /*0f20*/  STG.E.64 desc[UR18][R10.64], RZ ;  /* 0x000000ff0a007986 */ /* 0x0005e2000c101b12 */
[----:B------:R-:W-:Y:S05]  /*0f30*/  BRA.U !UP1, `(.L_x_2266) ;  /* 0xfffffffd09c47547 */ /* 0x000fea000b83ffff */
.L_x_2265:
[----:B------:R-:W-:-:S04]  /*0f40*/  UIADD3 UR4, UPT, UPT, URZ, -UR6, URZ ;  /* 0x80000006ff047290 */ /* 0x000fc8000fffe0ff */
[----:B------:R-:W-:-:S09]  /*0f50*/  UISETP.GT.AND UP1, UPT, UR4, 0x1, UPT ;  /* 0x000000010400788c */ /* 0x000fd2000bf24270 */
[----:B------:R-:W-:Y:S05]  /*0f60*/  BRA.U !UP1, `(.L_x_2267) ;  /* 0x0000000109247547 */ /* 0x000fea000b800000 */
[----:B0-2---:R-:W0:Y:S01]  /*0f70*/  LDC.64 R6, c[0x0][0x3a0] ;  /* 0x0000e800ff067b82 */ /* 0x005e220000000a00 */
[C---:B------:R-:W-:Y:S01]  /*0f80*/  VIADD R9, R15.reuse, UR15 ;  /* 0x0000000f0f097c36 */ /* 0x040fe20008000000 */
[----:B------:R-:W-:Y:S02]  /*0f90*/  UIADD3 UR6, UPT, UPT, UR6, 0x2, URZ ;  /* 0x0000000206067890 */ /* 0x000fe4000fffe0ff */
[----:B------:R-:W-:Y:S01]  /*0fa0*/  UPLOP3.LUT UP0, UPT, UPT, UPT, UPT, 0x40, 0x4 ;  /* 0x000000000004789c */ /* 0x000fe20003f0e870 */
[----:B0----5:R-:W-:-:S04]  /*0fb0*/  IMAD.WIDE R4, R15, 0x2, R6 ;  /* 0x000000020f047825 */ /* 0x021fc800078e0206 */
[C---:B------:R-:W-:Y:S01]  /*0fc0*/  IMAD.WIDE R6, R9.reuse, 0x2, R6 ;  /* 0x0000000209067825 */ /* 0x040fe200078e0206 */
[----:B------:R1:W-:Y:S03]  /*0fd0*/  STG.E.64 desc[UR18][R4.64], RZ ;  /* 0x000000ff04007986 */ /* 0x0003e6000c101b12 */
[----:B------:R-:W-:Y:S01]  /*0fe0*/  VIADD R15, R9, UR15 ;  /* 0x0000000f090f7c36 */ /* 0x000fe20008000000 */
[----:B------:R1:W-:Y:S06]  /*0ff0*/  STG.E.64 desc[UR18][R6.64], RZ ;  /* 0x000000ff06007986 */ /* 0x0003ec000c101b12 */
.L_x_2267:
[----:B------:R-:W-:-:S09]  /*1000*/  UISETP.NE.OR UP0, UPT, UR6, URZ, UP0 ;  /* 0x000000ff0600728c */ /* 0x000fd20008705670 */
[----:B------:R-:W-:Y:S05]  /*1010*/  BRA.U !UP0, `(.L_x_2263) ;  /* 0x00000001081c7547 */ /* 0x000fea000b800000 */
.L_x_2264:
[----:B012--5:R-:W0:Y:S02]  /*1020*/  LDC.64 R4, c[0x0][0x3a0] ;  /* 0x0000e800ff047b82 */ /* 0x027e240000000a00 */
.L_x_2268:
[----:B0-----:R-:W-:Y:S01]  /*1030*/  IMAD.WIDE R6, R15, 0x2, R4 ;  /* 0x000000020f067825 */ /* 0x001fe200078e0204 */
[----:B------:R-:W-:-:S03]  /*1040*/  UIADD3 UR6, UPT, UPT, UR6, 0x1, URZ ;  /* 0x0000000106067890 */ /* 0x000fc6000fffe0ff */
[----:B------:R-:W-:Y:S01]  /*1050*/  VIADD R15, R15, UR15 ;  /* 0x0000000f0f0f7c36 */ /* 0x000fe20008000000 */
[----:B------:R3:W-:Y:S01]  /*1060*/  STG.E.64 desc[UR18][R6.64], RZ ;  /* 0x000000ff06007986 */ /* 0x0007e2000c101b12 */
[----:B------:R-:W-:-:S09]  /*1070*/  UISETP.NE.AND UP0, UPT, UR6, URZ, UPT ;  /* 0x000000ff0600728c */ /* 0x000fd2000bf05270 */
[----:B---3--:R-:W-:Y:S05]  /*1080*/  BRA.U UP0, `(.L_x_2268) ;  /* 0xfffffffd00e87547 */ /* 0x008fea000b83ffff */
.L_x_2263:
        /* <DEDUP_REMOVED lines=18> */
[----:B---3--:R-:W-:Y:S01]  /*11b0*/  UIMAD.WIDE.U32 UR12, UR12, 0x2, UR10 ;  /* 0x000000020c0c78a5 */ /* 0x008fe2000f8e000a */
[----:B------:R-:W-:Y:S06]  /*11c0*/  BAR.SYNC.DEFER_BLOCKING 0x0 ;  /* 0x0000000000007b1d */ /* 0x000fec0000010000 */
[----:B------:R-:W-:Y:S05]  /*11d0*/  @P0 BRA `(.L_x_2269) ;  /* 0x0000000000e40947 */ /* 0x000fea0003800000 */
[----:B------:R-:W-:Y:S01]  /*11e0*/  IMAD.U32 R8, RZ, RZ, UR12 ;  /* 0x0000000cff087e24 */ /* 0x000fe2000f8e00ff */
[----:B-----5:R-:W0:Y:S01]  /*11f0*/  LDC.64 R4, c[0x0][0x390] ;  /* 0x0000e400ff047b82 */ /* 0x020e220000000a00 */
[----:B------:R-:W-:-:S05]  /*1200*/  IMAD.U32 R9, RZ, RZ, UR13 ;  /* 0x0000000dff097e24 */ /* 0x000fca000f8e00ff */
[----:B------:R1:W5:Y:S01]  /*1210*/  LDG.E.U16.CONSTANT R14, desc[UR18][R8.64] ;  /* 0x00000012080e7981 */ /* 0x000362000c1e9500 */
[----:B------:R-:W-:Y:S01]  /*1220*/  SHF.R.S32.HI R11, RZ, 0x1f, R2 ;  /* 0x0000001fff0b7819 */ /* 0x000fe20000011402 */
[----:B------:R-:W2:Y:S01]  /*1230*/  LDC.64 R6, c[0x0][0x398] ;  /* 0x0000e600ff067b82 */ /* 0x000ea20000000a00 */
[----:B------:R-:W-:Y:S01]  /*1240*/  IMAD.SHL.U32 R3, R3, 0x10, RZ ;  /* 0x0000001003037824 */ /* 0x000fe200078e00ff */
[----:B------:R-:W-:Y:S01]  /*1250*/  UMOV UR4, URZ ;  /* 0x000000ff00047c82 */ /* 0x000fe20008000000 */
[----:B------:R-:W-:Y:S01]  /*1260*/  LEA.HI R11, R11, R2, RZ, 0x3 ;  /* 0x000000020b0b7211 */ /* 0x000fe200078f18ff */
[----:B------:R-:W-:Y:S02]  /*1270*/  UMOV UR8, UR9 ;  /* 0x0000000900087c82 */ /* 0x000fe40008000000 */
[----:B------:R-:W-:Y:S02]  /*1280*/  LOP3.LUT R3, R3, 0x10, RZ, 0xc0, !PT ;  /* 0x0000001003037812 */ /* 0x000fe400078ec0ff */
[----:B-1----:R-:W-:-:S07]  /*1290*/  SHF.R.S32.HI R15, RZ, 0x3, R11 ;  /* 0x00000003ff0f7819 */ /* 0x002fce000001140b */
.L_x_2270:
[----:B-----5:R-:W-:-:S04]  /*12a0*/  VIADD R11, R14, UR4 ;  /* 0x000000040e0b7c36 */ /* 0x020fc80008000000 */
        /* <DEDUP_REMOVED lines=10> */
[----:B------:R-:W-:Y:S02]  /*1350*/  IMAD.U32 R12, RZ, RZ, UR6 ;  /* 0x00000006ff0c7e24 */ /* 0x000fe4000f8e00ff */
        /* <DEDUP_REMOVED lines=32> */
[----:B-1----:R-:W-:Y:S05]  /*1560*/  BRA.U !UP4, `(.L_x_2270) ;  /* 0xfffffffd0c4c7547 */ /* 0x002fea000b83ffff */
.L_x_2269:
[----:B------:R-:W-:Y:S01]  /*1570*/  UISETP.GT.AND UP4, UPT, UR9, UR17, UPT ;  /* 0x000000110900728c */ /* 0x000fe2000bf84270 */
[----:B------:R-:W-:Y:S01]  /*1580*/  UMOV UR4, URZ ;  /* 0x000000ff00047c82 */ /* 0x000fe20008000000 */
        /* <DEDUP_REMOVED lines=12> */
.L_x_2271:
        /* <DEDUP_REMOVED lines=9> */
.L_x_2272:
        /* <DEDUP_REMOVED lines=9> */
.L_x_2273:
        /* <DEDUP_REMOVED lines=9> */
.L_x_2274:
        /* <DEDUP_REMOVED lines=9> */
.L_x_2275:
[----:B------:R-:W-:Y:S01]  /*1890*/  VIMNMX R0, PT, PT, R0, UR16, PT ;  /* 0x0000001000007c48 */ /* 0x000fe2000bfe0100 */
[----:B------:R-:W-:Y:S01]  /*18a0*/  ULEA UR5, UR20, UR5, 0x3 ;  /* 0x0000000514057291 */ /* 0x000fe2000f8e18ff */
[----:B------:R-:W-:Y:S02]  /*18b0*/  PRMT R28, RZ, 0x5410, RZ ;  /* 0x00005410ff1c7816 */ /* 0x000fe400000000ff */
[----:B------:R-:W-:Y:S01]  /*18c0*/  ISETP.GT.AND P0, PT, R0, UR9, PT ;  /* 0x0000000900007c0c */ /* 0x000fe2000bf04270 */
[----:B------:R-:W-:Y:S01]  /*18d0*/  UIADD3 UR4, UPT, UPT, UR6, UR5, UR4 ;  /* 0x0000000506047290 */ /* 0x000fe2000fffe004 */
[----:B------:R-:W-:Y:S02]  /*18e0*/  PRMT R27, RZ, 0x5410, RZ ;  /* 0x00005410ff1b7816 */ /* 0x000fe400000000ff */
[----:B------:R-:W-:Y:S01]  /*18f0*/  PRMT R26, RZ, 0x5410, RZ ;  /* 0x00005410ff1a7816 */ /* 0x000fe200000000ff */
[----:B------:R-:W-:Y:S01]  /*1900*/  UIADD3 UR4, UPT, UPT, UR8, UR4, UR7 ;  /* 0x0000000408047290 */ /* 0x000fe2000fffe007 */
[----:B------:R-:W-:-:S03]  /*1910*/  PRMT R25, RZ, 0x5410, RZ ;  /* 0x00005410ff197816 */ /* 0x000fc600000000ff */
[----:B------:R-:W-:-:S04]  /*1920*/  UIMAD UR5, UR4, UR15, URZ ;  /* 0x0000000f040572a4 */ /* 0x000fc8000f8e02ff */
[----:B------:R-:W-:Y:S08]  /*1930*/  @!P0 BRA `(.L_x_2276) ;  /* 0x0000001c00fc8947 */ /* 0x000ff00003800000 */
[----:B-----5:R-:W-:Y:S01]  /*1940*/  IMAD.U32 R4, RZ, RZ, UR12 ;  /* 0x0000000cff047e24 */ /* 0x020fe2000f8e00ff */
[----:B------:R-:W2:Y:S01]  /*1950*/  LDL.64 R6, [R1] ;  /* 0x0000000001067983 */ /* 0x000ea20000100a00 */
[----:B------:R-:W-:Y:S01]  /*1960*/  IMAD.U32 R5, RZ, RZ, UR13 ;  /* 0x0000000dff057e24 */ /* 0x000fe2000f8e00ff */
[----:B------:R-:W0:Y:S01]  /*1970*/  S2UR UR7, SR_CgaCtaId ;  /* 0x00000000000779c3 */ /* 0x000e220000008800 */
[----:B------:R-:W1:Y:S03]  /*1980*/  LDCU.64 UR12, c[0x0][0x388] ;  /* 0x00007100ff0c77ac */ /* 0x000e660008000a00 */
[----:B------:R3:W4:Y:S01]  /*1990*/  LDG.E.U16.CONSTANT R4, desc[UR18][R4.64+0x2] ;  /* 0x0000021204047981 */ /* 0x000722000c1e9500 */
[----:B------:R-:W-:Y:S02]  /*19a0*/  USHF.R.S32.HI UR8, URZ, 0x1f, UR5 ;  /* 0x0000001fff087899 */ /* 0x000fe40008011405 */
[----:B------:R-:W-:Y:S01]  /*19b0*/  IADD3 R0, P0, PT, R2, UR5, RZ ;  /* 0x0000000502007c10 */ /* 0x000fe2000ff1e0ff */
[----:B------:R-:W-:-:S02]  /*19c0*/  UISETP.LT.AND UP0, UPT, UR22, UR16, UPT ;  /* 0x000000101600728c */ /* 0x000fc4000bf01270 */
[----:B------:R-:W-:Y:S01]  /*19d0*/  UIMAD.WIDE.U32 UR10, UR23, 0x100, UR10 ;  /* 0x00000100170a78a5 */ /* 0x000fe2000f8e000a */
[----:B------:R-:W-:Y:S01]  /*19e0*/  UMOV UR6, 0x400 ;  /* 0x0000040000067882 */ /* 0x000fe20000000000 */
[----:B------:R-:W1:Y:S01]  /*19f0*/  LDCU.64 UR26, c[0x0][0x3a8] ;  /* 0x00007500ff1a77ac */ /* 0x000e620008000a00 */
[----:B---3--:R-:W-:Y:S01]  /*1a00*/  LEA.HI.X.SX32 R5, R2, UR8, 0x1, P0 ;  /* 0x0000000802057c11 */ /* 0x008fe200080f0eff */
[----:B------:R-:W-:Y:S01]  /*1a10*/  USEL UR16, UR22, UR16, UP0 ;  /* 0x0000001016107287 */ /* 0x000fe20008000000 */
[----:B------:R-:W-:Y:S01]  /*1a20*/  PRMT R28, R28, 0x5410, RZ ;  /* 0x000054101c1c7816 */ /* 0x000fe200000000ff */
[----:B------:R-:W-:Y:S02]  /*1a30*/  UIADD3 UR10, UP0, UPT, UR10, 0x2, URZ ;  /* 0x000000020a0a7890 */ /* 0x000fe4000ff1e0ff */
[----:B0-----:R-:W-:Y:S02]  /*1a40*/  ULEA UR6, UR7, UR6, 0x18 ;  /* 0x0000000607067291 */ /* 0x001fe4000f8ec0ff */
[----:B------:R-:W-:-:S02]  /*1a50*/  UIADD3.X UR11, UPT, UPT, URZ, UR11, URZ, UP0, !UPT ;  /* 0x0000000bff0b7290 */ /* 0x000fc400087fe4ff */
[----:B------:R-:W-:Y:S01]  /*1a60*/  UIADD3 UR8, UPT, UPT, UR6, 0x80, URZ ;  /* 0x0000008006087890 */ /* 0x000fe2000fffe0ff */
[----:B----4-:R-:W-:Y:S02]  /*1a70*/  R2UR UR4, R4 ;  /* 0x00000000040472ca */ /* 0x010fe400000e0000 */
[----:B-1----:R-:W-:Y:S02]  /*1a80*/  LEA R4, P0, R0, UR12, 0x2 ;  /* 0x0000000c00047c11 */ /* 0x002fe4000f8010ff */
[----:B--2---:R-:W-:Y:S02]  /*1a90*/  PRMT R24, R6, 0x7610, R6 ;  /* 0x0000761006187816 */ /* 0x004fe40000000006 */
[----:B------:R-:W-:Y:S02]  /*1aa0*/  LEA.HI.X R5, R0, UR13, R5, 0x2, P0 ;  /* 0x0000000d00057c11 */ /* 0x000fe400080f1405 */
[----:B------:R-:W-:-:S05]  /*1ab0*/  PRMT R0, R7, 0x7610, R7 ;  /* 0x0000761007007816 */ /* 0x000fca0000000007 */
[----:B------:R-:W-:-:S03]  /*1ac0*/  UIADD3 UR5, UPT, UPT, UR9, UR4, URZ ;  /* 0x0000000409057290 */ /* 0x000fc6000fffe0ff */
[----:B------:R-:W-:-:S09]  /*1ad0*/  UMOV UR4, URZ ;  /* 0x000000ff00047c82 */ /* 0x000fd20008000000 */
.L_x_2279:
[----:B------:R-:W-:-:S06]  /*1ae0*/  UISETP.NE.AND UP0, UPT, UR9, UR5, UPT ;  /* 0x000000050900728c */ /* 0x000fcc000bf05270 */
[----:B------:R-:W-:-:S05]  /*1af0*/  PLOP3.LUT P0, PT, PT, PT, UP0, 0x80, 0x8 ;  /* 0x000000000008781c */ /* 0x000fca0003f0f008 */
[----:B------:R-:W-:Y:S01]  /*1b00*/  @!UP0 ULEA UR12, UR4, UR21, 0x3 ;  /* 0x00000015040c8291 */ /* 0x000fe2000f8e18ff */
[----:B------:R-:W-:Y:S01]  /*1b10*/  @!UP0 UMOV UR6, UR10 ;  /* 0x0000000a00068c82 */ /* 0x000fe20008000000 */
[----:B------:R-:W-:Y:S01]  /*1b20*/  @!UP0 UMOV UR7, UR11 ;  /* 0x0000000b00078c82 */ /* 0x000fe20008000000 */
[----:B------:R-:W-:Y:S02]  /*1b30*/  IMAD.U32 R2, RZ, RZ, UR6 ;  /* 0x00000006ff027e24 */ /* 0x000fe4000f8e00ff */
[----:B------:R-:W-:-:S04]  /*1b40*/  IMAD.U32 R3, RZ, RZ, UR7 ;  /* 0x00000007ff037e24 */ /* 0x000fc8000f8e00ff */
[----:B------:R-:W2:Y:S01]  /*1b50*/  @!P0 LDL.64 R6, [UR12+0x8] ;  /* 0x0000080cff068983 */ /* 0x000ea20008100a00 */
[----:B------:R-:W-:-:S03]  /*1b60*/  UMOV UR15, UR27 ;  /* 0x0000001b000f7c82 */ /* 0x000fc60008000000 */
[----:B------:R-:W3:Y:S01]  /*1b70*/  @!P0 LDG.E.U16.CONSTANT R2, desc[UR18][R2.64] ;  /* 0x0000001202028981 */ /* 0x000ee2000c1e9500 */
[----:B------:R-:W-:Y:S02]  /*1b80*/  IMAD.U32 R9, RZ, RZ, UR15 ;  /* 0x0000000fff097e24 */ /* 0x000fe4000f8e00ff */
[----:B0-----:R-:W-:Y:S02]  /*1b90*/  IMAD.U32 R13, RZ, RZ, UR15 ;  /* 0x0000000fff0d7e24 */ /* 0x001fe4000f8e00ff */
[----:B------:R-:W-:-:S04]  /*1ba0*/  IMAD.WIDE R8, R9, 0x4, R4 ;  /* 0x0000000409087825 */ /* 0x000fc800078e0204 */
[----:B------:R-:W-:Y:S02]  /*1bb0*/  IMAD.WIDE R12, R13, 0x4, R8 ;  /* 0x000000040d0c7825 */ /* 0x000fe400078e0208 */
[----:B------:R-:W5:Y:S01]  /*1bc0*/  LDG.E.128.CONSTANT R8, desc[UR18][R8.64] ;  /* 0x0000001208087981 */ /* 0x000f62000c1e9d00 */
[----:B------:R-:W0:Y:S01]  /*1bd0*/  S2UR UR24, SR_CTAID.Y ;  /* 0x00000000001879c3 */ /* 0x000e220000002600 */
[----:B--2---:R-:W-:Y:S02]  /*1be0*/  @!P0 PRMT R24, R6, 0x7610, R24 ;  /* 0x0000761006188816 */ /* 0x004fe40000000018 */
[----:B------:R-:W-:Y:S02]  /*1bf0*/  @!P0 PRMT R0, R7, 0x7610, R0 ;  /* 0x0000761007008816 */ /* 0x000fe40000000000 */
[----:B------:R-:W-:Y:S02]  /*1c00*/  @!P0 PRMT R24, R24, 0x7610, R6 ;  /* 0x0000761018188816 */ /* 0x000fe40000000006 */
[----:B------:R-:W-:-:S02]  /*1c10*/  @!P0 PRMT R0, R0, 0x7610, R7 ;  /* 0x0000761000008816 */ /* 0x000fc40000000007 */
[----:B------:R-:W5:Y:S01]  /*1c20*/  LDG.E.128.CONSTANT R4, desc[UR18][R4.64] ;  /* 0x0000001204047981 */ /* 0x000f62000c1e9d00 */
[----:B0-----:R-:W-:Y:S01]  /*1c30*/  UIMAD UR14, UR24, -0x2, UR26 ;  /* 0xfffffffe180e78a4 */ /* 0x001fe2000f8e021a */
[----:B---3--:R-:W-:-:S03]  /*1c40*/  @!P0 R2UR UR7, R2 ;  /* 0x00000000020782ca */ /* 0x008fc600000e0000 */
[----:B------:R-:W-:Y:S01]  /*1c50*/  UISETP.GE.AND UP2, UPT, UR14, 0x1, UPT ;  /* 0x000000010e00788c */ /* 0x000fe2000bf46270 */
[----:B------:R-:W-:-:S04]  /*1c60*/  IMAD.U32 R47, RZ, RZ, UR15 ;  /* 0x0000000fff2f7e24 */ /* 0x000fc8000f8e00ff */
[----:B------:R-:W-:-:S04]  /*1c70*/  IMAD.WIDE R46, R47, 0x4, R12 ;  /* 0x000000042f2e7825 */ /* 0x000fc800078e020c */
[----:B------:R-:W-:Y:S05]  /*1c80*/  BRA.U !UP2, `(.L_x_2277) ;  /* 0x0000000d0a6c7547 */ /* 0x000fea000b800000 */
[----:B------:R-:W2:Y:S01]  /*1c90*/  LDG.E.128.CONSTANT R12, desc[UR18][R12.64] ;  /* 0x000000120c0c7981 */ /* 0x000ea2000c1e9d00 */
[----:B-----5:R-:W-:Y:S01]  /*1ca0*/  LOP3.LUT R2, R4, 0x3f003f, RZ, 0xc0, !PT ;  /* 0x003f003f04027812 */ /* 0x020fe200078ec0ff */
[----:B------:R-:W-:Y:S01]  /*1cb0*/  UISETP.NE.AND UP1, UPT, UR14, 0x1, UPT ;  /* 0x000000010e00788c */ /* 0x000fe2000bf25270 */
[----:B------:R-:W-:Y:S01]  /*1cc0*/  LOP3.LUT R22, R6, 0x3f003f, RZ, 0xc0, !PT ;  /* 0x003f003f06167812 */ /* 0x000fe200078ec0ff */
[----:B------:R-:W0:Y:S01]  /*1cd0*/  LDS.128 R16, [UR8+-0x80] ;  /* 0xffff8008ff107984 */ /* 0x000e220008000c00 */
[----:B------:R-:W-:Y:S02]  /*1ce0*/  LOP3.LUT R20, R5, 0x3f003f, RZ, 0xc0, !PT ;  /* 0x003f003f05147812 */ /* 0x000fe400078ec0ff */
[----:B------:R-:W-:Y:S02]  /*1cf0*/  SHF.R.U32.HI R3, RZ, 0x6, R4 ;  /* 0x00000006ff037819 */ /* 0x000fe40000011604 */
[----:B------:R-:W-:Y:S02]  /*1d00*/  SHF.R.U32.HI R23, RZ, 0x6, R6 ;  /* 0x00000006ff177819 */ /* 0x000fe40000011606 */
[----:B------:R-:W-:-:S02]  /*1d10*/  LOP3.LUT R29, R7, 0x3f003f, RZ, 0xc0, !PT ;  /* 0x003f003f071d7812 */ /* 0x000fc400078ec0ff */
[----:B------:R-:W-:Y:S02]  /*1d20*/  SHF.R.U32.HI R30, RZ, 0x6, R7 ;  /* 0x00000006ff1e7819 */ /* 0x000fe40000011607 */
[----:B------:R-:W-:Y:S02]  /*1d30*/  LOP3.LUT R2, R2, 0x64006400, RZ, 0xfc, !PT ;  /* 0x6400640002027812 */ /* 0x000fe400078efcff */
[----:B------:R-:W-:Y:S02]  /*1d40*/  LOP3.LUT R22, R22, 0x64006400, RZ, 0xfc, !PT ;  /* 0x6400640016167812 */ /* 0x000fe400078efcff */
[----:B------:R-:W-:Y:S01]  /*1d50*/  SHF.R.U32.HI R21, RZ, 0x6, R5 ;  /* 0x00000006ff157819 */ /* 0x000fe20000011605 */
[----:B------:R-:W-:Y:S01]  /*1d60*/  HADD2 R35, R2, -1056, -1056 ;  /* 0xe420e42002237430 */ /* 0x000fe20000000000 */
[----:B------:R-:W-:Y:S01]  /*1d70*/  LOP3.LUT R20, R20, 0x64006400, RZ, 0xfc, !PT ;  /* 0x6400640014147812 */ /* 0x000fe200078efcff */
[----:B------:R-:W-:Y:S01]  /*1d80*/  HADD2 R31, R22, -1056, -1056 ;  /* 0xe420e420161f7430 */ /* 0x000fe20000000000 */
[----:B------:R-:W-:-:S02]  /*1d90*/  LOP3.LUT R3, R3, 0x3f003f, RZ, 0xc0, !PT ;  /* 0x003f003f03037812 */ /* 0x000fc400078ec0ff */
[----:B------:R-:W-:Y:S01]  /*1da0*/  LOP3.LUT R23, R23, 0x3f003f, RZ, 0xc0, !PT ;  /* 0x003f003f17177812 */ /* 0x000fe200078ec0ff */
[----:B------:R-:W-:Y:S01]  /*1db0*/  HADD2 R33, R20, -1056, -1056 ;  /* 0xe420e42014217430 */ /* 0x000fe20000000000 */
[----:B------:R-:W-:Y:S02]  /*1dc0*/  LOP3.LUT R29, R29, 0x64006400, RZ, 0xfc, !PT ;  /* 0x640064001d1d7812 */ /* 0x000fe400078efcff */
[----:B------:R-:W-:Y:S02]  /*1dd0*/  LOP3.LUT R30, R30, 0x3f003f, RZ, 0xc0, !PT ;  /* 0x003f003f1e1e7812 */ /* 0x000fe400078ec0ff */
[----:B------:R-:W-:Y:S01]  /*1de0*/  LOP3.LUT R21, R21, 0x3f003f, RZ, 0xc0, !PT ;  /* 0x003f003f15157812 */ /* 0x000fe200078ec0ff */
[----:B------:R-:W-:Y:S01]  /*1df0*/  HADD2 R29, R29, -1056, -1056 ;  /* 0xe420e4201d1d7430 */ /* 0x000fe20000000000 */
        /* <DEDUP_REMOVED lines=26> */
[----:B------:R-:W-:Y:S01]  /*1fa0*/  HADD2 R41, R3, -1056, -1056 ;  /* 0xe420e42003297430 */ /* 0x000fe20000000000 */
[----:B------:R-:W-:Y:S01]  /*1fb0*/  SHF.R.U32.HI R2, RZ, 0x6, R8 ;  /* 0x00000006ff027819 */ /* 0x000fe20000011608 */
[----:B------:R-:W-:Y:S01]  /*1fc0*/  HADD2 R39, R16, -1056, -1056 ;  /* 0xe420e42010277430 */ /* 0x000fe20000000000 */
[----:B------:R-:W-:Y:S01]  /*1fd0*/  SHF.R.U32.HI R16, RZ, 0x6, R10 ;  /* 0x00000006ff107819 */ /* 0x000fe2000001160a */
[----:B------:R-:W-:-:S02]  /*1fe0*/  HADD2 R37, R17, -1056, -1056 ;  /* 0xe420e42011257430 */ /* 0x000fc40000000000 */
[-C--:B------:R-:W-:Y:S02]  /*1ff0*/  HFMA2 R40, R43, R18.reuse, R40 ;  /* 0x000000122b287231 */ /* 0x080fe40000000028 */
[-C--:B------:R-:W-:Y:S01]  /*2000*/  HFMA2 R42, R41, R18.reuse, R42 ;  /* 0x00000012292a7231 */ /* 0x080fe2000000002a */
[----:B------:R-:W-:Y:S01]  /*2010*/  SHF.R.U32.HI R3, RZ, 0x6, R9 ;  /* 0x00000006ff037819 */ /* 0x000fe20000011609 */
[-C--:B------:R-:W-:Y:S02]  /*2020*/  HFMA2 R44, R39, R18.reuse, R44 ;  /* 0x00000012272c7231 */ /* 0x080fe4000000002c */
[----:B------:R-:W-:Y:S01]  /*2030*/  HFMA2 R48, R37, R18, R48 ;  /* 0x0000001225307231 */ /* 0x000fe20000000030 */
        /* <DEDUP_REMOVED lines=16> */
[-C--:B------:R-:W-:Y:S02]  /*2140*/  HFMA2 R42, R16, R19.reuse, R42 ;  /* 0x00000013102a7231 */ /* 0x080fe4000000002a */
[-C--:B------:R-:W-:Y:S02]  /*2150*/  HFMA2 R44, R18, R19.reuse, R44 ;  /* 0x00000013122c7231 */ /* 0x080fe4000000002c */
[----:B------:R-:W-:Y:S01]  /*2160*/  HFMA2 R48, R30, R19, R48 ;  /* 0x000000131e307231 */ /* 0x000fe20000000030 */
[----:B------:R-:W-:Y:S02]  /*2170*/  LOP3.LUT R49, R4, 0xf000f, RZ, 0xc0, !PT ;  /* 0x000f000f04317812 */ /* 0x000fe400078ec0ff */
[----:B------:R-:W-:Y:S02]  /*2180*/  SHF.R.U32.HI R9, RZ, 0xc, R9 ;  /* 0x0000000cff097819 */ /* 0x000fe40000011609 */
[----:B------:R-:W-:-:S02]  /*2190*/  SHF.R.U32.HI R10, RZ, 0xc, R10 ;  /* 0x0000000cff0a7819 */ /* 0x000fc4000001160a */
[----:B--2---:R-:W-:Y:S02]  /*21a0*/  LOP3.LUT R3, R12, 0x3f003f, RZ, 0xc0, !PT ;  /* 0x003f003f0c037812 */ /* 0x004fe400078ec0ff */
        /* <DEDUP_REMOVED lines=9> */
[----:B------:R-:W-:Y:S01]  /*2240*/  SHF.R.U32.HI R4, RZ, 0x8, R12 ;  /* 0x00000008ff047819 */ /* 0x000fe2000001160c */
[----:B------:R-:W-:Y:S02]  /*2250*/  HADD2 R17, R17, -1056, -1056 ;  /* 0xe420e42011117430 */ /* 0x000fe40000000000 */
[----:B------:R-:W-:Y:S01]  /*2260*/  HADD2 R45, R45, -1056, -1056 ;  /* 0xe420e4202d2d7430 */ /* 0x000fe20000000000 */
[----:B------:R-:W-:Y:S01]  /*2270*/  LOP3.LUT R4, R49, 0x300030, R4, 0xf8, !PT ;  /* 0x0030003031047812 */ /* 0x000fe200078ef804 */
[-C--:B0-----:R-:W-:Y:S02]  /*2280*/  HFMA2 R40, R3, R20.reuse, R40 ;  /* 0x0000001403287231 */ /* 0x081fe40000000028 */
[----:B------:R-:W-:-:S02]  /*2290*/  HFMA2 R42, R17, R20, R42 ;  /* 0x00000014112a7231 */ /* 0x000fc4000000002a */
[-C--:B------:R-:W-:Y:S01]  /*22a0*/  HFMA2 R44, R19, R20.reuse, R44 ;  /* 0x00000014132c7231 */ /* 0x080fe2000000002c */
[----:B------:R-:W-:Y:S01]  /*22b0*/  LOP3.LUT R49, R8, 0xf000f, RZ, 0xc0, !PT ;  /* 0x000f000f08317812 */ /* 0x000fe200078ec0ff */
[----:B------:R-:W-:Y:S01]  /*22c0*/  HFMA2 R20, R45, R20, R48 ;  /* 0x000000142d147231 */ /* 0x000fe20000000030 */
[----:B------:R-:W-:Y:S02]  /*22d0*/  SHF.R.U32.HI R8, RZ, 0xa, R12 ;  /* 0x0000000aff087819 */ /* 0x000fe4000001160c */
[----:B------:R-:W-:Y:S02]  /*22e0*/  SHF.R.U32.HI R48, RZ, 0xc, R5 ;  /* 0x0000000cff307819 */ /* 0x000fe40000011605 */
[----:B------:R-:W-:Y:S02]  /*22f0*/  LOP3.LUT R5, R49, 0x300030, R8, 0xf8, !PT ;  /* 0x0030003031057812 */ /* 0x000fe400078ef808 */
[----:B------:R-:W-:Y:S02]  /*2300*/  LOP3.LUT R49, R48, 0xf000f, RZ, 0xc0, !PT ;  /* 0x000f000f30317812 */ /* 0x000fe400078ec0ff */
[----:B------:R-:W-:-:S02]  /*2310*/  SHF.R.U32.HI R8, RZ, 0x8, R13 ;  /* 0x00000008ff087819 */ /* 0x000fc4000001160d */
[----:B------:R-:W-:Y:S02]  /*2320*/  LOP3.LUT R48, R9, 0xf000f, RZ, 0xc0, !PT ;  /* 0x000f000f09307812 */ /* 0x000fe400078ec0ff */
[----:B------:R-:W-:Y:S02]  /*2330*/  LOP3.LUT R8, R49, 0x300030, R8, 0xf8, !PT ;  /* 0x0030003031087812 */ /* 0x000fe400078ef808 */
[----:B------:R-:W-:Y:S02]  /*2340*/  SHF.R.U32.HI R9, RZ, 0xa, R13 ;  /* 0x0000000aff097819 */ /* 0x000fe4000001160d */
[----:B------:R-:W-:Y:S02]  /*2350*/  SHF.R.U32.HI R49, RZ, 0xc, R6 ;  /* 0x0000000cff317819 */ /* 0x000fe40000011606 */
[----:B------:R-:W-:Y:S02]  /*2360*/  LOP3.LUT R6, R48, 0x300030, R9, 0xf8, !PT ;  /* 0x0030003030067812 */ /* 0x000fe400078ef809 */
[----:B------:R-:W-:-:S02]  /*2370*/  LOP3.LUT R48, R49, 0xf000f, RZ, 0xc0, !PT ;  /* 0x000f000f31307812 */ /* 0x000fc400078ec0ff */
[--C-:B------:R-:W-:Y:S02]  /*2380*/  SHF.R.U32.HI R9, RZ, 0x8, R14.reuse ;  /* 0x00000008ff097819 */ /* 0x100fe4000001160e */
[----:B------:R-:W-:Y:S02]  /*2390*/  LOP3.LUT R49, R10, 0xf000f, RZ, 0xc0, !PT ;  /* 0x000f000f0a317812 */ /* 0x000fe400078ec0ff */
[----:B------:R-:W-:Y:S02]  /*23a0*/  SHF.R.U32.HI R10, RZ, 0xa, R14 ;  /* 0x0000000aff0a7819 */ /* 0x000fe4000001160e */
[----:B------:R-:W-:Y:S02]  /*23b0*/  LOP3.LUT R9, R48, 0x300030, R9, 0xf8, !PT ;  /* 0x0030003030097812 */ /* 0x000fe400078ef809 */
[----:B------:R-:W-:Y:S02]  /*23c0*/  SHF.R.U32.HI R48, RZ, 0xc, R7 ;  /* 0x0000000cff307819 */ /* 0x000fe40000011607 */
[----:B------:R-:W-:-:S02]  /*23d0*/  LOP3.LUT R7, R49, 0x300030, R10, 0xf8, !PT ;  /* 0x0030003031077812 */ /* 0x000fc400078ef80a */
[----:B------:R-:W-:Y:S02]  /*23e0*/  SHF.R.U32.HI R10, RZ, 0xc, R11 ;  /* 0x0000000cff0a7819 */ /* 0x000fe4000001160b */
[----:B------:R-:W-:Y:S02]  /*23f0*/  SHF.R.U32.HI R12, RZ, 0x6, R12 ;  /* 0x00000006ff0c7819 */ /* 0x000fe4000001160c */
[----:B------:R-:W-:Y:S02]  /*2400*/  LOP3.LUT R49, R10, 0xf000f, RZ, 0xc0, !PT ;  /* 0x000f000f0a317812 */ /* 0x000fe400078ec0ff */
[----:B------:R-:W-:Y:S02]  /*2410*/  SHF.R.U32.HI R13, RZ, 0x6, R13 ;  /* 0x00000006ff0d7819 */ /* 0x000fe4000001160d */
[--C-:B------:R-:W-:Y:S02]  /*2420*/  SHF.R.U32.HI R11, RZ, 0x8, R15.reuse ;  /* 0x00000008ff0b7819 */ /* 0x100fe4000001160f */
[----:B------:R-:W-:-:S02]  /*2430*/  SHF.R.U32.HI R10, RZ, 0xa, R15 ;  /* 0x0000000aff0a7819 */ /* 0x000fc4000001160f */
[----:B------:R-:W-:Y:S02]  /*2440*/  SHF.R.U32.HI R14, RZ, 0x6, R14 ;  /* 0x00000006ff0e7819 */ /* 0x000fe4000001160e */
[----:B------:R-:W-:Y:S02]  /*2450*/  SHF.R.U32.HI R15, RZ, 0x6, R15 ;  /* 0x00000006ff0f7819 */ /* 0x000fe4000001160f */
[----:B------:R-:W-:Y:S02]  /*2460*/  LOP3.LUT R12, R12, 0x3f003f, RZ, 0xc0, !PT ;  /* 0x003f003f0c0c7812 */ /* 0x000fe400078ec0ff */
[----:B------:R-:W-:Y:S02]  /*2470*/  LOP3.LUT R48, R48, 0xf000f, RZ, 0xc0, !PT ;  /* 0x000f000f30307812 */ /* 0x000fe400078ec0ff */
[----:B------:R-:W-:Y:S02]  /*2480*/  LOP3.LUT R13, R13, 0x3f003f, RZ, 0xc0, !PT ;  /* 0x003f003f0d0d7812 */ /* 0x000fe400078ec0ff */
[----:B------:R-:W-:-:S02]  /*2490*/  LOP3.LUT R14, R14, 0x3f003f, RZ, 0xc0, !PT ;  /* 0x003f003f0e0e7812 */ /* 0x000fc400078ec0ff */
[----:B------:R-:W-:Y:S02]  /*24a0*/  LOP3.LUT R15, R15, 0x3f003f, RZ, 0xc0, !PT ;  /* 0x003f003f0f0f7812 */ /* 0x000fe400078ec0ff */
[----:B------:R-:W-:Y:S02]  /*24b0*/  LOP3.LUT R12, R12, 0x64006400, RZ, 0xfc, !PT ;  /* 0x640064000c0c7812 */ /* 0x000fe400078efcff */
[----:B------:R-:W-:Y:S02]  /*24c0*/  LOP3.LUT R11, R48, 0x300030, R11, 0xf8, !PT ;  /* 0x00300030300b7812 */ /* 0x000fe400078ef80b */
[----:B------:R-:W-:Y:S02]  /*24d0*/  LOP3.LUT R13, R13, 0x64006400, RZ, 0xfc, !PT ;  /* 0x640064000d0d7812 */ /* 0x000fe400078efcff */
[----:B------:R-:W-:Y:S02]  /*24e0*/  LOP3.LUT R10, R49, 0x300030, R10, 0xf8, !PT ;  /* 0x00300030310a7812 */ /* 0x000fe400078ef80a */
        /* <DEDUP_REMOVED lines=19> */
[----:B------:R-:W-:Y:S01]  /*2620*/  HADD2 R21, R11, -1056, -1056 ;  /* 0xe420e4200b157430 */ /* 0x000fe20000000000 */
[----:B------:R-:W-:Y:S01]  /*2630*/  LOP3.LUT R6, R6, 0x64006400, RZ, 0xfc, !PT ;  /* 0x6400640006067812 */ /* 0x000fe200078efcff */
[----:B------:R-:W-:Y:S01]  /*2640*/  HADD2 R51, R8, -1056, -1056 ;  /* 0xe420e42008337430 */ /* 0x000fe20000000000 */
[----:B------:R-:W-:Y:S01]  /*2650*/  LOP3.LUT R10, R10, 0x64006400, RZ, 0xfc, !PT ;  /* 0x640064000a0a7812 */ /* 0x000fe200078efcff */
[-C--:B------:R-:W-:Y:S02]  /*2660*/  HFMA2 R8, R21, R22.reuse, R20 ;  /* 0x0000001615087231 */ /* 0x080fe40000000014 */
[----:B------:R-:W-:Y:S02]  /*2670*/  HFMA2 R44, R49, R22, R44 ;  /* 0x00000016312c7231 */ /* 0x000fe4000000002c */
[----:B------:R-:W-:Y:S02]  /*2680*/  HADD2 R20, R5, -1056, -1056 ;  /* 0xe420e42005147430 */ /* 0x000fe40000000000 */
[----:B------:R-:W-:-:S02]  /*2690*/  HADD2 R40, R7, -1056, -1056 ;  /* 0xe420e42007287430 */ /* 0x000fc40000000000 */
[----:B------:R-:W-:Y:S02]  /*26a0*/  HFMA2 R11, R51, R22, R42 ;  /* 0x00000016330b7231 */ /* 0x000fe4000000002a */
[-C--:B------:R-:W-:Y:S02]  /*26b0*/  HFMA2 R4, R20, R23.reuse, R4 ;  /* 0x0000001714047231 */ /* 0x080fe40000000004 */
[----:B------:R-:W-:Y:S02]  /*26c0*/  HADD2 R22, R6, -1056, -1056 ;  /* 0xe420e42006167430 */ /* 0x000fe40000000000 */
        /* <DEDUP_REMOVED lines=13> */
[----:B------:R-:W0:Y:S04]  /*27a0*/  LDS.128 R4, [UR8] ;  /* 0x00000008ff047984 */ /* 0x000e280008000c00 */
        /* <DEDUP_REMOVED lines=41> */
.L_x_2277:
[----:B------:R-:W-:Y:S01]  /*2a40*/  IMAD.U32 R13, RZ, RZ, UR15 ;  /* 0x0000000fff0d7e24 */ /* 0x000fe2000f8e00ff */
[----:B-----5:R0:W5:Y:S03]  /*2a50*/  LDG.E.128.CONSTANT R4, desc[UR18][R46.64] ;  /* 0x000000122e047981 */ /* 0x020166000c1e9d00 */
[----:B------:R-:W-:-:S05]  /*2a60*/  IMAD.WIDE R12, R13, 0x4, R46 ;  /* 0x000000040d0c7825 */ /* 0x000fca00078e022e */
[----:B------:R0:W5:Y:S01]  /*2a70*/  LDG.E.128.CONSTANT R8, desc[UR18][R12.64] ;  /* 0x000000120c087981 */ /* 0x000162000c1e9d00 */
[----:B------:R-:W-:Y:S01]  /*2a80*/  @!UP0 UIADD3 UR6, UPT, UPT, UR4, 0x1, URZ ;  /* 0x0000000104068890 */ /* 0x000fe2000fffe0ff */
[----:B------:R-:W-:Y:S01]  /*2a90*/  IMAD.U32 R3, RZ, RZ, UR15 ;  /* 0x0000000fff037e24 */ /* 0x000fe2000f8e00ff */
[----:B------:R-:W-:-:S03]  /*2aa0*/  @!UP0 UIADD3 UR5, UPT, UPT, UR7, UR9, URZ ;  /* 0x0000000907058290 */ /* 0x000fc6000fffe0ff */
[----:B------:R-:W-:Y:S02]  /*2ab0*/  IMAD.WIDE R2, R3, 0x4, R12 ;  /* 0x0000000403027825 */ /* 0x000fe400078e020c */
[----:B------:R-:W-:Y:S01]  /*2ac0*/  @!UP0 UMOV UR4, UR6 ;  /* 0x0000000600048c82 */ /* 0x000fe20008000000 */
[----:B------:R-:W-:Y:S06]  /*2ad0*/  BRA.U !UP2, `(.L_x_2278) ;  /* 0x0000000d0a6c7547 */ /* 0x000fec000b800000 */
[----:B0-----:R-:W2:Y:S01]  /*2ae0*/  LDG.E.128.CONSTANT R12, desc[UR18][R2.64] ;  /* 0x00000012020c7981 */ /* 0x001ea2000c1e9d00 */
[----:B-----5:R-:W-:Y:S01]  /*2af0*/  LOP3.LUT R20, R4, 0x3f003f, RZ, 0xc0, !PT ;  /* 0x003f003f04147812 */ /* 0x020fe200078ec0ff */
[----:B------:R-:W-:Y:S01]  /*2b00*/  UISETP.NE.AND UP0, UPT, UR14, 0x1, UPT ;  /* 0x000000010e00788c */ /* 0x000fe2000bf05270 */
[----:B------:R-:W-:Y:S01]  /*2b10*/  LOP3.LUT R29, R6, 0x3f003f, RZ, 0xc0, !PT ;  /* 0x003f003f061d7812 */ /* 0x000fe200078ec0ff */
[----:B------:R-:W0:Y:S01]  /*2b20*/  LDS.128 R16, [UR8+-0x60] ;  /* 0xffffa008ff107984 */ /* 0x000e220008000c00 */
[----:B------:R-:W-:Y:S02]  /*2b30*/  SHF.R.U32.HI R21, RZ, 0x6, R4 ;  /* 0x00000006ff157819 */ /* 0x000fe40000011604 */
[----:B------:R-:W-:Y:S02]  /*2b40*/  SHF.R.U32.HI R30, RZ, 0x6, R6 ;  /* 0x00000006ff1e7819 */ /* 0x000fe40000011606 */
[----:B------:R-:W-:Y:S02]  /*2b50*/  LOP3.LUT R31, R7, 0x3f003f, RZ, 0xc0, !PT ;  /* 0x003f003f071f7812 */ /* 0x000fe400078ec0ff */
[----:B------:R-:W-:-:S02]  /*2b60*/  LOP3.LUT R20, R20, 0x64006400, RZ, 0xfc, !PT ;  /* 0x6400640014147812 */ /* 0x000fc400078efcff */
[----:B------:R-:W-:Y:S02]  /*2b70*/  LOP3.LUT R29, R29, 0x64006400, RZ, 0xfc, !PT ;  /* 0x640064001d1d7812 */ /* 0x000fe400078efcff */
[----:B------:R-:W-:Y:S01]  /*2b80*/  LOP3.LUT R22, R5, 0x3f003f, RZ, 0xc0, !PT ;  /* 0x003f003f05167812 */ /* 0x000fe200078ec0ff */
[----:B------:R-:W-:Y:S01]  /*2b90*/  HADD2 R35, R20, -1056, -1056 ;  /* 0xe420e42014237430 */ /* 0x000fe20000000000 */
[----:B------:R-:W-:Y:S02]  /*2ba0*/  SHF.R.U32.HI R23, RZ, 0x6, R5 ;  /* 0x00000006ff177819 */ /* 0x000fe40000011605 */
[----:B------:R-:W-:Y:S02]  /*2bb0*/  SHF.R.U32.HI R33, RZ, 0x6, R7 ;  /* 0x00000006ff217819 */ /* 0x000fe40000011607 */
[----:B------:R-:W-:Y:S02]  /*2bc0*/  LOP3.LUT R21, R21, 0x3f003f, RZ, 0xc0, !PT ;  /* 0x003f003f15157812 */ /* 0x000fe400078ec0ff */
        /* <DEDUP_REMOVED lines=16> */
[----:B------:R-:W-:Y:S01]  /*2cd0*/  SHF.R.U32.HI R40, RZ, 0x6, R11 ;  /* 0x00000006ff287819 */ /* 0x000fe2000001160b */
[-C--:B0-----:R-:W-:Y:S02]  /*2ce0*/  HFMA2 R42, R35, R16.reuse, RZ ;  /* 0x00000010232a7231 */ /* 0x081fe400000000ff */
[----:B------:R-:W-:Y:S02]  /*2cf0*/  HADD2 R30, R20, -1056, -1056 ;  /* 0xe420e420141e7430 */ /* 0x000fe40000000000 */
[----:B------:R-:W-:-:S02]  /*2d00*/  HFMA2 R46, R31, R16, RZ ;  /* 0x000000101f2e7231 */ /* 0x000fc400000000ff */
[-C--:B------:R-:W-:Y:S01]  /*2d10*/  HFMA2 R44, R33, R16.reuse, RZ.H0_H0 ;  /* 0x00000010212c7231 */ /* 0x080fe200000400ff */
[----:B------:R-:W-:Y:S01]  /*2d20*/  LOP3.LUT R20, R10, 0x3f003f, RZ, 0xc0, !PT ;  /* 0x003f003f0a147812 */ /* 0x000fe200078ec0ff */
[----:B------:R-:W-:Y:S01]  /*2d30*/  HFMA2 R48, R29, R16, RZ.H0_H0 ;  /* 0x000000101d307231 */ /* 0x000fe200000400ff */
[----:B------:R-:W-:Y:S01]  /*2d40*/  LOP3.LUT R16, R8, 0x3f003f, RZ, 0xc0, !PT ;  /* 0x003f003f08107812 */ /* 0x000fe200078ec0ff */
[-C--:B------:R-:W-:Y:S02]  /*2d50*/  HFMA2 R44, R34, R17.reuse, R44 ;  /* 0x00000011222c7231 */ /* 0x080fe4000000002c */
        /* <DEDUP_REMOVED lines=8> */
[----:B------:R-:W-:Y:S01]  /*2de0*/  LOP3.LUT R38, R21, 0x64006400, RZ, 0xfc, !PT ;  /* 0x6400640015267812 */ /* 0x000fe200078efcff */
[----:B------:R-:W-:Y:S01]  /*2df0*/  HADD2 R37, R37, -1056, -1056 ;  /* 0xe420e42025257430 */ /* 0x000fe20000000000 */
[----:B------:R-:W0:Y:S01]  /*2e00*/  LDS.128 R20, [UR8+-0x50] ;  /* 0xffffb008ff147984 */ /* 0x000e220008000c00 */
[----:B------:R-:W-:Y:S01]  /*2e10*/  HADD2 R39, R17, -1056, -1056 ;  /* 0xe420e42011277430 */ /* 0x000fe20000000000 */
[----:B------:R-:W-:Y:S01]  /*2e20*/  SHF.R.U32.HI R16, RZ, 0x6, R8 ;  /* 0x00000006ff107819 */ /* 0x000fe20000011608 */
[----:B------:R-:W-:-:S02]  /*2e30*/  HADD2 R17, R38, -1056, -1056 ;  /* 0xe420e42026117430 */ /* 0x000fc40000000000 */
[-C--:B------:R-:W-:Y:S02]  /*2e40*/  HFMA2 R42, R41, R18.reuse, R42 ;  /* 0x00000012292a7231 */ /* 0x080fe4000000002a */
[-C--:B------:R-:W-:Y:S02]  /*2e50*/  HFMA2 R44, R39, R18.reuse, R44 ;  /* 0x00000012272c7231 */ /* 0x080fe4000000002c */
[-C--:B------:R-:W-:Y:S02]  /*2e60*/  HFMA2 R46, R37, R18.reuse, R46 ;  /* 0x00000012252e7231 */ /* 0x080fe4000000002e */
[----:B------:R-:W-:Y:S01]  /*2e70*/  HFMA2 R48, R17, R18, R48 ;  /* 0x0000001211307231 */ /* 0x000fe20000000030 */
[----:B------:R-:W-:Y:S02]  /*2e80*/  SHF.R.U32.HI R18, RZ, 0x6, R9 ;  /* 0x00000006ff127819 */ /* 0x000fe40000011609 */
[----:B------:R-:W-:Y:S02]  /*2e90*/  SHF.R.U32.HI R38, RZ, 0x6, R10 ;  /* 0x00000006ff267819 */ /* 0x000fe4000001160a */
        /* <DEDUP_REMOVED lines=13> */
[----:B------:R-:W-:Y:S01]  /*2f70*/  HADD2 R16, R47, -1056, -1056 ;  /* 0xe420e4202f107430 */ /* 0x000fe20000000000 */
[----:B------:R-:W-:Y:S01]  /*2f80*/  SHF.R.U32.HI R9, RZ, 0xc, R9 ;  /* 0x0000000cff097819 */ /* 0x000fe20000011609 */
[----:B------:R-:W-:-:S02]  /*2f90*/  HFMA2 R42, R40, R19, R42 ;  /* 0x00000013282a7231 */ /* 0x000fc4000000002a */
[-C--:B------:R-:W-:Y:S02]  /*2fa0*/  HFMA2 R44, R38, R19.reuse, R44 ;  /* 0x00000013262c7231 */ /* 0x080fe4000000002c */
[-C--:B------:R-:W-:Y:S02]  /*2fb0*/  HFMA2 R46, R18, R19.reuse, R46 ;  /* 0x00000013122e7231 */ /* 0x080fe4000000002e */
[----:B------:R-:W-:Y:S01]  /*2fc0*/  HFMA2 R48, R16, R19, R48 ;  /* 0x0000001310307231 */ /* 0x000fe20000000030 */
[----:B------:R-:W-:Y:S02]  /*2fd0*/  SHF.R.U32.HI R10, RZ, 0xc, R10 ;  /* 0x0000000cff0a7819 */ /* 0x000fe4000001160a */
[----:B--2---:R-:W-:Y:S02]  /*2fe0*/  LOP3.LUT R43, R12, 0x3f003f, RZ, 0xc0, !PT ;  /* 0x003f003f0c2b7812 */ /* 0x004fe400078ec0ff */
        /* <DEDUP_REMOVED lines=11> */
[----:B------:R-:W-:Y:S01]  /*30a0*/  SHF.R.U32.HI R4, RZ, 0x8, R12 ;  /* 0x00000008ff047819 */ /* 0x000fe2000001160c */
[----:B------:R-:W-:-:S02]  /*30b0*/  HADD2 R47, R47, -1056, -1056 ;  /* 0xe420e4202f2f7430 */ /* 0x000fc40000000000 */
[-C--:B0-----:R-:W-:Y:S02]  /*30c0*/  HFMA2 R42, R19, R20.reuse, R42 ;  /* 0x00000014132a7231 */ /* 0x081fe4000000002a */
[-C--:B------:R-:W-:Y:S01]  /*30d0*/  HFMA2 R44, R43, R20.reuse, R44 ;  /* 0x000000142b2c7231 */ /* 0x080fe2000000002c */
[----:B------:R-:W-:Y:S01]  /*30e0*/  LOP3.LUT R4, R49, 0x300030, R4, 0xf8, !PT ;  /* 0x0030003031047812 */ /* 0x000fe200078ef804 */
[-C--:B------:R-:W-:Y:S01]  /*30f0*/  HFMA2 R46, R45, R20.reuse, R46 ;  /* 0x000000142d2e7231 */ /* 0x080fe2000000002e */
[----:B------:R-:W-:Y:S01]  /*3100*/  LOP3.LUT R49, R8, 0xf000f, RZ, 0xc0, !PT ;  /* 0x000f000f08317812 */ /* 0x000fe200078ec0ff */
[----:B------:R-:W-:Y:S01]  /*3110*/  HFMA2 R20, R47, R20, R48 ;  /* 0x000000142f147231 */ /* 0x000fe20000000030 */
[----:B------:R-:W-:Y:S02]  /*3120*/  SHF.R.U32.HI R8, RZ, 0xa, R12 ;  /* 0x0000000aff087819 */ /* 0x000fe4000001160c */
[----:B------:R-:W-:Y:S02]  /*3130*/  SHF.R.U32.HI R48, RZ, 0xc, R5 ;  /* 0x0000000cff307819 */ /* 0x000fe40000011605 */
[----:B------:R-:W-:-:S02]  /*3140*/  LOP3.LUT R5, R49, 0x300030, R8, 0xf8, !PT ;  /* 0x0030003031057812 */ /* 0x000fc400078ef808 */
[----:B------:R-:W-:Y:S02]  /*3150*/  LOP3.LUT R49, R48, 0xf000f, RZ, 0xc0, !PT ;  /* 0x000f000f30317812 */ /* 0x000fe400078ec0ff */
[--C-:B------:R-:W-:Y:S02]  /*3160*/  SHF.R.U32.HI R8, RZ, 0x8, R13.reuse ;  /* 0x00000008ff087819 */ /* 0x100fe4000001160d */
[----:B------:R-:W-:Y:S02]  /*3170*/  LOP3.LUT R48, R9, 0xf000f, RZ, 0xc0, !PT ;  /* 0x000f000f09307812 */ /* 0x000fe400078ec0ff */
[----:B------:R-:W-:Y:S02]  /*3180*/  LOP3.LUT R8, R49, 0x300030, R8, 0xf8, !PT ;  /* 0x0030003031087812 */ /* 0x000fe400078ef808 */
[----:B------:R-:W-:Y:S02]  /*3190*/  SHF.R.U32.HI R9, RZ, 0xa, R13 ;  /* 0x0000000aff097819 */ /* 0x000fe4000001160d */
[----:B------:R-:W-:-:S02]  /*31a0*/  SHF.R.U32.HI R49, RZ, 0xc, R6 ;  /* 0x0000000cff317819 */ /* 0x000fc40000011606 */
[----:B------:R-:W-:Y:S02]  /*31b0*/  LOP3.LUT R6, R48, 0x300030, R9, 0xf8, !PT ;  /* 0x0030003030067812 */ /* 0x000fe400078ef809 */
[----:B------:R-:W-:Y:S02]  /*31c0*/  LOP3.LUT R48, R49, 0xf000f, RZ, 0xc0, !PT ;  /* 0x000f000f31307812 */ /* 0x000fe400078ec0ff */
[--C-:B------:R-:W-:Y:S02]  /*31d0*/  SHF.R.U32.HI R9, RZ, 0x8, R14.reuse ;  /* 0x00000008ff097819 */ /* 0x100fe4000001160e */
[----:B------:R-:W-:Y:S02]  /*31e0*/  LOP3.LUT R49, R10, 0xf000f, RZ, 0xc0, !PT ;  /* 0x000f000f0a317812 */ /* 0x000fe400078ec0ff */
[----:B------:R-:W-:Y:S02]  /*31f0*/  SHF.R.U32.HI R10, RZ, 0xa, R14 ;  /* 0x0000000aff0a7819 */ /* 0x000fe4000001160e */
[----:B------:R-:W-:-:S02]  /*3200*/  LOP3.LUT R9, R48, 0x300030, R9, 0xf8, !PT ;  /* 0x0030003030097812 */ /* 0x000fc400078ef809 */
[----:B------:R-:W-:Y:S02]  /*3210*/  SHF.R.U32.HI R48, RZ, 0xc, R7 ;  /* 0x0000000cff307819 */ /* 0x000fe40000011607 */
[----:B------:R-:W-:Y:S02]  /*3220*/  LOP3.LUT R7, R49, 0x300030, R10, 0xf8, !PT ;  /* 0x0030003031077812 */ /* 0x000fe400078ef80a */
[----:B------:R-:W-:Y:S02]  /*3230*/  SHF.R.U32.HI R10, RZ, 0xc, R11 ;  /* 0x0000000cff0a7819 */ /* 0x000fe4000001160b */
[----:B------:R-:W-:Y:S02]  /*3240*/  SHF.R.U32.HI R12, RZ, 0x6, R12 ;  /* 0x00000006ff0c7819 */ /* 0x000fe4000001160c */
[----:B------:R-:W-:Y:S02]  /*3250*/  LOP3.LUT R49, R10, 0xf000f, RZ, 0xc0, !PT ;  /* 0x000f000f0a317812 */ /* 0x000fe400078ec0ff */
[----:B------:R-:W-:-:S02]  /*3260*/  SHF.R.U32.HI R13, RZ, 0x6, R13 ;  /* 0x00000006ff0d7819 */ /* 0x000fc4000001160d */
[--C-:B------:R-:W-:Y:S02]  /*3270*/  SHF.R.U32.HI R11, RZ, 0x8, R15.reuse ;  /* 0x00000008ff0b7819 */ /* 0x100fe4000001160f */
[--C-:B------:R-:W-:Y:S02]  /*3280*/  SHF.R.U32.HI R10, RZ, 0xa, R15.reuse ;  /* 0x0000000aff0a7819 */ /* 0x100fe4000001160f */
        /* <DEDUP_REMOVED lines=8> */
[----:B------:R-:W-:Y:S02]  /*3310*/  LOP3.LUT R11, R48, 0x300030, R11, 0xf8, !PT ;  /* 0x00300030300b7812 */ /* 0x000fe400078ef80b */
[----:B------:R-:W-:-:S02]  /*3320*/  LOP3.LUT R13, R13, 0x64006400, RZ, 0xfc, !PT ;  /* 0x640064000d0d7812 */ /* 0x000fc400078efcff */
        /* <DEDUP_REMOVED lines=86> */
.L_x_2278:
[----:B------:R-:W-:Y:S01]  /*3890*/  UIADD3 UR10, UP0, UPT, UR10, 0x80, URZ ;  /* 0x000000800a0a7890 */ /* 0x000fe2000ff1e0ff */
[----:B-----5:R-:W-:Y:S01]  /*38a0*/  IMAD.U32 R5, RZ, RZ, UR15 ;  /* 0x0000000fff057e24 */ /* 0x020fe2000f8e00ff */
[----:B------:R-:W-:Y:S02]  /*38b0*/  UIADD3 UR9, UPT, UPT, UR9, 0x20, URZ ;  /* 0x0000002009097890 */ /* 0x000fe4000fffe0ff */
[----:B------:R-:W-:Y:S01]  /*38c0*/  UIADD3.X UR11, UPT, UPT, URZ, UR11, URZ, UP0, !UPT ;  /* 0x0000000bff0b7290 */ /* 0x000fe200087fe4ff */
[----:B------:R-:W-:Y:S01]  /*38d0*/  IMAD.WIDE R2, R5, 0x4, R2 ;  /* 0x0000000405027825 */ /* 0x000fe200078e0202 */
[----:B------:R-:W-:Y:S02]  /*38e0*/  UISETP.GE.AND UP0, UPT, UR9, UR16, UPT ;  /* 0x000000100900728c */ /* 0x000fe4000bf06270 */
[----:B------:R-:W-:Y:S01]  /*38f0*/  UIADD3 UR8, UPT, UPT, UR8, 0x40, URZ ;  /* 0x0000004008087890 */ /* 0x000fe2000fffe0ff */
[----:B------:R-:W-:Y:S02]  /*3900*/  IMAD.MOV.U32 R4, RZ, RZ, R2 ;  /* 0x000000ffff047224 */ /* 0x000fe400078e0002 */
[----:B------:R-:W-:-:S04]  /*3910*/  IMAD.MOV.U32 R5, RZ, RZ, R3 ;  /* 0x000000ffff057224 */ /* 0x000fc800078e0003 */
[----:B------:R-:W-:Y:S05]  /*3920*/  BRA.U !UP0, `(.L_x_2279) ;  /* 0xffffffe1086c7547 */ /* 0x000fea000b83ffff */
.L_x_2276:
[----:B------:R-:W-:-:S13]  /*3930*/  ISETP.LT.AND P0, PT, RZ, UR14, PT ;  /* 0x0000000eff007c0c */ /* 0x000fda000bf01270 */
[----:B------:R-:W-:Y:S05]  /*3940*/  @!P0 EXIT ;  /* 0x000000000000894d */ /* 0x000fea0003800000 */
[----:B------:R-:W1:Y:S01]  /*3950*/  S2R R0, SR_CTAID.X ;  /* 0x0000000000007919 */ /* 0x000e620000002500 */
[----:B-----5:R-:W2:Y:S01]  /*3960*/  LDC.64 R4, c[0x0][0x3a0] ;  /* 0x0000e800ff047b82 */ /* 0x020ea20000000a00 */
[----:B------:R-:W-:Y:S01]  /*3970*/  UIMAD UR4, UR24, UR15, URZ ;  /* 0x0000000f180472a4 */ /* 0x000fe2000f8e02ff */
[----:B------:R-:W1:Y:S02]  /*3980*/  S2R R3, SR_TID.X ;  /* 0x0000000000037919 */ /* 0x000e640000002100 */
[----:B-1----:R-:W-:-:S05]  /*3990*/  IMAD R0, R0, 0x40, R3 ;  /* 0x0000004000007824 */ /* 0x002fca00078e0203 */
[----:B------:R-:W-:-:S05]  /*39a0*/  LEA R0, R0, UR4, 0x1 ;  /* 0x0000000400007c11 */ /* 0x000fca000f8e08ff */
[----:B------:R-:W-:-:S04]  /*39b0*/  IMAD.SHL.U32 R3, R0, 0x2, RZ ;  /* 0x0000000200037824 */ /* 0x000fc800078e00ff */
        /* <DEDUP_REMOVED lines=8> */
.L_x_2283:
[----:B------:R-:W1:Y:S02]  /*3a40*/  LDS R2, [R0] ;  /* 0x0000000000027984 */ /* 0x000e640000000800 */
[----:B-1----:R-:W-:-:S05]  /*3a50*/  HADD2 R3, R2, R25 ;  /* 0x0000001902037230 */ /* 0x002fca0000000000 */
[----:B------:R-:W1:Y:S02]  /*3a60*/  ATOMS.CAST.SPIN P0, [R0], R2, R3 ;  /* 0x000000020000758d */ /* 0x000e640001800003 */
[----:B-1----:R-:W-:Y:S05]  /*3a70*/  @!P0 BRA `(.L_x_2283) ;  /* 0xfffffffc00f08947 */ /* 0x002fea000383ffff */
[----:B------:R-:W-:Y:S05]  /*3a80*/  BRA `(.L_x_2281) ;  /* 0x00000000000c7947 */ /* 0x000fea0003800000 */
.L_x_2282:
[----:B------:R-:W2:Y:S02]  /*3a90*/  LD.E R0, desc[UR18][R4.64] ;  /* 0x0000001204007980 */ /* 0x000ea4000c101900 */
[----:B--2---:R-:W-:-:S05]  /*3aa0*/  IMAD.IADD R3, R25, 0x1, R0 ;  /* 0x0000000119037824 */ /* 0x004fca00078e0200 */
[----:B------:R1:W-:Y:S02]  /*3ab0*/  ST.E desc[UR18][R4.64], R3 ;  /* 0x0000000304007985 */ /* 0x0003e4000c101912 */
.L_x_2281:
[----:B------:R-:W-:Y:S05]  /*3ac0*/  BSYNC.RECONVERGENT B0 ;  /* 0x0000000000007941 */ /* 0x000fea0003800200 */
.L_x_2280:
[----:B------:R2:W-:Y:S01]  /*3ad0*/  ATOM.E.ADD.F16x2.RN.STRONG.GPU P0, RZ, desc[UR18][R4.64+0x4], R26 ;  /* 0x8000041a04ff79a2 */ /* 0x0005e2000c10e112 */
[----:B------:R-:W-:Y:S04]  /*3ae0*/  BSSY.RECONVERGENT B0, `(.L_x_2284) ;  /* 0x000000e000007945 */ /* 0x000fe80003800200 */
[----:B--2---:R-:W-:Y:S05]  /*3af0*/  @P0 BRA `(.L_x_2285) ;  /* 0x0000000000300947 */ /* 0x004fea0003800000 */
[----:B------:R-:W2:Y:S02]  /*3b00*/  QSPC.E.S P0, RZ, [R4+0x4] ;  /* 0x0000040004ff73aa */ /* 0x000ea40000000500 */
[----:B--2---:R-:W-:Y:S05]  /*3b10*/  @!P0 BRA `(.L_x_2286) ;  /* 0x00000000001c8947 */ /* 0x004fea0003800000 */
[----:B------:R-:W-:-:S05]  /*3b20*/  IMAD.MOV.U32 R2, RZ, RZ, R4 ;  /* 0x000000ffff027224 */ /* 0x000fca00078e0004 */
[----:B------:R-:W-:-:S07]  /*3b30*/  MOV R0, R2 ;  /* 0x0000000200007202 */ /* 0x000fce0000000f00 */
.L_x_2287:
[----:B------:R-:W1:Y:S02]  /*3b40*/  LDS R2, [R0+0x4] ;  /* 0x0000040000027984 */ /* 0x000e640000000800 */
[----:B-1----:R-:W-:-:S05]  /*3b50*/  HFMA2 R3, R2, 1, 1, R26 ;  /* 0x3c003c0002037831 */ /* 0x002fca000000001a */
[----:B------:R-:W1:Y:S02]  /*3b60*/  ATOMS.CAST.SPIN P0, [R0+0x4], R2, R3 ;  /* 0x000004020000758d */ /* 0x000e640001800003 */
[----:B-1----:R-:W-:Y:S05]  /*3b70*/  @!P0 BRA `(.L_x_2287) ;  /* 0xfffffffc00f08947 */ /* 0x002fea000383ffff */
[----:B------:R-:W-:Y:S05]  /*3b80*/  BRA `(.L_x_2285) ;  /* 0x00000000000c7947 */ /* 0x000fea0003800000 */
.L_x_2286:
[----:B------:R-:W1:Y:S02]  /*3b90*/  LD.E R0, desc[UR18][R4.64+0x4] ;  /* 0x0000041204007980 */ /* 0x000e64000c101900 */
[----:B-1----:R-:W-:-:S05]  /*3ba0*/  IMAD.IADD R3, R26, 0x1, R0 ;  /* 0x000000011a037824 */ /* 0x002fca00078e0200 */
[----:B------:R2:W-:Y:S02]  /*3bb0*/  ST.E desc[UR18][R4.64+0x4], R3 ;  /* 0x0000040304007985 */ /* 0x0005e4000c101912 */
.L_x_2285:
[----:B------:R-:W-:Y:S05]  /*3bc0*/  BSYNC.RECONVERGENT B0 ;  /* 0x0000000000007941 */ /* 0x000fea0003800200 */
.L_x_2284:
        /* <DEDUP_REMOVED lines=12> */
.L_x_2291:
[----:B------:R-:W1:Y:S02]  /*3c90*/  LDS R2, [R0] ;  /* 0x0000000000027984 */ /* 0x000e640000000800 */
[----:B-1----:R-:W-:-:S05]  /*3ca0*/  HADD2 R3, R2, R27 ;  /* 0x0000001b02037230 */ /* 0x002fca0000000000 */
[----:B------:R-:W1:Y:S02]  /*3cb0*/  ATOMS.CAST.SPIN P0, [R0], R2, R3 ;  /* 0x000000020000758d */ /* 0x000e640001800003 */
[----:B-1----:R-:W-:Y:S05]  /*3cc0*/  @!P0 BRA `(.L_x_2291) ;  /* 0xfffffffc00f08947 */ /* 0x002fea000383ffff */
[----:B------:R-:W-:Y:S05]  /*3cd0*/  BRA `(.L_x_2289) ;  /* 0x00000000000c7947 */ /* 0x000fea0003800000 */
.L_x_2290:
[----:B------:R-:W2:Y:S02]  /*3ce0*/  LD.E R0, desc[UR18][R4.64] ;  /* 0x0000001204007980 */ /* 0x000ea4000c101900 */
[----:B--2---:R-:W-:-:S05]  /*3cf0*/  IMAD.IADD R3, R27, 0x1, R0 ;  /* 0x000000011b037824 */ /* 0x004fca00078e0200 */
[----:B------:R1:W-:Y:S02]  /*3d00*/  ST.E desc[UR18][R4.64], R3 ;  /* 0x0000000304007985 */ /* 0x0003e4000c101912 */
.L_x_2289:
[----:B------:R-:W-:Y:S05]  /*3d10*/  BSYNC.RECONVERGENT B0 ;  /* 0x0000000000007941 */ /* 0x000fea0003800200 */
.L_x_2288:
[----:B------:R2:W-:Y:S02]  /*3d20*/  ATOM.E.ADD.F16x2.RN.STRONG.GPU P0, RZ, desc[UR18][R4.64+0x4], R28 ;  /* 0x8000041c04ff79a2 */ /* 0x0005e4000c10e112 */
[----:B--2---:R-:W-:Y:S05]  /*3d30*/  @P0 EXIT ;  /* 0x000000000000094d */ /* 0x004fea0003800000 */
[----:B------:R-:W2:Y:S02]  /*3d40*/  QSPC.E.S P0, RZ, [R4+0x4] ;  /* 0x0000040004ff73aa */ /* 0x000ea40000000500 */
[----:B--2---:R-:W-:Y:S05]  /*3d50*/  @!P0 BRA `(.L_x_2292) ;  /* 0x00000000001c8947 */ /* 0x004fea0003800000 */
[----:B------:R-:W-:-:S05]  /*3d60*/  IMAD.MOV.U32 R2, RZ, RZ, R4 ;  /* 0x000000ffff027224 */ /* 0x000fca00078e0004 */
[----:B------:R-:W-:-:S07]  /*3d70*/  MOV R0, R2 ;  /* 0x0000000200007202 */ /* 0x000fce0000000f00 */
.L_x_2293:
[----:B------:R-:W1:Y:S02]  /*3d80*/  LDS R2, [R0+0x4] ;  /* 0x0000040000027984 */ /* 0x000e640000000800 */
[----:B-1----:R-:W-:-:S05]  /*3d90*/  HFMA2 R3, R2, 1, 1, R28 ;  /* 0x3c003c0002037831 */ /* 0x002fca000000001c */
[----:B------:R-:W1:Y:S02]  /*3da0*/  ATOMS.CAST.SPIN P0, [R0+0x4], R2, R3 ;  /* 0x000004020000758d */ /* 0x000e640001800003 */
[----:B-1----:R-:W-:Y:S05]  /*3db0*/  @!P0 BRA `(.L_x_2293) ;  /* 0xfffffffc00f08947 */ /* 0x002fea000383ffff */
[----:B------:R-:W-:Y:S05]  /*3dc0*/  EXIT ;  /* 0x000000000000794d */ /* 0x000fea0003800000 */
.L_x_2292:
[----:B------:R-:W1:Y:S02]  /*3dd0*/  LD.E R0, desc[UR18][R4.64+0x4] ;  /* 0x0000041204007980 */ /* 0x000e64000c101900 */
[----:B-1----:R-:W-:-:S05]  /*3de0*/  IMAD.IADD R3, R28, 0x1, R0 ;  /* 0x000000011c037824 */ /* 0x002fca00078e0200 */
[----:B------:R-:W-:Y:S01]  /*3df0*/  ST.E desc[UR18][R4.64+0x4], R3 ;  /* 0x0000040304007985 */ /* 0x000fe2000c101912 */
[----:B------:R-:W-:Y:S05]  /*3e00*/  EXIT ;  /* 0x000000000000794d */ /* 0x000fea0003800000 */
.L_x_2294:
        /* <DEDUP_REMOVED lines=15> */
.L_x_3604:


//--------------------- .text._Z23gemm_half_q_half_kernelILi2ELi48ELb0ELb0ELi64EEvPK6__halfPKjS4_S2_PS0_iiiiPKtS7_iiiiiibS2_i --------------------------
	.section	.text._Z23gemm_half_q_half_kernelILi2ELi48ELb0ELb0ELi64EEvPK6__halfPKjS4_S2_PS0_iiiiPKtS7_iiiiiibS2_i,"ax",@progbits
	.align	128
        .global         _Z23gemm_half_q_half_kernelILi2ELi48ELb0ELb0ELi64EEvPK6__halfPKjS4_S2_PS0_iiiiPKtS7_iiiiiibS2_i
        .type           _Z23gemm_half_q_half_kernelILi2ELi48ELb0ELb0ELi64EEvPK6__halfPKjS4_S2_PS0_iiiiPKtS7_iiiiiibS2_i,@function
        .size           _Z23gemm_half_q_half_kernelILi2ELi48ELb0ELb0ELi64EEvPK6__halfPKjS4_S2_PS0_iiiiPKtS7_iiiiiibS2_i,(.L_x_3605 - _Z23gemm_half_q_half_kernelILi2ELi48ELb0ELb0ELi64EEvPK6__halfPKjS4_S2_PS0_iiiiPKtS7_iiiiiibS2_i)
        .other          _Z23gemm_half_q_half_kernelILi2ELi48ELb0ELb0ELi64EEvPK6__halfPKjS4_S2_PS0_iiiiPKtS7_iiiiiibS2_i,@"STO_CUDA_ENTRY STV_DEFAULT"
_Z23gemm_half_q_half_kernelILi2ELi48ELb0ELb0ELi64EEvPK6__halfPKjS4_S2_PS0_iiiiPKtS7_iiiiiibS2_i:
.text._Z23gemm_half_q_half_kernelILi2ELi48ELb0ELb0ELi64EEvPK6__halfPKjS4_S2_PS0_iiiiPKtS7_iiiiiibS2_i:
[----:B------:R-:W0:Y:S01]  /*0000*/  LDC R1, c[0x0][0x37c] ;  /* 0x0000df00ff017b82 */ /* 0x000e220000000800 */
[----:B------:R-:W1:Y:S07]  /*0010*/  S2R R2, SR_CTAID.Z ;  /* 0x0000000000027919 */ /* 0x000e6e0000002700 */
[----:B------:R-:W2:Y:S01]  /*0020*/  LDC R4, c[0x0][0x3a8] ;  /* 0x0000ea00ff047b82 */ /* 0x000ea20000000800 */
[----:B------:R-:W3:Y:S01]  /*0030*/  LDCU.64 UR8, c[0x0][0x358] ;  /* 0x00006b00ff0877ac */ /* 0x000ee20008000a00 */
[----:B------:R-:W-:Y:S01]  /*0040*/  BSSY.RECONVERGENT B0, `(.L_x_2295) ;  /* 0x00000c3000007945 */ /* 0x000fe20003800200 */
[----:B------:R-:W2:Y:S01]  /*0050*/  S2R R3, SR_CTAID.Y ;  /* 0x0000000000037919 */ /* 0x000ea20000002600 */
[----:B0-----:R-:W-:Y:S01]  /*0060*/  VIADD R1, R1, 0xfffffff0 ;  /* 0xfffffff001017836 */ /* 0x001fe20000000000 */
[----:B------:R-:W0:Y:S03]  /*0070*/  S2R R0, SR_TID.X ;  /* 0x0000000000007919 */ /* 0x000e260000002100 */
[----:B------:R-:W4:Y:S08]  /*0080*/  LDC R6, c[0x0][0x3b0] ;  /* 0x0000ec00ff067b82 */ /* 0x000f300000000800 */
[----:B------:R-:W5:Y:S01]  /*0090*/  S2UR UR4, SR_CTAID.X ;  /* 0x00000000000479c3 */ /* 0x000f620000002500 */
[----:B-1----:R-:W-:-:S02]  /*00a0*/  IMAD.SHL.U32 R9, R2, 0x40, RZ ;  /* 0x0000004002097824 */ /* 0x002fc400078e00ff */
[----:B--2---:R-:W-:-:S03]  /*00b0*/  IMAD R11, R3, -0x2, R4 ;  /* 0xfffffffe030b7824 */ /* 0x004fc600078e0204 */
[C---:B----4-:R-:W-:Y:S01]  /*00c0*/  VIADDMNMX R18, R9.reuse, 0x40, R6, PT ;  /* 0x0000004009127846 */ /* 0x050fe20003800106 */
[----:B0-----:R-:W-:Y:S01]  /*00d0*/  IMAD.IADD R7, R9, 0x1, R0 ;  /* 0x0000000109077824 */ /* 0x001fe200078e0200 */
[C---:B------:R-:W-:Y:S01]  /*00e0*/  ISETP.GE.AND P0, PT, R11.reuse, 0x1, PT ;  /* 0x000000010b00780c */ /* 0x040fe20003f06270 */
[----:B-----5:R-:W-:Y:S01]  /*00f0*/  USHF.L.U32 UR4, UR4, 0x8, URZ ;  /* 0x0000000804047899 */ /* 0x020fe200080006ff */
[----:B------:R-:W-:Y:S02]  /*0100*/  VIMNMX R5, PT, PT, R11, 0x2, PT ;  /* 0x000000020b057848 */ /* 0x000fe40003fe0100 */
        /* <DEDUP_REMOVED lines=33> */
.L_x_2300:
        /* <DEDUP_REMOVED lines=9> */
[----:B------:R-:W-:Y:S01]  /*03b0*/  IADD3 R17, P3, PT, R7, R8, RZ ;  /* 0x0000000807117210 */ /* 0x000fe20007f7e0ff */
[----:B------:R-:W2:Y:S01]  /*03c0*/  LDG.E.U16.CONSTANT R12, desc[UR8][R12.64] ;  /* 0x000000080c0c7981 */ /* 0x000ea2000c1e9500 */
[----:B------:R-:W-:-:S02]  /*03d0*/  LEA R14, P1, R15, UR6, 0x1 ;  /* 0x000000060f0e7c11 */ /* 0x000fc4000f8208ff */
[----:B------:R-:W-:Y:S02]  /*03e0*/  IADD3 R21, P4, PT, R7, R22, RZ ;  /* 0x0000001607157210 */ /* 0x000fe40007f9e0ff */
[----:B------:R-:W-:Y:S02]  /*03f0*/  LEA.HI.X.SX32 R24, R8, RZ, 0x1, P3 ;  /* 0x000000ff08187211 */ /* 0x000fe400018f0eff */
[----:B------:R-:W-:Y:S02]  /*0400*/  LEA.HI.X R15, R15, UR7, R20, 0x1, P1 ;  /* 0x000000070f0f7c11 */ /* 0x000fe400088f0c14 */
[----:B------:R-:W-:Y:S02]  /*0410*/  LEA R16, P2, R17, UR6, 0x1 ;  /* 0x0000000611107c11 */ /* 0x000fe4000f8408ff */
[----:B------:R-:W-:Y:S01]  /*0420*/  LEA.HI.X.SX32 R8, R22, RZ, 0x1, P4 ;  /* 0x000000ff16087211 */ /* 0x000fe200020f0eff */
[----:B------:R-:W3:Y:S01]  /*0430*/  LDG.E.U16.CONSTANT R14, desc[UR8][R14.64] ;  /* 0x000000080e0e7981 */ /* 0x000ee2000c1e9500 */
[----:B------:R-:W-:-:S02]  /*0440*/  LEA R20, P1, R21, UR6, 0x1 ;  /* 0x0000000615147c11 */ /* 0x000fc4000f8208ff */
        /* <DEDUP_REMOVED lines=13> */
.L_x_2299:
        /* <DEDUP_REMOVED lines=20> */
.L_x_2301:
[----:B------:R-:W-:-:S13]  /*0660*/  ISETP.EQ.AND P1, PT, R10, RZ, PT ;  /* 0x000000ff0a00720c */ /* 0x000fda0003f22270 */
[----:B------:R-:W-:Y:S05]  /*0670*/  @!P0 BRA P1, `(.L_x_2296) ;  /* 0x00000004007c8947 */ /* 0x000fea0000800000 */
.L_x_2298:
        /* <DEDUP_REMOVED lines=12> */
.L_x_2297:
[----:B------:R-:W-:-:S04]  /*0740*/  LEA R12, P0, R7, UR10, 0x1 ;  /* 0x0000000a070c7c11 */ /* 0x000fc8000f8008ff */
[----:B------:R-:W-:Y:S02]  /*0750*/  LEA.HI.X R13, R7, UR11, RZ, 0x1, P0 ;  /* 0x0000000b070d7c11 */ /* 0x000fe400080f0cff */
[----:B------:R-:W-:Y:S01]  /*0760*/  VIMNMX R10, PT, PT, R5, 0x1, !PT ;  /* 0x00000001050a7848 */ /* 0x000fe20007fe0100 */
[----:B------:R-:W-:Y:S01]  /*0770*/  IMAD R19, R3, R6, RZ ;  /* 0x0000000603137224 */ /* 0x000fe200078e02ff */
[----:B------:R-:W0:Y:S01]  /*0780*/  LDCU.64 UR10, c[0x0][0x380] ;  /* 0x00007000ff0a77ac */ /* 0x000e220008000a00 */
[----:B------:R1:W5:Y:S02]  /*0790*/  LDG.E.U16.CONSTANT R7, desc[UR8][R12.64] ;  /* 0x000000080c077981 */ /* 0x000364000c1e9500 */
[----:B------:R-:W-:Y:S02]  /*07a0*/  IMAD.MOV R10, RZ, RZ, -R10 ;  /* 0x000000ffff0a7224 */ /* 0x000fe400078e0a0a */
[----:B------:R-:W-:-:S03]  /*07b0*/  IMAD.SHL.U32 R19, R19, 0x2, RZ ;  /* 0x0000000213137824 */ /* 0x000fc600078e00ff */
        /* <DEDUP_REMOVED lines=9> */
.L_x_2304:
        /* <DEDUP_REMOVED lines=32> */
.L_x_2303:
        /* <DEDUP_REMOVED lines=21> */
.L_x_2305:
[----:B------:R-:W-:-:S13]  /*0ba0*/  ISETP.NE.OR P0, PT, R10, RZ, P0 ;  /* 0x000000ff0a00720c */ /* 0x000fda0000705670 */
[----:B------:R-:W-:Y:S05]  /*0bb0*/  @!P0 BRA `(.L_x_2296) ;  /* 0x00000000002c8947 */ /* 0x000fea0003800000 */
.L_x_2302:
        /* <DEDUP_REMOVED lines=9> */
[----:B0-----:R-:W-:-:S10]  /*0c50*/  VIADD R8, R8, 0x80 ;  /* 0x0000008008087836 */ /* 0x001fd40000000000 */
[----:B------:R-:W-:Y:S05]  /*0c60*/  @P0 BRA `(.L_x_2302) ;  /* 0xfffffffc00d40947 */ /* 0x000fea000383ffff */
.L_x_2296:
[----:B------:R-:W-:Y:S05]  /*0c70*/  BSYNC.RECONVERGENT B0 ;  /* 0x0000000000007941 */ /* 0x000fea0003800200 */
.L_x_2295:
[----:B------:R-:W1:Y:S02]  /*0c80*/  LDCU UR5, c[0x0][0x3ac] ;  /* 0x00007580ff0577ac */ /* 0x000e640008000800 */
[----:B-1----:R-:W-:-:S05]  /*0c90*/  IMAD.U32 R19, RZ, RZ, UR5 ;  /* 0x00000005ff137e24 */ /* 0x002fca000f8e00ff */
        /* <DEDUP_REMOVED lines=9> */
[----:B------:R-:W-:-:S04]  /*0d30*/  IMAD R3, R3, R19, RZ ;  /* 0x0000001303037224 */ /* 0x000fc800078e02ff */
[----:B------:R-:W-:Y:S01]  /*0d40*/  IMAD.MOV R5, RZ, RZ, -R5 ;  /* 0x000000ffff057224 */ /* 0x000fe200078e0a05 */
[----:B------:R-:W-:-:S04]  /*0d50*/  LEA R3, R3, UR4, 0x1 ;  /* 0x0000000403037c11 */ /* 0x000fc8000f8e08ff */
[----:B------:R-:W-:Y:S01]  /*0d60*/  ISETP.GE.AND P0, PT, R5, RZ, PT ;  /* 0x000000ff0500720c */ /* 0x000fe20003f06270 */
[----:B------:R-:W-:-:S12]  /*0d70*/  IMAD R3, R0, 0x4, R3 ;  /* 0x0000000400037824 */ /* 0x000fd800078e0203 */
[----:B------:R-:W-:Y:S05]  /*0d80*/  @P0 BRA `(.L_x_2307) ;  /* 0x00000000008c0947 */ /* 0x000fea0003800000 */
[----:B------:R-:W-:Y:S01]  /*0d90*/  IMAD.MOV R7, RZ, RZ, -R5 ;  /* 0x000000ffff077224 */ /* 0x000fe200078e0a05 */
[----:B------:R-:W-:-:S04]  /*0da0*/  PLOP3.LUT P0, PT, PT, PT, PT, 0x80, 0x8 ;  /* 0x000000000008781c */ /* 0x000fc80003f0f070 */
[----:B------:R-:W-:-:S13]  /*0db0*/  ISETP.GT.AND P1, PT, R7, 0x3, PT ;  /* 0x000000030700780c */ /* 0x000fda0003f24270 */
[----:B------:R-:W-:Y:S05]  /*0dc0*/  @!P1 BRA `(.L_x_2308) ;  /* 0x0000000000449947 */ /* 0x000fea0003800000 */
[----:B------:R-:W1:Y:S01]  /*0dd0*/  LDC.64 R22, c[0x0][0x3a0] ;  /* 0x0000e800ff167b82 */ /* 0x000e620000000a00 */
[----:B------:R-:W-:-:S13]  /*0de0*/  PLOP3.LUT P0, PT, PT, PT, PT, 0x8, 0x80 ;  /* 0x000000000080781c */ /* 0x000fda0003f0e170 */
.L_x_2309:
[C---:B------:R-:W-:Y:S02]  /*0df0*/  IMAD.IADD R14, R3.reuse, 0x1, R19 ;  /* 0x00000001030e7824 */ /* 0x040fe400078e0213 */
[----:B01----:R-:W-:-:S04]  /*0e00*/  IMAD.WIDE R12, R3, 0x2, R22 ;  /* 0x00000002030c7825 */ /* 0x003fc800078e0216 */
        /* <DEDUP_REMOVED lines=12> */
[----:B--2---:R-:W-:Y:S05]  /*0ed0*/  @!P1 BRA `(.L_x_2309) ;  /* 0xfffffffc00c49947 */ /* 0x004fea000383ffff */
.L_x_2308:
        /* <DEDUP_REMOVED lines=12> */
.L_x_2310:
[----:B------:R-:W-:-:S13]  /*0fa0*/  ISETP.NE.OR P0, PT, R5, RZ, P0 ;  /* 0x000000ff0500720c */ /* 0x000fda0000705670 */
[----:B------:R-:W-:Y:S05]  /*0fb0*/  @!P0 BRA `(.L_x_2306) ;  /* 0x00000000001c8947 */ /* 0x000fea0003800000 */
.L_x_2307:
[----:B01----:R-:W0:Y:S02]  /*0fc0*/  LDC.64 R12, c[0x0][0x3a0] ;  /* 0x0000e800ff0c7b82 */ /* 0x003e240000000a00 */
.L_x_2311:
[----:B0-----:R-:W-:-:S04]  /*0fd0*/  IMAD.WIDE R14, R3, 0x2, R12 ;  /* 0x00000002030e7825 */ /* 0x001fc800078e020c */
[----:B------:R-:W-:Y:S01]  /*0fe0*/  VIADD R5, R5, 0x1 ;  /* 0x0000000105057836 */ /* 0x000fe20000000000 */
[----:B------:R2:W-:Y:S01]  /*0ff0*/  STG.E.64 desc[UR8][R14.64], RZ ;  /* 0x000000ff0e007986 */ /* 0x0005e2000c101b08 */
[----:B------:R-:W-:-:S03]  /*1000*/  IMAD.IADD R3, R3, 0x1, R19 ;  /* 0x0000000103037824 */ /* 0x000fc600078e0213 */
[----:B------:R-:W-:-:S13]  /*1010*/  ISETP.NE.AND P0, PT, R5, RZ, PT ;  /* 0x000000ff0500720c */ /* 0x000fda0003f05270 */
[----:B--2---:R-:W-:Y:S05]  /*1020*/  @P0 BRA `(.L_x_2311) ;  /* 0xfffffffc00e80947 */ /* 0x004fea000383ffff */
.L_x_2306:
[----:B01----:R-:W0:Y:S01]  /*1030*/  LDC.64 R12, c[0x0][0x3b8] ;  /* 0x0000ee00ff0c7b82 */ /* 0x003e220000000a00 */
[----:B------:R-:W-:-:S04]  /*1040*/  IMAD.SHL.U32 R17, R2, 0x80, RZ ;  /* 0x0000008002117824 */ /* 0x000fc800078e00ff */
[----:B0-----:R-:W-:-:S05]  /*1050*/  IMAD.WIDE.U32 R16, R17, 0x2, R12 ;  /* 0x0000000211107825 */ /* 0x001fca00078e000c */
[----:B------:R0:W5:Y:S01]  /*1060*/  LDG.E.U16.CONSTANT R14, desc[UR8][R16.64+0x2] ;  /* 0x00000208100e7981 */ /* 0x000162000c1e9500 */
[----:B------:R-:W-:Y:S01]  /*1070*/  BAR.SYNC.DEFER_BLOCKING 0x0 ;  /* 0x0000000000007b1d */ /* 0x000fe20000010000 */
[----:B------:R-:W-:-:S13]  /*1080*/  ISETP.GE.AND P0, PT, R9, R6, PT ;  /* 0x000000060900720c */ /* 0x000fda0003f06270 */
[----:B0-----:R-:W-:Y:S05]  /*1090*/  @P0 BRA `(.L_x_2312) ;  /* 0x0000000000d00947 */ /* 0x001fea0003800000 */
[----:B------:R0:W5:Y:S01]  /*10a0*/  LDG.E.U16.CONSTANT R3, desc[UR8][R16.64] ;  /* 0x0000000810037981 */ /* 0x000162000c1e9500 */
[----:B------:R-:W-:Y:S01]  /*10b0*/  SHF.R.S32.HI R5, RZ, 0x1f, R4 ;  /* 0x0000001fff057819 */ /* 0x000fe20000011404 */
[----:B------:R-:W-:Y:S02]  /*10c0*/  IMAD.SHL.U32 R0, R0, 0x10, RZ ;  /* 0x0000001000007824 */ /* 0x000fe400078e00ff */
[----:B------:R-:W-:Y:S01]  /*10d0*/  IMAD.MOV.U32 R8, RZ, RZ, RZ ;  /* 0x000000ffff087224 */ /* 0x000fe200078e00ff */
[----:B------:R-:W-:Y:S01]  /*10e0*/  LEA.HI R5, R5, R4, RZ, 0x3 ;  /* 0x0000000405057211 */ /* 0x000fe200078f18ff */
[----:B------:R-:W-:Y:S01]  /*10f0*/  IMAD.MOV.U32 R7, RZ, RZ, R9 ;  /* 0x000000ffff077224 */ /* 0x000fe200078e0009 */
[----:B------:R-:W-:Y:S02]  /*1100*/  LOP3.LUT R0, R0, 0x10, RZ, 0xc0, !PT ;  /* 0x0000001000007812 */ /* 0x000fe400078ec0ff */
[----:B------:R-:W-:-:S07]  /*1110*/  SHF.R.S32.HI R5, RZ, 0x3, R5 ;  /* 0x00000003ff057819 */ /* 0x000fce0000011405 */
.L_x_2313:
[----:B0-----:R-:W0:Y:S01]  /*1120*/  LDC.64 R16, c[0x0][0x390] ;  /* 0x0000e400ff107b82 */ /* 0x001e220000000a00 */
[----:B-----5:R-:W-:-:S04]  /*1130*/  IMAD.IADD R10, R3, 0x1, R8 ;  /* 0x00000001030a7824 */ /* 0x020fc800078e0208 */
        /* <DEDUP_REMOVED lines=11> */
[----:B------:R-:W4:Y:S01]  /*11f0*/  LDG.E.U16.CONSTANT R20, desc[UR8][R20.64] ;  /* 0x0000000814147981 */ /* 0x000f22000c1e9500 */
[----:B--2---:R-:W-:-:S04]  /*1200*/  SHF.R.U32.HI R10, RZ, R0, R17 ;  /* 0x00000000ff0a7219 */ /* 0x004fc80000011611 */
[----:B------:R-:W-:Y:S02]  /*1210*/  LOP3.LUT R15, R10, 0xf, RZ, 0xc0, !PT ;  /* 0x0000000f0a0f7812 */ /* 0x000fe400078ec0ff */
[----:B------:R-:W-:-:S03]  /*1220*/  SHF.R.U32.HI R24, RZ, 0x4, R10 ;  /* 0x00000004ff187819 */ /* 0x000fc6000001160a */
[C---:B------:R-:W-:Y:S01]  /*1230*/  IMAD R26, R15.reuse, R15, R15 ;  /* 0x0000000f0f1a7224 */ /* 0x040fe200078e020f */
[----:B------:R-:W-:Y:S02]  /*1240*/  LOP3.LUT R24, R24, 0xf, RZ, 0xc0, !PT ;  /* 0x0000000f18187812 */ /* 0x000fe400078ec0ff */
[----:B------:R-:W-:Y:S02]  /*1250*/  SHF.R.U32.HI R16, RZ, 0x8, R10 ;  /* 0x00000008ff107819 */ /* 0x000fe4000001160a */
[----:B------:R-:W-:Y:S01]  /*1260*/  IADD3 R26, PT, PT, R15, 0x1, R26 ;  /* 0x000000010f1a7810 */ /* 0x000fe20007ffe01a */
[----:B------:R-:W-:Y:S01]  /*1270*/  IMAD R15, R24, R24, R24 ;  /* 0x00000018180f7224 */ /* 0x000fe200078e0218 */
[----:B------:R-:W-:Y:S02]  /*1280*/  LOP3.LUT R16, R16, 0xf, RZ, 0xc0, !PT ;  /* 0x0000000f10107812 */ /* 0x000fe400078ec0ff */
[----:B------:R-:W-:Y:S02]  /*1290*/  SHF.R.U32.HI R10, RZ, 0xc, R10 ;  /* 0x0000000cff0a7819 */ /* 0x000fe4000001160a */
[----:B------:R-:W-:Y:S01]  /*12a0*/  IADD3 R24, PT, PT, R24, 0x1, R15 ;  /* 0x0000000118187810 */ /* 0x000fe20007ffe00f */
[----:B------:R-:W-:Y:S01]  /*12b0*/  IMAD R15, R16, R16, R16 ;  /* 0x00000010100f7224 */ /* 0x000fe200078e0210 */
[----:B------:R-:W-:-:S04]  /*12c0*/  LOP3.LUT R10, R10, 0xf, RZ, 0xc0, !PT ;  /* 0x0000000f0a0a7812 */ /* 0x000fc800078ec0ff */
[----:B------:R-:W-:Y:S01]  /*12d0*/  IADD3 R16, PT, PT, R16, 0x1, R15 ;  /* 0x0000000110107810 */ /* 0x000fe20007ffe00f */
[----:B------:R-:W-:-:S05]  /*12e0*/  IMAD R15, R10, R10, R10 ;  /* 0x0000000a0a0f7224 */ /* 0x000fca00078e020a */
[----:B------:R-:W-:Y:S01]  /*12f0*/  IADD3 R15, PT, PT, R10, 0x1, R15 ;  /* 0x000000010a0f7810 */ /* 0x000fe20007ffe00f */
[----:B------:R-:W-:Y:S08]  /*1300*/  I2F.F16 R26, R26 ;  /* 0x0000001a001a7306 */ /* 0x000ff00000200c00 */
[----:B------:R-:W0:Y:S08]  /*1310*/  I2F.F16 R17, R24 ;  /* 0x0000001800117306 */ /* 0x000e300000200c00 */
[----:B------:R-:W-:Y:S08]  /*1320*/  I2F.F16 R16, R16 ;  /* 0x0000001000107306 */ /* 0x000ff00000200c00 */
[----:B------:R-:W1:Y:S01]  /*1330*/  I2F.F16 R15, R15 ;  /* 0x0000000f000f7306 */ /* 0x000e620000200c00 */
[----:B0-----:R-:W-:Y:S01]  /*1340*/  PRMT R17, R26, 0x5410, R17 ;  /* 0x000054101a117816 */ /* 0x001fe20000000011 */
[----:B------:R-:W-:-:S04]  /*1350*/  IMAD R10, R8, 0x8, R1 ;  /* 0x00000008080a7824 */ /* 0x000fc800078e0201 */
[----:B----4-:R-:W-:Y:S01]  /*1360*/  HMUL2 R26, R17, R20.H0_H0 ;  /* 0x20000014111a7232 */ /* 0x010fe20000000000 */
[----:B-1----:R-:W-:-:S05]  /*1370*/  PRMT R15, R16, 0x5410, R15 ;  /* 0x00005410100f7816 */ /* 0x002fca000000000f */
[----:B------:R-:W-:Y:S02]  /*1380*/  HMUL2 R27, R15, R20.H0_H0 ;  /* 0x200000140f1b7232 */ /* 0x000fe40000000000 */
[----:B---3--:R-:W-:-:S03]  /*1390*/  IMAD.IADD R7, R22, 0x1, R7 ;  /* 0x0000000116077824 */ /* 0x008fc600078e0207 */
[----:B------:R1:W-:Y:S02]  /*13a0*/  STL.64 [R10], R26 ;  /* 0x0000001a0a007387 */ /* 0x0003e40000100a00 */
[----:B------:R-:W-:Y:S01]  /*13b0*/  ISETP.GE.AND P0, PT, R7, R18, PT ;  /* 0x000000120700720c */ /* 0x000fe20003f06270 */
[----:B------:R-:W-:-:S12]  /*13c0*/  VIADD R8, R8, 0x1 ;  /* 0x0000000108087836 */ /* 0x000fd80000000000 */
[----:B-1----:R-:W-:Y:S05]  /*13d0*/  @!P0 BRA `(.L_x_2313) ;  /* 0xfffffffc00508947 */ /* 0x002fea000383ffff */
.L_x_2312:
[----:B------:R0:W5:Y:S01]  /*13e0*/  LDL.64 R94, [R1] ;  /* 0x00000000015e7983 */ /* 0x0001620000100a00 */
[----:B------:R-:W1:Y:S01]  /*13f0*/  LDCU UR4, c[0x0][0x3c8] ;  /* 0x00007900ff0477ac */ /* 0x000e620008000800 */
[----:B------:R-:W-:Y:S02]  /*1400*/  IMAD.MOV.U32 R5, RZ, RZ, RZ ;  /* 0x000000ffff057224 */ /* 0x000fe400078e00ff */
[----:B------:R-:W-:Y:S01]  /*1410*/  IMAD.MOV.U32 R10, RZ, RZ, RZ ;  /* 0x000000ffff0a7224 */ /* 0x000fe200078e00ff */
[----:B------:R-:W2:Y:S01]  /*1420*/  LDCU UR10, c[0x0][0x3cc] ;  /* 0x00007980ff0a77ac */ /* 0x000ea20008000800 */
[----:B------:R-:W-:Y:S02]  /*1430*/  IMAD.MOV.U32 R7, RZ, RZ, RZ ;  /* 0x000000ffff077224 */ /* 0x000fe400078e00ff */
        /* <DEDUP_REMOVED lines=16> */
[----:B0-----:R-:W-:-:S05]  /*1540*/  VIMNMX R0, PT, PT, R9, R0, PT ;  /* 0x0000000009007248 */ /* 0x001fca0003fe0100 */
[----:B------:R-:W-:-:S05]  /*1550*/  VIADD R0, R0, -UR4 ;  /* 0x8000000400007c36 */ /* 0x000fca0008000000 */
[----:B------:R-:W-:-:S04]  /*1560*/  SHF.R.S32.HI R3, RZ, 0x1f, R0 ;  /* 0x0000001fff037819 */ /* 0x000fc80000011400 */
[----:B------:R-:W-:-:S04]  /*1570*/  LEA.HI R3, R3, R0, RZ, 0x5 ;  /* 0x0000000003037211 */ /* 0x000fc800078f28ff */
[----:B------:R-:W-:-:S05]  /*1580*/  SHF.R.S32.HI R3, RZ, 0x5, R3 ;  /* 0x00000005ff037819 */ /* 0x000fca0000011403 */
[----:B------:R-:W-:-:S07]  /*1590*/  IMAD R0, R3, 0x6, RZ ;  /* 0x0000000603007824 */ /* 0x000fce00078e02ff */
.L_x_2314:
        /* <DEDUP_REMOVED lines=8> */
.L_x_2315:
        /* <DEDUP_REMOVED lines=8> */
.L_x_2316:
        /* <DEDUP_REMOVED lines=8> */
.L_x_2317:
        /* <DEDUP_REMOVED lines=8> */
.L_x_2318:
[----:B------:R-:W-:Y:S01]  /*17a0*/  IMAD R0, R15, 0x8, R0 ;  /* 0x000000080f007824 */ /* 0x000fe200078e0200 */
[----:B------:R-:W0:Y:S01]  /*17b0*/  LDCU.64 UR6, c[0x0][0x388] ;  /* 0x00007100ff0677ac */ /* 0x000e220008000a00 */
[----:B------:R-:W1:Y:S01]  /*17c0*/  S2UR UR5, SR_CgaCtaId ;  /* 0x00000000000579c3 */ /* 0x000e620000008800 */
[----:B------:R-:W-:Y:S02]  /*17d0*/  VIMNMX R6, PT, PT, R6, UR10, PT ;  /* 0x0000000a06067c48 */ /* 0x000fe4000bfe0100 */
[----:B------:R-:W-:Y:S01]  /*17e0*/  IADD3 R0, PT, PT, R10, R0, R5 ;  /* 0x000000000a007210 */ /* 0x000fe20007ffe005 */
[----:B------:R-:W-:Y:S01]  /*17f0*/  UMOV UR4, 0x400 ;  /* 0x0000040000047882 */ /* 0x000fe20000000000 */
[----:B-----5:R-:W-:Y:S01]  /*1800*/  PRMT R96, R94, 0x7610, R94 ;  /* 0x000076105e607816 */ /* 0x020fe2000000005e */
[----:B------:R-:W-:Y:S01]  /*1810*/  IMAD.MOV.U32 R10, RZ, RZ, RZ ;  /* 0x000000ffff0a7224 */ /* 0x000fe200078e00ff */
[----:B------:R-:W-:Y:S02]  /*1820*/  IADD3 R0, PT, PT, R16, R0, R7 ;  /* 0x0000000010007210 */ /* 0x000fe40007ffe007 */
[----:B------:R-:W-:-:S02]  /*1830*/  PRMT R8, RZ, 0x5410, RZ ;  /* 0x00005410ff087816 */ /* 0x000fc400000000ff */
[----:B------:R-:W-:Y:S01]  /*1840*/  PRMT R7, RZ, 0x5410, RZ ;  /* 0x00005410ff077816 */ /* 0x000fe200000000ff */
[----:B------:R-:W-:Y:S01]  /*1850*/  IMAD R3, R0, R19, RZ ;  /* 0x0000001300037224 */ /* 0x000fe200078e02ff */
[----:B------:R-:W-:Y:S02]  /*1860*/  SHF.R.S32.HI R0, RZ, 0x1f, R4 ;  /* 0x0000001fff007819 */ /* 0x000fe40000011404 */
[----:B------:R-:W-:Y:S02]  /*1870*/  PRMT R5, RZ, 0x5410, RZ ;  /* 0x00005410ff057816 */ /* 0x000fe400000000ff */
[----:B------:R-:W-:-:S04]  /*1880*/  IADD3 R4, P0, PT, R4, R3, RZ ;  /* 0x0000000304047210 */ /* 0x000fc80007f1e0ff */
[----:B------:R-:W-:Y:S01]  /*1890*/  LEA.HI.X.SX32 R3, R3, R0, 0x1, P0 ;  /* 0x0000000003037211 */ /* 0x000fe200000f0eff */
[----:B------:R-:W-:Y:S01]  /*18a0*/  IMAD.SHL.U32 R0, R4, 0x4, RZ ;  /* 0x0000000404007824 */ /* 0x000fe200078e00ff */
[----:B------:R-:W-:Y:S01]  /*18b0*/  ISETP.GT.AND P0, PT, R6, R9, PT ;  /* 0x000000090600720c */ /* 0x000fe20003f04270 */
[----:B-1----:R-:W-:Y:S01]  /*18c0*/  ULEA UR4, UR5, UR4, 0x18 ;  /* 0x0000000405047291 */ /* 0x002fe2000f8ec0ff */
[----:B------:R-:W-:Y:S01]  /*18d0*/  SHF.L.U64.HI R3, R4, 0x2, R3 ;  /* 0x0000000204037819 */ /* 0x000fe20000010203 */
[----:B------:R-:W-:Y:S01]  /*18e0*/  IMAD.IADD R4, R9, 0x1, R14 ;  /* 0x0000000109047824 */ /* 0x000fe200078e020e */
[----:B0-----:R-:W-:Y:S02]  /*18f0*/  IADD3 R16, P1, PT, R0, UR6, RZ ;  /* 0x0000000600107c10 */ /* 0x001fe4000ff3e0ff */
[----:B------:R-:W-:Y:S02]  /*1900*/  PRMT R6, RZ, 0x5410, RZ ;  /* 0x00005410ff067816 */ /* 0x000fe400000000ff */
[----:B------:R-:W-:Y:S01]  /*1910*/  IADD3.X R17, PT, PT, R3, UR7, RZ, P1, !PT ;  /* 0x0000000703117c10 */ /* 0x000fe20008ffe4ff */
[----:B------:R-:W-:-:S04]  /*1920*/  IMAD.MOV.U32 R14, RZ, RZ, R16 ;  /* 0x000000ffff0e7224 */ /* 0x000fc800078e0010 */
[----:B------:R-:W-:Y:S01]  /*1930*/  IMAD.MOV.U32 R15, RZ, RZ, R17 ;  /* 0x000000ffff0f7224 */ /* 0x000fe200078e0011 */
[----:B------:R-:W-:Y:S06]  /*1940*/  @!P0 BRA `(.L_x_2319) ;  /* 0x0000001c00808947 */ /* 0x000fec0003800000 */
[----:B------:R-:W-:Y:S01]  /*1950*/  IMAD.WIDE.U32 R2, R2, 0x100, R12 ;  /* 0x0000010002027825 */ /* 0x000fe200078e000c */
[----:B------:R-:W-:Y:S02]  /*1960*/  VIMNMX R36, PT, PT, R18, UR10, PT ;  /* 0x0000000a12247c48 */ /* 0x000fe4000bfe0100 */
[----:B------:R-:W-:Y:S01]  /*1970*/  PRMT R8, RZ, 0x7610, R8 ;  /* 0x00007610ff087816 */ /* 0x000fe20000000008 */
[----:B------:R-:W-:Y:S01]  /*1980*/  IMAD.MOV.U32 R10, RZ, RZ, RZ ;  /* 0x000000ffff0a7224 */ /* 0x000fe200078e00ff */
[----:B------:R-:W-:-:S05]  /*1990*/  IADD3 R0, P0, PT, R2, 0x2, RZ ;  /* 0x0000000202007810 */ /* 0x000fca0007f1e0ff */
[----:B------:R-:W-:-:S08]  /*19a0*/  IMAD.X R37, RZ, RZ, R3, P0 ;  /* 0x000000ffff257224 */ /* 0x000fd000000e0603 */
.L_x_2322:
[----:B------:R-:W0:Y:S01]  /*19b0*/  LDC R19, c[0x0][0x3ac] ;  /* 0x0000eb00ff137b82 */ /* 0x000e220000000800 */
[----:B------:R-:W-:Y:S01]  /*19c0*/  IMAD.MOV.U32 R2, RZ, RZ, R16 ;  /* 0x000000ffff027224 */ /* 0x000fe200078e0010 */
[----:B------:R-:W-:Y:S01]  /*19d0*/  ISETP.NE.AND P0, PT, R9, R4, PT ;  /* 0x000000040900720c */ /* 0x000fe20003f05270 */
[----:B------:R-:W-:-:S05]  /*19e0*/  IMAD.MOV.U32 R3, RZ, RZ, R17 ;  /* 0x000000ffff037224 */ /* 0x000fca00078e0011 */
[----:B------:R-:W5:Y:S07]  /*19f0*/  LDG.E.128.CONSTANT R28, desc[UR8][R2.64] ;  /* 0x00000008021c7981 */ /* 0x000f6e000c1e9d00 */
[----:B------:R-:W-:Y:S02]  /*1a00*/  @!P0 IMAD R24, R10, 0x8, R1 ;  /* 0x000000080a188824 */ /* 0x000fe400078e0201 */
[----:B------:R-:W-:-:S03]  /*1a10*/  @!P0 IMAD.MOV.U32 R25, RZ, RZ, R37 ;  /* 0x000000ffff198224 */ /* 0x000fc600078e0025 */
[----:B------:R1:W2:Y:S01]  /*1a20*/  @!P0 LDL.64 R40, [R24+0x8] ;  /* 0x0000080018288983 */ /* 0x0002a20000100a00 */
[----:B0-----:R-:W-:-:S04]  /*1a30*/  IMAD.WIDE R32, R19, 0x4, R2 ;  /* 0x0000000413207825 */ /* 0x001fc800078e0202 */
[C---:B------:R-:W-:Y:S02]  /*1a40*/  IMAD.WIDE R26, R19.reuse, 0x4, R32 ;  /* 0x00000004131a7825 */ /* 0x040fe400078e0220 */
[----:B------:R-:W5:Y:S02]  /*1a50*/  LDG.E.128.CONSTANT R32, desc[UR8][R32.64] ;  /* 0x0000000820207981 */ /* 0x000f64000c1e9d00 */
[----:B------:R-:W-:-:S04]  /*1a60*/  IMAD.WIDE R20, R19, 0x4, R26 ;  /* 0x0000000413147825 */ /* 0x000fc800078e021a */
[----:B-1----:R-:W-:Y:S02]  /*1a70*/  @!P0 IMAD.MOV.U32 R24, RZ, RZ, R0 ;  /* 0x000000ffff188224 */ /* 0x002fe400078e0000 */
[----:B------:R-:W-:Y:S02]  /*1a80*/  IMAD.WIDE R16, R19, 0x4, R20 ;  /* 0x0000000413107825 */ /* 0x000fe400078e0214 */
[----:B------:R-:W5:Y:S04]  /*1a90*/  LDG.E.128.CONSTANT R20, desc[UR8][R20.64] ;  /* 0x0000000814147981 */ /* 0x000f68000c1e9d00 */
[----:B------:R0:W5:Y:S04]  /*1aa0*/  @!P0 LDG.E.U16.CONSTANT R38, desc[UR8][R24.64] ;  /* 0x0000000818268981 */ /* 0x000168000c1e9500 */
[----:B------:R0:W5:Y:S01]  /*1ab0*/  LDG.E.128.CONSTANT R12, desc[UR8][R16.64] ;  /* 0x00000008100c7981 */ /* 0x000162000c1e9d00 */
[----:B------:R-:W-:Y:S01]  /*1ac0*/  ISETP.GE.AND P2, PT, R11, 0x1, PT ;  /* 0x000000010b00780c */ /* 0x000fe20003f46270 */
[----:B------:R-:W-:-:S04]  /*1ad0*/  @!P0 VIADD R39, R10, 0x1 ;  /* 0x000000010a278836 */ /* 0x000fc80000000000 */
[----:B------:R-:W-:Y:S01]  /*1ae0*/  @!P0 IMAD.MOV.U32 R10, RZ, RZ, R39 ;  /* 0x000000ffff0a8224 */ /* 0x000fe200078e0027 */
[----:B--2---:R-:W-:Y:S02]  /*1af0*/  @!P0 PRMT R96, R40, 0x7610, R96 ;  /* 0x0000761028608816 */ /* 0x004fe40000000060 */
        /* <DEDUP_REMOVED lines=19> */
[--C-:B------:R-:W-:Y:S02]  /*1c30*/  SHF.R.U32.HI R69, RZ, 0xc, R34.reuse ;  /* 0x0000000cff457819 */ /* 0x100fe40000011622 */
[----:B------:R-:W-:Y:S02]  /*1c40*/  LOP3.LUT R52, R34, 0x3f003f, RZ, 0xc0, !PT ;  /* 0x003f003f22347812 */ /* 0x000fe400078ec0ff */
[----:B------:R-:W-:Y:S02]  /*1c50*/  SHF.R.U32.HI R57, RZ, 0x6, R34 ;  /* 0x00000006ff397819 */ /* 0x000fe40000011622 */
[----:B------:R-:W-:Y:S02]  /*1c60*/  LOP3.LUT R56, R35, 0x3f003f, RZ, 0xc0, !PT ;  /* 0x003f003f23387812 */ /* 0x000fe400078ec0ff */
        /* <DEDUP_REMOVED lines=21> */
[----:B------:R-:W-:Y:S02]  /*1dc0*/  LOP3.LUT R51, R51, 0x64006400, RZ, 0xfc, !PT ;  /* 0x6400640033337812 */ /* 0x000fe400078efcff */
[----:B------:R-:W-:Y:S02]  /*1dd0*/  ISETP.NE.AND P1, PT, R11, 0x1, PT ;  /* 0x000000010b00780c */ /* 0x000fe40003f25270 */
[--C-:B--2---:R-:W-:Y:S02]  /*1de0*/  SHF.R.U32.HI R34, RZ, 0x8, R25.reuse ;  /* 0x00000008ff227819 */ /* 0x104fe40000011619 */
[--C-:B------:R-:W-:Y:S02]  /*1df0*/  SHF.R.U32.HI R35, RZ, 0xa, R25.reuse ;  /* 0x0000000aff237819 */ /* 0x100fe40000011619 */
[----:B------:R-:W-:Y:S02]  /*1e00*/  LOP3.LUT R61, R25, 0x3f003f, RZ, 0xc0, !PT ;  /* 0x003f003f193d7812 */ /* 0x000fe400078ec0ff */
[----:B------:R-:W-:-:S02]  /*1e10*/  SHF.R.U32.HI R62, RZ, 0x6, R25 ;  /* 0x00000006ff3e7819 */ /* 0x000fc40000011619 */
[--C-:B------:R-:W-:Y:S02]  /*1e20*/  SHF.R.U32.HI R32, RZ, 0x8, R24.reuse ;  /* 0x00000008ff207819 */ /* 0x100fe40000011618 */
[--C-:B------:R-:W-:Y:S02]  /*1e30*/  SHF.R.U32.HI R33, RZ, 0xa, R24.reuse ;  /* 0x0000000aff217819 */ /* 0x100fe40000011618 */
[----:B------:R-:W-:Y:S02]  /*1e40*/  LOP3.LUT R59, R24, 0x3f003f, RZ, 0xc0, !PT ;  /* 0x003f003f183b7812 */ /* 0x000fe400078ec0ff */
[----:B------:R-:W-:Y:S02]  /*1e50*/  SHF.R.U32.HI R60, RZ, 0x6, R24 ;  /* 0x00000006ff3c7819 */ /* 0x000fe40000011618 */
[----:B------:R-:W-:Y:S02]  /*1e60*/  LOP3.LUT R25, R48, 0xf000f, RZ, 0xc0, !PT ;  /* 0x000f000f30197812 */ /* 0x000fe400078ec0ff */
[----:B------:R-:W-:-:S02]  /*1e70*/  LOP3.LUT R24, R49, 0xf000f, RZ, 0xc0, !PT ;  /* 0x000f000f31187812 */ /* 0x000fc400078ec0ff */
[----:B------:R-:W-:Y:S02]  /*1e80*/  LOP3.LUT R32, R25, 0x300030, R32, 0xf8, !PT ;  /* 0x0030003019207812 */ /* 0x000fe400078ef820 */
[----:B------:R-:W-:Y:S02]  /*1e90*/  SHF.R.U32.HI R70, RZ, 0x8, R26 ;  /* 0x00000008ff467819 */ /* 0x000fe4000001161a */
[----:B------:R-:W-:Y:S02]  /*1ea0*/  LOP3.LUT R33, R24, 0x300030, R33, 0xf8, !PT ;  /* 0x0030003018217812 */ /* 0x000fe400078ef821 */
[----:B------:R-:W-:Y:S02]  /*1eb0*/  LOP3.LUT R25, R68, 0xf000f, RZ, 0xc0, !PT ;  /* 0x000f000f44197812 */ /* 0x000fe400078ec0ff */
[----:B------:R-:W-:Y:S02]  /*1ec0*/  SHF.R.U32.HI R73, RZ, 0x8, R27 ;  /* 0x00000008ff497819 */ /* 0x000fe4000001161b */
[----:B------:R-:W-:-:S02]  /*1ed0*/  LOP3.LUT R24, R47, 0xf000f, RZ, 0xc0, !PT ;  /* 0x000f000f2f187812 */ /* 0x000fc400078ec0ff */
[----:B------:R-:W-:Y:S02]  /*1ee0*/  LOP3.LUT R47, R25, 0x300030, R70, 0xf8, !PT ;  /* 0x00300030192f7812 */ /* 0x000fe400078ef846 */
[----:B------:R-:W-:Y:S02]  /*1ef0*/  LOP3.LUT R49, R24, 0x300030, R73, 0xf8, !PT ;  /* 0x0030003018317812 */ /* 0x000fe400078ef849 */
[----:B------:R-:W-:Y:S02]  /*1f00*/  LOP3.LUT R25, R42, 0x3f003f, RZ, 0xc0, !PT ;  /* 0x003f003f2a197812 */ /* 0x000fe400078ec0ff */
[----:B------:R-:W-:Y:S01]  /*1f10*/  LOP3.LUT R24, R45, 0x64006400, RZ, 0xfc, !PT ;  /* 0x640064002d187812 */ /* 0x000fe200078efcff */
[----:B------:R-:W-:Y:S01]  /*1f20*/  HADD2 R45, R46, -1056, -1056 ;  /* 0xe420e4202e2d7430 */ /* 0x000fe20000000000 */
[----:B------:R-:W-:Y:S01]  /*1f30*/  LOP3.LUT R42, R41, 0x64006400, RZ, 0xfc, !PT ;  /* 0x64006400292a7812 */ /* 0x000fe200078efcff */
[----:B------:R-:W-:Y:S01]  /*1f40*/  HADD2 R41, R39, -1056, -1056 ;  /* 0xe420e42027297430 */ /* 0x000fe20000000000 */
[--C-:B------:R-:W-:Y:S01]  /*1f50*/  SHF.R.U32.HI R71, RZ, 0xa, R26.reuse ;  /* 0x0000000aff477819 */ /* 0x100fe2000001161a */
[----:B------:R-:W-:Y:S01]  /*1f60*/  HADD2 R46, R24, -1056, -1056 ;  /* 0xe420e420182e7430 */ /* 0x000fe20000000000 */
[----:B------:R-:W-:Y:S01]  /*1f70*/  LOP3.LUT R63, R26, 0x3f003f, RZ, 0xc0, !PT ;  /* 0x003f003f1a3f7812 */ /* 0x000fe200078ec0ff */
[----:B0-----:R-:W-:Y:S01]  /*1f80*/  HFMA2 R24, R45, R28, RZ ;  /* 0x0000001c2d187231 */ /* 0x001fe200000000ff */
[----:B------:R-:W-:Y:S01]  /*1f90*/  SHF.R.U32.HI R65, RZ, 0x6, R26 ;  /* 0x00000006ff417819 */ /* 0x000fe2000001161a */
[----:B------:R-:W-:Y:S01]  /*1fa0*/  HADD2 R39, R40, -1056, -1056 ;  /* 0xe420e42028277430 */ /* 0x000fe20000000000 */
[----:B------:R-:W-:Y:S01]  /*1fb0*/  LOP3.LUT R26, R67, 0xf000f, RZ, 0xc0, !PT ;  /* 0x000f000f431a7812 */ /* 0x000fe200078ec0ff */
[----:B------:R-:W-:Y:S01]  /*1fc0*/  HADD2 R42, R42, -1056, -1056 ;  /* 0xe420e4202a2a7430 */ /* 0x000fe20000000000 */
[----:B------:R-:W-:-:S02]  /*1fd0*/  LOP3.LUT R64, R27, 0x3f003f, RZ, 0xc0, !PT ;  /* 0x003f003f1b407812 */ /* 0x000fc400078ec0ff */
[--C-:B------:R-:W-:Y:S01]  /*1fe0*/  SHF.R.U32.HI R74, RZ, 0xa, R27.reuse ;  /* 0x0000000aff4a7819 */ /* 0x100fe2000001161b */
[-C--:B------:R-:W-:Y:S01]  /*1ff0*/  HFMA2 R68, R46, R29.reuse, R24 ;  /* 0x0000001d2e447231 */ /* 0x080fe20000000018 */
[----:B------:R-:W-:Y:S02]  /*2000*/  SHF.R.U32.HI R66, RZ, 0x6, R27 ;  /* 0x00000006ff427819 */ /* 0x000fe4000001161b */
[----:B------:R-:W-:Y:S02]  /*2010*/  LOP3.LUT R25, R25, 0x64006400, RZ, 0xfc, !PT ;  /* 0x6400640019197812 */ /* 0x000fe400078efcff */
[----:B------:R-:W-:Y:S02]  /*2020*/  LOP3.LUT R27, R50, 0xf000f, RZ, 0xc0, !PT ;  /* 0x000f000f321b7812 */ /* 0x000fe400078ec0ff */
[----:B------:R-:W-:Y:S01]  /*2030*/  LOP3.LUT R35, R26, 0x300030, R35, 0xf8, !PT ;  /* 0x003000301a237812 */ /* 0x000fe200078ef823 */
[-C--:B------:R-:W-:Y:S01]  /*2040*/  HFMA2 R26, R41, R28.reuse, RZ ;  /* 0x0000001c291a7231 */ /* 0x080fe200000000ff */
[----:B------:R-:W-:Y:S01]  /*2050*/  LOP3.LUT R34, R27, 0x300030, R34, 0xf8, !PT ;  /* 0x003000301b227812 */ /* 0x000fe200078ef822 */
[----:B------:R-:W-:Y:S01]  /*2060*/  HADD2 R40, R25, -1056, -1056 ;  /* 0xe420e42019287430 */ /* 0x000fe20000000000 */
[----:B------:R-:W-:Y:S01]  /*2070*/  LOP3.LUT R27, R72, 0xf000f, RZ, 0xc0, !PT ;  /* 0x000f000f481b7812 */ /* 0x000fe200078ec0ff */
[-C--:B------:R-:W-:Y:S01]  /*2080*/  HFMA2 R25, R43, R28.reuse, RZ.H0_H0 ;  /* 0x0000001c2b197231 */ /* 0x080fe200000400ff */
[----:B------:R-:W-:Y:S01]  /*2090*/  LOP3.LUT R48, R69, 0xf000f, RZ, 0xc0, !PT ;  /* 0x000f000f45307812 */ /* 0x000fe200078ec0ff */
[----:B------:R-:W-:Y:S01]  /*20a0*/  HFMA2 R28, R39, R28, RZ.H0_H0 ;  /* 0x0000001c271c7231 */ /* 0x000fe200000400ff */
[----:B------:R-:W-:Y:S01]  /*20b0*/  LOP3.LUT R50, R27, 0x300030, R74, 0xf8, !PT ;  /* 0x003000301b327812 */ /* 0x000fe200078ef84a */
[----:B------:R-:W-:-:S02]  /*20c0*/  HFMA2 R69, R44, R29, R25 ;  /* 0x0000001d2c457231 */ /* 0x000fc40000000019 */
[-C--:B------:R-:W-:Y:S01]  /*20d0*/  HFMA2 R70, R42, R29.reuse, R26 ;  /* 0x0000001d2a467231 */ /* 0x080fe2000000001a */
[----:B------:R-:W-:Y:S01]  /*20e0*/  LOP3.LUT R48, R48, 0x300030, R71, 0xf8, !PT ;  /* 0x0030003030307812 */ /* 0x000fe200078ef847 */
[----:B------:R-:W0:Y:S01]  /*20f0*/  LDS.128 R24, [UR4+0x10] ;  /* 0x00001004ff187984 */ /* 0x000e220008000c00 */
[----:B------:R-:W-:Y:S01]  /*2100*/  HFMA2 R71, R40, R29, R28 ;  /* 0x0000001d28477231 */ /* 0x000fe2000000001c */
        /* <DEDUP_REMOVED lines=36> */
[----:B0-----:R-:W-:-:S02]  /*2350*/  HFMA2 R30, R59, R24, R29 ;  /* 0x000000183b1e7231 */ /* 0x001fc4000000001d */
[----:B------:R-:W-:Y:S02]  /*2360*/  HADD2 R61, R61, -1056, -1056 ;  /* 0xe420e4203d3d7430 */ /* 0x000fe40000000000 */
        /* <DEDUP_REMOVED lines=15> */
[----:B------:R-:W-:Y:S02]  /*2460*/  HADD2 R62, R62, -1056, -1056 ;  /* 0xe420e4203e3e7430 */ /* 0x000fe40000000000 */
        /* <DEDUP_REMOVED lines=72> */
.L_x_2320:
[----:B-----5:R-:W-:Y:S02]  /*28f0*/  @!P0 IMAD.IADD R4, R38, 0x1, R9 ;  /* 0x0000000126048824 */ /* 0x020fe400078e0209 */
[----:B------:R-:W-:Y:S01]  /*2900*/  IMAD.WIDE R16, R19, 0x4, R16 ;  /* 0x0000000413107825 */ /* 0x000fe200078e0210 */
[----:B------:R-:W-:Y:S06]  /*2910*/  @!P2 BRA `(.L_x_2321) ;  /* 0x0000000c006ca947 */ /* 0x000fec0003800000 */
[----:B------:R-:W2:Y:S01]  /*2920*/  LDG.E.128.CONSTANT R24, desc[UR8][R16.64] ;  /* 0x0000000810187981 */ /* 0x000ea2000c1e9d00 */
        /* <DEDUP_REMOVED lines=14> */
[--C-:B------:R-:W-:Y:S02]  /*2a10*/  SHF.R.U32.HI R34, RZ, 0xc, R21.reuse ;  /* 0x0000000cff227819 */ /* 0x100fe40000011615 */
[----:B------:R-:W-:Y:S02]  /*2a20*/  LOP3.LUT R32, R32, 0xf000f, RZ, 0xc0, !PT ;  /* 0x000f000f20207812 */ /* 0x000fe400078ec0ff */
[----:B------:R-:W-:Y:S02]  /*2a30*/  LOP3.LUT R28, R21, 0x3f003f, RZ, 0xc0, !PT ;  /* 0x003f003f151c7812 */ /* 0x000fe400078ec0ff */
[----:B------:R-:W-:Y:S02]  /*2a40*/  SHF.R.U32.HI R29, RZ, 0x6, R21 ;  /* 0x00000006ff1d7819 */ /* 0x000fe40000011615 */
[----:B------:R-:W-:-:S02]  /*2a50*/  LOP3.LUT R31, R20, 0x3f003f, RZ, 0xc0, !PT ;  /* 0x003f003f141f7812 */ /* 0x000fc400078ec0ff */
[--C-:B------:R-:W-:Y:S02]  /*2a60*/  SHF.R.U32.HI R39, RZ, 0xc, R22.reuse ;  /* 0x0000000cff277819 */ /* 0x100fe40000011616 */
[----:B------:R-:W-:Y:S02]  /*2a70*/  LOP3.LUT R21, R22, 0x3f003f, RZ, 0xc0, !PT ;  /* 0x003f003f16157812 */ /* 0x000fe400078ec0ff */
[----:B------:R-:W-:Y:S02]  /*2a80*/  SHF.R.U32.HI R22, RZ, 0x6, R22 ;  /* 0x00000006ff167819 */ /* 0x000fe40000011616 */
[----:B------:R-:W-:Y:S02]  /*2a90*/  LOP3.LUT R33, R33, 0xf000f, RZ, 0xc0, !PT ;  /* 0x000f000f21217812 */ /* 0x000fe400078ec0ff */
[----:B------:R-:W-:Y:S02]  /*2aa0*/  SHF.R.U32.HI R30, RZ, 0x6, R20 ;  /* 0x00000006ff1e7819 */ /* 0x000fe40000011614 */
        /* <DEDUP_REMOVED lines=23> */
[----:B------:R-:W-:Y:S01]  /*2c20*/  ISETP.NE.AND P0, PT, R11, 0x1, PT ;  /* 0x000000010b00780c */ /* 0x000fe20003f05270 */
[----:B------:R-:W-:Y:S01]  /*2c30*/  HADD2 R54, R54, -1056, -1056 ;  /* 0xe420e42036367430 */ /* 0x000fe20000000000 */
[--C-:B--2---:R-:W-:Y:S02]  /*2c40*/  SHF.R.U32.HI R41, RZ, 0x8, R24.reuse ;  /* 0x00000008ff297819 */ /* 0x104fe40000011618 */
[----:B------:R-:W-:Y:S02]  /*2c50*/  SHF.R.U32.HI R40, RZ, 0xa, R24 ;  /* 0x0000000aff287819 */ /* 0x000fe40000011618 */
[----:B------:R-:W-:-:S02]  /*2c60*/  LOP3.LUT R43, R24, 0x3f003f, RZ, 0xc0, !PT ;  /* 0x003f003f182b7812 */ /* 0x000fc400078ec0ff */
[----:B------:R-:W-:Y:S02]  /*2c70*/  SHF.R.U32.HI R44, RZ, 0x6, R24 ;  /* 0x00000006ff2c7819 */ /* 0x000fe40000011618 */
[--C-:B------:R-:W-:Y:S02]  /*2c80*/  SHF.R.U32.HI R24, RZ, 0x8, R25.reuse ;  /* 0x00000008ff187819 */ /* 0x100fe40000011619 */
[--C-:B------:R-:W-:Y:S02]  /*2c90*/  SHF.R.U32.HI R38, RZ, 0xa, R25.reuse ;  /* 0x0000000aff267819 */ /* 0x100fe40000011619 */
[----:B------:R-:W-:Y:S02]  /*2ca0*/  LOP3.LUT R42, R25, 0x3f003f, RZ, 0xc0, !PT ;  /* 0x003f003f192a7812 */ /* 0x000fe400078ec0ff */
[----:B------:R-:W-:Y:S02]  /*2cb0*/  SHF.R.U32.HI R46, RZ, 0x6, R25 ;  /* 0x00000006ff2e7819 */ /* 0x000fe40000011619 */
[----:B------:R-:W-:-:S02]  /*2cc0*/  LOP3.LUT R25, R34, 0xf000f, RZ, 0xc0, !PT ;  /* 0x000f000f22197812 */ /* 0x000fc400078ec0ff */
[----:B------:R-:W-:Y:S02]  /*2cd0*/  LOP3.LUT R41, R32, 0x300030, R41, 0xf8, !PT ;  /* 0x0030003020297812 */ /* 0x000fe400078ef829 */
[----:B------:R-:W-:Y:S01]  /*2ce0*/  LOP3.LUT R32, R25, 0x300030, R24, 0xf8, !PT ;  /* 0x0030003019207812 */ /* 0x000fe200078ef818 */
[----:B------:R-:W-:Y:S01]  /*2cf0*/  HADD2 R24, R23, -1056, -1056 ;  /* 0xe420e42017187430 */ /* 0x000fe20000000000 */
[----:B------:R-:W-:Y:S02]  /*2d00*/  SHF.R.U32.HI R60, RZ, 0xa, R26 ;  /* 0x0000000aff3c7819 */ /* 0x000fe4000001161a */
[----:B------:R-:W-:Y:S02]  /*2d10*/  LOP3.LUT R25, R58, 0xf000f, RZ, 0xc0, !PT ;  /* 0x000f000f3a197812 */ /* 0x000fe400078ec0ff */
[----:B------:R-:W-:Y:S02]  /*2d20*/  LOP3.LUT R40, R33, 0x300030, R40, 0xf8, !PT ;  /* 0x0030003021287812 */ /* 0x000fe400078ef828 */
[----:B------:R-:W-:-:S02]  /*2d30*/  SHF.R.U32.HI R59, RZ, 0x8, R26 ;  /* 0x00000008ff3b7819 */ /* 0x000fc4000001161a */
[----:B------:R-:W-:Y:S02]  /*2d40*/  LOP3.LUT R45, R26, 0x3f003f, RZ, 0xc0, !PT ;  /* 0x003f003f1a2d7812 */ /* 0x000fe400078ec0ff */
[----:B------:R-:W-:Y:S02]  /*2d50*/  SHF.R.U32.HI R48, RZ, 0x6, R26 ;  /* 0x00000006ff307819 */ /* 0x000fe4000001161a */
[----:B------:R-:W-:Y:S02]  /*2d60*/  LOP3.LUT R33, R35, 0x300030, R38, 0xf8, !PT ;  /* 0x0030003023217812 */ /* 0x000fe400078ef826 */
[----:B------:R-:W-:Y:S02]  /*2d70*/  LOP3.LUT R34, R25, 0x300030, R60, 0xf8, !PT ;  /* 0x0030003019227812 */ /* 0x000fe400078ef83c */
[----:B------:R-:W-:Y:S02]  /*2d80*/  LOP3.LUT R47, R27, 0x3f003f, RZ, 0xc0, !PT ;  /* 0x003f003f1b2f7812 */ /* 0x000fe400078ec0ff */
[----:B------:R-:W-:-:S02]  /*2d90*/  SHF.R.U32.HI R26, RZ, 0x8, R27 ;  /* 0x00000008ff1a7819 */ /* 0x000fc4000001161b */
[--C-:B------:R-:W-:Y:S02]  /*2da0*/  SHF.R.U32.HI R63, RZ, 0xa, R27.reuse ;  /* 0x0000000aff3f7819 */ /* 0x100fe4000001161b */
[----:B------:R-:W-:Y:S01]  /*2db0*/  SHF.R.U32.HI R49, RZ, 0x6, R27 ;  /* 0x00000006ff317819 */ /* 0x000fe2000001161b */
[----:B------:R-:W-:Y:S01]  /*2dc0*/  HADD2 R27, R21, -1056, -1056 ;  /* 0xe420e420151b7430 */ /* 0x000fe20000000000 */
[----:B------:R-:W-:Y:S02]  /*2dd0*/  LOP3.LUT R38, R39, 0xf000f, RZ, 0xc0, !PT ;  /* 0x000f000f27267812 */ /* 0x000fe400078ec0ff */
[----:B------:R-:W-:Y:S02]  /*2de0*/  LOP3.LUT R25, R20, 0x64006400, RZ, 0xfc, !PT ;  /* 0x6400640014197812 */ /* 0x000fe400078efcff */
[----:B------:R-:W-:Y:S02]  /*2df0*/  LOP3.LUT R39, R61, 0xf000f, RZ, 0xc0, !PT ;  /* 0x000f000f3d277812 */ /* 0x000fe400078ec0ff */
[----:B------:R-:W-:Y:S01]  /*2e00*/  LOP3.LUT R20, R29, 0x64006400, RZ, 0xfc, !PT ;  /* 0x640064001d147812 */ /* 0x000fe200078efcff */
[----:B------:R-:W-:Y:S01]  /*2e10*/  HADD2 R29, R28, -1056, -1056 ;  /* 0xe420e4201c1d7430 */ /* 0x000fe20000000000 */
[----:B------:R-:W-:Y:S01]  /*2e20*/  LOP3.LUT R39, R39, 0x300030, R26, 0xf8, !PT ;  /* 0x0030003027277812 */ /* 0x000fe200078ef81a */
[----:B------:R-:W-:-:S02]  /*2e30*/  HADD2 R26, R22, -1056, -1056 ;  /* 0xe420e420161a7430 */ /* 0x000fc40000000000 */
[-C--:B0-----:R-:W-:Y:S02]  /*2e40*/  HFMA2 R22, R27, R12.reuse, RZ ;  /* 0x0000000c1b167231 */ /* 0x081fe400000000ff */
[----:B------:R-:W-:Y:S02]  /*2e50*/  HADD2 R28, R20, -1056, -1056 ;  /* 0xe420e420141c7430 */ /* 0x000fe40000000000 */
[-C--:B------:R-:W-:Y:S02]  /*2e60*/  HFMA2 R20, R31, R12.reuse, RZ ;  /* 0x0000000c1f147231 */ /* 0x080fe400000000ff */
[----:B------:R-:W-:Y:S01]  /*2e70*/  HFMA2 R21, R29, R12, RZ.H0_H0 ;  /* 0x0000000c1d157231 */ /* 0x000fe200000400ff */
[----:B------:R-:W-:Y:S01]  /*2e80*/  LOP3.LUT R35, R62, 0x300030, R63, 0xf8, !PT ;  /* 0x003000303e237812 */ /* 0x000fe200078ef83f */
[----:B------:R-:W-:Y:S01]  /*2e90*/  HADD2 R25, R25, -1056, -1056 ;  /* 0xe420e42019197430 */ /* 0x000fe20000000000 */
[----:B------:R-:W-:Y:S01]  /*2ea0*/  LOP3.LUT R58, R51, 0x64006400, RZ, 0xfc, !PT ;  /* 0x64006400333a7812 */ /* 0x000fe200078efcff */
[----:B------:R-:W-:-:S02]  /*2eb0*/  HFMA2 R61, R28, R13, R21 ;  /* 0x0000000d1c3d7231 */ /* 0x000fc40000000015 */
[-C--:B------:R-:W-:Y:S02]  /*2ec0*/  HFMA2 R62, R26, R13.reuse, R22 ;  /* 0x0000000d1a3e7231 */ /* 0x080fe40000000016 */
[----:B------:R-:W-:Y:S02]  /*2ed0*/  HFMA2 R12, R25, R12, RZ.H0_H0 ;  /* 0x0000000c190c7231 */ /* 0x000fe400000400ff */
[-C--:B------:R-:W-:Y:S02]  /*2ee0*/  HFMA2 R60, R30, R13.reuse, R20 ;  /* 0x0000000d1e3c7231 */ /* 0x080fe40000000014 */
[----:B------:R-:W-:Y:S01]  /*2ef0*/  HADD2 R51, R56, -1056, -1056 ;  /* 0xe420e42038337430 */ /* 0x000fe20000000000 */
[----:B------:R-:W0:Y:S01]  /*2f00*/  LDS.128 R20, [UR4+0x30] ;  /* 0x00003004ff147984 */ /* 0x000e220008000c00 */
[----:B------:R-:W-:Y:S01]  /*2f10*/  HFMA2 R63, R24, R13, R12 ;  /* 0x0000000d183f7231 */ /* 0x000fe2000000000c */
[----:B------:R-:W-:Y:S02]  /*2f20*/  LOP3.LUT R13, R50, 0x64006400, RZ, 0xfc, !PT ;  /* 0x64006400320d7812 */ /* 0x000fe400078efcff */
[----:B------:R-:W-:-:S02]  /*2f30*/  LOP3.LUT R38, R38, 0x300030, R59, 0xf8, !PT ;  /* 0x0030003026267812 */ /* 0x000fc400078ef83b */
[----:B------:R-:W-:Y:S01]  /*2f40*/  LOP3.LUT R59, R55, 0x3f003f, RZ, 0xc0, !PT ;  /* 0x003f003f373b7812 */ /* 0x000fe200078ec0ff */
[----:B------:R-:W-:Y:S01]  /*2f50*/  HADD2 R55, R13, -1056, -1056 ;  /* 0xe420e4200d377430 */ /* 0x000fe20000000000 */
[----:B------:R-:W-:Y:S01]  /*2f60*/  LOP3.LUT R50, R57, 0x64006400, RZ, 0xfc, !PT ;  /* 0x6400640039327812 */ /* 0x000fe200078efcff */
[-C--:B------:R-:W-:Y:S01]  /*2f70*/  HFMA2 R60, R51, R14.reuse, R60 ;  /* 0x0000000e333c7231 */ /* 0x080fe2000000003c */
[----:B------:R-:W-:Y:S01]  /*2f80*/  LOP3.LUT R43, R43, 0x64006400, RZ, 0xfc, !PT ;  /* 0x640064002b2b7812 */ /* 0x000fe200078efcff */
[----:B------:R-:W-:Y:S01]  /*2f90*/  HADD2 R57, R58, -1056, -1056 ;  /* 0xe420e4203a397430 */ /* 0x000fe20000000000 */
[----:B------:R-:W-:Y:S01]  /*2fa0*/  LOP3.LUT R12, R53, 0x64006400, RZ, 0xfc, !PT ;  /* 0x64006400350c7812 */ /* 0x000fe200078efcff */
[----:B------:R-:W-:Y:S02]  /*2fb0*/  HADD2 R50, R50, -1056, -1056 ;  /* 0xe420e42032327430 */ /* 0x000fe40000000000 */
[----:B------:R-:W-:Y:S02]  /*2fc0*/  HFMA2 R62, R55, R14, R62 ;  /* 0x0000000e373e7231 */ /* 0x000fe4000000003e */
[----:B------:R-:W-:Y:S01]  /*2fd0*/  HADD2 R53, R52, -1056, -1056 ;  /* 0xe420e42034357430 */ /* 0x000fe20000000000 */
[----:B------:R-:W-:Y:S01]  /*2fe0*/  LOP3.LUT R13, R45, 0x64006400, RZ, 0xfc, !PT ;  /* 0x640064002d0d7812 */ /* 0x000fe200078efcff */
[----:B------:R-:W-:Y:S01]  /*2ff0*/  HADD2 R43, R43, -1056, -1056 ;  /* 0xe420e4202b2b7430 */ /* 0x000fe20000000000 */
[----:B------:R-:W-:Y:S01]  /*3000*/  LOP3.LUT R44, R44, 0x3f003f, RZ, 0xc0, !PT ;  /* 0x003f003f2c2c7812 */ /* 0x000fe200078ec0ff */
[----:B------:R-:W-:-:S02]  /*3010*/  HFMA2 R60, R50, R15, R60 ;  /* 0x0000000f323c7231 */ /* 0x000fc4000000003c */
[-C--:B------:R-:W-:Y:S01]  /*3020*/  HFMA2 R61, R53, R14.reuse, R61 ;  /* 0x0000000e353d7231 */ /* 0x080fe2000000003d */
[----:B------:R-:W-:Y:S01]  /*3030*/  LOP3.LUT R46, R46, 0x3f003f, RZ, 0xc0, !PT ;  /* 0x003f003f2e2e7812 */ /* 0x000fe200078ec0ff */
[----:B------:R-:W-:Y:S02]  /*3040*/  HFMA2 R63, R57, R14, R63 ;  /* 0x0000000e393f7231 */ /* 0x000fe4000000003f */
[-C--:B------:R-:W-:Y:S02]  /*3050*/  HFMA2 R62, R54, R15.reuse, R62 ;  /* 0x0000000f363e7231 */ /* 0x080fe4000000003e */
[----:B------:R-:W-:Y:S01]  /*3060*/  HADD2 R52, R12, -1056, -1056 ;  /* 0xe420e4200c347430 */ /* 0x000fe20000000000 */
[----:B------:R-:W-:Y:S02]  /*3070*/  LOP3.LUT R12, R42, 0x64006400, RZ, 0xfc, !PT ;  /* 0x640064002a0c7812 */ /* 0x000fe400078efcff */
[----:B------:R-:W-:Y:S01]  /*3080*/  LOP3.LUT R48, R48, 0x3f003f, RZ, 0xc0, !PT ;  /* 0x003f003f30307812 */ /* 0x000fe200078ec0ff */
[----:B------:R-:W-:Y:S01]  /*3090*/  HFMA2 R61, R52, R15, R61 ;  /* 0x0000000f343d7231 */ /* 0x000fe2000000003d */
        /* <DEDUP_REMOVED lines=10> */
[-C--:B0-----:R-:W-:Y:S02]  /*3140*/  HFMA2 R60, R43, R20.reuse, R60 ;  /* 0x000000142b3c7231 */ /* 0x081fe4000000003c */
[----:B------:R-:W-:Y:S02]  /*3150*/  HADD2 R56, R56, -1056, -1056 ;  /* 0xe420e42038387430 */ /* 0x000fe40000000000 */
[----:B------:R-:W-:Y:S02]  /*3160*/  HFMA2 R62, R47, R20, R62 ;  /* 0x000000142f3e7231 */ /* 0x000fe4000000003e */
[----:B------:R-:W-:Y:S01]  /*3170*/  HADD2 R46, R46, -1056, -1056 ;  /* 0xe420e4202e2e7430 */ /* 0x000fe20000000000 */
[----:B------:R-:W-:Y:S01]  /*3180*/  LOP3.LUT R38, R38, 0x64006400, RZ, 0xfc, !PT ;  /* 0x6400640026267812 */ /* 0x000fe200078efcff */
[----:B------:R-:W-:Y:S01]  /*3190*/  HFMA2 R63, R56, R15, R63 ;  /* 0x0000000f383f7231 */ /* 0x000fe2000000003f */
[----:B------:R-:W-:Y:S01]  /*31a0*/  LOP3.LUT R12, R33, 0x64006400, RZ, 0xfc, !PT ;  /* 0x64006400210c7812 */ /* 0x000fe200078efcff */
[----:B------:R-:W-:-:S02]  /*31b0*/  HADD2 R33, R41, -1056, -1056 ;  /* 0xe420e42029217430 */ /* 0x000fc40000000000 */
[-C--:B------:R-:W-:Y:S01]  /*31c0*/  HFMA2 R60, R42, R21.reuse, R60 ;  /* 0x000000152a3c7231 */ /* 0x080fe2000000003c */
[----:B------:R-:W-:Y:S01]  /*31d0*/  LOP3.LUT R15, R49, 0x3f003f, RZ, 0xc0, !PT ;  /* 0x003f003f310f7812 */ /* 0x000fe200078ec0ff */
[----:B------:R-:W-:Y:S02]  /*31e0*/  HADD2 R49, R14, -1056, -1056 ;  /* 0xe420e4200e317430 */ /* 0x000fe40000000000 */
[----:B------:R-:W-:Y:S01]  /*31f0*/  HFMA2 R62, R46, R21, R62 ;  /* 0x000000152e3e7231 */ /* 0x000fe2000000003e */
[----:B------:R-:W-:Y:S01]  /*3200*/  LOP3.LUT R14, R39, 0x64006400, RZ, 0xfc, !PT ;  /* 0x64006400270e7812 */ /* 0x000fe200078efcff */
[----:B------:R-:W-:Y:S01]  /*3210*/  HADD2 R39, R38, -1056, -1056 ;  /* 0xe420e42026277430 */ /* 0x000fe20000000000 */
[----:B------:R-:W-:Y:S01]  /*3220*/  LOP3.LUT R40, R40, 0x64006400, RZ, 0xfc, !PT ;  /* 0x6400640028287812 */ /* 0x000fe200078efcff */
[----:B------:R-:W-:Y:S01]  /*3230*/  HFMA2 R61, R45, R20, R61 ;  /* 0x000000142d3d7231 */ /* 0x000fe2000000003d */
[----:B------:R-:W-:Y:S01]  /*3240*/  LOP3.LUT R15, R15, 0x64006400, RZ, 0xfc, !PT ;  /* 0x640064000f0f7812 */ /* 0x000fe200078efcff */
[-C--:B------:R-:W-:Y:S01]  /*3250*/  HFMA2 R60, R33, R22.reuse, R60 ;  /* 0x00000016213c7231 */ /* 0x080fe2000000003c */
[----:B------:R-:W-:Y:S01]  /*3260*/  LOP3.LUT R13, R34, 0x64006400, RZ, 0xfc, !PT ;  /* 0x64006400220d7812 */ /* 0x000fe200078efcff */
[----:B------:R-:W-:Y:S01]  /*3270*/  HADD2 R34, R40, -1056, -1056 ;  /* 0xe420e42028227430 */ /* 0x000fe20000000000 */
[----:B------:R-:W-:Y:S01]  /*3280*/  LOP3.LUT R32, R32, 0x64006400, RZ, 0xfc, !PT ;  /* 0x6400640020207812 */ /* 0x000fe200078efcff */
[----:B------:R-:W-:-:S02]  /*3290*/  HFMA2 R62, R39, R22, R62 ;  /* 0x00000016273e7231 */ /* 0x000fc4000000003e */
[----:B------:R-:W-:Y:S01]  /*32a0*/  HADD2 R48, R15, -1056, -1056 ;  /* 0xe420e4200f307430 */ /* 0x000fe20000000000 */
[----:B------:R-:W-:Y:S01]  /*32b0*/  LOP3.LUT R15, R35, 0x64006400, RZ, 0xfc, !PT ;  /* 0x64006400230f7812 */ /* 0x000fe200078efcff */
[----:B------:R-:W-:Y:S02]  /*32c0*/  HFMA2 R63, R49, R20, R63 ;  /* 0x00000014313f7231 */ /* 0x000fe4000000003f */
[----:B------:R-:W-:Y:S02]  /*32d0*/  HFMA2 R60, R34, R23, R60 ;  /* 0x00000017223c7231 */ /* 0x000fe4000000003c */
[----:B------:R-:W-:Y:S02]  /*32e0*/  HADD2 R38, R13, -1056, -1056 ;  /* 0xe420e4200d267430 */ /* 0x000fe40000000000 */
[----:B------:R-:W-:Y:S02]  /*32f0*/  HFMA2 R61, R44, R21, R61 ;  /* 0x000000152c3d7231 */ /* 0x000fe4000000003d */
[----:B------:R-:W-:-:S02]  /*3300*/  HADD2 R35, R32, -1056, -1056 ;  /* 0xe420e42020237430 */ /* 0x000fc40000000000 */
[----:B------:R-:W-:Y:S02]  /*3310*/  HFMA2 R63, R48, R21, R63 ;  /* 0x00000015303f7231 */ /* 0x000fe4000000003f */
[----:B------:R-:W-:Y:S02]  /*3320*/  HFMA2 R62, R38, R23, R62 ;  /* 0x00000017263e7231 */ /* 0x000fe4000000003e */
[----:B------:R-:W-:Y:S02]  /*3330*/  HADD2 R41, R14, -1056, -1056 ;  /* 0xe420e4200e297430 */ /* 0x000fe40000000000 */
[-C--:B------:R-:W-:Y:S02]  /*3340*/  HFMA2 R61, R35, R22.reuse, R61 ;  /* 0x00000016233d7231 */ /* 0x080fe4000000003d */
        /* <DEDUP_REMOVED lines=56> */
.L_x_2321:
[----:B------:R-:W-:Y:S01]  /*36d0*/  VIADD R9, R9, 0x20 ;  /* 0x0000002009097836 */ /* 0x000fe20000000000 */
[----:B------:R-:W-:Y:S01]  /*36e0*/  IADD3 R0, P1, PT, R0, 0x80, RZ ;  /* 0x0000008000007810 */ /* 0x000fe20007f3e0ff */
[----:B------:R-:W-:Y:S01]  /*36f0*/  UIADD3 UR4, UPT, UPT, UR4, 0x40, URZ ;  /* 0x0000004004047890 */ /* 0x000fe2000fffe0ff */
[----:B------:R-:W-:Y:S02]  /*3700*/  IMAD.WIDE R16, R19, 0x4, R16 ;  /* 0x0000000413107825 */ /* 0x000fe400078e0210 */
[----:B------:R-:W-:Y:S02]  /*3710*/  ISETP.GE.AND P0, PT, R9, R36, PT ;  /* 0x000000240900720c */ /* 0x000fe40003f06270 */
[----:B------:R-:W-:-:S11]  /*3720*/  IMAD.X R37, RZ, RZ, R37, P1 ;  /* 0x000000ffff257224 */ /* 0x000fd600008e0625 */
[----:B------:R-:W-:Y:S05]  /*3730*/  @!P0 BRA `(.L_x_2322) ;  /* 0xffffffe0009c8947 */ /* 0x000fea000383ffff */
[----:B------:R-:W-:-:S07]  /*3740*/  IMAD.WIDE R14, R19, 0x18, R2 ;  /* 0x00000018130e7825 */ /* 0x000fce00078e0202 */
.L_x_2319:
[----:B------:R-:W0:Y:S02]  /*3750*/  LDCU UR5, c[0x0][0x3d0] ;  /* 0x00007a00ff0577ac */ /* 0x000e240008000800 */
[----:B0-----:R-:W-:-:S04]  /*3760*/  VIMNMX R0, PT, PT, R18, UR5, PT ;  /* 0x0000000512007c48 */ /* 0x001fc8000bfe0100 */
[----:B------:R-:W-:-:S13]  /*3770*/  ISETP.GT.AND P0, PT, R0, R9, PT ;  /* 0x000000090000720c */ /* 0x000fda0003f04270 */
[----:B------:R-:W-:Y:S05]  /*3780*/  @!P0 BRA `(.L_x_2323) ;  /* 0x0000001800e08947 */ /* 0x000fea0003800000 */
[----:B------:R-:W0:Y:S01]  /*3790*/  LDC.64 R2, c[0x0][0x3b8] ;  /* 0x0000ee00ff027b82 */ /* 0x000e220000000a00 */
[----:B------:R-:W-:Y:S01]  /*37a0*/  UIADD3 UR4, UPT, UPT, UR4, 0x80, URZ ;  /* 0x0000008004047890 */ /* 0x000fe2000fffe0ff */
[----:B0-----:R-:W-:-:S03]  /*37b0*/  IMAD.WIDE.U32 R2, R9, 0x4, R2 ;  /* 0x0000000409027825 */ /* 0x001fc600078e0002 */
[----:B------:R-:W-:-:S05]  /*37c0*/  IADD3 R2, P0, PT, R2, 0x2, RZ ;  /* 0x0000000202027810 */ /* 0x000fca0007f1e0ff */
[----:B------:R-:W-:-:S08]  /*37d0*/  IMAD.X R3, RZ, RZ, R3, P0 ;  /* 0x000000ffff037224 */ /* 0x000fd000000e0603 */
.L_x_2325:
[----:B------:R-:W0:Y:S01]  /*37e0*/  LDC.64 R18, c[0x0][0x3a8] ;  /* 0x0000ea00ff127b82 */ /* 0x000e220000000a00 */
[----:B------:R-:W-:-:S13]  /*37f0*/  ISETP.NE.AND P0, PT, R9, R4, PT ;  /* 0x000000040900720c */ /* 0x000fda0003f05270 */
[----:B------:R-:W-:Y:S01]  /*3800*/  @!P0 IMAD R32, R10, 0x8, R1 ;  /* 0x000000080a208824 */ /* 0x000fe200078e0201 */
[----:B------:R-:W2:Y:S05]  /*3810*/  @!P0 LDG.E.U16.CONSTANT R16, desc[UR8][R2.64] ;  /* 0x0000000802108981 */ /* 0x000eaa000c1e9500 */
[----:B------:R-:W3:Y:S01]  /*3820*/  @!P0 LDL.64 R32, [R32+0x8] ;  /* 0x0000080020208983 */ /* 0x000ee20000100a00 */
[----:B0-----:R-:W-:-:S03]  /*3830*/  IMAD.WIDE R20, R19, 0x4, R14 ;  /* 0x0000000413147825 */ /* 0x001fc600078e020e */
[----:B------:R-:W5:Y:S01]  /*3840*/  LDG.E.128.CONSTANT R12, desc[UR8][R14.64] ;  /* 0x000000080e0c7981 */ /* 0x000f62000c1e9d00 */
[----:B------:R-:W-:-:S03]  /*3850*/  IMAD.WIDE R24, R19, 0x4, R20 ;  /* 0x0000000413187825 */ /* 0x000fc600078e0214 */
[----:B------:R-:W5:Y:S01]  /*3860*/  LDG.E.128.CONSTANT R20, desc[UR8][R20.64] ;  /* 0x0000000814147981 */ /* 0x000f62000c1e9d00 */
[----:B------:R-:W-:-:S03]  /*3870*/  IMAD.WIDE R86, R19, 0x4, R24 ;  /* 0x0000000413567825 */ /* 0x000fc600078e0218 */
[----:B------:R-:W5:Y:S01]  /*3880*/  LDG.E.128.CONSTANT R24, desc[UR8][R24.64] ;  /* 0x0000000818187981 */ /* 0x000f62000c1e9d00 */
[----:B------:R-:W0:Y:S01]  /*3890*/  S2R R11, SR_CTAID.Y ;  /* 0x00000000000b7919 */ /* 0x000e220000002600 */
[----:B------:R-:W-:Y:S02]  /*38a0*/  @!P0 VIADD R45, R10, 0x1 ;  /* 0x000000010a2d8836 */ /* 0x000fe40000000000 */
[----:B------:R1:W5:Y:S01]  /*38b0*/  LDG.E.128.CONSTANT R28, desc[UR8][R86.64] ;  /* 0x00000008561c7981 */ /* 0x000362000c1e9d00 */
[----:B0-----:R-:W-:-:S05]  /*38c0*/  IMAD R18, R11, -0x2, R18 ;  /* 0xfffffffe0b127824 */ /* 0x001fca00078e0212 */
[----:B------:R-:W-:Y:S01]  /*38d0*/  ISETP.GE.AND P1, PT, R18, 0x1, PT ;  /* 0x000000011200780c */ /* 0x000fe20003f26270 */
[----:B-1----:R-:W-:-:S04]  /*38e0*/  IMAD.WIDE R86, R19, 0x4, R86 ;  /* 0x0000000413567825 */ /* 0x002fc800078e0256 */
[----:B--2---:R-:W-:Y:S01]  /*38f0*/  @!P0 IMAD.IADD R4, R16, 0x1, R9 ;  /* 0x0000000110048824 */ /* 0x004fe200078e0209 */
[----:B---3--:R-:W-:Y:S02]  /*3900*/  @!P0 PRMT R96, R32, 0x7610, R96 ;  /* 0x0000761020608816 */ /* 0x008fe40000000060 */
[----:B------:R-:W-:Y:S01]  /*3910*/  @!P0 PRMT R95, R33, 0x7610, R95 ;  /* 0x00007610215f8816 */ /* 0x000fe2000000005f */
[----:B------:R-:W-:Y:S01]  /*3920*/  VIADD R9, R9, 0x20 ;  /* 0x0000002009097836 */ /* 0x000fe20000000000 */
[----:B------:R-:W-:Y:S02]  /*3930*/  @!P0 PRMT R96, R96, 0x7610, R32 ;  /* 0x0000761060608816 */ /* 0x000fe40000000020 */
[----:B------:R-:W-:Y:S01]  /*3940*/  @!P0 PRMT R95, R95, 0x7610, R33 ;  /* 0x000076105f5f8816 */ /* 0x000fe20000000021 */
[----:B------:R-:W-:Y:S06]  /*3950*/  @!P1 BRA `(.L_x_2324) ;  /* 0x0000001800509947 */ /* 0x000fec0003800000 */
[----:B------:R-:W2:Y:S01]  /*3960*/  LDG.E.128.CONSTANT R32, desc[UR8][R86.64] ;  /* 0x0000000856207981 */ /* 0x000ea2000c1e9d00 */
[----:B-----5:R-:W-:Y:S02]  /*3970*/  SHF.R.U32.HI R36, RZ, 0xf, R12 ;  /* 0x0000000fff247819 */ /* 0x020fe4000001160c */
[----:B------:R-:W-:Y:S02]  /*3980*/  SHF.R.U32.HI R38, RZ, 0xf, R13 ;  /* 0x0000000fff267819 */ /* 0x000fe4000001160d */
        /* <DEDUP_REMOVED lines=10> */
[----:B------:R-:W0:Y:S01]  /*3a30*/  LDS.128 R36, [UR4+-0x80] ;  /* 0xffff8004ff247984 */ /* 0x000e220008000c00 */
        /* <DEDUP_REMOVED lines=8> */
[C---:B------:R-:W-:Y:S02]  /*3ac0*/  LOP3.LUT R62, R21.reuse, 0x1f001f, RZ, 0xc0, !PT ;  /* 0x001f001f153e7812 */ /* 0x040fe400078ec0ff */
[----:B------:R-:W-:Y:S02]  /*3ad0*/  LOP3.LUT R15, R21, 0x3e003e0, RZ, 0xc0, !PT ;  /* 0x03e003e0150f7812 */ /* 0x000fe400078ec0ff */
[----:B------:R-:W-:Y:S02]  /*3ae0*/  SHF.R.U32.HI R56, RZ, 0xa, R21 ;  /* 0x0000000aff387819 */ /* 0x000fe40000011615 */
[----:B------:R-:W-:-:S02]  /*3af0*/  SHF.R.U32.HI R21, RZ, 0xe, R22 ;  /* 0x0000000eff157819 */ /* 0x000fc40000011616 */
[----:B------:R-:W-:Y:S02]  /*3b00*/  LOP3.LUT R40, R40, 0x10001, RZ, 0xc0, !PT ;  /* 0x0001000128287812 */ /* 0x000fe400078ec0ff */
[----:B------:R-:W-:Y:S02]  /*3b10*/  SHF.R.U32.HI R82, RZ, 0xd, R26 ;  /* 0x0000000dff527819 */ /* 0x000fe4000001161a */
[----:B------:R-:W-:Y:S02]  /*3b20*/  LOP3.LUT R21, R40, 0x20002, R21, 0xf8, !PT ;  /* 0x0002000228157812 */ /* 0x000fe400078ef815 */
[----:B------:R-:W-:Y:S02]  /*3b30*/  ISETP.NE.AND P1, PT, R18, 0x1, PT ;  /* 0x000000011200780c */ /* 0x000fe40003f25270 */
        /* <DEDUP_REMOVED lines=8> */
[----:B------:R-:W-:Y:S02]  /*3bc0*/  LOP3.LUT R82, R21, 0x40004, R82, 0xf8, !PT ;  /* 0x0004000415527812 */ /* 0x000fe400078ef852 */
[----:B------:R-:W-:Y:S02]  /*3bd0*/  LOP3.LUT R46, R27, 0x3e003e0, RZ, 0xc0, !PT ;  /* 0x03e003e01b2e7812 */ /* 0x000fe400078ec0ff */
[C---:B------:R-:W-:Y:S02]  /*3be0*/  LOP3.LUT R61, R20.reuse, 0x1f001f, RZ, 0xc0, !PT ;  /* 0x001f001f143d7812 */ /* 0x040fe400078ec0ff */
[----:B------:R-:W-:Y:S02]  /*3bf0*/  LOP3.LUT R14, R20, 0x3e003e0, RZ, 0xc0, !PT ;  /* 0x03e003e0140e7812 */ /* 0x000fe400078ec0ff */
[----:B------:R-:W-:Y:S02]  /*3c00*/  SHF.R.U32.HI R54, RZ, 0xa, R20 ;  /* 0x0000000aff367819 */ /* 0x000fe40000011614 */
[----:B------:R-:W-:-:S02]  /*3c10*/  LOP3.LUT R21, R24, 0x3e003e0, RZ, 0xc0, !PT ;  /* 0x03e003e018157812 */ /* 0x000fc400078ec0ff */
[----:B------:R-:W-:Y:S02]  /*3c20*/  LOP3.LUT R40, R25, 0x3e003e0, RZ, 0xc0, !PT ;  /* 0x03e003e019287812 */ /* 0x000fe400078ec0ff */
[C---:B------:R-:W-:Y:S02]  /*3c30*/  LOP3.LUT R20, R23.reuse, 0x3e003e0, RZ, 0xc0, !PT ;  /* 0x03e003e017147812 */ /* 0x040fe400078ec0ff */
[C---:B------:R-:W-:Y:S02]  /*3c40*/  LOP3.LUT R55, R12.reuse, 0x1f001f, RZ, 0xc0, !PT ;  /* 0x001f001f0c377812 */ /* 0x040fe400078ec0ff */
[----:B------:R-:W-:Y:S02]  /*3c50*/  LOP3.LUT R17, R12, 0x3e003e0, RZ, 0xc0, !PT ;  /* 0x03e003e00c117812 */ /* 0x000fe400078ec0ff */
[----:B------:R-:W-:Y:S01]  /*3c60*/  SHF.R.U32.HI R47, RZ, 0xa, R12 ;  /* 0x0000000aff2f7819 */ /* 0x000fe2000001160c */
[----:B------:R-:W-:Y:S01]  /*3c70*/  IMAD.MOV.U32 R12, RZ, RZ, 0x2800 ;  /* 0x00002800ff0c7424 */ /* 0x000fe200078e00ff */
[----:B------:R-:W-:-:S02]  /*3c80*/  LOP3.LUT R64, R23, 0x1f001f, RZ, 0xc0, !PT ;  /* 0x001f001f17407812 */ /* 0x000fc400078ec0ff */
[----:B------:R-:W-:Y:S02]  /*3c90*/  SHF.R.U32.HI R60, RZ, 0xa, R23 ;  /* 0x0000000aff3c7819 */ /* 0x000fe40000011617 */
[----:B------:R-:W-:Y:S02]  /*3ca0*/  LOP3.LUT R22, R41, 0x20002, R22, 0xf8, !PT ;  /* 0x0002000229167812 */ /* 0x000fe400078ef816 */
        /* <DEDUP_REMOVED lines=9> */
[----:B------:R-:W-:Y:S01]  /*3d40*/  SHF.R.U32.HI R83, RZ, 0xd, R27 ;  /* 0x0000000dff537819 */ /* 0x000fe2000001161b */
[----:B------:R-:W-:Y:S01]  /*3d50*/  HFMA2 R46, R21, R12.H0_H0, -48, -48 ;  /* 0xd200d200152e7431 */ /* 0x000fe2000004000c */
        /* <DEDUP_REMOVED lines=8> */
[----:B0-----:R-:W-:Y:S01]  /*3de0*/  HFMA2 R65, R79, R36, RZ.H0_H0 ;  /* 0x000000244f417231 */ /* 0x001fe200000400ff */
[----:B------:R-:W-:Y:S02]  /*3df0*/  LOP3.LUT R55, R55, 0x64006400, RZ, 0xfc, !PT ;  /* 0x6400640037377812 */ /* 0x000fe400078efcff */
[----:B------:R-:W-:Y:S01]  /*3e00*/  LOP3.LUT R69, R41, 0x64006400, RZ, 0xfc, !PT ;  /* 0x6400640029457812 */ /* 0x000fe200078efcff */
[-C--:B------:R-:W-:Y:S01]  /*3e10*/  HFMA2 R41, R77, R12.reuse.H0_H0, -48, -48 ;  /* 0xd200d2004d297431 */ /* 0x080fe2000004000c */
[----:B------:R-:W-:Y:S01]  /*3e20*/  LOP3.LUT R75, R44, 0x64006400, RZ, 0xfc, !PT ;  /* 0x640064002c4b7812 */ /* 0x000fe200078efcff */
[----:B------:R-:W-:Y:S01]  /*3e30*/  HFMA2 R44, R67, R12.H0_H0, -48, -48 ;  /* 0xd200d200432c7431 */ /* 0x000fe2000004000c */
[----:B------:R-:W-:Y:S01]  /*3e40*/  LOP3.LUT R83, R22, 0x40004, R83, 0xf8, !PT ;  /* 0x0004000416537812 */ /* 0x000fe200078ef853 */
[----:B------:R-:W-:Y:S01]  /*3e50*/  HADD2 R81, R55, -1040, -1040 ;  /* 0xe410e41037517430 */ /* 0x000fe20000000000 */
[----:B------:R-:W-:Y:S01]  /*3e60*/  LOP3.LUT R43, R11, 0x64006400, RZ, 0xfc, !PT ;  /* 0x640064000b2b7812 */ /* 0x000fe200078efcff */
[----:B------:R-:W-:Y:S01]  /*3e70*/  HFMA2 R65, R68, R37, R65 ;  /* 0x0000002544417231 */ /* 0x000fe20000000041 */
        /* <DEDUP_REMOVED lines=14> */
[----:B------:R-:W-:-:S02]  /*3f60*/  HFMA2 R66, R81, R36, RZ ;  /* 0x0000002451427231 */ /* 0x000fc400000000ff */
[-C--:B------:R-:W-:Y:S01]  /*3f70*/  HFMA2 R70, R17, R12.reuse.H0_H0, -48, -48 ;  /* 0xd200d20011467431 */ /* 0x080fe2000004000c */
[----:B------:R-:W-:Y:S01]  /*3f80*/  LOP3.LUT R47, R47, 0x1f001f, RZ, 0xc0, !PT ;  /* 0x001f001f2f2f7812 */ /* 0x000fe200078ec0ff */
[-C--:B------:R-:W-:Y:S01]  /*3f90*/  HFMA2 R17, R13, R12.reuse.H0_H0, -48, -48 ;  /* 0xd200d2000d117431 */ /* 0x080fe2000004000c */
[----:B------:R-:W-:Y:S01]  /*3fa0*/  LOP3.LUT R48, R48, 0x1f001f, RZ, 0xc0, !PT ;  /* 0x001f001f30307812 */ /* 0x000fe200078ec0ff */
[-C--:B------:R-:W-:Y:S01]  /*3fb0*/  HFMA2 R43, R71, R12.reuse.H0_H0, -48, -48 ;  /* 0xd200d200472b7431 */ /* 0x080fe2000004000c */
[----:B------:R-:W-:Y:S01]  /*3fc0*/  LOP3.LUT R47, R47, 0x64006400, RZ, 0xfc, !PT ;  /* 0x640064002f2f7812 */ /* 0x000fe200078efcff */
[-C--:B------:R-:W-:Y:S02]  /*3fd0*/  HFMA2 R42, R73, R12.reuse.H0_H0, -48, -48 ;  /* 0xd200d200492a7431 */ /* 0x080fe4000004000c */
[----:B------:R-:W-:Y:S02]  /*3fe0*/  HFMA2 R66, R70, R37, R66 ;  /* 0x0000002546427231 */ /* 0x000fe40000000042 */
        /* <DEDUP_REMOVED lines=13> */
[----:B------:R-:W-:Y:S01]  /*40c0*/  LOP3.LUT R56, R56, 0x64006400, RZ, 0xfc, !PT ;  /* 0x6400640038387812 */ /* 0x000fe200078efcff */
[----:B------:R-:W-:Y:S02]  /*40d0*/  HADD2 R62, R54, -1040, -1040 ;  /* 0xe410e410363e7430 */ /* 0x000fe40000000000 */
[----:B------:R-:W-:Y:S01]  /*40e0*/  HADD2 R54, R59, -1040, -1040 ;  /* 0xe410e4103b367430 */ /* 0x000fe20000000000 */
[----:B------:R-:W-:Y:S02]  /*40f0*/  LOP3.LUT R59, R24, 0x1f001f, RZ, 0xc0, !PT ;  /* 0x001f001f183b7812 */ /* 0x000fe400078ec0ff */
[----:B------:R-:W-:-:S02]  /*4100*/  SHF.R.U32.HI R24, RZ, 0xa, R24 ;  /* 0x0000000aff187819 */ /* 0x000fc40000011618 */
[----:B------:R-:W-:Y:S02]  /*4110*/  LOP3.LUT R59, R59, 0x64006400, RZ, 0xfc, !PT ;  /* 0x640064003b3b7812 */ /* 0x000fe400078efcff */
[----:B------:R-:W-:-:S04]  /*4120*/  LOP3.LUT R24, R24, 0x1f001f, RZ, 0xc0, !PT ;  /* 0x001f001f18187812 */ /* 0x000fc800078ec0ff */
[----:B------:R-:W-:-:S05]  /*4130*/  LOP3.LUT R24, R24, 0x64006400, RZ, 0xfc, !PT ;  /* 0x6400640018187812 */ /* 0x000fca00078efcff */
[----:B------:R-:W-:Y:S01]  /*4140*/  HADD2 R77, R24, -1040, -1040 ;  /* 0xe410e410184d7430 */ /* 0x000fe20000000000 */
[----:B------:R-:W-:-:S04]  /*4150*/  LOP3.LUT R24, R30, 0x1f001f, RZ, 0xc0, !PT ;  /* 0x001f001f1e187812 */ /* 0x000fc800078ec0ff */
[----:B------:R-:W-:Y:S02]  /*4160*/  LOP3.LUT R24, R24, 0x64006400, RZ, 0xfc, !PT ;  /* 0x6400640018187812 */ /* 0x000fe400078efcff */
[----:B--2---:R-:W-:Y:S02]  /*4170*/  LOP3.LUT R16, R32, 0x3e003e0, RZ, 0xc0, !PT ;  /* 0x03e003e020107812 */ /* 0x004fe400078ec0ff */
        /* <DEDUP_REMOVED lines=8> */
[-C--:B------:R-:W-:Y:S02]  /*4200*/  HFMA2 R16, R23, R12.reuse.H0_H0, -48, -48 ;  /* 0xd200d20017107431 */ /* 0x080fe4000004000c */
[----:B------:R-:W-:Y:S01]  /*4210*/  HFMA2 R14, R67, R12.H0_H0, -48, -48 ;  /* 0xd200d200430e7431 */ /* 0x000fe2000004000c */
[----:B------:R-:W0:Y:S01]  /*4220*/  LDS.128 R20, [UR4+-0x70] ;  /* 0xffff9004ff147984 */ /* 0x000e220008000c00 */
[----:B------:R-:W-:Y:S02]  /*4230*/  HFMA2 R67, R57, R36, RZ ;  /* 0x0000002439437231 */ /* 0x000fe400000000ff */
[----:B------:R-:W-:-:S02]  /*4240*/  HFMA2 R12, R69, R12.H0_H0, -48, -48 ;  /* 0xd200d200450c7431 */ /* 0x000fc4000004000c */
[----:B------:R-:W-:Y:S02]  /*4250*/  HFMA2 R69, R55, R36, RZ.H0_H0 ;  /* 0x0000002437457231 */ /* 0x000fe400000400ff */
        /* <DEDUP_REMOVED lines=11> */
[----:B------:R-:W-:Y:S02]  /*4310*/  HADD2 R47, R63, -1040, -1040 ;  /* 0xe410e4103f2f7430 */ /* 0x000fe40000000000 */
[-C--:B------:R-:W-:Y:S02]  /*4320*/  HFMA2 R63, R69, R38.reuse, R66 ;  /* 0x00000026453f7231 */ /* 0x080fe40000000042 */
[----:B------:R-:W-:Y:S02]  /*4330*/  HADD2 R66, R61, -1040, -1040 ;  /* 0xe410e4103d427430 */ /* 0x000fe40000000000 */
[----:B------:R-:W-:Y:S02]  /*4340*/  HFMA2 R36, R53, R38, R36 ;  /* 0x0000002635247231 */ /* 0x000fe40000000024 */
[----:B------:R-:W-:-:S02]  /*4350*/  HADD2 R50, R50, -1040, -1040 ;  /* 0xe410e41032327430 */ /* 0x000fc40000000000 */
[-C--:B------:R-:W-:Y:S02]  /*4360*/  HFMA2 R65, R67, R38.reuse, R65 ;  /* 0x0000002643417231 */ /* 0x080fe40000000041 */
[----:B------:R-:W-:Y:S02]  /*4370*/  HFMA2 R37, R47, R38, R37 ;  /* 0x000000262f257231 */ /* 0x000fe40000000025 */
[-C--:B------:R-:W-:Y:S02]  /*4380*/  HFMA2 R63, R66, R39.reuse, R63 ;  /* 0x00000027423f7231 */ /* 0x080fe4000000003f */
[-C--:B------:R-:W-:Y:S02]  /*4390*/  HFMA2 R65, R64, R39.reuse, R65 ;  /* 0x0000002740417231 */ /* 0x080fe40000000041 */
[-C--:B------:R-:W-:Y:S02]  /*43a0*/  HFMA2 R36, R50, R39.reuse, R36 ;  /* 0x0000002732247231 */ /* 0x080fe40000000024 */
[----:B------:R-:W-:-:S02]  /*43b0*/  HFMA2 R37, R48, R39, R37 ;  /* 0x0000002730257231 */ /* 0x000fc40000000025 */
[-C--:B0-----:R-:W-:Y:S02]  /*43c0*/  HFMA2 R72, R49, R20.reuse, R65 ;  /* 0x0000001431487231 */ /* 0x081fe40000000041 */
[-C--:B------:R-:W-:Y:S02]  /*43d0*/  HFMA2 R63, R51, R20.reuse, R63 ;  /* 0x00000014333f7231 */ /* 0x080fe4000000003f */
[-C--:B------:R-:W-:Y:S02]  /*43e0*/  HFMA2 R61, R41, R20.reuse, R37 ;  /* 0x00000014293d7231 */ /* 0x080fe40000000025 */
[----:B------:R-:W-:Y:S01]  /*43f0*/  HFMA2 R71, R43, R20, R36 ;  /* 0x000000142b477231 */ /* 0x000fe20000000024 */
[----:B------:R-:W-:Y:S01]  /*4400*/  LOP3.LUT R20, R60, 0x64006400, RZ, 0xfc, !PT ;  /* 0x640064003c147812 */ /* 0x000fe200078efcff */
[----:B------:R-:W0:Y:S01]  /*4410*/  LDS.128 R36, [UR4+-0x60] ;  /* 0xffffa004ff247984 */ /* 0x000e220008000c00 */
[----:B------:R-:W-:Y:S01]  /*4420*/  HADD2 R60, R56, -1040, -1040 ;  /* 0xe410e410383c7430 */ /* 0x000fe20000000000 */
[----:B------:R-:W-:-:S02]  /*4430*/  LOP3.LUT R65, R27, 0x1f001f, RZ, 0xc0, !PT ;  /* 0x001f001f1b417812 */ /* 0x000fc400078ec0ff */
        /* <DEDUP_REMOVED lines=16> */
[----:B------:R-:W-:-:S02]  /*4540*/  HFMA2 R20, R65, R22, R20 ;  /* 0x0000001641147231 */ /* 0x000fc40000000014 */
[----:B------:R-:W-:Y:S01]  /*4550*/  HADD2 R59, R74, -1040, -1040 ;  /* 0xe410e4104a3b7430 */ /* 0x000fe20000000000 */
[----:B------:R-:W-:Y:S01]  /*4560*/  LOP3.LUT R25, R25, 0x1f001f, RZ, 0xc0, !PT ;  /* 0x001f001f19197812 */ /* 0x000fe200078ec0ff */
[-C--:B------:R-:W-:Y:S02]  /*4570*/  HFMA2 R72, R63, R22.reuse, R72 ;  /* 0x000000163f487231 */ /* 0x080fe40000000048 */
[-C--:B------:R-:W-:Y:S01]  /*4580*/  HFMA2 R71, R61, R22.reuse, R71 ;  /* 0x000000163d477231 */ /* 0x080fe20000000047 */
[----:B------:R-:W-:Y:S01]  /*4590*/  LOP3.LUT R26, R26, 0x64006400, RZ, 0xfc, !PT ;  /* 0x640064001a1a7812 */ /* 0x000fe200078efcff */
[----:B------:R-:W-:Y:S01]  /*45a0*/  HFMA2 R21, R59, R22, R21 ;  /* 0x000000163b157231 */ /* 0x000fe20000000015 */
[----:B------:R-:W-:Y:S01]  /*45b0*/  SHF.R.U32.HI R27, RZ, 0xa, R27 ;  /* 0x0000000aff1b7819 */ /* 0x000fe2000001161b */
[-C--:B------:R-:W-:Y:S01]  /*45c0*/  HFMA2 R20, R46, R23.reuse, R20 ;  /* 0x000000172e147231 */ /* 0x080fe20000000014 */
[----:B------:R-:W-:Y:S01]  /*45d0*/  LOP3.LUT R25, R25, 0x64006400, RZ, 0xfc, !PT ;  /* 0x6400640019197812 */ /* 0x000fe200078efcff */
[----:B------:R-:W-:Y:S01]  /*45e0*/  HADD2 R73, R26, -1040, -1040 ;  /* 0xe410e4101a497430 */ /* 0x000fe20000000000 */
[----:B------:R-:W-:Y:S01]  /*45f0*/  LOP3.LUT R27, R27, 0x1f001f, RZ, 0xc0, !PT ;  /* 0x001f001f1b1b7812 */ /* 0x000fe200078ec0ff */
[----:B------:R-:W-:-:S02]  /*4600*/  HFMA2 R22, R42, R23, R71 ;  /* 0x000000172a167231 */ /* 0x000fc40000000047 */
[-C--:B------:R-:W-:Y:S02]  /*4610*/  HFMA2 R72, R44, R23.reuse, R72 ;  /* 0x000000172c487231 */ /* 0x080fe40000000048 */
[----:B------:R-:W-:Y:S01]  /*4620*/  HFMA2 R21, R40, R23, R21 ;  /* 0x0000001728157231 */ /* 0x000fe20000000015 */
[----:B------:R-:W-:Y:S01]  /*4630*/  LOP3.LUT R23, R29, 0x1f001f, RZ, 0xc0, !PT ;  /* 0x001f001f1d177812 */ /* 0x000fe200078ec0ff */
[----:B------:R-:W-:Y:S01]  /*4640*/  HADD2 R75, R25, -1040, -1040 ;  /* 0xe410e410194b7430 */ /* 0x000fe20000000000 */
[----:B------:R-:W-:Y:S01]  /*4650*/  LOP3.LUT R27, R27, 0x64006400, RZ, 0xfc, !PT ;  /* 0x640064001b1b7812 */ /* 0x000fe200078efcff */
[-C--:B0-----:R-:W-:Y:S01]  /*4660*/  HFMA2 R85, R77, R36.reuse, R20 ;  /* 0x000000244d557231 */ /* 0x081fe20000000014 */
[----:B------:R-:W-:Y:S01]  /*4670*/  LOP3.LUT R25, R31, 0x1f001f, RZ, 0xc0, !PT ;  /* 0x001f001f1f197812 */ /* 0x000fe200078ec0ff */
[-C--:B------:R-:W-:Y:S02]  /*4680*/  HFMA2 R20, R73, R36.reuse, R22 ;  /* 0x0000002449147231 */ /* 0x080fe40000000016 */
        /* <DEDUP_REMOVED lines=8> */
[----:B------:R-:W-:Y:S01]  /*4710*/  SHF.R.U32.HI R23, RZ, 0xc, R28 ;  /* 0x0000000cff177819 */ /* 0x000fe2000001161c */
[----:B------:R-:W-:Y:S02]  /*4720*/  HFMA2 R21, R71, R36, R21 ;  /* 0x0000002447157231 */ /* 0x000fe40000000015 */
        /* <DEDUP_REMOVED lines=14> */
[----:B------:R-:W0:Y:S01]  /*4810*/  LDS.128 R20, [UR4+-0x50] ;  /* 0xffffb004ff147984 */ /* 0x000e220008000c00 */
[--C-:B------:R-:W-:Y:S01]  /*4820*/  SHF.R.U32.HI R25, RZ, 0xc, R29.reuse ;  /* 0x0000000cff197819 */ /* 0x100fe2000001161d */
[-C--:B------:R-:W-:Y:S01]  /*4830*/  HFMA2 R84, R15, R38.reuse, R84 ;  /* 0x000000260f547231 */ /* 0x080fe20000000054 */
[----:B------:R-:W-:Y:S01]  /*4840*/  LOP3.LUT R30, R30, 0x1f001f, RZ, 0xc0, !PT ;  /* 0x001f001f1e1e7812 */ /* 0x000fe200078ec0ff */
[----:B------:R-:W-:Y:S01]  /*4850*/  HFMA2 R85, R17, R38, R85 ;  /* 0x0000002611557231 */ /* 0x000fe20000000055 */
[----:B------:R-:W-:Y:S02]  /*4860*/  SHF.R.U32.HI R29, RZ, 0xa, R29 ;  /* 0x0000000aff1d7819 */ /* 0x000fe4000001161d */
[----:B------:R-:W-:Y:S02]  /*4870*/  SHF.R.U32.HI R28, RZ, 0xa, R28 ;  /* 0x0000000aff1c7819 */ /* 0x000fe4000001161c */
[----:B------:R-:W-:-:S02]  /*4880*/  LOP3.LUT R30, R30, 0x64006400, RZ, 0xfc, !PT ;  /* 0x640064001e1e7812 */ /* 0x000fc400078efcff */
[----:B------:R-:W-:Y:S02]  /*4890*/  SHF.R.U32.HI R31, RZ, 0xa, R31 ;  /* 0x0000000aff1f7819 */ /* 0x000fe4000001161f */
[----:B------:R-:W-:Y:S01]  /*48a0*/  LOP3.LUT R29, R29, 0x1f001f, RZ, 0xc0, !PT ;  /* 0x001f001f1d1d7812 */ /* 0x000fe200078ec0ff */
[----:B------:R-:W-:Y:S01]  /*48b0*/  HADD2 R78, R30, -1040, -1040 ;  /* 0xe410e4101e4e7430 */ /* 0x000fe20000000000 */
[----:B------:R-:W-:Y:S02]  /*48c0*/  LOP3.LUT R28, R28, 0x1f001f, RZ, 0xc0, !PT ;  /* 0x001f001f1c1c7812 */ /* 0x000fe400078ec0ff */
[----:B------:R-:W-:Y:S02]  /*48d0*/  LOP3.LUT R31, R31, 0x1f001f, RZ, 0xc0, !PT ;  /* 0x001f001f1f1f7812 */ /* 0x000fe400078ec0ff */
[----:B------:R-:W-:Y:S02]  /*48e0*/  LOP3.LUT R29, R29, 0x64006400, RZ, 0xfc, !PT ;  /* 0x640064001d1d7812 */ /* 0x000fe400078efcff */
[----:B------:R-:W-:-:S02]  /*48f0*/  LOP3.LUT R28, R28, 0x64006400, RZ, 0xfc, !PT ;  /* 0x640064001c1c7812 */ /* 0x000fc400078efcff */
[----:B------:R-:W-:Y:S01]  /*4900*/  LOP3.LUT R25, R80, 0x80008, R25, 0xf8, !PT ;  /* 0x0008000850197812 */ /* 0x000fe200078ef819 */
[----:B------:R-:W-:Y:S01]  /*4910*/  HADD2 R80, R29, -1040, -1040 ;  /* 0xe410e4101d507430 */ /* 0x000fe20000000000 */
[----:B------:R-:W-:Y:S01]  /*4920*/  LOP3.LUT R31, R31, 0x64006400, RZ, 0xfc, !PT ;  /* 0x640064001f1f7812 */ /* 0x000fe200078efcff */
[-C--:B------:R-:W-:Y:S01]  /*4930*/  HFMA2 R29, R78, R39.reuse, R37 ;  /* 0x000000274e1d7231 */ /* 0x080fe20000000025 */
[----:B------:R-:W-:Y:S01]  /*4940*/  LOP3.LUT R37, R32, 0x1f001f, RZ, 0xc0, !PT ;  /* 0x001f001f20257812 */ /* 0x000fe200078ec0ff */
[----:B------:R-:W-:Y:S02]  /*4950*/  HADD2 R82, R28, -1040, -1040 ;  /* 0xe410e4101c527430 */ /* 0x000fe40000000000 */
[----:B------:R-:W-:Y:S01]  /*4960*/  HADD2 R38, R31, -1040, -1040 ;  /* 0xe410e4101f267430 */ /* 0x000fe20000000000 */
[----:B------:R-:W-:Y:S01]  /*4970*/  LOP3.LUT R37, R37, 0x64006400, RZ, 0xfc, !PT ;  /* 0x6400640025257812 */ /* 0x000fe200078efcff */
[-C--:B------:R-:W-:Y:S02]  /*4980*/  HFMA2 R84, R80, R39.reuse, R84 ;  /* 0x0000002750547231 */ /* 0x080fe40000000054 */
[----:B------:R-:W-:-:S02]  /*4990*/  HFMA2 R30, R38, R39, R83 ;  /* 0x00000027261e7231 */ /* 0x000fc40000000053 */
[----:B------:R-:W-:Y:S01]  /*49a0*/  HFMA2 R28, R82, R39, R85 ;  /* 0x00000027521c7231 */ /* 0x000fe20000000055 */
[----:B------:R-:W-:Y:S01]  /*49b0*/  LOP3.LUT R83, R34, 0x1f001f, RZ, 0xc0, !PT ;  /* 0x001f001f22537812 */ /* 0x000fe200078ec0ff */
[----:B------:R-:W-:Y:S01]  /*49c0*/  HADD2 R37, R37, -1040, -1040 ;  /* 0xe410e41025257430 */ /* 0x000fe20000000000 */
[----:B------:R-:W-:Y:S02]  /*49d0*/  LOP3.LUT R39, R33, 0x1f001f, RZ, 0xc0, !PT ;  /* 0x001f001f21277812 */ /* 0x000fe400078ec0ff */
[----:B------:R-:W-:Y:S02]  /*49e0*/  LOP3.LUT R83, R83, 0x64006400, RZ, 0xfc, !PT ;  /* 0x6400640053537812 */ /* 0x000fe400078efcff */
[----:B------:R-:W-:Y:S01]  /*49f0*/  LOP3.LUT R85, R35, 0x1f001f, RZ, 0xc0, !PT ;  /* 0x001f001f23557812 */ /* 0x000fe200078ec0ff */
[----:B0-----:R-:W-:Y:S01]  /*4a00*/  HFMA2 R31, R37, R20, R28 ;  /* 0x00000014251f7231 */ /* 0x001fe2000000001c */
[----:B------:R-:W-:Y:S01]  /*4a10*/  LOP3.LUT R39, R39, 0x64006400, RZ, 0xfc, !PT ;  /* 0x6400640027277812 */ /* 0x000fe200078efcff */
[----:B------:R-:W-:Y:S01]  /*4a20*/  HADD2 R83, R83, -1040, -1040 ;  /* 0xe410e41053537430 */ /* 0x000fe20000000000 */
[----:B------:R-:W-:-:S03]  /*4a30*/  LOP3.LUT R85, R85, 0x64006400, RZ, 0xfc, !PT ;  /* 0x6400640055557812 */ /* 0x000fc600078efcff */
[----:B------:R-:W-:Y:S02]  /*4a40*/  HADD2 R39, R39, -1040, -1040 ;  /* 0xe410e41027277430 */ /* 0x000fe40000000000 */
[-C--:B------:R-:W-:Y:S02]  /*4a50*/  HFMA2 R28, R83, R20.reuse, R29 ;  /* 0x00000014531c7231 */ /* 0x080fe4000000001d */
[----:B------:R-:W-:Y:S02]  /*4a60*/  HADD2 R85, R85, -1040, -1040 ;  /* 0xe410e41055557430 */ /* 0x000fe40000000000 */
[-C--:B------:R-:W-:Y:S01]  /*4a70*/  HFMA2 R29, R18, R21.reuse, R31 ;  /* 0x00000015121d7231 */ /* 0x080fe2000000001f */
[--C-:B------:R-:W-:Y:S01]  /*4a80*/  SHF.R.U32.HI R31, RZ, 0xb, R32.reuse ;  /* 0x0000000bff1f7819 */ /* 0x100fe20000011620 */
[-C--:B------:R-:W-:Y:S01]  /*4a90*/  HFMA2 R84, R39, R20.reuse, R84 ;  /* 0x0000001427547231 */ /* 0x080fe20000000054 */
[----:B------:R-:W-:Y:S01]  /*4aa0*/  SHF.R.U32.HI R32, RZ, 0xa, R32 ;  /* 0x0000000aff207819 */ /* 0x000fe20000011620 */
[----:B------:R-:W-:Y:S01]  /*4ab0*/  HFMA2 R30, R85, R20, R30 ;  /* 0x00000014551e7231 */ /* 0x000fe2000000001e */
[----:B------:R-:W-:Y:S01]  /*4ac0*/  LOP3.LUT R24, R24, 0x100010, R31, 0xf8, !PT ;  /* 0x0010001018187812 */ /* 0x000fe200078ef81f */
[-C--:B------:R-:W-:Y:S01]  /*4ad0*/  HFMA2 R20, R16, R21.reuse, R84 ;  /* 0x0000001510147231 */ /* 0x080fe20000000054 */
[--C-:B------:R-:W-:Y:S01]  /*4ae0*/  SHF.R.U32.HI R31, RZ, 0xb, R34.reuse ;  /* 0x0000000bff1f7819 */ /* 0x100fe20000011622 */
[-C--:B------:R-:W-:Y:S01]  /*4af0*/  HFMA2 R28, R14, R21.reuse, R28 ;  /* 0x000000150e1c7231 */ /* 0x080fe2000000001c */
[----:B------:R-:W-:Y:S01]  /*4b00*/  SHF.R.U32.HI R34, RZ, 0xa, R34 ;  /* 0x0000000aff227819 */ /* 0x000fe20000011622 */
[----:B------:R-:W-:Y:S01]  /*4b10*/  HFMA2 R21, R12, R21, R30 ;  /* 0x000000150c157231 */ /* 0x000fe2000000001e */
[----:B------:R-:W-:-:S02]  /*4b20*/  LOP3.LUT R32, R32, 0x1f001f, RZ, 0xc0, !PT ;  /* 0x001f001f20207812 */ /* 0x000fc400078ec0ff */
[----:B------:R-:W-:Y:S02]  /*4b30*/  LOP3.LUT R34, R34, 0x1f001f, RZ, 0xc0, !PT ;  /* 0x001f001f22227812 */ /* 0x000fe400078ec0ff */
[----:B------:R-:W-:Y:S02]  /*4b40*/  LOP3.LUT R32, R32, 0x64006400, RZ, 0xfc, !PT ;  /* 0x6400640020207812 */ /* 0x000fe400078efcff */
[--C-:B------:R-:W-:Y:S02]  /*4b50*/  SHF.R.U32.HI R30, RZ, 0xb, R33.reuse ;  /* 0x0000000bff1e7819 */ /* 0x100fe40000011621 */
[----:B------:R-:W-:Y:S01]  /*4b60*/  LOP3.LUT R34, R34, 0x64006400, RZ, 0xfc, !PT ;  /* 0x6400640022227812 */ /* 0x000fe200078efcff */
[----:B------:R-:W-:Y:S01]  /*4b70*/  HADD2 R84, R32, -1040, -1040 ;  /* 0xe410e41020547430 */ /* 0x000fe20000000000 */
[----:B------:R-:W-:Y:S02]  /*4b80*/  SHF.R.U32.HI R33, RZ, 0xa, R33 ;  /* 0x0000000aff217819 */ /* 0x000fe40000011621 */
[----:B------:R-:W-:Y:S01]  /*4b90*/  LOP3.LUT R25, R25, 0x100010, R30, 0xf8, !PT ;  /* 0x0010001019197812 */ /* 0x000fe200078ef81e */
[----:B------:R-:W-:Y:S01]  /*4ba0*/  HADD2 R91, R34, -1040, -1040 ;  /* 0xe410e410225b7430 */ /* 0x000fe20000000000 */
[----:B------:R-:W-:Y:S01]  /*4bb0*/  SHF.R.U32.HI R30, RZ, 0xb, R35 ;  /* 0x0000000bff1e7819 */ /* 0x000fe20000011623 */
[----:B------:R-:W-:Y:S01]  /*4bc0*/  HFMA2 R29, R84, R22, R29 ;  /* 0x00000016541d7231 */ /* 0x000fe2000000001d */
[----:B------:R-:W-:-:S02]  /*4bd0*/  LOP3.LUT R26, R26, 0x100010, R31, 0xf8, !PT ;  /* 0x001000101a1a7812 */ /* 0x000fc400078ef81f */
[----:B------:R-:W-:Y:S01]  /*4be0*/  SHF.R.U32.HI R35, RZ, 0xa, R35 ;  /* 0x0000000aff237819 */ /* 0x000fe20000011623 */
[----:B------:R-:W-:Y:S01]  /*4bf0*/  HFMA2 R28, R91, R22, R28 ;  /* 0x000000165b1c7231 */ /* 0x000fe2000000001c */
[----:B------:R-:W-:Y:S02]  /*4c00*/  LOP3.LUT R33, R33, 0x1f001f, RZ, 0xc0, !PT ;  /* 0x001f001f21217812 */ /* 0x000fe400078ec0ff */
[----:B------:R-:W-:Y:S02]  /*4c10*/  LOP3.LUT R24, R24, 0x64006400, RZ, 0xfc, !PT ;  /* 0x6400640018187812 */ /* 0x000fe400078efcff */
[----:B------:R-:W-:Y:S02]  /*4c20*/  LOP3.LUT R35, R35, 0x1f001f, RZ, 0xc0, !PT ;  /* 0x001f001f23237812 */ /* 0x000fe400078ec0ff */
        /* <DEDUP_REMOVED lines=10> */
[----:B------:R-:W-:Y:S02]  /*4cd0*/  HADD2 R89, R35, -1040, -1040 ;  /* 0xe410e41023597430 */ /* 0x000fe40000000000 */
[----:B------:R-:W-:Y:S02]  /*4ce0*/  HFMA2 R28, R90, R23, R28 ;  /* 0x000000175a1c7231 */ /* 0x000fe4000000001c */
[----:B------:R-:W-:-:S02]  /*4cf0*/  HFMA2 R20, R93, R22, R20 ;  /* 0x000000165d147231 */ /* 0x000fc40000000014 */
[----:B------:R-:W-:Y:S02]  /*4d00*/  HADD2 R92, R25, -1040, -1040 ;  /* 0xe410e410195c7430 */ /* 0x000fe40000000000 */
[----:B------:R-:W-:Y:S02]  /*4d10*/  HFMA2 R21, R89, R22, R21 ;  /* 0x0000001659157231 */ /* 0x000fe40000000015 */
[----:B------:R-:W-:Y:S02]  /*4d20*/  HADD2 R88, R27, -1040, -1040 ;  /* 0xe410e4101b587430 */ /* 0x000fe40000000000 */
[-C--:B------:R-:W-:Y:S02]  /*4d30*/  HFMA2 R20, R92, R23.reuse, R20 ;  /* 0x000000175c147231 */ /* 0x080fe40000000014 */
[----:B------:R-:W-:Y:S02]  /*4d40*/  HFMA2 R21, R88, R23, R21 ;  /* 0x0000001758157231 */ /* 0x000fe40000000015 */
[----:B------:R-:W-:-:S02]  /*4d50*/  HADD2 R29, R29.H0_H0, R29.H1_H1 ;  /* 0x3000001d1d1d7230 */ /* 0x000fc40000000800 */
        /* <DEDUP_REMOVED lines=23> */
[-C--:B------:R-:W-:Y:S02]  /*4ed0*/  HFMA2 R33, R69, R22.reuse, R33 ;  /* 0x0000001645217231 */ /* 0x080fe40000000021 */
        /* <DEDUP_REMOVED lines=16> */
[----:B------:R-:W-:Y:S02]  /*4fe0*/  HFMA2 R23, R65, R26, R62 ;  /* 0x0000001a41177231 */ /* 0x000fe4000000003e */
[----:B0-----:R-:W-:Y:S02]  /*4ff0*/  HFMA2 R22, R75, R28, R22 ;  /* 0x0000001c4b167231 */ /* 0x001fe40000000016 */
        /* <DEDUP_REMOVED lines=42> */
.L_x_2324:
[----:B------:R-:W-:Y:S01]  /*52a0*/  ISETP.GE.AND P1, PT, R9, R0, PT ;  /* 0x000000000900720c */ /* 0x000fe20003f26270 */
[----:B------:R-:W-:Y:S01]  /*52b0*/  UIADD3 UR4, UPT, UPT, UR4, 0x40, URZ ;  /* 0x0000004004047890 */ /* 0x000fe2000fffe0ff */
[----:B------:R-:W-:Y:S01]  /*52c0*/  IADD3 R2, P2, PT, R2, 0x80, RZ ;  /* 0x0000008002027810 */ /* 0x000fe20007f5e0ff */
[----:B------:R-:W-:Y:S02]  /*52d0*/  @!P0 IMAD.MOV.U32 R10, RZ, RZ, R45 ;  /* 0x000000ffff0a8224 */ /* 0x000fe400078e002d */
[----:B-----5:R-:W-:-:S04]  /*52e0*/  IMAD.WIDE R14, R19, 0x4, R86 ;  /* 0x00000004130e7825 */ /* 0x020fc800078e0256 */
[----:B------:R-:W-:-:S04]  /*52f0*/  IMAD.X R3, RZ, RZ, R3, P2 ;  /* 0x000000ffff037224 */ /* 0x000fc800010e0603 */
[----:B------:R-:W-:Y:S05]  /*5300*/  @!P1 BRA `(.L_x_2325) ;  /* 0xffffffe400349947 */ /* 0x000fea000383ffff */
.L_x_2323:
[----:B------:R-:W0:Y:S01]  /*5310*/  S2R R0, SR_CTAID.Y ;  /* 0x0000000000007919 */ /* 0x000e220000002600 */
[----:B------:R-:W0:Y:S02]  /*5320*/  LDC R3, c[0x0][0x3a8] ;  /* 0x0000ea00ff037b82 */ /* 0x000e240000000800 */
[----:B0-----:R-:W-:-:S05]  /*5330*/  IMAD R4, R0, -0x2, R3 ;  /* 0xfffffffe00047824 */ /* 0x001fca00078e0203 */
[----:B------:R-:W-:-:S13]  /*5340*/  ISETP.GT.AND P0, PT, R4, RZ, PT ;  /* 0x000000ff0400720c */ /* 0x000fda0003f04270 */
[----:B------:R-:W-:Y:S05]  /*5350*/  @!P0 EXIT ;  /* 0x000000000000894d */ /* 0x000fea0003800000 */
[----:B------:R-:W0:Y:S01]  /*5360*/  S2R R2, SR_CTAID.X ;  /* 0x0000000000027919 */ /* 0x000e220000002500 */
[----:B------:R-:W1:Y:S01]  /*5370*/  LDC.64 R10, c[0x0][0x3a0] ;  /* 0x0000e800ff0a7b82 */ /* 0x000e620000000a00 */
[----:B------:R-:W-:Y:S01]  /*5380*/  IMAD R3, R0, R19, RZ ;  /* 0x0000001300037224 */ /* 0x000fe200078e02ff */
[----:B------:R-:W0:Y:S02]  /*5390*/  S2R R9, SR_TID.X ;  /* 0x0000000000097919 */ /* 0x000e240000002100 */
[----:B0-----:R-:W-:-:S04]  /*53a0*/  IMAD R0, R2, 0x40, R9 ;  /* 0x0000004002007824 */ /* 0x001fc800078e0209 */
[----:B------:R-:W-:-:S04]  /*53b0*/  IMAD R0, R0, 0x2, R3 ;  /* 0x0000000200007824 */ /* 0x000fc800078e0203 */
[----:B------:R-:W-:-:S04]  /*53c0*/  IMAD.SHL.U32 R3, R0, 0x2, RZ ;  /* 0x0000000200037824 */ /* 0x000fc800078e00ff */
        /* <DEDUP_REMOVED lines=8> */
.L_x_2329:
[----:B------:R-:W0:Y:S02]  /*5450*/  LDS R2, [R0] ;  /* 0x0000000000027984 */ /* 0x000e240000000800 */
[----:B0-----:R-:W-:-:S05]  /*5460*/  HADD2 R3, R2, R8 ;  /* 0x0000000802037230 */ /* 0x001fca0000000000 */
[----:B------:R-:W0:Y:S02]  /*5470*/  ATOMS.CAST.SPIN P0, [R0], R2, R3 ;  /* 0x000000020000758d */ /* 0x000e240001800003 */
[----:B0-----:R-:W-:Y:S05]  /*5480*/  @!P0 BRA `(.L_x_2329) ;  /* 0xfffffffc00f08947 */ /* 0x001fea000383ffff */
[----:B------:R-:W-:Y:S05]  /*5490*/  BRA `(.L_x_2327) ;  /* 0x00000000000c7947 */ /* 0x000fea0003800000 */
.L_x_2328:
[----:B------:R-:W2:Y:S02]  /*54a0*/  LD.E R0, desc[UR8][R10.64] ;  /* 0x000000080a007980 */ /* 0x000ea4000c101900 */
[----:B--2---:R-:W-:-:S05]  /*54b0*/  IMAD.IADD R3, R8, 0x1, R0 ;  /* 0x0000000108037824 */ /* 0x004fca00078e0200 */
[----:B------:R0:W-:Y:S02]  /*54c0*/  ST.E desc[UR8][R10.64], R3 ;  /* 0x000000030a007985 */ /* 0x0001e4000c101908 */
.L_x_2327:
[----:B------:R-:W-:Y:S05]  /*54d0*/  BSYNC.RECONVERGENT B0 ;  /* 0x0000000000007941 */ /* 0x000fea0003800200 */
.L_x_2326:
[----:B------:R1:W-:Y:S01]  /*54e0*/  ATOM.E.ADD.F16x2.RN.STRONG.GPU P0, RZ, desc[UR8][R10.64+0x4], R7 ;  /* 0x800004070aff79a2 */ /* 0x0003e2000c10e108 */
[----:B------:R-:W-:Y:S04]  /*54f0*/  BSSY.RECONVERGENT B0, `(.L_x_2330) ;  /* 0x000000e000007945 */ /* 0x000fe80003800200 */
[----:B-1----:R-:W-:Y:S05]  /*5500*/  @P0 BRA `(.L_x_2331) ;  /* 0x0000000000300947 */ /* 0x002fea0003800000 */
[----:B------:R-:W1:Y:S02]  /*5510*/  QSPC.E.S P0, RZ, [R10+0x4] ;  /* 0x000004000aff73aa */ /* 0x000e640000000500 */
[----:B-1----:R-:W-:Y:S05]  /*5520*/  @!P0 BRA `(.L_x_2332) ;  /* 0x00000000001c8947 */ /* 0x002fea0003800000 */
[----:B------:R-:W-:-:S05]  /*5530*/  IMAD.MOV.U32 R2, RZ, RZ, R10 ;  /* 0x000000ffff027224 */ /* 0x000fca00078e000a */
[----:B------:R-:W-:-:S07]  /*5540*/  MOV R0, R2 ;  /* 0x0000000200007202 */ /* 0x000fce0000000f00 */
.L_x_2333:
[----:B------:R-:W0:Y:S02]  /*5550*/  LDS R2, [R0+0x4] ;  /* 0x0000040000027984 */ /* 0x000e240000000800 */
[----:B0-----:R-:W-:-:S05]  /*5560*/  HFMA2 R3, R2, 1, 1, R7 ;  /* 0x3c003c0002037831 */ /* 0x001fca0000000007 */
[----:B------:R-:W0:Y:S02]  /*5570*/  ATOMS.CAST.SPIN P0, [R0+0x4], R2, R3 ;  /* 0x000004020000758d */ /* 0x000e240001800003 */
[----:B0-----:R-:W-:Y:S05]  /*5580*/  @!P0 BRA `(.L_x_2333) ;  /* 0xfffffffc00f08947 */ /* 0x001fea000383ffff */
[----:B------:R-:W-:Y:S05]  /*5590*/  BRA `(.L_x_2331) ;  /* 0x00000000000c7947 */ /* 0x000fea0003800000 */
.L_x_2332:
[----:B------:R-:W0:Y:S02]  /*55a0*/  LD.E R0, desc[UR8][R10.64+0x4] ;  /* 0x000004080a007980 */ /* 0x000e24000c101900 */
[----:B0-----:R-:W-:-:S05]  /*55b0*/  IMAD.IADD R3, R7, 0x1, R0 ;  /* 0x0000000107037824 */ /* 0x001fca00078e0200 */
[----:B------:R1:W-:Y:S02]  /*55c0*/  ST.E desc[UR8][R10.64+0x4], R3 ;  /* 0x000004030a007985 */ /* 0x0003e4000c101908 */
.L_x_2331:
[----:B------:R-:W-:Y:S05]  /*55d0*/  BSYNC.RECONVERGENT B0 ;  /* 0x0000000000007941 */ /* 0x000fea0003800200 */
.L_x_2330:
        /* <DEDUP_REMOVED lines=10> */
.L_x_2337:
[----:B------:R-:W0:Y:S02]  /*5680*/  LDS R2, [R0] ;  /* 0x0000000000027984 */ /* 0x000e240000000800 */
[----:B0-----:R-:W-:-:S05]  /*5690*/  HADD2 R3, R2, R6 ;  /* 0x0000000602037230 */ /* 0x001fca0000000000 */
[----:B------:R-:W0:Y:S02]  /*56a0*/  ATOMS.CAST.SPIN P0, [R0], R2, R3 ;  /* 0x000000020000758d */ /* 0x000e240001800003 */
[----:B0-----:R-:W-:Y:S05]  /*56b0*/  @!P0 BRA `(.L_x_2337) ;  /* 0xfffffffc00f08947 */ /* 0x001fea000383ffff */
[----:B------:R-:W-:Y:S05]  /*56c0*/  BRA `(.L_x_2335) ;  /* 0x00000000000c7947 */ /* 0x000fea0003800000 */
.L_x_2336:
[----:B------:R-:W2:Y:S02]  /*56d0*/  LD.E R0, desc[UR8][R10.64] ;  /* 0x000000080a007980 */ /* 0x000ea4000c101900 */
[----:B--2---:R-:W-:-:S05]  /*56e0*/  IMAD.IADD R3, R6, 0x1, R0 ;  /* 0x0000000106037824 */ /* 0x004fca00078e0200 */
[----:B------:R0:W-:Y:S02]  /*56f0*/  ST.E desc[UR8][R10.64], R3 ;  /* 0x000000030a007985 */ /* 0x0001e4000c101908 */
.L_x_2335:
[----:B------:R-:W-:Y:S05]  /*5700*/  BSYNC.RECONVERGENT B0 ;  /* 0x0000000000007941 */ /* 0x000fea0003800200 */
.L_x_2334:
[----:B------:R1:W-:Y:S02]  /*5710*/  ATOM.E.ADD.F16x2.RN.STRONG.GPU P0, RZ, desc[UR8][R10.64+0x4], R5 ;  /* 0x800004050aff79a2 */ /* 0x0003e4000c10e108 */
[----:B-1----:R-:W-:Y:S05]  /*5720*/  @P0 EXIT ;  /* 0x000000000000094d */ /* 0x002fea0003800000 */
[----:B------:R-:W1:Y:S02]  /*5730*/  QSPC.E.S P0, RZ, [R10+0x4] ;  /* 0x000004000aff73aa */ /* 0x000e640000000500 */
[----:B-1----:R-:W-:Y:S05]  /*5740*/  @!P0 BRA `(.L_x_2338) ;  /* 0x00000000001c8947 */ /* 0x002fea0003800000 */
[----:B------:R-:W-:-:S05]  /*5750*/  IMAD.MOV.U32 R2, RZ, RZ, R10 ;  /* 0x000000ffff027224 */ /* 0x000fca00078e000a */
[----:B------:R-:W-:-:S07]  /*5760*/  MOV R0, R2 ;  /* 0x0000000200007202 */ /* 0x000fce0000000f00 */
.L_x_2339:
[----:B------:R-:W0:Y:S02]  /*5770*/  LDS R2, [R0+0x4] ;  /* 0x0000040000027984 */ /* 0x000e240000000800 */
[----:B0-----:R-:W-:-:S05]  /*5780*/  HFMA2 R3, R2, 1, 1, R5 ;  /* 0x3c003c0002037831 */ /* 0x001fca0000000005 */
[----:B------:R-:W0:Y:S02]  /*5790*/  ATOMS.CAST.SPIN P0, [R0+0x4], R2, R3 ;  /* 0x000004020000758d */ /* 0x000e240001800003 */
[----:B0-----:R-:W-:Y:S05]  /*57a0*/  @!P0 BRA `(.L_x_2339) ;  /* 0xfffffffc00f08947 */ /* 0x001fea000383ffff */
[----:B------:R-:W-:Y:S05]  /*57b0*/  EXIT ;  /* 0x000000000000794d */ /* 0x000fea0003800000 */
.L_x_2338:
[----:B------:R-:W0:Y:S02]  /*57c0*/  LD.E R0, desc[UR8][R10.64+0x4] ;  /* 0x000004080a007980 */ /* 0x000e24000c101900 */
[----:B0-----:R-:W-:-:S05]  /*57d0*/  IMAD.IADD R3, R5, 0x1, R0 ;  /* 0x0000000105037824 */ /* 0x001fca00078e0200 */
[----:B------:R-:W-:Y:S01]  /*57e0*/  ST.E desc[UR8][R10.64+0x4], R3 ;  /* 0x000004030a007985 */ /* 0x000fe2000c101908 */
[----:B------:R-:W-:Y:S05]  /*57f0*/  EXIT ;  /* 0x000000000000794d */ /* 0x000fea0003800000 */
.L_x_2340:
        /* <DEDUP_REMOVED lines=16> */
.L_x_3605:


//--------------------- .text._Z23gemm_half_q_half_kernelILi2ELi16ELb0ELb0ELi64EEvPK6__halfPKjS4_S2_PS0_iiiiPKtS7_iiiiiibS2_i --------------------------
	.section	.text._Z23gemm_half_q_half_kernelILi2ELi16ELb0ELb0ELi64EEvPK6__halfPKjS4_S2_PS0_iiiiPKtS7_iiiiiibS2_i,"ax",@progbits
	.align	128
        .global         _Z23gemm_half_q_half_kernelILi2ELi16ELb0ELb0ELi64EEvPK6__halfPKjS4_S2_PS0_iiiiPKtS7_iiiiiibS2_i
        .type           _Z23gemm_half_q_half_kernelILi2ELi16ELb0ELb0ELi64EEvPK6__halfPKjS4_S2_PS0_iiiiPKtS7_iiiiiibS2_i,@function
        .size           _Z23gemm_half_q_half_kernelILi2ELi16ELb0ELb0ELi64EEvPK6__halfPKjS4_S2_PS0_iiiiPKtS7_iiiiiibS2_i,(.L_x_3606 - _Z23gemm_half_q_half_kernelILi2ELi16ELb0ELb0ELi64EEvPK6__halfPKjS4_S2_PS0_iiiiPKtS7_iiiiiibS2_i)
        .other          _Z23gemm_half_q_half_kernelILi2ELi16ELb0ELb0ELi64EEvPK6__halfPKjS4_S2_PS0_iiiiPKtS7_iiiiiibS2_i,@"STO_CUDA_ENTRY STV_DEFAULT"
_Z23gemm_half_q_half_kernelILi2ELi16ELb0ELb0ELi64EEvPK6__halfPKjS4_S2_PS0_iiiiPKtS7_iiiiiibS2_i:
.text._Z23gemm_half_q_half_kernelILi2ELi16ELb0ELb0ELi64EEvPK6__halfPKjS4_S2_PS0_iiiiPKtS7_iiiiiibS2_i:
        /* <DEDUP_REMOVED lines=56> */
.L_x_2346:
[----:B------:R-:W-:Y:S01]  /*0380*/  IMAD.IADD R7, R13, 0x1, R0 ;  /* 0x000000010d077824 */ /* 0x000fe200078e0200 */
[----:B------:R-:W-:-:S03]  /*0390*/  IADD3 R5, P1, PT, R12, R13, RZ ;  /* 0x0000000d0c057210 */ /* 0x000fc60007f3e0ff */
[--C-:B------:R-:W-:Y:S01]  /*03a0*/  IMAD.IADD R9, R7, 0x1, R0.reuse ;  /* 0x0000000107097824 */ /* 0x100fe200078e0200 */
[----:B------:R-:W-:Y:S02]  /*03b0*/  LEA.HI.X.SX32 R6, R13, RZ, 0x1, P1 ;  /* 0x000000ff0d067211 */ /* 0x000fe400008f0eff */
[----:B------:R-:W-:Y:S01]  /*03c0*/  LEA R4, P1, R5, UR10, 0x1 ;  /* 0x0000000a05047c11 */ /* 0x000fe2000f8208ff */
[----:B------:R-:W-:Y:S01]  /*03d0*/  IMAD.IADD R13, R9, 0x1, R0 ;  /* 0x00000001090d7824 */ /* 0x000fe200078e0200 */
[C---:B------:R-:W-:Y:S02]  /*03e0*/  IADD3 R10, P2, PT, R12.reuse, R7, RZ ;  /* 0x000000070c0a7210 */ /* 0x040fe40007f5e0ff */
        /* <DEDUP_REMOVED lines=25> */
.L_x_2345:
        /* <DEDUP_REMOVED lines=20> */
.L_x_2347:
[----:B------:R-:W-:-:S13]  /*06c0*/  ISETP.EQ.AND P1, PT, RZ, UR5, PT ;  /* 0x00000005ff007c0c */ /* 0x000fda000bf22270 */
[----:B------:R-:W-:Y:S05]  /*06d0*/  @!P0 BRA P1, `(.L_x_2342) ;  /* 0x00000004007c8947 */ /* 0x000fea0000800000 */
.L_x_2344:
        /* <DEDUP_REMOVED lines=12> */
.L_x_2343:
        /* <DEDUP_REMOVED lines=17> */
.L_x_2350:
        /* <DEDUP_REMOVED lines=32> */
.L_x_2349:
        /* <DEDUP_REMOVED lines=21> */
.L_x_2351:
[----:B------:R-:W-:-:S09]  /*0c00*/  UISETP.NE.OR UP0, UPT, UR5, URZ, UP0 ;  /* 0x000000ff0500728c */ /* 0x000fd20008705670 */
[----:B------:R-:W-:Y:S05]  /*0c10*/  BRA.U !UP0, `(.L_x_2342) ;  /* 0x00000001082c7547 */ /* 0x000fea000b800000 */
.L_x_2348:
        /* <DEDUP_REMOVED lines=11> */
.L_x_2342:
[----:B------:R-:W-:Y:S05]  /*0cd0*/  BSYNC.RECONVERGENT B0 ;  /* 0x0000000000007941 */ /* 0x000fea0003800200 */
.L_x_2341:
        /* <DEDUP_REMOVED lines=23> */
.L_x_2355:
[C---:B-1----:R-:W-:Y:S01]  /*0e50*/  VIADD R7, R15.reuse, UR15 ;  /* 0x0000000f0f077c36 */ /* 0x042fe20008000000 */
[----:B------:R-:W-:Y:S01]  /*0e60*/  UIADD3 UR6, UPT, UPT, UR6, 0x4, URZ ;  /* 0x0000000406067890 */ /* 0x000fe2000fffe0ff */
[----:B0-----:R-:W-:-:S03]  /*0e70*/  IMAD.WIDE R4, R15, 0x2, R12 ;  /* 0x000000020f047825 */ /* 0x001fc600078e020c */
        /* <DEDUP_REMOVED lines=12> */
.L_x_2354:
[----:B------:R-:W-:-:S04]  /*0f40*/  UIADD3 UR4, UPT, UPT, URZ, -UR6, URZ ;  /* 0x80000006ff047290 */ /* 0x000fc8000fffe0ff */
[----:B------:R-:W-:-:S09]  /*0f50*/  UISETP.GT.AND UP1, UPT, UR4, 0x1, UPT ;  /* 0x000000010400788c */ /* 0x000fd2000bf24270 */
[----:B------:R-:W-:Y:S05]  /*0f60*/  BRA.U !UP1, `(.L_x_2356) ;  /* 0x0000000109247547 */ /* 0x000fea000b800000 */
[----:B-1----:R-:W0:Y:S01]  /*0f70*/  LDC.64 R6, c[0x0][0x3a0] ;  /* 0x0000e800ff067b82 */ /* 0x002e220000000a00 */
[C---:B------:R-:W-:Y:S01]  /*0f80*/  VIADD R9, R15.reuse, UR15 ;  /* 0x0000000f0f097c36 */ /* 0x040fe20008000000 */
[----:B------:R-:W-:Y:S02]  /*0f90*/  UIADD3 UR6, UPT, UPT, UR6, 0x2, URZ ;  /* 0x0000000206067890 */ /* 0x000fe4000fffe0ff */
[----:B------:R-:W-:Y:S01]  /*0fa0*/  UPLOP3.LUT UP0, UPT, UPT, UPT, UPT, 0x40, 0x4 ;  /* 0x000000000004789c */ /* 0x000fe20003f0e870 */
[----:B0-----:R-:W-:-:S04]  /*0fb0*/  IMAD.WIDE R4, R15, 0x2, R6 ;  /* 0x000000020f047825 */ /* 0x001fc800078e0206 */
[C---:B------:R-:W-:Y:S01]  /*0fc0*/  IMAD.WIDE R6, R9.reuse, 0x2, R6 ;  /* 0x0000000209067825 */ /* 0x040fe200078e0206 */
[----:B------:R2:W-:Y:S03]  /*0fd0*/  STG.E.64 desc[UR18][R4.64], RZ ;  /* 0x000000ff04007986 */ /* 0x0005e6000c101b12 */
[----:B------:R-:W-:Y:S01]  /*0fe0*/  VIADD R15, R9, UR15 ;  /* 0x0000000f090f7c36 */ /* 0x000fe20008000000 */
[----:B------:R2:W-:Y:S06]  /*0ff0*/  STG.E.64 desc[UR18][R6.64], RZ ;  /* 0x000000ff06007986 */ /* 0x0005ec000c101b12 */
.L_x_2356:
[----:B------:R-:W-:-:S09]  /*1000*/  UISETP.NE.OR UP0, UPT, UR6, URZ, UP0 ;  /* 0x000000ff0600728c */ /* 0x000fd20008705670 */
[----:B------:R-:W-:Y:S05]  /*1010*/  BRA.U !UP0, `(.L_x_2352) ;  /* 0x00000001081c7547 */ /* 0x000fea000b800000 */
.L_x_2353:
[----:B012---:R-:W0:Y:S02]  /*1020*/  LDC.64 R4, c[0x0][0x3a0] ;  /* 0x0000e800ff047b82 */ /* 0x007e240000000a00 */
.L_x_2357:
[----:B0-----:R-:W-:Y:S01]  /*1030*/  IMAD.WIDE R6, R15, 0x2, R4 ;  /* 0x000000020f067825 */ /* 0x001fe200078e0204 */
[----:B------:R-:W-:-:S03]  /*1040*/  UIADD3 UR6, UPT, UPT, UR6, 0x1, URZ ;  /* 0x0000000106067890 */ /* 0x000fc6000fffe0ff */
[----:B------:R-:W-:Y:S01]  /*1050*/  VIADD R15, R15, UR15 ;  /* 0x0000000f0f0f7c36 */ /* 0x000fe20008000000 */
[----:B------:R3:W-:Y:S01]  /*1060*/  STG.E.64 desc[UR18][R6.64], RZ ;  /* 0x000000ff06007986 */ /* 0x0007e2000c101b12 */
[----:B------:R-:W-:-:S09]  /*1070*/  UISETP.NE.AND UP0, UPT, UR6, URZ, UPT ;  /* 0x000000ff0600728c */ /* 0x000fd2000bf05270 */
[----:B---3--:R-:W-:Y:S05]  /*1080*/  BRA.U UP0, `(.L_x_2357) ;  /* 0xfffffffd00e87547 */ /* 0x008fea000b83ffff */
.L_x_2352:
        /* <DEDUP_REMOVED lines=22> */
[----:B------:R-:W0:Y:S01]  /*11f0*/  LDC.64 R8, c[0x0][0x390] ;  /* 0x0000e400ff087b82 */ /* 0x000e220000000a00 */
        /* <DEDUP_REMOVED lines=10> */
.L_x_2359:
        /* <DEDUP_REMOVED lines=45> */
.L_x_2358:
        /* <DEDUP_REMOVED lines=14> */
.L_x_2360:
        /* <DEDUP_REMOVED lines=9> */
.L_x_2361:
        /* <DEDUP_REMOVED lines=9> */
.L_x_2362:
        /* <DEDUP_REMOVED lines=9> */
.L_x_2363:
        /* <DEDUP_REMOVED lines=9> */
.L_x_2364:
        /* <DEDUP_REMOVED lines=11> */
[----:B------:R-:W-:Y:S01]  /*1940*/  IMAD.U32 R4, RZ, RZ, UR12 ;  /* 0x0000000cff047e24 */ /* 0x000fe2000f8e00ff */
[----:B------:R-:W2:Y:S01]  /*1950*/  LDL.64 R6, [R1] ;  /* 0x0000000001067983 */ /* 0x000ea20000100a00 */
[----:B------:R-:W-:Y:S01]  /*1960*/  IMAD.U32 R5, RZ, RZ, UR13 ;  /* 0x0000000dff057e24 */ /* 0x000fe2000f8e00ff */
        /* <DEDUP_REMOVED lines=23> */
.L_x_2367:
[----:B------:R-:W-:-:S06]  /*1ae0*/  UISETP.NE.AND UP0, UPT, UR9, UR5, UPT ;  /* 0x000000050900728c */ /* 0x000fcc000bf05270 */
[----:B------:R-:W-:Y:S01]  /*1af0*/  PLOP3.LUT P0, PT, PT, PT, UP0, 0x80, 0x8 ;  /* 0x000000000008781c */ /* 0x000fe20003f0f008 */
[----:B------:R-:W-:-:S04]  /*1b00*/  UMOV UR15, UR27 ;  /* 0x0000001b000f7c82 */ /* 0x000fc80008000000 */
[----:B------:R-:W-:Y:S01]  /*1b10*/  @!UP0 UMOV UR6, UR10 ;  /* 0x0000000a00068c82 */ /* 0x000fe20008000000 */
[----:B------:R-:W-:Y:S01]  /*1b20*/  @!UP0 UMOV UR7, UR11 ;  /* 0x0000000b00078c82 */ /* 0x000fe20008000000 */
[----:B------:R-:W-:Y:S02]  /*1b30*/  IMAD.U32 R4, RZ, RZ, UR6 ;  /* 0x00000006ff047e24 */ /* 0x000fe4000f8e00ff */
[----:B------:R-:W-:Y:S01]  /*1b40*/  IMAD.U32 R5, RZ, RZ, UR7 ;  /* 0x00000007ff057e24 */ /* 0x000fe2000f8e00ff */
[----:B------:R-:W-:Y:S01]  /*1b50*/  @!UP0 ULEA UR6, UR4, UR21, 0x3 ;  /* 0x0000001504068291 */ /* 0x000fe2000f8e18ff */
[----:B------:R-:W-:-:S03]  /*1b60*/  IMAD.U32 R53, RZ, RZ, UR15 ;  /* 0x0000000fff357e24 */ /* 0x000fc6000f8e00ff */
[----:B------:R0:W2:Y:S01]  /*1b70*/  @!P0 LDG.E.U16.CONSTANT R4, desc[UR18][R4.64] ;  /* 0x0000001204048981 */ /* 0x0000a2000c1e9500 */
[----:B------:R-:W-:-:S03]  /*1b80*/  IMAD.WIDE R52, R53, 0x4, R28 ;  /* 0x0000000435347825 */ /* 0x000fc600078e021c */
[----:B-----5:R-:W5:Y:S01]  /*1b90*/  LDG.E.128.CONSTANT R28, desc[UR18][R28.64] ;  /* 0x000000121c1c7981 */ /* 0x020f62000c1e9d00 */
[----:B------:R-:W-:-:S03]  /*1ba0*/  IMAD.U32 R13, RZ, RZ, UR15 ;  /* 0x0000000fff0d7e24 */ /* 0x000fc6000f8e00ff */
[----:B------:R-:W3:Y:S01]  /*1bb0*/  @!P0 LDL.64 R6, [UR6+0x8] ;  /* 0x00000806ff068983 */ /* 0x000ee20008100a00 */
[----:B------:R-:W-:-:S03]  /*1bc0*/  IMAD.WIDE R12, R13, 0x4, R52 ;  /* 0x000000040d0c7825 */ /* 0x000fc600078e0234 */
[----:B------:R-:W5:Y:S01]  /*1bd0*/  LDG.E.128.CONSTANT R52, desc[UR18][R52.64] ;  /* 0x0000001234347981 */ /* 0x000f62000c1e9d00 */
[----:B------:R-:W-:-:S04]  /*1be0*/  IMAD.U32 R3, RZ, RZ, UR15 ;  /* 0x0000000fff037e24 */ /* 0x000fc8000f8e00ff */
[----:B------:R-:W-:Y:S02]  /*1bf0*/  IMAD.WIDE R2, R3, 0x4, R12 ;  /* 0x0000000403027825 */ /* 0x000fe400078e020c */
[----:B------:R-:W5:Y:S01]  /*1c00*/  LDG.E.128.CONSTANT R12, desc[UR18][R12.64] ;  /* 0x000000120c0c7981 */ /* 0x000f62000c1e9d00 */
[----:B------:R-:W1:Y:S01]  /*1c10*/  S2UR UR24, SR_CTAID.Y ;  /* 0x00000000001879c3 */ /* 0x000e620000002600 */
[----:B------:R-:W-:Y:S01]  /*1c20*/  UIADD3 UR10, UP1, UPT, UR10, 0x80, URZ ;  /* 0x000000800a0a7890 */ /* 0x000fe2000ff3e0ff */
[----:B0-----:R-:W-:Y:S01]  /*1c30*/  IMAD.U32 R5, RZ, RZ, UR15 ;  /* 0x0000000fff057e24 */ /* 0x001fe2000f8e00ff */
[----:B------:R0:W5:Y:S02]  /*1c40*/  LDG.E.128.CONSTANT R8, desc[UR18][R2.64] ;  /* 0x0000001202087981 */ /* 0x000164000c1e9d00 */
[----:B------:R-:W-:Y:S02]  /*1c50*/  UIADD3.X UR11, UPT, UPT, URZ, UR11, URZ, UP1, !UPT ;  /* 0x0000000bff0b7290 */ /* 0x000fe40008ffe4ff */
[----:B-1----:R-:W-:-:S04]  /*1c60*/  UIMAD UR14, UR24, -0x2, UR26 ;  /* 0xfffffffe180e78a4 */ /* 0x002fc8000f8e021a */
[----:B------:R-:W-:Y:S02]  /*1c70*/  UISETP.GE.AND UP1, UPT, UR14, 0x1, UPT ;  /* 0x000000010e00788c */ /* 0x000fe4000bf26270 */
[----:B------:R-:W-:Y:S01]  /*1c80*/  @!UP0 UIADD3 UR6, UPT, UPT, UR4, 0x1, URZ ;  /* 0x0000000104068890 */ /* 0x000fe2000fffe0ff */
[----:B--2---:R-:W-:Y:S01]  /*1c90*/  @!P0 R2UR UR7, R4 ;  /* 0x00000000040782ca */ /* 0x004fe200000e0000 */
[----:B------:R-:W-:-:S04]  /*1ca0*/  IMAD.WIDE R4, R5, 0x4, R2 ;  /* 0x0000000405047825 */ /* 0x000fc800078e0202 */
[----:B0-----:R-:W-:Y:S01]  /*1cb0*/  IMAD.U32 R3, RZ, RZ, UR15 ;  /* 0x0000000fff037e24 */ /* 0x001fe2000f8e00ff */
[----:B---3--:R-:W-:Y:S02]  /*1cc0*/  @!P0 PRMT R20, R6, 0x7610, R20 ;  /* 0x0000761006148816 */ /* 0x008fe40000000014 */
[----:B------:R-:W-:Y:S01]  /*1cd0*/  @!P0 PRMT R0, R7, 0x7610, R0 ;  /* 0x0000761007008816 */ /* 0x000fe20000000000 */
[----:B------:R-:W-:Y:S01]  /*1ce0*/  IMAD.WIDE R2, R3, 0x4, R4 ;  /* 0x0000000403027825 */ /* 0x000fe200078e0204 */
[----:B------:R-:W-:Y:S02]  /*1cf0*/  @!P0 PRMT R20, R20, 0x7610, R6 ;  /* 0x0000761014148816 */ /* 0x000fe40000000006 */
[----:B------:R-:W-:Y:S01]  /*1d00*/  @!P0 PRMT R0, R0, 0x7610, R7 ;  /* 0x0000761000008816 */ /* 0x000fe20000000007 */
[----:B------:R-:W-:Y:S02]  /*1d10*/  @!UP0 UIADD3 UR5, UPT, UPT, UR7, UR9, URZ ;  /* 0x0000000907058290 */ /* 0x000fe4000fffe0ff */
[----:B------:R-:W-:Y:S01]  /*1d20*/  UIADD3 UR9, UPT, UPT, UR9, 0x20, URZ ;  /* 0x0000002009097890 */ /* 0x000fe2000fffe0ff */
[----:B------:R-:W-:Y:S11]  /*1d30*/  BRA.U !UP1, `(.L_x_2366) ;  /* 0x0000001909507547 */ /* 0x000ff6000b800000 */
[----:B------:R-:W2:Y:S01]  /*1d40*/  LDG.E.128.CONSTANT R4, desc[UR18][R4.64] ;  /* 0x0000001204047981 */ /* 0x000ea2000c1e9d00 */
[--C-:B-----5:R-:W-:Y:S01]  /*1d50*/  SHF.R.U32.HI R33, RZ, 0xf, R28.reuse ;  /* 0x0000000fff217819 */ /* 0x120fe2000001161c */
[----:B------:R-:W-:Y:S01]  /*1d60*/  IMAD.MOV.U32 R26, RZ, RZ, 0x2800 ;  /* 0x00002800ff1a7424 */ /* 0x000fe200078e00ff */
[----:B------:R-:W-:Y:S01]  /*1d70*/  SHF.R.U32.HI R40, RZ, 0xf, R31 ;  /* 0x0000000fff287819 */ /* 0x000fe2000001161f */
[----:B------:R-:W-:Y:S01]  /*1d80*/  UISETP.NE.AND UP1, UPT, UR14, 0x1, UPT ;  /* 0x000000010e00788c */ /* 0x000fe2000bf25270 */
[----:B------:R-:W-:Y:S02]  /*1d90*/  SHF.R.U32.HI R35, RZ, 0xf, R29 ;  /* 0x0000000fff237819 */ /* 0x000fe4000001161d */
[C---:B------:R-:W-:Y:S02]  /*1da0*/  LOP3.LUT R17, R28.reuse, 0x1f001f, RZ, 0xc0, !PT ;  /* 0x001f001f1c117812 */ /* 0x040fe400078ec0ff */
[----:B------:R-:W-:Y:S02]  /*1db0*/  LOP3.LUT R16, R28, 0x3e003e0, RZ, 0xc0, !PT ;  /* 0x03e003e01c107812 */ /* 0x000fe400078ec0ff */
[----:B------:R-:W-:-:S02]  /*1dc0*/  SHF.R.U32.HI R41, RZ, 0xa, R28 ;  /* 0x0000000aff297819 */ /* 0x000fc4000001161c */
[----:B------:R-:W-:Y:S02]  /*1dd0*/  LOP3.LUT R80, R33, 0x10001, RZ, 0xc0, !PT ;  /* 0x0001000121507812 */ /* 0x000fe400078ec0ff */
[--C-:B------:R-:W-:Y:S02]  /*1de0*/  SHF.R.U32.HI R73, RZ, 0xe, R52.reuse ;  /* 0x0000000eff497819 */ /* 0x100fe40000011634 */
[C---:B------:R-:W-:Y:S02]  /*1df0*/  LOP3.LUT R45, R52.reuse, 0x1f001f, RZ, 0xc0, !PT ;  /* 0x001f001f342d7812 */ /* 0x040fe400078ec0ff */
[----:B------:R-:W-:Y:S02]  /*1e00*/  LOP3.LUT R28, R52, 0x3e003e0, RZ, 0xc0, !PT ;  /* 0x03e003e0341c7812 */ /* 0x000fe400078ec0ff */
[----:B------:R-:W-:Y:S02]  /*1e10*/  SHF.R.U32.HI R51, RZ, 0xa, R52 ;  /* 0x0000000aff337819 */ /* 0x000fe40000011634 */
[----:B------:R-:W-:-:S02]  /*1e20*/  SHF.R.U32.HI R74, RZ, 0xe, R55 ;  /* 0x0000000eff4a7819 */ /* 0x000fc40000011637 */
[--C-:B------:R-:W-:Y:S02]  /*1e30*/  SHF.R.U32.HI R75, RZ, 0xd, R13.reuse ;  /* 0x0000000dff4b7819 */ /* 0x100fe4000001160d */
[C---:B------:R-:W-:Y:S02]  /*1e40*/  LOP3.LUT R57, R13.reuse, 0x1f001f, RZ, 0xc0, !PT ;  /* 0x001f001f0d397812 */ /* 0x040fe400078ec0ff */
[----:B------:R-:W-:Y:S02]  /*1e50*/  LOP3.LUT R34, R13, 0x3e003e0, RZ, 0xc0, !PT ;  /* 0x03e003e00d227812 */ /* 0x000fe400078ec0ff */
[----:B------:R-:W-:Y:S02]  /*1e60*/  SHF.R.U32.HI R63, RZ, 0xa, R13 ;  /* 0x0000000aff3f7819 */ /* 0x000fe4000001160d */
[----:B------:R-:W-:Y:S02]  /*1e70*/  LOP3.LUT R33, R40, 0x10001, RZ, 0xc0, !PT ;  /* 0x0001000128217812 */ /* 0x000fe400078ec0ff */
[----:B------:R-:W-:-:S02]  /*1e80*/  SHF.R.U32.HI R38, RZ, 0xf, R30 ;  /* 0x0000000fff267819 */ /* 0x000fc4000001161e */
[----:B------:R-:W-:Y:S02]  /*1e90*/  SHF.R.U32.HI R52, RZ, 0xe, R53 ;  /* 0x0000000eff347819 */ /* 0x000fe40000011635 */
[--C-:B------:R-:W-:Y:S02]  /*1ea0*/  SHF.R.U32.HI R13, RZ, 0xd, R14.reuse ;  /* 0x0000000dff0d7819 */ /* 0x100fe4000001160e */
        /* <DEDUP_REMOVED lines=28> */
[----:B------:R-:W-:Y:S02]  /*2070*/  LOP3.LUT R33, R33, 0x20002, R74, 0xf8, !PT ;  /* 0x0002000221217812 */ /* 0x000fe400078ef84a */
[----:B------:R-:W-:Y:S02]  /*2080*/  SHF.R.U32.HI R50, RZ, 0xe, R54 ;  /* 0x0000000eff327819 */ /* 0x000fe40000011636 */
[----:B------:R-:W-:Y:S02]  /*2090*/  LOP3.LUT R11, R38, 0x10001, RZ, 0xc0, !PT ;  /* 0x00010001260b7812 */ /* 0x000fe400078ec0ff */
[----:B------:R-:W-:Y:S02]  /*20a0*/  LOP3.LUT R52, R35, 0x20002, R52, 0xf8, !PT ;  /* 0x0002000223347812 */ /* 0x000fe400078ef834 */
        /* <DEDUP_REMOVED lines=8> */
[----:B------:R-:W0:Y:S01]  /*2130*/  LDS.128 R12, [UR8+-0x80] ;  /* 0xffff8008ff0c7984 */ /* 0x000e220008000c00 */
[----:B------:R-:W-:Y:S02]  /*2140*/  LOP3.LUT R27, R31, 0x3e003e0, RZ, 0xc0, !PT ;  /* 0x03e003e01f1b7812 */ /* 0x000fe400078ec0ff */
[----:B------:R-:W-:Y:S02]  /*2150*/  LOP3.LUT R25, R30, 0x3e003e0, RZ, 0xc0, !PT ;  /* 0x03e003e01e197812 */ /* 0x000fe400078ec0ff */
[C---:B------:R-:W-:Y:S02]  /*2160*/  LOP3.LUT R19, R29.reuse, 0x1f001f, RZ, 0xc0, !PT ;  /* 0x001f001f1d137812 */ /* 0x040fe400078ec0ff */
[----:B------:R-:W-:Y:S02]  /*2170*/  LOP3.LUT R18, R29, 0x3e003e0, RZ, 0xc0, !PT ;  /* 0x03e003e01d127812 */ /* 0x000fe400078ec0ff */
[----:B------:R-:W-:Y:S02]  /*2180*/  SHF.R.U32.HI R42, RZ, 0xa, R29 ;  /* 0x0000000aff2a7819 */ /* 0x000fe4000001161d */
        /* <DEDUP_REMOVED lines=10> */
[----:B------:R-:W-:Y:S02]  /*2230*/  SHF.R.U32.HI R43, RZ, 0xa, R30 ;  /* 0x0000000aff2b7819 */ /* 0x000fe4000001161e */
[----:B------:R-:W-:Y:S01]  /*2240*/  LOP3.LUT R11, R16, 0x64006400, RZ, 0xfc, !PT ;  /* 0x64006400100b7812 */ /* 0x000fe200078efcff */
[-C--:B------:R-:W-:Y:S01]  /*2250*/  HFMA2 R16, R87, R26.reuse.H0_H0, -48, -48 ;  /* 0xd200d20057107431 */ /* 0x080fe2000004001a */
[----:B------:R-:W-:Y:S02]  /*2260*/  LOP3.LUT R81, R25, 0x64006400, RZ, 0xfc, !PT ;  /* 0x6400640019517812 */ /* 0x000fe400078efcff */
        /* <DEDUP_REMOVED lines=37> */
[----:B------:R-:W-:-:S02]  /*24c0*/  LOP3.LUT R48, R54, 0x1f001f, RZ, 0xc0, !PT ;  /* 0x001f001f36307812 */ /* 0x000fc400078ec0ff */
[----:B------:R-:W-:Y:S01]  /*24d0*/  LOP3.LUT R46, R53, 0x1f001f, RZ, 0xc0, !PT ;  /* 0x001f001f352e7812 */ /* 0x000fe200078ec0ff */
[-C--:B0-----:R-:W-:Y:S02]  /*24e0*/  HFMA2 R78, R49, R12.reuse, RZ ;  /* 0x0000000c314e7231 */ /* 0x081fe400000000ff */
[----:B------:R-:W-:Y:S01]  /*24f0*/  HFMA2 R80, R17, R12, RZ.H0_H0 ;  /* 0x0000000c11507231 */ /* 0x000fe200000400ff */
[----:B------:R-:W-:Y:S01]  /*2500*/  SHF.R.U32.HI R54, RZ, 0xa, R54 ;  /* 0x0000000aff367819 */ /* 0x000fe20000011636 */
[----:B------:R-:W-:Y:S01]  /*2510*/  HADD2 R43, R43, -1040, -1040 ;  /* 0xe410e4102b2b7430 */ /* 0x000fe20000000000 */
[----:B------:R-:W-:Y:S02]  /*2520*/  LOP3.LUT R46, R46, 0x64006400, RZ, 0xfc, !PT ;  /* 0x640064002e2e7812 */ /* 0x000fe400078efcff */
[----:B------:R-:W-:Y:S01]  /*2530*/  SHF.R.U32.HI R53, RZ, 0xa, R53 ;  /* 0x0000000aff357819 */ /* 0x000fe20000011635 */
[----:B------:R-:W-:Y:S02]  /*2540*/  HFMA2 R78, R52, R13, R78 ;  /* 0x0000000d344e7231 */ /* 0x000fe4000000004e */
[----:B------:R-:W-:Y:S01]  /*2550*/  HADD2 R46, R46, -1040, -1040 ;  /* 0xe410e4102e2e7430 */ /* 0x000fe20000000000 */
[----:B------:R-:W-:-:S02]  /*2560*/  LOP3.LUT R54, R54, 0x1f001f, RZ, 0xc0, !PT ;  /* 0x001f001f36367812 */ /* 0x000fc400078ec0ff */
[----:B------:R-:W-:Y:S02]  /*2570*/  SHF.R.U32.HI R55, RZ, 0xa, R55 ;  /* 0x0000000aff377819 */ /* 0x000fe40000011637 */
        /* <DEDUP_REMOVED lines=39> */
[----:B------:R-:W-:Y:S01]  /*27f0*/  SHF.R.U32.HI R8, RZ, 0xb, R4 ;  /* 0x0000000bff087819 */ /* 0x000fe20000011604 */
[----:B------:R-:W-:Y:S01]  /*2800*/  HADD2 R47, R19, -1040, -1040 ;  /* 0xe410e410132f7430 */ /* 0x000fe20000000000 */
[----:B------:R-:W-:Y:S01]  /*2810*/  SHF.R.U32.HI R9, RZ, 0xb, R5 ;  /* 0x0000000bff097819 */ /* 0x000fe20000011605 */
[----:B------:R-:W-:Y:S01]  /*2820*/  HADD2 R19, R77, -1040, -1040 ;  /* 0xe410e4104d137430 */ /* 0x000fe20000000000 */
[----:B------:R-:W-:Y:S01]  /*2830*/  SHF.R.U32.HI R10, RZ, 0xb, R6 ;  /* 0x0000000bff0a7819 */ /* 0x000fe20000011606 */
[----:B------:R-:W-:Y:S01]  /*2840*/  HFMA2 R26, R79, R26.H0_H0, -48, -48 ;  /* 0xd200d2004f1a7431 */ /* 0x000fe2000004001a */
[----:B------:R-:W-:Y:S01]  /*2850*/  SHF.R.U32.HI R11, RZ, 0xb, R7 ;  /* 0x0000000bff0b7819 */ /* 0x000fe20000011607 */
[-C--:B------:R-:W-:Y:S01]  /*2860*/  HFMA2 R77, R47, R12.reuse, RZ.H0_H0 ;  /* 0x0000000c2f4d7231 */ /* 0x080fe200000400ff */
[----:B------:R-:W-:Y:S01]  /*2870*/  LOP3.LUT R73, R73, 0x100010, R8, 0xf8, !PT ;  /* 0x0010001049497812 */ /* 0x000fe200078ef808 */
[----:B------:R-:W-:Y:S01]  /*2880*/  HFMA2 R79, R19, R12, RZ ;  /* 0x0000000c134f7231 */ /* 0x000fe200000000ff */
[----:B------:R-:W-:Y:S01]  /*2890*/  LOP3.LUT R74, R74, 0x100010, R9, 0xf8, !PT ;  /* 0x001000104a4a7812 */ /* 0x000fe200078ef809 */
[----:B------:R-:W-:Y:S01]  /*28a0*/  HFMA2 R12, R50, R13, R77 ;  /* 0x0000000d320c7231 */ /* 0x000fe2000000004d */
[----:B------:R-:W-:-:S02]  /*28b0*/  LOP3.LUT R75, R75, 0x100010, R10, 0xf8, !PT ;  /* 0x001000104b4b7812 */ /* 0x000fc400078ef80a */
[----:B------:R-:W-:Y:S02]  /*28c0*/  LOP3.LUT R76, R76, 0x100010, R11, 0xf8, !PT ;  /* 0x001000104c4c7812 */ /* 0x000fe400078ef80b */
[----:B------:R-:W0:Y:S01]  /*28d0*/  LDS.128 R8, [UR8+-0x70] ;  /* 0xffff9008ff087984 */ /* 0x000e220008000c00 */
[-C--:B------:R-:W-:Y:S01]  /*28e0*/  HFMA2 R77, R18, R13.reuse, R79 ;  /* 0x0000000d124d7231 */ /* 0x080fe2000000004f */
[----:B------:R-:W-:Y:S01]  /*28f0*/  LOP3.LUT R79, R42, 0x1f001f, RZ, 0xc0, !PT ;  /* 0x001f001f2a4f7812 */ /* 0x000fe200078ec0ff */
[----:B------:R-:W-:Y:S01]  /*2900*/  HFMA2 R13, R16, R13, R80 ;  /* 0x0000000d100d7231 */ /* 0x000fe20000000050 */
[----:B------:R-:W-:Y:S02]  /*2910*/  LOP3.LUT R42, R45, 0x64006400, RZ, 0xfc, !PT ;  /* 0x640064002d2a7812 */ /* 0x000fe400078efcff */
        /* <DEDUP_REMOVED lines=38> */
[----:B------:R-:W0:Y:S01]  /*2b80*/  LDS.128 R12, [UR8+-0x60] ;  /* 0xffffa008ff0c7984 */ /* 0x000e220008000c00 */
[-C--:B------:R-:W-:Y:S01]  /*2b90*/  HFMA2 R77, R58, R9.reuse, R77 ;  /* 0x000000093a4d7231 */ /* 0x080fe2000000004d */
[----:B------:R-:W-:Y:S01]  /*2ba0*/  LOP3.LUT R6, R6, 0x64006400, RZ, 0xfc, !PT ;  /* 0x6400640006067812 */ /* 0x000fe200078efcff */
[-C--:B------:R-:W-:Y:S02]  /*2bb0*/  HFMA2 R79, R60, R9.reuse, R79 ;  /* 0x000000093c4f7231 */ /* 0x080fe4000000004f */
[----:B------:R-:W-:-:S02]  /*2bc0*/  HFMA2 R8, R54, R9, R8 ;  /* 0x0000000936087231 */ /* 0x000fc40000000008 */
[----:B------:R-:W-:Y:S02]  /*2bd0*/  HFMA2 R78, R56, R9, R78 ;  /* 0x00000009384e7231 */ /* 0x000fe4000000004e */
[----:B------:R-:W-:Y:S01]  /*2be0*/  HADD2 R51, R81, -1040, -1040 ;  /* 0xe410e41051337430 */ /* 0x000fe20000000000 */
[----:B------:R-:W-:Y:S01]  /*2bf0*/  LOP3.LUT R9, R67, 0x64006400, RZ, 0xfc, !PT ;  /* 0x6400640043097812 */ /* 0x000fe200078efcff */
[-C--:B------:R-:W-:Y:S01]  /*2c00*/  HFMA2 R77, R55, R10.reuse, R77 ;  /* 0x0000000a374d7231 */ /* 0x080fe2000000004d */
[----:B------:R-:W-:Y:S01]  /*2c10*/  SHF.R.U32.HI R5, RZ, 0xa, R5 ;  /* 0x0000000aff057819 */ /* 0x000fe20000011605 */
[----:B------:R-:W-:Y:S02]  /*2c20*/  HADD2 R67, R61, -1040, -1040 ;  /* 0xe410e4103d437430 */ /* 0x000fe40000000000 */
[----:B------:R-:W-:Y:S02]  /*2c30*/  HFMA2 R79, R57, R10, R79 ;  /* 0x0000000a394f7231 */ /* 0x000fe4000000004f */
[----:B------:R-:W-:-:S02]  /*2c40*/  HADD2 R61, R9, -1040, -1040 ;  /* 0xe410e410093d7430 */ /* 0x000fc40000000000 */
[-C--:B------:R-:W-:Y:S02]  /*2c50*/  HFMA2 R78, R53, R10.reuse, R78 ;  /* 0x0000000a354e7231 */ /* 0x080fe4000000004e */
[----:B------:R-:W-:Y:S01]  /*2c60*/  HFMA2 R10, R51, R10, R8 ;  /* 0x0000000a330a7231 */ /* 0x000fe20000000008 */
[----:B------:R-:W-:Y:S01]  /*2c70*/  LOP3.LUT R8, R65, 0x64006400, RZ, 0xfc, !PT ;  /* 0x6400640041087812 */ /* 0x000fe200078efcff */
[----:B------:R-:W-:Y:S01]  /*2c80*/  HADD2 R65, R63, -1040, -1040 ;  /* 0xe410e4103f417430 */ /* 0x000fe20000000000 */
[----:B------:R-:W-:Y:S01]  /*2c90*/  SHF.R.U32.HI R7, RZ, 0xa, R7 ;  /* 0x0000000aff077819 */ /* 0x000fe20000011607 */
[-C--:B------:R-:W-:Y:S02]  /*2ca0*/  HFMA2 R10, R34, R11.reuse, R10 ;  /* 0x0000000b220a7231 */ /* 0x080fe4000000000a */
[-C--:B------:R-:W-:Y:S02]  /*2cb0*/  HFMA2 R79, R40, R11.reuse, R79 ;  /* 0x0000000b284f7231 */ /* 0x080fe4000000004f */
[----:B------:R-:W-:-:S02]  /*2cc0*/  HFMA2 R77, R38, R11, R77 ;  /* 0x0000000b264d7231 */ /* 0x000fc4000000004d */
[----:B------:R-:W-:Y:S02]  /*2cd0*/  HFMA2 R78, R36, R11, R78 ;  /* 0x0000000b244e7231 */ /* 0x000fe4000000004e */
[----:B------:R-:W-:Y:S01]  /*2ce0*/  HADD2 R63, R8, -1040, -1040 ;  /* 0xe410e410083f7430 */ /* 0x000fe20000000000 */
[----:B------:R-:W-:Y:S01]  /*2cf0*/  LOP3.LUT R5, R5, 0x1f001f, RZ, 0xc0, !PT ;  /* 0x001f001f05057812 */ /* 0x000fe200078ec0ff */
[----:B------:R-:W-:Y:S01]  /*2d00*/  HADD2 R80, R62, -1040, -1040 ;  /* 0xe410e4103e507430 */ /* 0x000fe20000000000 */
[----:B------:R-:W-:Y:S01]  /*2d10*/  LOP3.LUT R73, R73, 0x64006400, RZ, 0xfc, !PT ;  /* 0x6400640049497812 */ /* 0x000fe200078efcff */
[----:B------:R-:W-:Y:S01]  /*2d20*/  HADD2 R62, R71, -1040, -1040 ;  /* 0xe410e410473e7430 */ /* 0x000fe20000000000 */
[----:B------:R-:W-:Y:S01]  /*2d30*/  LOP3.LUT R7, R7, 0x1f001f, RZ, 0xc0, !PT ;  /* 0x001f001f07077812 */ /* 0x000fe200078ec0ff */
[----:B------:R-:W-:Y:S01]  /*2d40*/  HADD2 R69, R69, -1040, -1040 ;  /* 0xe410e41045457430 */ /* 0x000fe20000000000 */
[----:B------:R-:W-:Y:S02]  /*2d50*/  LOP3.LUT R75, R75, 0x64006400, RZ, 0xfc, !PT ;  /* 0x640064004b4b7812 */ /* 0x000fe400078efcff */
[----:B------:R-:W-:-:S02]  /*2d60*/  LOP3.LUT R5, R5, 0x64006400, RZ, 0xfc, !PT ;  /* 0x6400640005057812 */ /* 0x000fc400078efcff */
[----:B------:R-:W-:Y:S01]  /*2d70*/  LOP3.LUT R7, R7, 0x64006400, RZ, 0xfc, !PT ;  /* 0x6400640007077812 */ /* 0x000fe200078efcff */
[-C--:B0-----:R-:W-:Y:S02]  /*2d80*/  HFMA2 R84, R61, R12.reuse, R10 ;  /* 0x0000000c3d547231 */ /* 0x081fe4000000000a */
[-C--:B------:R-:W-:Y:S01]  /*2d90*/  HFMA2 R81, R67, R12.reuse, R79 ;  /* 0x0000000c43517231 */ /* 0x080fe2000000004f */
[----:B------:R-:W0:Y:S01]  /*2da0*/  LDS.128 R8, [UR8+-0x50] ;  /* 0xffffb008ff087984 */ /* 0x000e220008000c00 */
[-C--:B------:R-:W-:Y:S02]  /*2db0*/  HFMA2 R79, R63, R12.reuse, R78 ;  /* 0x0000000c3f4f7231 */ /* 0x080fe4000000004e */
[----:B------:R-:W-:Y:S02]  /*2dc0*/  HADD2 R78, R66, -1040, -1040 ;  /* 0xe410e410424e7430 */ /* 0x000fe40000000000 */
[----:B------:R-:W-:Y:S02]  /*2dd0*/  HADD2 R66, R85, -1040, -1040 ;  /* 0xe410e41055427430 */ /* 0x000fe40000000000 */
[----:B------:R-:W-:-:S02]  /*2de0*/  HFMA2 R77, R65, R12, R77 ;  /* 0x0000000c414d7231 */ /* 0x000fc4000000004d */
[-C--:B------:R-:W-:Y:S02]  /*2df0*/  HFMA2 R81, R80, R13.reuse, R81 ;  /* 0x0000000d50517231 */ /* 0x080fe40000000051 */
[-C--:B------:R-:W-:Y:S01]  /*2e00*/  HFMA2 R84, R62, R13.reuse, R84 ;  /* 0x0000000d3e547231 */ /* 0x080fe20000000054 */
[----:B------:R-:W-:Y:S01]  /*2e10*/  LOP3.LUT R12, R4, 0x1f001f, RZ, 0xc0, !PT ;  /* 0x001f001f040c7812 */ /* 0x000fe200078ec0ff */
[-C--:B------:R-:W-:Y:S02]  /*2e20*/  HFMA2 R79, R66, R13.reuse, R79 ;  /* 0x0000000d424f7231 */ /* 0x080fe4000000004f */
[----:B------:R-:W-:Y:S01]  /*2e30*/  HFMA2 R71, R78, R13, R77 ;  /* 0x0000000d4e477231 */ /* 0x000fe2000000004d */
[----:B------:R-:W-:Y:S02]  /*2e40*/  SHF.R.U32.HI R4, RZ, 0xa, R4 ;  /* 0x0000000aff047819 */ /* 0x000fe40000011604 */
[----:B------:R-:W-:Y:S01]  /*2e50*/  LOP3.LUT R12, R12, 0x64006400, RZ, 0xfc, !PT ;  /* 0x640064000c0c7812 */ /* 0x000fe200078efcff */
[----:B------:R-:W-:Y:S01]  /*2e60*/  HFMA2 R77, R31, R14, R81 ;  /* 0x0000000e1f4d7231 */ /* 0x000fe20000000051 */
[----:B------:R-:W-:Y:S01]  /*2e70*/  LOP3.LUT R81, R72, 0x64006400, RZ, 0xfc, !PT ;  /* 0x6400640048517812 */ /* 0x000fe200078efcff */
[----:B------:R-:W-:-:S02]  /*2e80*/  HADD2 R72, R64, -1040, -1040 ;  /* 0xe410e41040487430 */ /* 0x000fc40000000000 */
        /* <DEDUP_REMOVED lines=8> */
[----:B------:R-:W-:-:S02]  /*2f10*/  HFMA2 R71, R29, R14, R71 ;  /* 0x0000000e1d477231 */ /* 0x000fc40000000047 */
[----:B------:R-:W-:Y:S02]  /*2f20*/  HADD2 R79, R12, -1040, -1040 ;  /* 0xe410e4100c4f7430 */ /* 0x000fe40000000000 */
[----:B------:R-:W-:Y:S02]  /*2f30*/  HFMA2 R14, R25, R14, R84 ;  /* 0x0000000e190e7231 */ /* 0x000fe40000000054 */
[-C--:B------:R-:W-:Y:S02]  /*2f40*/  HFMA2 R13, R68, R15.reuse, R13 ;  /* 0x0000000f440d7231 */ /* 0x080fe4000000000d */
[-C--:B------:R-:W-:Y:S02]  /*2f50*/  HFMA2 R84, R70, R15.reuse, R71 ;  /* 0x0000000f46547231 */ /* 0x080fe40000000047 */
[----:B------:R-:W-:Y:S02]  /*2f60*/  HADD2 R71, R83, -1040, -1040 ;  /* 0xe410e41053477430 */ /* 0x000fe40000000000 */
[----:B------:R-:W-:-:S02]  /*2f70*/  HFMA2 R85, R64, R15, R14 ;  /* 0x0000000f40557231 */ /* 0x000fc4000000000e */
[----:B------:R-:W-:Y:S02]  /*2f80*/  HADD2 R77, R82, -1040, -1040 ;  /* 0xe410e410524d7430 */ /* 0x000fe40000000000 */
        /* <DEDUP_REMOVED lines=47> */
[----:B------:R-:W-:Y:S01]  /*3280*/  HFMA2 R47, R46, R7, R47 ;  /* 0x000000072e2f7231 */ /* 0x000fe2000000002f */
[----:B------:R-:W0:Y:S01]  /*3290*/  LDS.128 R16, [UR8+0x30] ;  /* 0x00003008ff107984 */ /* 0x000e220008000c00 */
[-C--:B------:R-:W-:Y:S02]  /*32a0*/  HFMA2 R5, R41, R6.reuse, R5 ;  /* 0x0000000629057231 */ /* 0x080fe40000000005 */
[----:B------:R-:W-:Y:S02]  /*32b0*/  HFMA2 R49, R59, R6, R49 ;  /* 0x000000063b317231 */ /* 0x000fe40000000031 */
[----:B-1----:R-:W-:Y:S02]  /*32c0*/  HFMA2 R47, R37, R8, R47 ;  /* 0x00000008252f7231 */ /* 0x002fe4000000002f */
        /* <DEDUP_REMOVED lines=8> */
[----:B--2---:R-:W-:Y:S02]  /*3350*/  HFMA2 R39, R65, R12, R47 ;  /* 0x0000000c41277231 */ /* 0x004fe4000000002f */
        /* <DEDUP_REMOVED lines=22> */
[----:B------:R-:W-:-:S04]  /*34c0*/  HFMA2 R14, R25, R14, R8 ;  /* 0x0000000e190e7231 */ /* 0x000fc80000000008 */
[-C--:B------:R-:W-:Y:S02]  /*34d0*/  HFMA2 R64, R64, R15.reuse, R14 ;  /* 0x0000000f40407231 */ /* 0x080fe4000000000e */
[-C--:B------:R-:W-:Y:S02]  /*34e0*/  HFMA2 R8, R72, R15.reuse, R36 ;  /* 0x0000000f48087231 */ /* 0x080fe40000000024 */
[----:B------:R-:W-:Y:S02]  /*34f0*/  HFMA2 R34, R68, R15, R34 ;  /* 0x0000000f44227231 */ /* 0x000fe40000000022 */
[-C--:B0-----:R-:W-:Y:S02]  /*3500*/  HFMA2 R15, R77, R16.reuse, R35 ;  /* 0x000000104d0f7231 */ /* 0x081fe40000000023 */
        /* <DEDUP_REMOVED lines=23> */
.L_x_2366:
[----:B------:R-:W-:Y:S01]  /*3680*/  UISETP.GE.AND UP1, UPT, UR9, UR16, UPT ;  /* 0x000000100900728c */ /* 0x000fe2000bf26270 */
[----:B-----5:R-:W-:Y:S01]  /*3690*/  IMAD.MOV.U32 R28, RZ, RZ, R2 ;  /* 0x000000ffff1c7224 */ /* 0x020fe200078e0002 */
[----:B------:R-:W-:Y:S01]  /*36a0*/  UIADD3 UR8, UPT, UPT, UR8, 0x40, URZ ;  /* 0x0000004008087890 */ /* 0x000fe2000fffe0ff */
[----:B------:R-:W-:Y:S01]  /*36b0*/  IMAD.MOV.U32 R29, RZ, RZ, R3 ;  /* 0x000000ffff1d7224 */ /* 0x000fe200078e0003 */
[----:B------:R-:W-:-:S05]  /*36c0*/  @!UP0 UMOV UR4, UR6 ;  /* 0x0000000600048c82 */ /* 0x000fca0008000000 */
[----:B------:R-:W-:Y:S05]  /*36d0*/  BRA.U !UP1, `(.L_x_2367) ;  /* 0xffffffe509007547 */ /* 0x000fea000b83ffff */
.L_x_2365:
[----:B------:R-:W-:-:S13]  /*36e0*/  ISETP.LT.AND P0, PT, RZ, UR14, PT ;  /* 0x0000000eff007c0c */ /* 0x000fda000bf01270 */
[----:B------:R-:W-:Y:S05]  /*36f0*/  @!P0 EXIT ;  /* 0x000000000000894d */ /* 0x000fea0003800000 */
[----:B------:R-:W0:Y:S01]  /*3700*/  S2R R0, SR_CTAID.X ;  /* 0x0000000000007919 */ /* 0x000e220000002500 */
[----:B------:R-:W1:Y:S01]  /*3710*/  LDC.64 R4, c[0x0][0x3a0] ;  /* 0x0000e800ff047b82 */ /* 0x000e620000000a00 */
[----:B------:R-:W-:Y:S01]  /*3720*/  UIMAD UR4, UR24, UR15, URZ ;  /* 0x0000000f180472a4 */ /* 0x000fe2000f8e02ff */
[----:B------:R-:W0:Y:S02]  /*3730*/  S2R R3, SR_TID.X ;  /* 0x0000000000037919 */ /* 0x000e240000002100 */
[----:B0-----:R-:W-:-:S05]  /*3740*/  IMAD R0, R0, 0x40, R3 ;  /* 0x0000004000007824 */ /* 0x001fca00078e0203 */
[----:B------:R-:W-:-:S05]  /*3750*/  LEA R0, R0, UR4, 0x1 ;  /* 0x0000000400007c11 */ /* 0x000fca000f8e08ff */
        /* <DEDUP_REMOVED lines=9> */
.L_x_2371:
[----:B------:R-:W0:Y:S02]  /*37f0*/  LDS R2, [R0] ;  /* 0x0000000000027984 */ /* 0x000e240000000800 */
[----:B0-----:R-:W-:-:S05]  /*3800*/  HADD2 R3, R2, R24 ;  /* 0x0000001802037230 */ /* 0x001fca0000000000 */
[----:B------:R-:W0:Y:S02]  /*3810*/  ATOMS.CAST.SPIN P0, [R0], R2, R3 ;  /* 0x000000020000758d */ /* 0x000e240001800003 */
[----:B0-----:R-:W-:Y:S05]  /*3820*/  @!P0 BRA `(.L_x_2371) ;  /* 0xfffffffc00f08947 */ /* 0x001fea000383ffff */
[----:B------:R-:W-:Y:S05]  /*3830*/  BRA `(.L_x_2369) ;  /* 0x00000000000c7947 */ /* 0x000fea0003800000 */
.L_x_2370:
[----:B------:R-:W2:Y:S02]  /*3840*/  LD.E R0, desc[UR18][R4.64] ;  /* 0x0000001204007980 */ /* 0x000ea4000c101900 */
[----:B--2---:R-:W-:-:S05]  /*3850*/  IMAD.IADD R3, R24, 0x1, R0 ;  /* 0x0000000118037824 */ /* 0x004fca00078e0200 */
[----:B------:R0:W-:Y:S02]  /*3860*/  ST.E desc[UR18][R4.64], R3 ;  /* 0x0000000304007985 */ /* 0x0001e4000c101912 */
.L_x_2369:
[----:B------:R-:W-:Y:S05]  /*3870*/  BSYNC.RECONVERGENT B0 ;  /* 0x0000000000007941 */ /* 0x000fea0003800200 */
.L_x_2368:
[----:B------:R1:W-:Y:S01]  /*3880*/  ATOM.E.ADD.F16x2.RN.STRONG.GPU P0, RZ, desc[UR18][R4.64+0x4], R23 ;  /* 0x8000041704ff79a2 */ /* 0x0003e2000c10e112 */
[----:B------:R-:W-:Y:S04]  /*3890*/  BSSY.RECONVERGENT B0, `(.L_x_2372) ;  /* 0x000000e000007945 */ /* 0x000fe80003800200 */
[----:B-1----:R-:W-:Y:S05]  /*38a0*/  @P0 BRA `(.L_x_2373) ;  /* 0x0000000000300947 */ /* 0x002fea0003800000 */
[----:B------:R-:W1:Y:S02]  /*38b0*/  QSPC.E.S P0, RZ, [R4+0x4] ;  /* 0x0000040004ff73aa */ /* 0x000e640000000500 */
[----:B-1----:R-:W-:Y:S05]  /*38c0*/  @!P0 BRA `(.L_x_2374) ;  /* 0x00000000001c8947 */ /* 0x002fea0003800000 */
[----:B------:R-:W-:-:S05]  /*38d0*/  IMAD.MOV.U32 R2, RZ, RZ, R4 ;  /* 0x000000ffff027224 */ /* 0x000fca00078e0004 */
[----:B------:R-:W-:-:S07]  /*38e0*/  MOV R0, R2 ;  /* 0x0000000200007202 */ /* 0x000fce0000000f00 */
.L_x_2375:
[----:B------:R-:W0:Y:S02]  /*38f0*/  LDS R2, [R0+0x4] ;  /* 0x0000040000027984 */ /* 0x000e240000000800 */
[----:B0-----:R-:W-:-:S05]  /*3900*/  HFMA2 R3, R2, 1, 1, R23 ;  /* 0x3c003c0002037831 */ /* 0x001fca0000000017 */
[----:B------:R-:W0:Y:S02]  /*3910*/  ATOMS.CAST.SPIN P0, [R0+0x4], R2, R3 ;  /* 0x000004020000758d */ /* 0x000e240001800003 */
[----:B0-----:R-:W-:Y:S05]  /*3920*/  @!P0 BRA `(.L_x_2375) ;  /* 0xfffffffc00f08947 */ /* 0x001fea000383ffff */
[----:B------:R-:W-:Y:S05]  /*3930*/  BRA `(.L_x_2373) ;  /* 0x00000000000c7947 */ /* 0x000fea0003800000 */
.L_x_2374:
[----:B------:R-:W0:Y:S02]  /*3940*/  LD.E R0, desc[UR18][R4.64+0x4] ;  /* 0x0000041204007980 */ /* 0x000e24000c101900 */
[----:B0-----:R-:W-:-:S05]  /*3950*/  IMAD.IADD R3, R23, 0x1, R0 ;  /* 0x0000000117037824 */ /* 0x001fca00078e0200 */
[----:B------:R1:W-:Y:S02]  /*3960*/  ST.E desc[UR18][R4.64+0x4], R3 ;  /* 0x0000040304007985 */ /* 0x0003e4000c101912 */
.L_x_2373:
[----:B------:R-:W-:Y:S05]  /*3970*/  BSYNC.RECONVERGENT B0 ;  /* 0x0000000000007941 */ /* 0x000fea0003800200 */
.L_x_2372:
        /* <DEDUP_REMOVED lines=12> */
.L_x_2379:
[----:B------:R-:W0:Y:S02]  /*3a40*/  LDS R2, [R0] ;  /* 0x0000000000027984 */ /* 0x000e240000000800 */
[----:B0-----:R-:W-:-:S05]  /*3a50*/  HADD2 R3, R2, R22 ;  /* 0x0000001602037230 */ /* 0x001fca0000000000 */
[----:B------:R-:W0:Y:S02]  /*3a60*/  ATOMS.CAST.SPIN P0, [R0], R2, R3 ;  /* 0x000000020000758d */ /* 0x000e240001800003 */
[----:B0-----:R-:W-:Y:S05]  /*3a70*/  @!P0 BRA `(.L_x_2379) ;  /* 0xfffffffc00f08947 */ /* 0x001fea000383ffff */
[----:B------:R-:W-:Y:S05]  /*3a80*/  BRA `(.L_x_2377) ;  /* 0x00000000000c7947 */ /* 0x000fea0003800000 */
.L_x_2378:
[----:B------:R-:W2:Y:S02]  /*3a90*/  LD.E R0, desc[UR18][R4.64] ;  /* 0x0000001204007980 */ /* 0x000ea4000c101900 */
[----:B--2---:R-:W-:-:S05]  /*3aa0*/  IMAD.IADD R3, R22, 0x1, R0 ;  /* 0x0000000116037824 */ /* 0x004fca00078e0200 */
[----:B------:R0:W-:Y:S02]  /*3ab0*/  ST.E desc[UR18][R4.64], R3 ;  /* 0x0000000304007985 */ /* 0x0001e4000c101912 */
.L_x_2377:
[----:B------:R-:W-:Y:S05]  /*3ac0*/  BSYNC.RECONVERGENT B0 ;  /* 0x0000000000007941 */ /* 0x000fea0003800200 */
.L_x_2376:
[----:B------:R1:W-:Y:S02]  /*3ad0*/  ATOM.E.ADD.F16x2.RN.STRONG.GPU P0, RZ, desc[UR18][R4.64+0x4], R21 ;  /* 0x8000041504ff79a2 */ /* 0x0003e4000c10e112 */
[----:B-1----:R-:W-:Y:S05]  /*3ae0*/  @P0 EXIT ;  /* 0x000000000000094d */ /* 0x002fea0003800000 */
[----:B------:R-:W1:Y:S02]  /*3af0*/  QSPC.E.S P0, RZ, [R4+0x4] ;  /* 0x0000040004ff73aa */ /* 0x000e640000000500 */
[----:B-1----:R-:W-:Y:S05]  /*3b00*/  @!P0 BRA `(.L_x_2380) ;  /* 0x00000000001c8947 */ /* 0x002fea0003800000 */
[----:B------:R-:W-:-:S05]  /*3b10*/  IMAD.MOV.U32 R2, RZ, RZ, R4 ;  /* 0x000000ffff027224 */ /* 0x000fca00078e0004 */
[----:B------:R-:W-:-:S07]  /*3b20*/  MOV R0, R2 ;  /* 0x0000000200007202 */ /* 0x000fce0000000f00 */
.L_x_2381:
[----:B------:R-:W0:Y:S02]  /*3b30*/  LDS R2, [R0+0x4] ;  /* 0x0000040000027984 */ /* 0x000e240000000800 */
[----:B0-----:R-:W-:-:S05]  /*3b40*/  HFMA2 R3, R2, 1, 1, R21 ;  /* 0x3c003c0002037831 */ /* 0x001fca0000000015 */
[----:B------:R-:W0:Y:S02]  /*3b50*/  ATOMS.CAST.SPIN P0, [R0+0x4], R2, R3 ;  /* 0x000004020000758d */ /* 0x000e240001800003 */
[----:B0-----:R-:W-:Y:S05]  /*3b60*/  @!P0 BRA `(.L_x_2381) ;  /* 0xfffffffc00f08947 */ /* 0x001fea000383ffff */
[----:B------:R-:W-:Y:S05]  /*3b70*/  EXIT ;  /* 0x000000000000794d */ /* 0x000fea0003800000 */
.L_x_2380:
[----:B------:R-:W0:Y:S02]  /*3b80*/  LD.E R0, desc[UR18][R4.64+0x4] ;  /* 0x0000041204007980 */ /* 0x000e24000c101900 */
[----:B0-----:R-:W-:-:S05]  /*3b90*/  IMAD.IADD R3, R21, 0x1, R0 ;  /* 0x0000000115037824 */ /* 0x001fca00078e0200 */
[----:B------:R-:W-:Y:S01]  /*3ba0*/  ST.E desc[UR18][R4.64+0x4], R3 ;  /* 0x0000040304007985 */ /* 0x000fe2000c101912 */
[----:B------:R-:W-:Y:S05]  /*3bb0*/  EXIT ;  /* 0x000000000000794d */ /* 0x000fea0003800000 */
.L_x_2382:
        /* <DEDUP_REMOVED lines=12> */
.L_x_3606:


//--------------------- .text._Z23gemm_half_q_half_kernelILi2ELi24ELb0ELb0ELi64EEvPK6__halfPKjS4_S2_PS0_iiiiPKtS7_iiiiiibS2_i --------------------------
	.section	.text._Z23gemm_half_q_half_kernelILi2ELi24ELb0ELb0ELi64EEvPK6__halfPKjS4_S2_PS0_iiiiPKtS7_iiiiiibS2_i,"ax",@progbits
	.align	128
        .global         _Z23gemm_half_q_half_kernelILi2ELi24ELb0ELb0ELi64EEvPK6__halfPKjS4_S2_PS0_iiiiPKtS7_iiiiiibS2_i
        .type           _Z23gemm_half_q_half_kernelILi2ELi24ELb0ELb0ELi64EEvPK6__halfPKjS4_S2_PS0_iiiiPKtS7_iiiiiibS2_i,@function
        .size           _Z23gemm_half_q_half_kernelILi2ELi24ELb0ELb0ELi64EEvPK6__halfPKjS4_S2_PS0_iiiiPKtS7_iiiiiibS2_i,(.L_x_3607 - _Z23gemm_half_q_half_kernelILi2ELi24ELb0ELb0ELi64EEvPK6__halfPKjS4_S2_PS0_iiiiPKtS7_iiiiiibS2_i)
        .other          _Z23gemm_half_q_half_kernelILi2ELi24ELb0ELb0ELi64EEvPK6__halfPKjS4_S2_PS0_iiiiPKtS7_iiiiiibS2_i,@"STO_CUDA_ENTRY STV_DEFAULT"
_Z23gemm_half_q_half_kernelILi2ELi24ELb0ELb0ELi64EEvPK6__halfPKjS4_S2_PS0_iiiiPKtS7_iiiiiibS2_i:
.text._Z23gemm_half_q_half_kernelILi2ELi24ELb0ELb0ELi64EEvPK6__halfPKjS4_S2_PS0_iiiiPKtS7_iiiiiibS2_i:
[----:B------:R-:W0:Y:S01]  /*0000*/  LDC R1, c[0x0][0x37c] ;  /* 0x0000df00ff017b82 */ /* 0x000e220000000800 */
[----:B------:R-:W1:Y:S07]  /*0010*/  S2R R2, SR_CTAID.Z ;  /* 0x0000000000027919 */ /* 0x000e6e0000002700 */
[----:B------:R-:W2:Y:S01]  /*0020*/  S2UR UR7, SR_CTAID.Y ;  /* 0x00000000000779c3 */ /* 0x000ea20000002600 */
[----:B------:R-:W2:Y:S01]  /*0030*/  LDCU UR5, c[0x0][0x3a8] ;  /* 0x00007500ff0577ac */ /* 0x000ea20008000800 */
[----:B------:R-:W-:Y:S01]  /*0040*/  BSSY.RECONVERGENT B0, `(.L_x_2383) ;  /* 0x00000c4000007945 */ /* 0x000fe20003800200 */
[----:B------:R-:W3:Y:S01]  /*0050*/  S2R R0, SR_TID.X ;  /* 0x0000000000007919 */ /* 0x000ee20000002100 */
[----:B0-----:R-:W-:Y:S01]  /*0060*/  IADD3 R1, PT, PT, R1, -0x10, RZ ;  /* 0xfffffff001017810 */ /* 0x001fe20007ffe0ff */
[----:B------:R-:W0:Y:S03]  /*0070*/  LDCU.64 UR8, c[0x0][0x358] ;  /* 0x00006b00ff0877ac */ /* 0x000e260008000a00 */
[----:B------:R-:W4:Y:S08]  /*0080*/  LDC R4, c[0x0][0x3b0] ;  /* 0x0000ec00ff047b82 */ /* 0x000f300000000800 */
[----:B------:R-:W5:Y:S01]  /*0090*/  S2UR UR4, SR_CTAID.X ;  /* 0x00000000000479c3 */ /* 0x000f620000002500 */
[----:B--2---:R-:W-:-:S06]  /*00a0*/  UIMAD UR5, UR7, -0x2, UR5 ;  /* 0xfffffffe070578a4 */ /* 0x004fcc000f8e0205 */
[----:B------:R-:W-:Y:S02]  /*00b0*/  MOV R12, UR5 ;  /* 0x00000005000c7c02 */ /* 0x000fe40008000f00 */
[----:B-1----:R-:W-:Y:S02]  /*00c0*/  SHF.L.U32 R13, R2, 0x6, RZ ;  /* 0x00000006020d7819 */ /* 0x002fe400000006ff */
[C---:B------:R-:W-:Y:S02]  /*00d0*/  ISETP.GE.AND P0, PT, R12.reuse, 0x1, PT ;  /* 0x000000010c00780c */ /* 0x040fe40003f06270 */
[C---:B---3--:R-:W-:Y:S02]  /*00e0*/  IADD3 R10, PT, PT, R13.reuse, R0, RZ ;  /* 0x000000000d0a7210 */ /* 0x048fe40007ffe0ff */
[----:B----4-:R-:W-:Y:S01]  /*00f0*/  VIADDMNMX R11, R13, 0x40, R4, PT ;  /* 0x000000400d0b7846 */ /* 0x010fe20003800104 */
[----:B-----5:R-:W-:Y:S01]  /*0100*/  USHF.L.U32 UR4, UR4, 0x8, URZ ;  /* 0x0000000804047899 */ /* 0x020fe200080006ff */
[----:B------:R-:W-:-:S02]  /*0110*/  VIMNMX R3, PT, PT, R12, 0x2, PT ;  /* 0x000000020c037848 */ /* 0x000fc40003fe0100 */
[----:B------:R-:W-:-:S03]  /*0120*/  ISETP.GE.OR P0, PT, R10, R11, !P0 ;  /* 0x0000000b0a00720c */ /* 0x000fc60004706670 */
[----:B------:R-:W-:-:S10]  /*0130*/  LEA R6, R0, UR4, 0x2 ;  /* 0x0000000400067c11 */ /* 0x000fd4000f8e10ff */
        /* <DEDUP_REMOVED lines=31> */
.L_x_2388:
[C---:B------:R-:W-:Y:S02]  /*0330*/  IADD3 R9, P1, PT, R10.reuse, R5, RZ ;  /* 0x000000050a097210 */ /* 0x040fe40007f3e0ff */
        /* <DEDUP_REMOVED lines=31> */
.L_x_2387:
        /* <DEDUP_REMOVED lines=20> */
.L_x_2389:
[----:B------:R-:W-:-:S13]  /*0670*/  ISETP.EQ.AND P1, PT, R7, RZ, PT ;  /* 0x000000ff0700720c */ /* 0x000fda0003f22270 */
[----:B------:R-:W-:Y:S05]  /*0680*/  @!P0 BRA P1, `(.L_x_2384) ;  /* 0x00000004007c8947 */ /* 0x000fea0000800000 */
.L_x_2386:
        /* <DEDUP_REMOVED lines=12> */
.L_x_2385:
        /* <DEDUP_REMOVED lines=17> */
.L_x_2392:
        /* <DEDUP_REMOVED lines=32> */
.L_x_2391:
        /* <DEDUP_REMOVED lines=21> */
.L_x_2393:
[----:B------:R-:W-:-:S13]  /*0bb0*/  ISETP.NE.OR P0, PT, R10, RZ, P0 ;  /* 0x000000ff0a00720c */ /* 0x000fda0000705670 */
[----:B------:R-:W-:Y:S05]  /*0bc0*/  @!P0 BRA `(.L_x_2384) ;  /* 0x00000000002c8947 */ /* 0x000fea0003800000 */
.L_x_2390:
        /* <DEDUP_REMOVED lines=11> */
.L_x_2384:
[----:B------:R-:W-:Y:S05]  /*0c80*/  BSYNC.RECONVERGENT B0 ;  /* 0x0000000000007941 */ /* 0x000fea0003800200 */
.L_x_2383:
        /* <DEDUP_REMOVED lines=17> */
[----:B-----5:R-:W-:Y:S02]  /*0da0*/  IADD3 R7, PT, PT, RZ, -R5, RZ ;  /* 0x80000005ff077210 */ /* 0x020fe40007ffe0ff */
[----:B------:R-:W-:Y:S02]  /*0db0*/  PLOP3.LUT P0, PT, PT, PT, PT, 0x80, 0x8 ;  /* 0x000000000008781c */ /* 0x000fe40003f0f070 */
[----:B------:R-:W-:-:S13]  /*0dc0*/  ISETP.GT.AND P1, PT, R7, 0x3, PT ;  /* 0x000000030700780c */ /* 0x000fda0003f24270 */
[----:B------:R-:W-:Y:S05]  /*0dd0*/  @!P1 BRA `(.L_x_2396) ;  /* 0x0000000000449947 */ /* 0x000fea0003800000 */
[----:B------:R-:W0:Y:S01]  /*0de0*/  LDC.64 R22, c[0x0][0x3a0] ;  /* 0x0000e800ff167b82 */ /* 0x000e220000000a00 */
[----:B------:R-:W-:-:S13]  /*0df0*/  PLOP3.LUT P0, PT, PT, PT, PT, 0x8, 0x80 ;  /* 0x000000000080781c */ /* 0x000fda0003f0e170 */
.L_x_2397:
        /* <DEDUP_REMOVED lines=15> */
.L_x_2396:
        /* <DEDUP_REMOVED lines=12> */
.L_x_2398:
[----:B------:R-:W-:-:S13]  /*0fb0*/  ISETP.NE.OR P0, PT, R5, RZ, P0 ;  /* 0x000000ff0500720c */ /* 0x000fda0000705670 */
[----:B------:R-:W-:Y:S05]  /*0fc0*/  @!P0 BRA `(.L_x_2394) ;  /* 0x00000000001c8947 */ /* 0x000fea0003800000 */
.L_x_2395:
[----:B01----:R-:W0:Y:S02]  /*0fd0*/  LDC.64 R14, c[0x0][0x3a0] ;  /* 0x0000e800ff0e7b82 */ /* 0x003e240000000a00 */
.L_x_2399:
[----:B0-----:R-:W-:Y:S01]  /*0fe0*/  IMAD.WIDE R16, R3, 0x2, R14 ;  /* 0x0000000203107825 */ /* 0x001fe200078e020e */
[----:B------:R-:W-:Y:S02]  /*0ff0*/  IADD3 R5, PT, PT, R5, 0x1, RZ ;  /* 0x0000000105057810 */ /* 0x000fe40007ffe0ff */
[----:B------:R-:W-:Y:S02]  /*1000*/  IADD3 R3, PT, PT, R3, R9, RZ ;  /* 0x0000000903037210 */ /* 0x000fe40007ffe0ff */
[----:B------:R2:W-:Y:S01]  /*1010*/  STG.E.64 desc[UR8][R16.64], RZ ;  /* 0x000000ff10007986 */ /* 0x0005e2000c101b08 */
[----:B------:R-:W-:-:S13]  /*1020*/  ISETP.NE.AND P0, PT, R5, RZ, PT ;  /* 0x000000ff0500720c */ /* 0x000fda0003f05270 */
[----:B--2---:R-:W-:Y:S05]  /*1030*/  @P0 BRA `(.L_x_2399) ;  /* 0xfffffffc00e80947 */ /* 0x004fea000383ffff */
.L_x_2394:
[----:B01----:R-:W0:Y:S01]  /*1040*/  LDC.64 R14, c[0x0][0x3b8] ;  /* 0x0000ee00ff0e7b82 */ /* 0x003e220000000a00 */
[----:B------:R-:W-:-:S05]  /*1050*/  SHF.L.U32 R19, R2, 0x7, RZ ;  /* 0x0000000702137819 */ /* 0x000fca00000006ff */
[----:B0-----:R-:W-:-:S05]  /*1060*/  IMAD.WIDE.U32 R18, R19, 0x2, R14 ;  /* 0x0000000213127825 */ /* 0x001fca00078e000e */
[----:B------:R0:W5:Y:S01]  /*1070*/  LDG.E.U16.CONSTANT R16, desc[UR8][R18.64+0x2] ;  /* 0x0000020812107981 */ /* 0x000162000c1e9500 */
[----:B------:R-:W-:Y:S01]  /*1080*/  BAR.SYNC.DEFER_BLOCKING 0x0 ;  /* 0x0000000000007b1d */ /* 0x000fe20000010000 */
[----:B------:R-:W-:-:S13]  /*1090*/  ISETP.GE.AND P0, PT, R13, R4, PT ;  /* 0x000000040d00720c */ /* 0x000fda0003f06270 */
[----:B0-----:R-:W-:Y:S05]  /*10a0*/  @P0 BRA `(.L_x_2400) ;  /* 0x0000000000d00947 */ /* 0x001fea0003800000 */
[----:B------:R0:W5:Y:S01]  /*10b0*/  LDG.E.U16.CONSTANT R3, desc[UR8][R18.64] ;  /* 0x0000000812037981 */ /* 0x000162000c1e9500 */
[----:B------:R-:W-:Y:S01]  /*10c0*/  SHF.R.S32.HI R5, RZ, 0x1f, R6 ;  /* 0x0000001fff057819 */ /* 0x000fe20000011406 */
[----:B------:R-:W-:Y:S01]  /*10d0*/  HFMA2 R8, -RZ, RZ, 0, 0 ;  /* 0x00000000ff087431 */ /* 0x000fe200000001ff */
[----:B------:R-:W-:Y:S02]  /*10e0*/  SHF.L.U32 R0, R0, 0x4, RZ ;  /* 0x0000000400007819 */ /* 0x000fe400000006ff */
[----:B------:R-:W-:Y:S02]  /*10f0*/  LEA.HI R5, R5, R6, RZ, 0x3 ;  /* 0x0000000605057211 */ /* 0x000fe400078f18ff */
[----:B------:R-:W-:Y:S02]  /*1100*/  MOV R10, R13 ;  /* 0x0000000d000a7202 */ /* 0x000fe40000000f00 */
[----:B------:R-:W-:Y:S02]  /*1110*/  LOP3.LUT R0, R0, 0x10, RZ, 0xc0, !PT ;  /* 0x0000001000007812 */ /* 0x000fe400078ec0ff */
[----:B0-----:R-:W-:-:S07]  /*1120*/  SHF.R.S32.HI R5, RZ, 0x3, R5 ;  /* 0x00000003ff057819 */ /* 0x001fce0000011405 */
.L_x_2401:
        /* <DEDUP_REMOVED lines=9> */
[----:B------:R-:W-:-:S05]  /*11c0*/  SHF.L.U32 R23, R10, 0x1, RZ ;  /* 0x000000010a177819 */ /* 0x000fca00000006ff */
        /* <DEDUP_REMOVED lines=9> */
[--C-:B------:R-:W-:Y:S02]  /*1260*/  SHF.R.U32.HI R18, RZ, 0x8, R7.reuse ;  /* 0x00000008ff127819 */ /* 0x100fe40000011607 */
        /* <DEDUP_REMOVED lines=14> */
[----:B0-----:R-:W-:-:S02]  /*1350*/  PRMT R19, R26, 0x5410, R19 ;  /* 0x000054101a137816 */ /* 0x001fc40000000013 */
[----:B------:R-:W-:-:S03]  /*1360*/  LEA R7, R8, R1, 0x3 ;  /* 0x0000000108077211 */ /* 0x000fc600078e18ff */
[----:B----4-:R-:W-:Y:S01]  /*1370*/  HMUL2 R26, R19, R20.H0_H0 ;  /* 0x20000014131a7232 */ /* 0x010fe20000000000 */
[----:B-1----:R-:W-:-:S05]  /*1380*/  PRMT R17, R17, 0x5410, R18 ;  /* 0x0000541011117816 */ /* 0x002fca0000000012 */
[----:B------:R-:W-:Y:S01]  /*1390*/  HMUL2 R27, R17, R20.H0_H0 ;  /* 0x20000014111b7232 */ /* 0x000fe20000000000 */
[----:B---3--:R-:W-:-:S04]  /*13a0*/  IADD3 R10, PT, PT, R23, R10, RZ ;  /* 0x0000000a170a7210 */ /* 0x008fc80007ffe0ff */
[----:B------:R0:W-:Y:S01]  /*13b0*/  STL.64 [R7], R26 ;  /* 0x0000001a07007387 */ /* 0x0001e20000100a00 */
[----:B------:R-:W-:Y:S02]  /*13c0*/  ISETP.GE.AND P0, PT, R10, R11, PT ;  /* 0x0000000b0a00720c */ /* 0x000fe40003f06270 */
[----:B------:R-:W-:-:S11]  /*13d0*/  IADD3 R8, PT, PT, R8, 0x1, RZ ;  /* 0x0000000108087810 */ /* 0x000fd60007ffe0ff */
[----:B0-----:R-:W-:Y:S05]  /*13e0*/  @!P0 BRA `(.L_x_2401) ;  /* 0xfffffffc00508947 */ /* 0x001fea000383ffff */
.L_x_2400:
[----:B------:R0:W5:Y:S01]  /*13f0*/  LDL.64 R94, [R1] ;  /* 0x00000000015e7983 */ /* 0x0001620000100a00 */
[----:B------:R-:W1:Y:S01]  /*1400*/  LDCU UR4, c[0x0][0x3c8] ;  /* 0x00007900ff0477ac */ /* 0x000e620008000800 */
[----:B------:R-:W-:Y:S01]  /*1410*/  HFMA2 R5, -RZ, RZ, 0, 0 ;  /* 0x00000000ff057431 */ /* 0x000fe200000001ff */
[----:B------:R-:W-:Y:S01]  /*1420*/  MOV R10, RZ ;  /* 0x000000ff000a7202 */ /* 0x000fe20000000f00 */
[----:B-----5:R-:W-:Y:S01]  /*1430*/  HFMA2 R7, -RZ, RZ, 0, 0 ;  /* 0x00000000ff077431 */ /* 0x020fe200000001ff */
        /* <DEDUP_REMOVED lines=23> */
.L_x_2402:
        /* <DEDUP_REMOVED lines=8> */
.L_x_2403:
        /* <DEDUP_REMOVED lines=8> */
.L_x_2404:
        /* <DEDUP_REMOVED lines=8> */
.L_x_2405:
        /* <DEDUP_REMOVED lines=8> */
.L_x_2406:
        /* <DEDUP_REMOVED lines=8> */
[----:B------:R-:W-:-:S02]  /*1830*/  MOV R10, RZ ;  /* 0x000000ff000a7202 */ /* 0x000fc40000000f00 */
        /* <DEDUP_REMOVED lines=14> */
[----:B------:R-:W-:Y:S02]  /*1920*/  IADD3 R4, PT, PT, R13, R16, RZ ;  /* 0x000000100d047210 */ /* 0x000fe40007ffe0ff */
[----:B------:R-:W-:Y:S02]  /*1930*/  MOV R88, R86 ;  /* 0x0000005600587202 */ /* 0x000fe40000000f00 */
[----:B------:R-:W-:Y:S01]  /*1940*/  MOV R89, R87 ;  /* 0x0000005700597202 */ /* 0x000fe20000000f00 */
[----:B------:R-:W-:Y:S06]  /*1950*/  @!P0 BRA `(.L_x_2407) ;  /* 0x0000001800f88947 */ /* 0x000fec0003800000 */
[----:B------:R-:W-:-:S04]  /*1960*/  IMAD.WIDE.U32 R2, R2, 0x100, R14 ;  /* 0x0000010002027825 */ /* 0x000fc800078e000e */
[----:B------:R-:W-:Y:S01]  /*1970*/  HFMA2 R10, -RZ, RZ, 0, 0 ;  /* 0x00000000ff0a7431 */ /* 0x000fe200000001ff */
[----:B------:R-:W-:Y:S01]  /*1980*/  VIMNMX R0, PT, PT, R11, UR6, PT ;  /* 0x000000060b007c48 */ /* 0x000fe2000bfe0100 */
[----:B------:R-:W0:Y:S01]  /*1990*/  LDCU.64 UR10, c[0x0][0x3a8] ;  /* 0x00007500ff0a77ac */ /* 0x000e220008000a00 */
[----:B------:R-:W-:Y:S02]  /*19a0*/  PRMT R8, RZ, 0x7610, R8 ;  /* 0x00007610ff087816 */ /* 0x000fe40000000008 */
[----:B------:R-:W-:-:S04]  /*19b0*/  IADD3 R2, P0, PT, R2, 0x2, RZ ;  /* 0x0000000202027810 */ /* 0x000fc80007f1e0ff */
[----:B------:R-:W-:-:S09]  /*19c0*/  IADD3.X R3, PT, PT, RZ, R3, RZ, P0, !PT ;  /* 0x00000003ff037210 */ /* 0x000fd200007fe4ff */
.L_x_2409:
[----:B------:R-:W-:Y:S02]  /*19d0*/  ISETP.NE.AND P0, PT, R13, R4, PT ;  /* 0x000000040d00720c */ /* 0x000fe40003f05270 */
[----:B0-----:R-:W-:Y:S02]  /*19e0*/  MOV R9, UR11 ;  /* 0x0000000b00097c02 */ /* 0x001fe40008000f00 */
[----:B------:R-:W-:Y:S02]  /*19f0*/  MOV R88, R86 ;  /* 0x0000005600587202 */ /* 0x000fe40000000f00 */
[----:B------:R-:W-:-:S03]  /*1a00*/  MOV R89, R87 ;  /* 0x0000005700597202 */ /* 0x000fc60000000f00 */
[C---:B-----5:R-:W-:Y:S02]  /*1a10*/  IMAD.WIDE R32, R9.reuse, 0x4, R88 ;  /* 0x0000000409207825 */ /* 0x060fe400078e0258 */
[----:B------:R-:W5:Y:S02]  /*1a20*/  LDG.E.128.CONSTANT R16, desc[UR8][R88.64] ;  /* 0x0000000858107981 */ /* 0x000f64000c1e9d00 */
[----:B------:R-:W-:Y:S02]  /*1a30*/  @!P0 LEA R12, R10, R1, 0x3 ;  /* 0x000000010a0c8211 */ /* 0x000fe400078e18ff */
[----:B------:R-:W2:Y:S01]  /*1a40*/  @!P0 LDG.E.U16.CONSTANT R28, desc[UR8][R2.64] ;  /* 0x00000008021c8981 */ /* 0x000ea2000c1e9500 */
[----:B------:R-:W-:-:S03]  /*1a50*/  IMAD.WIDE R24, R9, 0x4, R32 ;  /* 0x0000000409187825 */ /* 0x000fc600078e0220 */
[----:B------:R0:W3:Y:S01]  /*1a60*/  @!P0 LDL.64 R30, [R12+0x8] ;  /* 0x000008000c1e8983 */ /* 0x0000e20000100a00 */
[----:B------:R-:W-:-:S03]  /*1a70*/  IMAD.WIDE R86, R9, 0x4, R24 ;  /* 0x0000000409567825 */ /* 0x000fc600078e0218 */
[----:B------:R-:W5:Y:S04]  /*1a80*/  LDG.E.128.CONSTANT R32, desc[UR8][R32.64] ;  /* 0x0000000820207981 */ /* 0x000f68000c1e9d00 */
[----:B------:R-:W5:Y:S01]  /*1a90*/  LDG.E.128.CONSTANT R24, desc[UR8][R24.64] ;  /* 0x0000000818187981 */ /* 0x000f62000c1e9d00 */
[----:B------:R-:W1:Y:S01]  /*1aa0*/  S2UR UR7, SR_CTAID.Y ;  /* 0x00000000000779c3 */ /* 0x000e620000002600 */
[----:B------:R-:W-:Y:S02]  /*1ab0*/  @!P0 IADD3 R14, PT, PT, R10, 0x1, RZ ;  /* 0x000000010a0e8810 */ /* 0x000fe40007ffe0ff */
[----:B------:R4:W5:Y:S01]  /*1ac0*/  LDG.E.128.CONSTANT R20, desc[UR8][R86.64] ;  /* 0x0000000856147981 */ /* 0x000962000c1e9d00 */
[----:B-1----:R-:W-:-:S06]  /*1ad0*/  UIMAD UR5, UR7, -0x2, UR10 ;  /* 0xfffffffe070578a4 */ /* 0x002fcc000f8e020a */
[----:B0-----:R-:W-:-:S04]  /*1ae0*/  MOV R12, UR5 ;  /* 0x00000005000c7c02 */ /* 0x001fc80008000f00 */
[----:B------:R-:W-:Y:S01]  /*1af0*/  ISETP.GE.AND P1, PT, R12, 0x1, PT ;  /* 0x000000010c00780c */ /* 0x000fe20003f26270 */
[----:B----4-:R-:W-:Y:S01]  /*1b00*/  IMAD.WIDE R86, R9, 0x4, R86 ;  /* 0x0000000409567825 */ /* 0x010fe200078e0256 */
[----:B------:R-:W-:Y:S02]  /*1b10*/  @!P0 MOV R10, R14 ;  /* 0x0000000e000a8202 */ /* 0x000fe40000000f00 */
[----:B--2---:R-:W-:Y:S02]  /*1b20*/  @!P0 IADD3 R4, PT, PT, R28, R13, RZ ;  /* 0x0000000d1c048210 */ /* 0x004fe40007ffe0ff */
[----:B---3--:R-:W-:Y:S02]  /*1b30*/  @!P0 PRMT R97, R30, 0x7610, R97 ;  /* 0x000076101e618816 */ /* 0x008fe40000000061 */
[----:B------:R-:W-:Y:S02]  /*1b40*/  @!P0 PRMT R95, R31, 0x7610, R95 ;  /* 0x000076101f5f8816 */ /* 0x000fe4000000005f */
[----:B------:R-:W-:-:S02]  /*1b50*/  @!P0 PRMT R97, R97, 0x7610, R30 ;  /* 0x0000761061618816 */ /* 0x000fc4000000001e */
[----:B------:R-:W-:Y:S02]  /*1b60*/  @!P0 PRMT R95, R95, 0x7610, R31 ;  /* 0x000076105f5f8816 */ /* 0x000fe4000000001f */
[----:B------:R-:W-:Y:S01]  /*1b70*/  IADD3 R13, PT, PT, R13, 0x20, RZ ;  /* 0x000000200d0d7810 */ /* 0x000fe20007ffe0ff */
[----:B------:R-:W-:Y:S06]  /*1b80*/  @!P1 BRA `(.L_x_2408) ;  /* 0x0000001800509947 */ /* 0x000fec0003800000 */
[----:B------:R-:W2:Y:S01]  /*1b90*/  LDG.E.128.CONSTANT R28, desc[UR8][R86.64] ;  /* 0x00000008561c7981 */ /* 0x000ea2000c1e9d00 */
[--C-:B-----5:R-:W-:Y:S02]  /*1ba0*/  SHF.R.U32.HI R42, RZ, 0xf, R16.reuse ;  /* 0x0000000fff2a7819 */ /* 0x120fe40000011610 */
        /* <DEDUP_REMOVED lines=31> */
[----:B------:R-:W0:Y:S01]  /*1da0*/  LDS.128 R32, [UR4] ;  /* 0x00000004ff207984 */ /* 0x000e220008000c00 */
[----:B------:R-:W-:Y:S02]  /*1db0*/  LOP3.LUT R43, R43, 0x10001, RZ, 0xc0, !PT ;  /* 0x000100012b2b7812 */ /* 0x000fe400078ec0ff */
[----:B------:R-:W-:Y:S02]  /*1dc0*/  LOP3.LUT R67, R24, 0x3e003e0, RZ, 0xc0, !PT ;  /* 0x03e003e018437812 */ /* 0x000fe400078ec0ff */
[----:B------:R-:W-:Y:S02]  /*1dd0*/  LOP3.LUT R44, R44, 0x10001, RZ, 0xc0, !PT ;  /* 0x000100012c2c7812 */ /* 0x000fe400078ec0ff */
[----:B------:R-:W-:-:S02]  /*1de0*/  MOV R46, 0x2800 ;  /* 0x00002800002e7802 */ /* 0x000fc40000000f00 */
[----:B------:R-:W-:Y:S02]  /*1df0*/  LOP3.LUT R80, R43, 0x20002, R80, 0xf8, !PT ;  /* 0x000200022b507812 */ /* 0x000fe400078ef850 */
[----:B------:R-:W-:Y:S02]  /*1e00*/  LOP3.LUT R55, R14, 0x64006400, RZ, 0xfc, !PT ;  /* 0x640064000e377812 */ /* 0x000fe400078efcff */
[----:B------:R-:W-:Y:S02]  /*1e10*/  LOP3.LUT R43, R40, 0x64006400, RZ, 0xfc, !PT ;  /* 0x64006400282b7812 */ /* 0x000fe400078efcff */
[----:B------:R-:W-:Y:S01]  /*1e20*/  LOP3.LUT R42, R42, 0x10001, RZ, 0xc0, !PT ;  /* 0x000100012a2a7812 */ /* 0x000fe200078ec0ff */
[-C--:B------:R-:W-:Y:S01]  /*1e30*/  HFMA2 R58, R55, R46.reuse.H0_H0, -48, -48 ;  /* 0xd200d200373a7431 */ /* 0x080fe2000004002e */
[----:B------:R-:W-:Y:S01]  /*1e40*/  LOP3.LUT R67, R67, 0x64006400, RZ, 0xfc, !PT ;  /* 0x6400640043437812 */ /* 0x000fe200078efcff */
[----:B------:R-:W-:Y:S01]  /*1e50*/  HFMA2 R64, R43, R46.H0_H0, -48, -48 ;  /* 0xd200d2002b407431 */ /* 0x000fe2000004002e */
[----:B------:R-:W-:-:S02]  /*1e60*/  LOP3.LUT R79, R44, 0x20002, R79, 0xf8, !PT ;  /* 0x000200022c4f7812 */ /* 0x000fc400078ef84f */
[----:B------:R-:W-:Y:S01]  /*1e70*/  LOP3.LUT R45, R45, 0x10001, RZ, 0xc0, !PT ;  /* 0x000100012d2d7812 */ /* 0x000fe200078ec0ff */
[-C--:B------:R-:W-:Y:S01]  /*1e80*/  HFMA2 R52, R67, R46.reuse.H0_H0, -48, -48 ;  /* 0xd200d20043347431 */ /* 0x080fe2000004002e */
[----:B------:R-:W-:Y:S02]  /*1e90*/  LOP3.LUT R15, R15, 0x64006400, RZ, 0xfc, !PT ;  /* 0x640064000f0f7812 */ /* 0x000fe400078efcff */
[----:B------:R-:W-:Y:S02]  /*1ea0*/  LOP3.LUT R65, R18, 0x64006400, RZ, 0xfc, !PT ;  /* 0x6400640012417812 */ /* 0x000fe400078efcff */
[----:B------:R-:W-:Y:S01]  /*1eb0*/  LOP3.LUT R81, R42, 0x20002, R81, 0xf8, !PT ;  /* 0x000200022a517812 */ /* 0x000fe200078ef851 */
[-C--:B------:R-:W-:Y:S01]  /*1ec0*/  HFMA2 R54, R15, R46.reuse.H0_H0, -48, -48 ;  /* 0xd200d2000f367431 */ /* 0x080fe2000004002e */
[----:B------:R-:W-:Y:S01]  /*1ed0*/  LOP3.LUT R78, R45, 0x20002, R78, 0xf8, !PT ;  /* 0x000200022d4e7812 */ /* 0x000fe200078ef84e */
        /* <DEDUP_REMOVED lines=46> */
[--C-:B------:R-:W-:Y:S02]  /*21c0*/  SHF.R.U32.HI R82, RZ, 0xd, R24.reuse ;  /* 0x0000000dff527819 */ /* 0x100fe40000011618 */
[----:B------:R-:W-:Y:S02]  /*21d0*/  SHF.R.U32.HI R24, RZ, 0xa, R24 ;  /* 0x0000000aff187819 */ /* 0x000fe40000011618 */
[----:B------:R-:W-:Y:S02]  /*21e0*/  LOP3.LUT R81, R81, 0x40004, R82, 0xf8, !PT ;  /* 0x0004000451517812 */ /* 0x000fe400078ef852 */
[----:B------:R-:W-:Y:S02]  /*21f0*/  SHF.R.U32.HI R82, RZ, 0xd, R26 ;  /* 0x0000000dff527819 */ /* 0x000fe4000001161a */
[----:B------:R-:W-:-:S02]  /*2200*/  LOP3.LUT R24, R24, 0x1f001f, RZ, 0xc0, !PT ;  /* 0x001f001f18187812 */ /* 0x000fc400078ec0ff */
[----:B------:R-:W-:Y:S02]  /*2210*/  LOP3.LUT R79, R79, 0x40004, R82, 0xf8, !PT ;  /* 0x000400044f4f7812 */ /* 0x000fe400078ef852 */
[----:B------:R-:W-:Y:S02]  /*2220*/  LOP3.LUT R24, R24, 0x64006400, RZ, 0xfc, !PT ;  /* 0x6400640018187812 */ /* 0x000fe400078efcff */
[----:B------:R-:W-:Y:S02]  /*2230*/  ISETP.NE.AND P0, PT, R12, 0x1, PT ;  /* 0x000000010c00780c */ /* 0x000fe40003f05270 */
[----:B--2---:R-:W-:Y:S02]  /*2240*/  LOP3.LUT R40, R28, 0x3e003e0, RZ, 0xc0, !PT ;  /* 0x03e003e01c287812 */ /* 0x004fe400078ec0ff */
[----:B------:R-:W-:Y:S02]  /*2250*/  LOP3.LUT R44, R30, 0x3e003e0, RZ, 0xc0, !PT ;  /* 0x03e003e01e2c7812 */ /* 0x000fe400078ec0ff */
[----:B------:R-:W-:-:S02]  /*2260*/  LOP3.LUT R55, R40, 0x64006400, RZ, 0xfc, !PT ;  /* 0x6400640028377812 */ /* 0x000fc400078efcff */
[----:B------:R-:W-:Y:S02]  /*2270*/  LOP3.LUT R42, R29, 0x3e003e0, RZ, 0xc0, !PT ;  /* 0x03e003e01d2a7812 */ /* 0x000fe400078ec0ff */
[----:B------:R-:W-:Y:S01]  /*2280*/  LOP3.LUT R67, R44, 0x64006400, RZ, 0xfc, !PT ;  /* 0x640064002c437812 */ /* 0x000fe200078efcff */
        /* <DEDUP_REMOVED lines=13> */
[----:B------:R-:W1:Y:S01]  /*2360*/  LDS.128 R36, [UR4+0x10] ;  /* 0x00001004ff247984 */ /* 0x000e620008000c00 */
[----:B------:R-:W-:-:S02]  /*2370*/  HADD2 R65, R65, -1040, -1040 ;  /* 0xe410e41041417430 */ /* 0x000fc40000000000 */
[-C--:B0-----:R-:W-:Y:S02]  /*2380*/  HFMA2 R72, R55, R32.reuse, RZ ;  /* 0x0000002037487231 */ /* 0x081fe400000000ff */
[----:B------:R-:W-:Y:S01]  /*2390*/  HADD2 R53, R53, -1040, -1040 ;  /* 0xe410e41035357430 */ /* 0x000fe20000000000 */
[----:B------:R-:W-:Y:S01]  /*23a0*/  LOP3.LUT R85, R28, 0x1f001f, RZ, 0xc0, !PT ;  /* 0x001f001f1c557812 */ /* 0x000fe200078ec0ff */
[-C--:B------:R-:W-:Y:S02]  /*23b0*/  HFMA2 R71, R67, R32.reuse, RZ ;  /* 0x0000002043477231 */ /* 0x080fe400000000ff */
[-C--:B------:R-:W-:Y:S01]  /*23c0*/  HFMA2 R70, R65, R32.reuse, RZ.H0_H0 ;  /* 0x0000002041467231 */ /* 0x080fe200000400ff */
[----:B------:R-:W-:Y:S01]  /*23d0*/  SHF.R.U32.HI R92, RZ, 0xb, R29 ;  /* 0x0000000bff5c7819 */ /* 0x000fe2000001161d */
[----:B------:R-:W-:Y:S01]  /*23e0*/  HFMA2 R73, R53, R32, RZ.H0_H0 ;  /* 0x0000002035497231 */ /* 0x000fe200000400ff */
[----:B------:R-:W-:Y:S01]  /*23f0*/  LOP3.LUT R85, R85, 0x64006400, RZ, 0xfc, !PT ;  /* 0x6400640055557812 */ /* 0x000fe200078efcff */
[----:B------:R-:W-:-:S02]  /*2400*/  HFMA2 R32, R64, R33, R70 ;  /* 0x0000002140207231 */ /* 0x000fc40000000046 */
[-C--:B------:R-:W-:Y:S01]  /*2410*/  HFMA2 R70, R58, R33.reuse, R72 ;  /* 0x000000213a467231 */ /* 0x080fe20000000048 */
[----:B------:R-:W-:Y:S01]  /*2420*/  LOP3.LUT R72, R50, 0x1f001f, RZ, 0xc0, !PT ;  /* 0x001f001f32487812 */ /* 0x000fe200078ec0ff */
[-C--:B------:R-:W-:Y:S02]  /*2430*/  HFMA2 R71, R66, R33.reuse, R71 ;  /* 0x0000002142477231 */ /* 0x080fe40000000047 */
[----:B------:R-:W-:Y:S01]  /*2440*/  HFMA2 R33, R54, R33, R73 ;  /* 0x0000002136217231 */ /* 0x000fe20000000049 */
[----:B------:R-:W-:Y:S01]  /*2450*/  LOP3.LUT R73, R51, 0x1f001f, RZ, 0xc0, !PT ;  /* 0x001f001f33497812 */ /* 0x000fe200078ec0ff */
[----:B------:R-:W-:Y:S01]  /*2460*/  HADD2 R85, R85, -1040, -1040 ;  /* 0xe410e41055557430 */ /* 0x000fe20000000000 */
[----:B------:R-:W-:Y:S02]  /*2470*/  LOP3.LUT R51, R72, 0x64006400, RZ, 0xfc, !PT ;  /* 0x6400640048337812 */ /* 0x000fe400078efcff */
[----:B------:R-:W-:Y:S02]  /*2480*/  LOP3.LUT R73, R73, 0x64006400, RZ, 0xfc, !PT ;  /* 0x6400640049497812 */ /* 0x000fe400078efcff */
[----:B------:R-:W-:Y:S01]  /*2490*/  LOP3.LUT R50, R68, 0x64006400, RZ, 0xfc, !PT ;  /* 0x6400640044327812 */ /* 0x000fe200078efcff */
[----:B------:R-:W-:-:S02]  /*24a0*/  HADD2 R51, R51, -1040, -1040 ;  /* 0xe410e41033337430 */ /* 0x000fc40000000000 */
[-C--:B------:R-:W-:Y:S02]  /*24b0*/  HFMA2 R71, R77, R34.reuse, R71 ;  /* 0x000000224d477231 */ /* 0x080fe40000000047 */
[----:B------:R-:W-:Y:S01]  /*24c0*/  HADD2 R47, R73, -1040, -1040 ;  /* 0xe410e410492f7430 */ /* 0x000fe20000000000 */
[----:B------:R-:W-:Y:S01]  /*24d0*/  SHF.R.U32.HI R93, RZ, 0xa, R30 ;  /* 0x0000000aff5d7819 */ /* 0x000fe2000001161e */
[----:B------:R-:W-:Y:S01]  /*24e0*/  HADD2 R50, R50, -1040, -1040 ;  /* 0xe410e41032327430 */ /* 0x000fe20000000000 */
[----:B------:R-:W-:Y:S01]  /*24f0*/  LOP3.LUT R83, R31, 0x1f001f, RZ, 0xc0, !PT ;  /* 0x001f001f1f537812 */ /* 0x000fe200078ec0ff */
[-C--:B------:R-:W-:Y:S02]  /*2500*/  HFMA2 R70, R51, R34.reuse, R70 ;  /* 0x0000002233467231 */ /* 0x080fe40000000046 */
[-C--:B------:R-:W-:Y:S01]  /*2510*/  HFMA2 R68, R75, R34.reuse, R32 ;  /* 0x000000224b447231 */ /* 0x080fe20000000020 */
[----:B------:R-:W-:Y:S01]  /*2520*/  LOP3.LUT R93, R93, 0x1f001f, RZ, 0xc0, !PT ;  /* 0x001f001f5d5d7812 */ /* 0x000fe200078ec0ff */
[----:B------:R-:W-:-:S02]  /*2530*/  HFMA2 R69, R47, R34, R33 ;  /* 0x000000222f457231 */ /* 0x000fc40000000021 */
[-C--:B------:R-:W-:Y:S02]  /*2540*/  HFMA2 R32, R76, R35.reuse, R71 ;  /* 0x000000234c207231 */ /* 0x080fe40000000047 */
[-C--:B------:R-:W-:Y:S01]  /*2550*/  HFMA2 R33, R62, R35.reuse, R68 ;  /* 0x000000233e217231 */ /* 0x080fe20000000044 */
[----:B------:R-:W-:Y:S01]  /*2560*/  LOP3.LUT R68, R49, 0x1f001f, RZ, 0xc0, !PT ;  /* 0x001f001f31447812 */ /* 0x000fe200078ec0ff */
[-C--:B------:R-:W-:Y:S02]  /*2570*/  HFMA2 R34, R50, R35.reuse, R70 ;  /* 0x0000002332227231 */ /* 0x080fe40000000046 */
[----:B------:R-:W-:Y:S01]  /*2580*/  HFMA2 R35, R48, R35, R69 ;  /* 0x0000002330237231 */ /* 0x000fe20000000045 */
[----:B------:R-:W-:Y:S02]  /*2590*/  LOP3.LUT R69, R25, 0x1f001f, RZ, 0xc0, !PT ;  /* 0x001f001f19457812 */ /* 0x000fe400078ec0ff */
[----:B------:R-:W-:Y:S01]  /*25a0*/  LOP3.LUT R71, R61, 0x1f001f, RZ, 0xc0, !PT ;  /* 0x001f001f3d477812 */ /* 0x000fe200078ec0ff */
[-C--:B-1----:R-:W-:Y:S01]  /*25b0*/  HFMA2 R32, R59, R36.reuse, R32 ;  /* 0x000000243b207231 */ /* 0x082fe20000000020 */
        /* <DEDUP_REMOVED lines=19> */
[----:B------:R-:W-:Y:S01]  /*26f0*/  SHF.R.U32.HI R26, RZ, 0xa, R26 ;  /* 0x0000000aff1a7819 */ /* 0x000fe2000001161a */
[----:B------:R-:W-:Y:S01]  /*2700*/  HADD2 R36, R71, -1040, -1040 ;  /* 0xe410e41047247430 */ /* 0x000fe20000000000 */
[----:B------:R-:W-:Y:S01]  /*2710*/  LOP3.LUT R93, R93, 0x64006400, RZ, 0xfc, !PT ;  /* 0x640064005d5d7812 */ /* 0x000fe200078efcff */
[-C--:B------:R-:W-:Y:S02]  /*2720*/  HFMA2 R33, R60, R37.reuse, R33 ;  /* 0x000000253c217231 */ /* 0x080fe40000000021 */
[-C--:B------:R-:W-:Y:S02]  /*2730*/  HFMA2 R32, R61, R38.reuse, R32 ;  /* 0x000000263d207231 */ /* 0x080fe40000000020 */
[----:B------:R-:W-:Y:S02]  /*2740*/  HFMA2 R35, R36, R37, R35 ;  /* 0x0000002524237231 */ /* 0x000fe40000000023 */
[----:B------:R-:W-:-:S02]  /*2750*/  HFMA2 R34, R49, R38, R34 ;  /* 0x0000002631227231 */ /* 0x000fc40000000022 */
[----:B------:R-:W-:Y:S01]  /*2760*/  HADD2 R63, R63, -1040, -1040 ;  /* 0xe410e4103f3f7430 */ /* 0x000fe20000000000 */
[----:B------:R-:W-:Y:S01]  /*2770*/  LOP3.LUT R26, R26, 0x1f001f, RZ, 0xc0, !PT ;  /* 0x001f001f1a1a7812 */ /* 0x000fe200078ec0ff */
[----:B------:R-:W-:Y:S01]  /*2780*/  HADD2 R37, R68, -1040, -1040 ;  /* 0xe410e41044257430 */ /* 0x000fe20000000000 */
[----:B------:R-:W-:Y:S01]  /*2790*/  LOP3.LUT R83, R83, 0x64006400, RZ, 0xfc, !PT ;  /* 0x6400640053537812 */ /* 0x000fe200078efcff */
[-C--:B------:R-:W-:Y:S01]  /*27a0*/  HFMA2 R33, R63, R38.reuse, R33 ;  /* 0x000000263f217231 */ /* 0x080fe20000000021 */
[----:B------:R-:W-:Y:S01]  /*27b0*/  LOP3.LUT R26, R26, 0x64006400, RZ, 0xfc, !PT ;  /* 0x640064001a1a7812 */ /* 0x000fe200078efcff */
[----:B------:R-:W-:Y:S02]  /*27c0*/  HFMA2 R35, R37, R38, R35 ;  /* 0x0000002625237231 */ /* 0x000fe40000000023 */
[-C--:B------:R-:W-:Y:S02]  /*27d0*/  HFMA2 R38, R52, R39.reuse, R32 ;  /* 0x0000002734267231 */ /* 0x080fe40000000020 */
[----:B------:R-:W-:-:S02]  /*27e0*/  HFMA2 R68, R14, R39, R33 ;  /* 0x000000270e447231 */ /* 0x000fc40000000021 */
[-C--:B------:R-:W-:Y:S02]  /*27f0*/  HFMA2 R70, R16, R39.reuse, R34 ;  /* 0x0000002710467231 */ /* 0x080fe40000000022 */
[----:B------:R-:W-:Y:S01]  /*2800*/  HFMA2 R72, R18, R39, R35 ;  /* 0x0000002712487231 */ /* 0x000fe20000000023 */
[--C-:B------:R-:W-:Y:S01]  /*2810*/  SHF.R.U32.HI R39, RZ, 0xd, R25.reuse ;  /* 0x0000000dff277819 */ /* 0x100fe20000011619 */
[----:B------:R-:W0:Y:S01]  /*2820*/  LDS.128 R32, [UR4+0x20] ;  /* 0x00002004ff207984 */ /* 0x000e220008000c00 */
[----:B------:R-:W-:Y:S01]  /*2830*/  SHF.R.U32.HI R25, RZ, 0xa, R25 ;  /* 0x0000000aff197819 */ /* 0x000fe20000011619 */
[----:B------:R-:W-:Y:S01]  /*2840*/  HADD2 R71, R26, -1040, -1040 ;  /* 0xe410e4101a477430 */ /* 0x000fe20000000000 */
[----:B------:R-:W-:Y:S01]  /*2850*/  LOP3.LUT R80, R80, 0x40004, R39, 0xf8, !PT ;  /* 0x0004000450507812 */ /* 0x000fe200078ef827 */
[----:B------:R-:W-:Y:S01]  /*2860*/  HADD2 R93, R93, -1040, -1040 ;  /* 0xe410e4105d5d7430 */ /* 0x000fe20000000000 */
[--C-:B------:R-:W-:Y:S01]  /*2870*/  SHF.R.U32.HI R39, RZ, 0xd, R27.reuse ;  /* 0x0000000dff277819 */ /* 0x100fe2000001161b */
[----:B------:R-:W-:Y:S01]  /*2880*/  HADD2 R83, R83, -1040, -1040 ;  /* 0xe410e41053537430 */ /* 0x000fe20000000000 */
[----:B------:R-:W-:-:S02]  /*2890*/  SHF.R.U32.HI R27, RZ, 0xa, R27 ;  /* 0x0000000aff1b7819 */ /* 0x000fc4000001161b */
[----:B------:R-:W-:Y:S02]  /*28a0*/  LOP3.LUT R25, R25, 0x1f001f, RZ, 0xc0, !PT ;  /* 0x001f001f19197812 */ /* 0x000fe400078ec0ff */
[----:B------:R-:W-:Y:S02]  /*28b0*/  LOP3.LUT R27, R27, 0x1f001f, RZ, 0xc0, !PT ;  /* 0x001f001f1b1b7812 */ /* 0x000fe400078ec0ff */
[----:B------:R-:W-:Y:S02]  /*28c0*/  LOP3.LUT R25, R25, 0x64006400, RZ, 0xfc, !PT ;  /* 0x6400640019197812 */ /* 0x000fe400078efcff */
[----:B------:R-:W-:Y:S02]  /*28d0*/  LOP3.LUT R27, R27, 0x64006400, RZ, 0xfc, !PT ;  /* 0x640064001b1b7812 */ /* 0x000fe400078efcff */
[----:B------:R-:W-:Y:S01]  /*28e0*/  LOP3.LUT R78, R78, 0x40004, R39, 0xf8, !PT ;  /* 0x000400044e4e7812 */ /* 0x000fe200078ef827 */
[----:B------:R-:W-:Y:S01]  /*28f0*/  HADD2 R69, R25, -1040, -1040 ;  /* 0xe410e41019457430 */ /* 0x000fe20000000000 */
[----:B------:R-:W-:Y:S01]  /*2900*/  SHF.R.U32.HI R91, RZ, 0xa, R31 ;  /* 0x0000000aff5b7819 */ /* 0x000fe2000001161f */
[----:B------:R-:W-:-:S02]  /*2910*/  HADD2 R39, R24, -1040, -1040 ;  /* 0xe410e41018277430 */ /* 0x000fc40000000000 */
[----:B------:R-:W-:Y:S01]  /*2920*/  HADD2 R73, R27, -1040, -1040 ;  /* 0xe410e4101b497430 */ /* 0x000fe20000000000 */
[----:B------:R-:W-:Y:S02]  /*2930*/  LOP3.LUT R27, R20, 0x1f001f, RZ, 0xc0, !PT ;  /* 0x001f001f141b7812 */ /* 0x000fe400078ec0ff */
[----:B------:R-:W-:Y:S02]  /*2940*/  LOP3.LUT R91, R91, 0x1f001f, RZ, 0xc0, !PT ;  /* 0x001f001f5b5b7812 */ /* 0x000fe400078ec0ff */
[----:B------:R-:W-:Y:S02]  /*2950*/  LOP3.LUT R27, R27, 0x64006400, RZ, 0xfc, !PT ;  /* 0x640064001b1b7812 */ /* 0x000fe400078efcff */
[----:B------:R-:W-:-:S05]  /*2960*/  LOP3.LUT R91, R91, 0x64006400, RZ, 0xfc, !PT ;  /* 0x640064005b5b7812 */ /* 0x000fca00078efcff */
[----:B------:R-:W-:Y:S02]  /*2970*/  HADD2 R91, R91, -1040, -1040 ;  /* 0xe410e4105b5b7430 */ /* 0x000fe40000000000 */
[-C--:B0-----:R-:W-:Y:S01]  /*2980*/  HFMA2 R25, R69, R32.reuse, R68 ;  /* 0x0000002045197231 */ /* 0x081fe20000000044 */
        /* <DEDUP_REMOVED lines=10> */
[----:B------:R-:W-:-:S03]  /*2a30*/  LOP3.LUT R82, R70, 0x64006400, RZ, 0xfc, !PT ;  /* 0x6400640046527812 */ /* 0x000fc600078efcff */
[----:B------:R-:W-:Y:S02]  /*2a40*/  HADD2 R70, R38, -1040, -1040 ;  /* 0xe410e41026467430 */ /* 0x000fe40000000000 */
[-C--:B------:R-:W-:Y:S02]  /*2a50*/  HFMA2 R24, R72, R33.reuse, R24 ;  /* 0x0000002148187231 */ /* 0x080fe40000000018 */
[----:B------:R-:W-:Y:S02]  /*2a60*/  HADD2 R38, R82, -1040, -1040 ;  /* 0xe410e41052267430 */ /* 0x000fe40000000000 */
[-C--:B------:R-:W-:Y:S02]  /*2a70*/  HFMA2 R26, R68, R33.reuse, R26 ;  /* 0x00000021441a7231 */ /* 0x080fe4000000001a */
[-C--:B------:R-:W-:Y:S02]  /*2a80*/  HFMA2 R25, R70, R33.reuse, R25 ;  /* 0x0000002146197231 */ /* 0x080fe40000000019 */
[----:B------:R-:W-:-:S02]  /*2a90*/  HFMA2 R27, R38, R33, R32 ;  /* 0x00000021261b7231 */ /* 0x000fc40000000020 */
[-C--:B------:R-:W-:Y:S02]  /*2aa0*/  HFMA2 R90, R41, R34.reuse, R25 ;  /* 0x00000022295a7231 */ /* 0x080fe40000000019 */
[-C--:B------:R-:W-:Y:S01]  /*2ab0*/  HFMA2 R33, R19, R34.reuse, R24 ;  /* 0x0000002213217231 */ /* 0x080fe20000000018 */
[----:B------:R-:W-:Y:S01]  /*2ac0*/  SHF.R.U32.HI R24, RZ, 0xc, R20 ;  /* 0x0000000cff187819 */ /* 0x000fe20000011614 */
[-C--:B------:R-:W-:Y:S02]  /*2ad0*/  HFMA2 R32, R43, R34.reuse, R26 ;  /* 0x000000222b207231 */ /* 0x080fe4000000001a */
[----:B------:R-:W-:Y:S01]  /*2ae0*/  HFMA2 R34, R45, R34, R27 ;  /* 0x000000222d227231 */ /* 0x000fe2000000001b */
[--C-:B------:R-:W-:Y:S02]  /*2af0*/  SHF.R.U32.HI R27, RZ, 0xc, R21.reuse ;  /* 0x0000000cff1b7819 */ /* 0x100fe40000011615 */
[----:B------:R-:W-:Y:S02]  /*2b00*/  SHF.R.U32.HI R26, RZ, 0xc, R22 ;  /* 0x0000000cff1a7819 */ /* 0x000fe40000011616 */
[----:B------:R-:W-:-:S02]  /*2b10*/  SHF.R.U32.HI R21, RZ, 0xa, R21 ;  /* 0x0000000aff157819 */ /* 0x000fc40000011615 */
[----:B------:R-:W-:Y:S02]  /*2b20*/  LOP3.LUT R25, R79, 0x80008, R26, 0xf8, !PT ;  /* 0x000800084f197812 */ /* 0x000fe400078ef81a */
[----:B------:R-:W-:Y:S02]  /*2b30*/  LOP3.LUT R21, R21, 0x1f001f, RZ, 0xc0, !PT ;  /* 0x001f001f15157812 */ /* 0x000fe400078ec0ff */
[--C-:B------:R-:W-:Y:S02]  /*2b40*/  SHF.R.U32.HI R79, RZ, 0xc, R23.reuse ;  /* 0x0000000cff4f7819 */ /* 0x100fe40000011617 */
[----:B------:R-:W-:Y:S02]  /*2b50*/  SHF.R.U32.HI R20, RZ, 0xa, R20 ;  /* 0x0000000aff147819 */ /* 0x000fe40000011614 */
[----:B------:R-:W-:Y:S02]  /*2b60*/  SHF.R.U32.HI R22, RZ, 0xa, R22 ;  /* 0x0000000aff167819 */ /* 0x000fe40000011616 */
[----:B------:R-:W-:-:S02]  /*2b70*/  SHF.R.U32.HI R23, RZ, 0xa, R23 ;  /* 0x0000000aff177819 */ /* 0x000fc40000011617 */
[----:B------:R-:W-:Y:S02]  /*2b80*/  LOP3.LUT R21, R21, 0x64006400, RZ, 0xfc, !PT ;  /* 0x6400640015157812 */ /* 0x000fe400078efcff */
[----:B------:R-:W-:Y:S02]  /*2b90*/  LOP3.LUT R20, R20, 0x1f001f, RZ, 0xc0, !PT ;  /* 0x001f001f14147812 */ /* 0x000fe400078ec0ff */
[----:B------:R-:W-:Y:S01]  /*2ba0*/  LOP3.LUT R22, R22, 0x1f001f, RZ, 0xc0, !PT ;  /* 0x001f001f16167812 */ /* 0x000fe200078ec0ff */
[----:B------:R-:W-:Y:S01]  /*2bb0*/  HADD2 R82, R21, -1040, -1040 ;  /* 0xe410e41015527430 */ /* 0x000fe20000000000 */
[----:B------:R-:W-:Y:S02]  /*2bc0*/  LOP3.LUT R23, R23, 0x1f001f, RZ, 0xc0, !PT ;  /* 0x001f001f17177812 */ /* 0x000fe400078ec0ff */
[----:B------:R-:W-:Y:S01]  /*2bd0*/  LOP3.LUT R20, R20, 0x64006400, RZ, 0xfc, !PT ;  /* 0x6400640014147812 */ /* 0x000fe200078efcff */
[----:B------:R-:W-:Y:S01]  /*2be0*/  HFMA2 R90, R82, R35, R90 ;  /* 0x00000023525a7231 */ /* 0x000fe2000000005a */
[----:B------:R-:W-:-:S02]  /*2bf0*/  LOP3.LUT R22, R22, 0x64006400, RZ, 0xfc, !PT ;  /* 0x6400640016167812 */ /* 0x000fc400078efcff */
[----:B------:R-:W-:Y:S01]  /*2c00*/  LOP3.LUT R23, R23, 0x64006400, RZ, 0xfc, !PT ;  /* 0x6400640017177812 */ /* 0x000fe200078efcff */
[----:B------:R-:W-:Y:S01]  /*2c10*/  HADD2 R84, R20, -1040, -1040 ;  /* 0xe410e41014547430 */ /* 0x000fe20000000000 */
[----:B------:R-:W-:Y:S02]  /*2c20*/  SHF.R.U32.HI R21, RZ, 0xb, R28 ;  /* 0x0000000bff157819 */ /* 0x000fe4000001161c */
[----:B------:R-:W-:Y:S02]  /*2c30*/  LOP3.LUT R24, R81, 0x80008, R24, 0xf8, !PT ;  /* 0x0008000851187812 */ /* 0x000fe400078ef818 */
[----:B------:R-:W-:Y:S01]  /*2c40*/  LOP3.LUT R27, R80, 0x80008, R27, 0xf8, !PT ;  /* 0x00080008501b7812 */ /* 0x000fe200078ef81b */
[----:B------:R-:W-:Y:S01]  /*2c50*/  HADD2 R80, R22, -1040, -1040 ;  /* 0xe410e41016507430 */ /* 0x000fe20000000000 */
[----:B------:R-:W-:Y:S01]  /*2c60*/  LOP3.LUT R26, R78, 0x80008, R79, 0xf8, !PT ;  /* 0x000800084e1a7812 */ /* 0x000fe200078ef84f */
[----:B------:R-:W-:Y:S01]  /*2c70*/  HADD2 R78, R23, -1040, -1040 ;  /* 0xe410e410174e7430 */ /* 0x000fe20000000000 */
[----:B------:R-:W-:Y:S01]  /*2c80*/  LOP3.LUT R24, R24, 0x100010, R21, 0xf8, !PT ;  /* 0x0010001018187812 */ /* 0x000fe200078ef815 */
[-C--:B------:R-:W-:Y:S01]  /*2c90*/  HFMA2 R33, R84, R35.reuse, R33 ;  /* 0x0000002354217231 */ /* 0x080fe20000000021 */
[----:B------:R-:W0:Y:S01]  /*2ca0*/  LDS.128 R20, [UR4+0x30] ;  /* 0x00003004ff147984 */ /* 0x000e220008000c00 */
[----:B------:R-:W-:Y:S01]  /*2cb0*/  LOP3.LUT R81, R30, 0x1f001f, RZ, 0xc0, !PT ;  /* 0x001f001f1e517812 */ /* 0x000fe200078ec0ff */
[-C--:B------:R-:W-:Y:S01]  /*2cc0*/  HFMA2 R32, R80, R35.reuse, R32 ;  /* 0x0000002350207231 */ /* 0x080fe20000000020 */
[----:B------:R-:W-:Y:S01]  /*2cd0*/  LOP3.LUT R27, R27, 0x100010, R92, 0xf8, !PT ;  /* 0x001000101b1b7812 */ /* 0x000fe200078ef85c */
[----:B------:R-:W-:Y:S01]  /*2ce0*/  HFMA2 R34, R78, R35, R34 ;  /* 0x000000234e227231 */ /* 0x000fe20000000022 */
[----:B------:R-:W-:-:S02]  /*2cf0*/  SHF.R.U32.HI R92, RZ, 0xb, R30 ;  /* 0x0000000bff5c7819 */ /* 0x000fc4000001161e */
[----:B------:R-:W-:Y:S02]  /*2d00*/  LOP3.LUT R81, R81, 0x64006400, RZ, 0xfc, !PT ;  /* 0x6400640051517812 */ /* 0x000fe400078efcff */
[----:B------:R-:W-:Y:S02]  /*2d10*/  LOP3.LUT R79, R29, 0x1f001f, RZ, 0xc0, !PT ;  /* 0x001f001f1d4f7812 */ /* 0x000fe400078ec0ff */
[----:B------:R-:W-:Y:S01]  /*2d20*/  LOP3.LUT R25, R25, 0x100010, R92, 0xf8, !PT ;  /* 0x0010001019197812 */ /* 0x000fe200078ef85c */
[----:B------:R-:W-:Y:S01]  /*2d30*/  HADD2 R81, R81, -1040, -1040 ;  /* 0xe410e41051517430 */ /* 0x000fe20000000000 */
[----:B------:R-:W-:Y:S02]  /*2d40*/  SHF.R.U32.HI R92, RZ, 0xa, R28 ;  /* 0x0000000aff5c7819 */ /* 0x000fe4000001161c */
[----:B------:R-:W-:Y:S02]  /*2d50*/  LOP3.LUT R79, R79, 0x64006400, RZ, 0xfc, !PT ;  /* 0x640064004f4f7812 */ /* 0x000fe400078efcff */
[----:B------:R-:W-:-:S02]  /*2d60*/  LOP3.LUT R92, R92, 0x1f001f, RZ, 0xc0, !PT ;  /* 0x001f001f5c5c7812 */ /* 0x000fc400078ec0ff */
[----:B------:R-:W-:Y:S01]  /*2d70*/  SHF.R.U32.HI R35, RZ, 0xb, R31 ;  /* 0x0000000bff237819 */ /* 0x000fe2000001161f */
[----:B------:R-:W-:Y:S01]  /*2d80*/  HADD2 R79, R79, -1040, -1040 ;  /* 0xe410e4104f4f7430 */ /* 0x000fe20000000000 */
[----:B------:R-:W-:Y:S02]  /*2d90*/  LOP3.LUT R92, R92, 0x64006400, RZ, 0xfc, !PT ;  /* 0x640064005c5c7812 */ /* 0x000fe400078efcff */
        /* <DEDUP_REMOVED lines=11> */
[-C--:B------:R-:W-:Y:S02]  /*2e50*/  HFMA2 R35, R79, R20.reuse, R90 ;  /* 0x000000144f237231 */ /* 0x080fe4000000005a */
[-C--:B------:R-:W-:Y:S01]  /*2e60*/  HFMA2 R32, R81, R20.reuse, R32 ;  /* 0x0000001451207231 */ /* 0x080fe20000000020 */
[----:B------:R-:W-:Y:S01]  /*2e70*/  SHF.R.U32.HI R90, RZ, 0xa, R29 ;  /* 0x0000000aff5a7819 */ /* 0x000fe2000001161d */
[----:B------:R-:W-:-:S02]  /*2e80*/  HFMA2 R34, R83, R20, R34 ;  /* 0x0000001453227231 */ /* 0x000fc40000000022 */
[-C--:B------:R-:W-:Y:S01]  /*2e90*/  HFMA2 R20, R42, R21.reuse, R35 ;  /* 0x000000152a147231 */ /* 0x080fe20000000023 */
[----:B------:R-:W-:Y:S01]  /*2ea0*/  LOP3.LUT R90, R90, 0x1f001f, RZ, 0xc0, !PT ;  /* 0x001f001f5a5a7812 */ /* 0x000fe200078ec0ff */
[-C--:B------:R-:W-:Y:S02]  /*2eb0*/  HFMA2 R33, R40, R21.reuse, R33 ;  /* 0x0000001528217231 */ /* 0x080fe40000000021 */
[-C--:B------:R-:W-:Y:S01]  /*2ec0*/  HFMA2 R32, R44, R21.reuse, R32 ;  /* 0x000000152c207231 */ /* 0x080fe20000000020 */
[----:B------:R-:W-:Y:S01]  /*2ed0*/  LOP3.LUT R90, R90, 0x64006400, RZ, 0xfc, !PT ;  /* 0x640064005a5a7812 */ /* 0x000fe200078efcff */
[----:B------:R-:W-:Y:S02]  /*2ee0*/  HFMA2 R21, R46, R21, R34 ;  /* 0x000000152e157231 */ /* 0x000fe40000000022 */
[----:B------:R-:W-:Y:S02]  /*2ef0*/  HFMA2 R33, R92, R22, R33 ;  /* 0x000000165c217231 */ /* 0x000fe40000000021 */
        /* <DEDUP_REMOVED lines=20> */
[-C--:B------:R-:W-:Y:S02]  /*3040*/  HFMA2 R32, R65, R20.reuse, RZ ;  /* 0x0000001441207231 */ /* 0x080fe400000000ff */
[-C--:B------:R-:W-:Y:S02]  /*3050*/  HFMA2 R29, R55, R20.reuse, RZ ;  /* 0x00000014371d7231 */ /* 0x080fe400000000ff */
[----:B------:R-:W-:-:S02]  /*3060*/  HFMA2 R20, R53, R20, RZ ;  /* 0x0000001435147231 */ /* 0x000fc400000000ff */
        /* <DEDUP_REMOVED lines=26> */
[----:B------:R-:W1:Y:S01]  /*3210*/  LDS.128 R32, [UR4+0xb0] ;  /* 0x0000b004ff207984 */ /* 0x000e620008000c00 */
[----:B------:R-:W-:Y:S02]  /*3220*/  HFMA2 R20, R37, R26, R20 ;  /* 0x0000001a25147231 */ /* 0x000fe40000000014 */
[----:B------:R-:W-:Y:S02]  /*3230*/  HFMA2 R14, R14, R27, R63 ;  /* 0x0000001b0e0e7231 */ /* 0x000fe4000000003f */
[-C--:B0-----:R-:W-:Y:S02]  /*3240*/  HFMA2 R36, R39, R28.reuse, R52 ;  /* 0x0000001c27247231 */ /* 0x081fe40000000034 */
        /* <DEDUP_REMOVED lines=16> */
[-C--:B-1----:R-:W-:Y:S02]  /*3350*/  HFMA2 R20, R85, R32.reuse, R16 ;  /* 0x0000002055147231 */ /* 0x082fe40000000010 */
        /* <DEDUP_REMOVED lines=23> */
.L_x_2408:
[----:B------:R-:W-:Y:S01]  /*34d0*/  ISETP.GE.AND P0, PT, R13, R0, PT ;  /* 0x000000000d00720c */ /* 0x000fe20003f06270 */
[----:B------:R-:W-:Y:S01]  /*34e0*/  UIADD3 UR4, UPT, UPT, UR4, 0x40, URZ ;  /* 0x0000004004047890 */ /* 0x000fe2000fffe0ff */
[----:B------:R-:W-:Y:S01]  /*34f0*/  IADD3 R2, P1, PT, R2, 0x80, RZ ;  /* 0x0000008002027810 */ /* 0x000fe20007f3e0ff */
[----:B------:R-:W-:-:S03]  /*3500*/  IMAD.WIDE R86, R9, 0x4, R86 ;  /* 0x0000000409567825 */ /* 0x000fc600078e0256 */
[----:B------:R-:W-:-:S07]  /*3510*/  IADD3.X R3, PT, PT, RZ, R3, RZ, P1, !PT ;  /* 0x00000003ff037210 */ /* 0x000fce0000ffe4ff */
[----:B------:R-:W-:Y:S05]  /*3520*/  @!P0 BRA `(.L_x_2409) ;  /* 0xffffffe400288947 */ /* 0x000fea000383ffff */
[----:B------:R-:W-:-:S07]  /*3530*/  IMAD.WIDE R88, R9, 0x14, R88 ;  /* 0x0000001409587825 */ /* 0x000fce00078e0258 */
.L_x_2407:
[----:B------:R-:W0:Y:S02]  /*3540*/  LDCU UR5, c[0x0][0x3d4] ;  /* 0x00007a80ff0577ac */ /* 0x000e240008000800 */
[----:B0----5:R-:W-:-:S04]  /*3550*/  VIMNMX R18, PT, PT, R11, UR5, PT ;  /* 0x000000050b127c48 */ /* 0x021fc8000bfe0100 */
[----:B------:R-:W-:-:S13]  /*3560*/  ISETP.GT.AND P0, PT, R18, R13, PT ;  /* 0x0000000d1200720c */ /* 0x000fda0003f04270 */
[----:B------:R-:W-:Y:S05]  /*3570*/  @!P0 BRA `(.L_x_2410) ;  /* 0x0000003000f48947 */ /* 0x000fea0003800000 */
[----:B------:R-:W0:Y:S01]  /*3580*/  LDC.64 R2, c[0x0][0x3b8] ;  /* 0x0000ee00ff027b82 */ /* 0x000e220000000a00 */
[----:B------:R-:W-:Y:S01]  /*3590*/  UIADD3 UR4, UPT, UPT, UR4, 0x80, URZ ;  /* 0x0000008004047890 */ /* 0x000fe2000fffe0ff */
[----:B0-----:R-:W-:-:S03]  /*35a0*/  IMAD.WIDE.U32 R2, R13, 0x4, R2 ;  /* 0x000000040d027825 */ /* 0x001fc600078e0002 */
[----:B------:R-:W-:-:S04]  /*35b0*/  IADD3 R16, P0, PT, R2, 0x2, RZ ;  /* 0x0000000202107810 */ /* 0x000fc80007f1e0ff */
[----:B------:R-:W-:-:S09]  /*35c0*/  IADD3.X R17, PT, PT, RZ, R3, RZ, P0, !PT ;  /* 0x00000003ff117210 */ /* 0x000fd200007fe4ff */
.L_x_2415:
[----:B------:R-:W-:Y:S01]  /*35d0*/  ISETP.NE.AND P0, PT, R13, R4, PT ;  /* 0x000000040d00720c */ /* 0x000fe20003f05270 */
[----:B------:R-:W0:-:S12]  /*35e0*/  LDC R9, c[0x0][0x3ac] ;  /* 0x0000eb00ff097b82 */ /* 0x000e180000000800 */
[----:B------:R-:W-:Y:S01]  /*35f0*/  @!P0 LEA R2, R10, R1, 0x3 ;  /* 0x000000010a028211 */ /* 0x000fe200078e18ff */
[----:B------:R1:W5:Y:S05]  /*3600*/  @!P0 LDG.E.U16.CONSTANT R24, desc[UR8][R16.64] ;  /* 0x0000000810188981 */ /* 0x00036a000c1e9500 */
[----:B------:R-:W2:Y:S01]  /*3610*/  @!P0 LDL.64 R2, [R2+0x8] ;  /* 0x0000080002028983 */ /* 0x000ea20000100a00 */
[----:B------:R-:W-:Y:S02]  /*3620*/  ISETP.GE.AND P1, PT, R12, 0x1, PT ;  /* 0x000000010c00780c */ /* 0x000fe40003f26270 */
[----:B------:R-:W-:Y:S02]  /*3630*/  @!P0 IADD3 R0, PT, PT, R10, 0x1, RZ ;  /* 0x000000010a008810 */ /* 0x000fe40007ffe0ff */
[----:B------:R-:W-:-:S02]  /*3640*/  MOV R15, 0x2c00 ;  /* 0x00002c00000f7802 */ /* 0x000fc40000000f00 */
[----:B------:R-:W-:Y:S02]  /*3650*/  @!P0 MOV R10, R0 ;  /* 0x00000000000a8202 */ /* 0x000fe40000000f00 */
[----:B--2---:R-:W-:Y:S02]  /*3660*/  @!P0 PRMT R97, R2, 0x7610, R97 ;  /* 0x0000761002618816 */ /* 0x004fe40000000061 */
[----:B------:R-:W-:Y:S02]  /*3670*/  @!P0 PRMT R95, R3, 0x7610, R95 ;  /* 0x00007610035f8816 */ /* 0x000fe4000000005f */
[----:B------:R-:W-:Y:S02]  /*3680*/  @!P0 PRMT R97, R97, 0x7610, R2 ;  /* 0x0000761061618816 */ /* 0x000fe40000000002 */
[----:B------:R-:W-:Y:S01]  /*3690*/  @!P0 PRMT R95, R95, 0x7610, R3 ;  /* 0x000076105f5f8816 */ /* 0x000fe20000000003 */
[----:B01----:R-:W-:Y:S06]  /*36a0*/  @!P1 BRA `(.L_x_2411) ;  /* 0x0000000c001c9947 */ /* 0x003fec0003800000 */
        /* <DEDUP_REMOVED lines=22> */
[----:B------:R-:W-:Y:S01]  /*3810*/  SHF.R.U32.HI R36, RZ, 0x8, R21 ;  /* 0x00000008ff247819 */ /* 0x000fe20000011615 */
[----:B------:R-:W-:Y:S01]  /*3820*/  HADD2.F32 R3, -RZ, R2.H0_H0 ;  /* 0x20000002ff037230 */ /* 0x000fe20000004100 */
[----:B------:R-:W-:Y:S01]  /*3830*/  LOP3.LUT R31, R22, 0xf000f0, RZ, 0xc0, !PT ;  /* 0x00f000f0161f7812 */ /* 0x000fe200078ec0ff */
[--C-:B------:R-:W-:Y:S01]  /*3840*/  HADD2.F32 R0, -RZ, R20.reuse.H0_H0 ;  /* 0x20000014ff007230 */ /* 0x100fe20000004100 */
[----:B------:R-:W-:Y:S01]  /*3850*/  LOP3.LUT R28, R11, 0x64006400, RZ, 0xfc, !PT ;  /* 0x640064000b1c7812 */ /* 0x000fe200078efcff */
[----:B------:R-:W-:Y:S01]  /*3860*/  HADD2.F32 R19, -RZ, R20.H1_H1 ;  /* 0x30000014ff137230 */ /* 0x000fe20000004100 */
[----:B------:R-:W-:Y:S01]  /*3870*/  LOP3.LUT R32, R31, 0x64006400, RZ, 0xfc, !PT ;  /* 0x640064001f207812 */ /* 0x000fe200078efcff */
[----:B------:R-:W0:Y:S01]  /*3880*/  LDS.64 R20, [UR4+-0x78] ;  /* 0xffff8804ff147984 */ /* 0x000e220008000a00 */
[----:B------:R-:W-:-:S02]  /*3890*/  HADD2.F32 R26, -RZ, R2.H1_H1 ;  /* 0x30000002ff1a7230 */ /* 0x000fc40000004100 */
[-C--:B------:R-:W-:Y:S02]  /*38a0*/  HFMA2 R31, R28, R15.reuse.H0_H0, -72, -72 ;  /* 0xd480d4801c1f7431 */ /* 0x080fe4000004000f */
[--C-:B------:R-:W-:Y:S02]  /*38b0*/  HADD2.F32 R2, -RZ, R27.reuse.H0_H0 ;  /* 0x2000001bff027230 */ /* 0x100fe40000004100 */
[----:B------:R-:W-:Y:S01]  /*38c0*/  FFMA.FTZ R28, R0, R14, RZ ;  /* 0x0000000e001c7223 */ /* 0x000fe200000100ff */
[--C-:B------:R-:W-:Y:S01]  /*38d0*/  HADD2.F32 R11, -RZ, R30.reuse.H0_H0 ;  /* 0x2000001eff0b7230 */ /* 0x100fe20000004100 */
[----:B------:R-:W-:Y:S01]  /*38e0*/  LOP3.LUT R33, R23, 0xf000f0, RZ, 0xc0, !PT ;  /* 0x00f000f017217812 */ /* 0x000fe200078ec0ff */
        /* <DEDUP_REMOVED lines=57> */
[C---:B------:R-:W-:Y:S01]  /*3c80*/  FFMA.FTZ R50, R41.reuse, R38, R44 ;  /* 0x0000002629327223 */ /* 0x040fe2000001002c */
        /* <DEDUP_REMOVED lines=20> */
[C---:B------:R-:W-:Y:S01]  /*3dd0*/  FFMA.FTZ R52, R47.reuse, R35, R52 ;  /* 0x000000232f347223 */ /* 0x040fe20000010034 */
[----:B------:R-:W-:Y:S01]  /*3de0*/  FFMA.FTZ R51, R47, R46, R51 ;  /* 0x0000002e2f337223 */ /* 0x000fe20000010033 */
[----:B------:R-:W-:Y:S02]  /*3df0*/  HADD2.F32 R54, -RZ, R53.H1_H1 ;  /* 0x30000035ff367230 */ /* 0x000fe40000004100 */
[----:B------:R-:W-:Y:S01]  /*3e00*/  FFMA.FTZ R23, R45, R49, R48 ;  /* 0x000000312d177223 */ /* 0x000fe20000010030 */
[----:B------:R-:W-:Y:S02]  /*3e10*/  HADD2.F32 R53, -RZ, R56.H1_H1 ;  /* 0x30000038ff357230 */ /* 0x000fe40000004100 */
[C---:B------:R-:W-:Y:S01]  /*3e20*/  FFMA.FTZ R20, R49.reuse, R44, R50 ;  /* 0x0000002c31147223 */ /* 0x040fe20000010032 */
[C---:B------:R-:W-:Y:S01]  /*3e30*/  FFMA.FTZ R55, R49.reuse, R43, R52 ;  /* 0x0000002b31377223 */ /* 0x040fe20000010034 */
[----:B------:R-:W-:Y:S01]  /*3e40*/  FFMA.FTZ R22, R49, R36, R51 ;  /* 0x0000002431167223 */ /* 0x000fe20000010033 */
[----:B------:R-:W-:-:S02]  /*3e50*/  HADD2.F32 R52, -RZ, R57.H1_H1 ;  /* 0x30000039ff347230 */ /* 0x000fc40000004100 */
[----:B------:R-:W-:Y:S01]  /*3e60*/  FFMA.FTZ R23, R54, R21, R23 ;  /* 0x0000001536177223 */ /* 0x000fe20000010017 */
[----:B------:R-:W-:Y:S02]  /*3e70*/  HADD2.F32 R51, -RZ, R58.H1_H1 ;  /* 0x3000003aff337230 */ /* 0x000fe40000004100 */
[C---:B------:R-:W-:Y:S01]  /*3e80*/  FFMA.FTZ R20, R21.reuse, R53, R20 ;  /* 0x0000003515147223 */ /* 0x040fe20000010014 */
        /* <DEDUP_REMOVED lines=19> */
[----:B------:R-:W0:Y:S04]  /*3fc0*/  LDS.64 R20, [UR4] ;  /* 0x00000004ff147984 */ /* 0x000e280008000a00 */
        /* <DEDUP_REMOVED lines=53> */
.L_x_2411:
        /* <DEDUP_REMOVED lines=201> */
.L_x_2412:
        /* <DEDUP_REMOVED lines=201> */
.L_x_2413:
[----:B-----5:R-:W-:Y:S01]  /*5c40*/  @!P0 IADD3 R4, PT, PT, R24, R13, RZ ;  /* 0x0000000d18048210 */ /* 0x020fe20007ffe0ff */
        /* <DEDUP_REMOVED lines=10> */
[----:B------:R-:W-:-:S02]  /*5cf0*/  SHF.R.U32.HI R33, RZ, 0x8, R20 ;  /* 0x00000008ff217819 */ /* 0x000fc40000011614 */
[----:B------:R-:W-:Y:S02]  /*5d00*/  LOP3.LUT R20, R20, 0xf000f, RZ, 0xc0, !PT ;  /* 0x000f000f14147812 */ /* 0x000fe400078ec0ff */
[C---:B------:R-:W-:Y:S02]  /*5d10*/  LOP3.LUT R25, R21.reuse, 0xf000f0, RZ, 0xc0, !PT ;  /* 0x00f000f015197812 */ /* 0x040fe400078ec0ff */
[----:B------:R-:W-:Y:S02]  /*5d20*/  SHF.R.U32.HI R36, RZ, 0x8, R21 ;  /* 0x00000008ff247819 */ /* 0x000fe40000011615 */
[----:B------:R-:W-:Y:S02]  /*5d30*/  LOP3.LUT R20, R20, 0x64006400, RZ, 0xfc, !PT ;  /* 0x6400640014147812 */ /* 0x000fe400078efcff */
[----:B------:R-:W-:Y:S02]  /*5d40*/  LOP3.LUT R21, R21, 0xf000f, RZ, 0xc0, !PT ;  /* 0x000f000f15157812 */ /* 0x000fe400078ec0ff */
[----:B------:R-:W-:Y:S01]  /*5d50*/  LOP3.LUT R27, R22, 0xf000f0, RZ, 0xc0, !PT ;  /* 0x00f000f0161b7812 */ /* 0x000fe200078ec0ff */
[----:B------:R-:W-:Y:S01]  /*5d60*/  HADD2 R20, R20, -1032, -1032 ;  /* 0xe408e40814147430 */ /* 0x000fe20000000000 */
[----:B------:R-:W-:-:S02]  /*5d70*/  SHF.R.U32.HI R34, RZ, 0x8, R22 ;  /* 0x00000008ff227819 */ /* 0x000fc40000011616 */
[C---:B------:R-:W-:Y:S02]  /*5d80*/  LOP3.LUT R29, R23.reuse, 0xf000f0, RZ, 0xc0, !PT ;  /* 0x00f000f0171d7812 */ /* 0x040fe400078ec0ff */
[----:B------:R-:W-:Y:S01]  /*5d90*/  SHF.R.U32.HI R35, RZ, 0x8, R23 ;  /* 0x00000008ff237819 */ /* 0x000fe20000011617 */
[--C-:B------:R-:W-:Y:S01]  /*5da0*/  HADD2.F32 R0, -RZ, R20.reuse.H0_H0 ;  /* 0x20000014ff007230 */ /* 0x100fe20000004100 */
[----:B------:R-:W-:Y:S01]  /*5db0*/  LOP3.LUT R22, R22, 0xf000f, RZ, 0xc0, !PT ;  /* 0x000f000f16167812 */ /* 0x000fe200078ec0ff */
[----:B------:R-:W-:Y:S01]  /*5dc0*/  HADD2.F32 R19, -RZ, R20.H1_H1 ;  /* 0x30000014ff137230 */ /* 0x000fe20000004100 */
[----:B------:R-:W-:Y:S02]  /*5dd0*/  LOP3.LUT R23, R23, 0xf000f, RZ, 0xc0, !PT ;  /* 0x000f000f17177812 */ /* 0x000fe400078ec0ff */
[----:B------:R-:W-:Y:S02]  /*5de0*/  LOP3.LUT R21, R21, 0x64006400, RZ, 0xfc, !PT ;  /* 0x6400640015157812 */ /* 0x000fe400078efcff */
[----:B------:R-:W-:-:S02]  /*5df0*/  LOP3.LUT R22, R22, 0x64006400, RZ, 0xfc, !PT ;  /* 0x6400640016167812 */ /* 0x000fc400078efcff */
[----:B------:R-:W-:Y:S01]  /*5e00*/  LOP3.LUT R23, R23, 0x64006400, RZ, 0xfc, !PT ;  /* 0x6400640017177812 */ /* 0x000fe200078efcff */
[----:B------:R-:W-:Y:S01]  /*5e10*/  HADD2 R3, R21, -1032, -1032 ;  /* 0xe408e40815037430 */ /* 0x000fe20000000000 */
[----:B------:R-:W-:Y:S01]  /*5e20*/  LOP3.LUT R26, R11, 0x64006400, RZ, 0xfc, !PT ;  /* 0x640064000b1a7812 */ /* 0x000fe200078efcff */
[----:B------:R-:W0:Y:S01]  /*5e30*/  LDS.64 R20, [UR4+-0x48] ;  /* 0xffffb804ff147984 */ /* 0x000e220008000a00 */
[----:B------:R-:W-:Y:S01]  /*5e40*/  HADD2 R24, R22, -1032, -1032 ;  /* 0xe408e40816187430 */ /* 0x000fe20000000000 */
[----:B------:R-:W-:Y:S01]  /*5e50*/  LOP3.LUT R30, R27, 0x64006400, RZ, 0xfc, !PT ;  /* 0x640064001b1e7812 */ /* 0x000fe200078efcff */
[----:B------:R-:W-:Y:S02]  /*5e60*/  HADD2 R28, R23, -1032, -1032 ;  /* 0xe408e408171c7430 */ /* 0x000fe40000000000 */
[----:B------:R-:W-:Y:S02]  /*5e70*/  HADD2.F32 R2, -RZ, R3.H0_H0 ;  /* 0x20000003ff027230 */ /* 0x000fe40000004100 */
[----:B------:R-:W-:-:S02]  /*5e80*/  HFMA2 R27, R26, R15.H0_H0, -72, -72 ;  /* 0xd480d4801a1b7431 */ /* 0x000fc4000004000f */
[----:B------:R-:W-:Y:S02]  /*5e90*/  HADD2.F32 R22, -RZ, R3.H1_H1 ;  /* 0x30000003ff167230 */ /* 0x000fe40000004100 */
[----:B------:R-:W-:Y:S01]  /*5ea0*/  FFMA.FTZ R26, R0, R14, RZ ;  /* 0x0000000e001a7223 */ /* 0x000fe200000100ff */
[----:B------:R-:W-:Y:S02]  /*5eb0*/  HADD2.F32 R3, -RZ, R24.H0_H0 ;  /* 0x20000018ff037230 */ /* 0x000fe40000004100 */
[----:B------:R-:W-:Y:S01]  /*5ec0*/  FFMA.FTZ R32, R14, R2, RZ ;  /* 0x000000020e207223 */ /* 0x000fe200000100ff */
[----:B------:R-:W-:Y:S02]  /*5ed0*/  HADD2.F32 R11, -RZ, R28.H0_H0 ;  /* 0x2000001cff0b7230 */ /* 0x000fe40000004100 */
[----:B------:R-:W-:Y:S02]  /*5ee0*/  HFMA2 R30, R30, R15.H0_H0, -72, -72 ;  /* 0xd480d4801e1e7431 */ /* 0x000fe4000004000f */
[----:B------:R-:W-:-:S02]  /*5ef0*/  HADD2.F32 R23, -RZ, R24.H1_H1 ;  /* 0x30000018ff177230 */ /* 0x000fc40000004100 */
[C---:B------:R-:W-:Y:S01]  /*5f00*/  FFMA.FTZ R42, R14.reuse, R3, RZ ;  /* 0x000000030e2a7223 */ /* 0x040fe200000100ff */
[----:B------:R-:W-:Y:S01]  /*5f10*/  HADD2.F32 R24, -RZ, R28.H1_H1 ;  /* 0x3000001cff187230 */ /* 0x000fe20000004100 */
[----:B------:R-:W-:Y:S01]  /*5f20*/  LOP3.LUT R28, R25, 0x64006400, RZ, 0xfc, !PT ;  /* 0x64006400191c7812 */ /* 0x000fe200078efcff */
[----:B------:R-:W-:Y:S01]  /*5f30*/  FFMA.FTZ R25, R14, R11, RZ ;  /* 0x0000000b0e197223 */ /* 0x000fe200000100ff */
[----:B------:R-:W-:Y:S01]  /*5f40*/  LOP3.LUT R14, R29, 0x64006400, RZ, 0xfc, !PT ;  /* 0x640064001d0e7812 */ /* 0x000fe200078efcff */
[----:B------:R-:W-:Y:S01]  /*5f50*/  FFMA.FTZ R38, R19, R31, R26 ;  /* 0x0000001f13267223 */ /* 0x000fe2000001001a */
[----:B------:R-:W-:Y:S02]  /*5f60*/  HADD2.F32 R26, -RZ, R27.H1_H1 ;  /* 0x3000001bff1a7230 */ /* 0x000fe40000004100 */
[-C--:B------:R-:W-:Y:S02]  /*5f70*/  HFMA2 R28, R28, R15.reuse.H0_H0, -72, -72 ;  /* 0xd480d4801c1c7431 */ /* 0x080fe4000004000f */
[----:B------:R-:W-:Y:S01]  /*5f80*/  FFMA.FTZ R44, R31, R24, R25 ;  /* 0x000000181f2c7223 */ /* 0x000fe20000010019 */
[----:B------:R-:W-:-:S02]  /*5f90*/  HFMA2 R14, R14, R15.H0_H0, -72, -72 ;  /* 0xd480d4800e0e7431 */ /* 0x000fc4000004000f */
[----:B------:R-:W-:Y:S02]  /*5fa0*/  HADD2.F32 R25, -RZ, R27.H0_H0 ;  /* 0x2000001bff197230 */ /* 0x000fe40000004100 */
[C---:B------:R-:W-:Y:S01]  /*5fb0*/  FFMA.FTZ R41, R31.reuse, R22, R32 ;  /* 0x000000161f297223 */ /* 0x040fe20000010020 */
[----:B------:R-:W-:Y:S01]  /*5fc0*/  FFMA.FTZ R42, R31, R23, R42 ;  /* 0x000000171f2a7223 */ /* 0x000fe2000001002a */
[----:B------:R-:W-:Y:S02]  /*5fd0*/  HADD2.F32 R27, -RZ, R28.H0_H0 ;  /* 0x2000001cff1b7230 */ /* 0x000fe40000004100 */
[----:B------:R-:W-:Y:S02]  /*5fe0*/  HADD2.F32 R29, -RZ, R30.H0_H0 ;  /* 0x2000001eff1d7230 */ /* 0x000fe40000004100 */
[----:B------:R-:W-:Y:S01]  /*5ff0*/  FFMA.FTZ R39, R25, R40, R38 ;  /* 0x0000002819277223 */ /* 0x000fe20000010026 */
[--C-:B------:R-:W-:Y:S01]  /*6000*/  HADD2.F32 R31, -RZ, R14.reuse.H0_H0 ;  /* 0x2000000eff1f7230 */ /* 0x100fe20000004100 */
[----:B------:R-:W-:Y:S01]  /*6010*/  LOP3.LUT R38, R34, 0xf000f, RZ, 0xc0, !PT ;  /* 0x000f000f22267812 */ /* 0x000fe200078ec0ff */
[----:B------:R-:W-:-:S02]  /*6020*/  HADD2.F32 R32, -RZ, R14.H1_H1 ;  /* 0x3000000eff207230 */ /* 0x000fc40000004100 */
[C---:B------:R-:W-:Y:S01]  /*6030*/  FFMA.FTZ R14, R40.reuse, R27, R41 ;  /* 0x0000001b280e7223 */ /* 0x040fe20000010029 */
[----:B------:R-:W-:Y:S02]  /*6040*/  HADD2.F32 R28, -RZ, R28.H1_H1 ;  /* 0x3000001cff1c7230 */ /* 0x000fe40000004100 */
[C---:B------:R-:W-:Y:S01]  /*6050*/  FFMA.FTZ R41, R40.reuse, R29, R42 ;  /* 0x0000001d28297223 */ /* 0x040fe2000001002a */
[----:B------:R-:W-:Y:S02]  /*6060*/  HADD2.F32 R30, -RZ, R30.H1_H1 ;  /* 0x3000001eff1e7230 */ /* 0x000fe40000004100 */
[----:B------:R-:W-:Y:S01]  /*6070*/  FFMA.FTZ R43, R40, R31, R44 ;  /* 0x0000001f282b7223 */ /* 0x000fe2000001002c */
        /* <DEDUP_REMOVED lines=28> */
[C---:B------:R-:W-:Y:S01]  /*6240*/  FFMA.FTZ R48, R41.reuse, R39, R48 ;  /* 0x0000002729307223 */ /* 0x040fe20000010030 */
        /* <DEDUP_REMOVED lines=105> */
.L_x_2414:
[----:B------:R-:W-:Y:S01]  /*68e0*/  IADD3 R13, PT, PT, R13, 0x20, RZ ;  /* 0x000000200d0d7810 */ /* 0x000fe20007ffe0ff */
[----:B------:R-:W-:Y:S01]  /*68f0*/  UIADD3 UR4, UPT, UPT, UR4, 0x40, URZ ;  /* 0x0000004004047890 */ /* 0x000fe2000fffe0ff */
[----:B------:R-:W-:Y:S01]  /*6900*/  IADD3 R16, P1, PT, R16, 0x80, RZ ;  /* 0x0000008010107810 */ /* 0x000fe20007f3e0ff */
[----:B------:R-:W-:Y:S01]  /*6910*/  IMAD.WIDE R88, R9, 0x4, R88 ;  /* 0x0000000409587825 */ /* 0x000fe200078e0258 */
[----:B------:R-:W-:Y:S02]  /*6920*/  ISETP.GE.AND P0, PT, R13, R18, PT ;  /* 0x000000120d00720c */ /* 0x000fe40003f06270 */
[----:B------:R-:W-:-:S11]  /*6930*/  IADD3.X R17, PT, PT, RZ, R17, RZ, P1, !PT ;  /* 0x00000011ff117210 */ /* 0x000fd60000ffe4ff */
[----:B------:R-:W-:Y:S05]  /*6940*/  @!P0 BRA `(.L_x_2415) ;  /* 0xffffffcc00208947 */ /* 0x000fea000383ffff */
.L_x_2410:
[----:B------:R-:W-:-:S13]  /*6950*/  ISETP.GT.AND P0, PT, R12, RZ, PT ;  /* 0x000000ff0c00720c */ /* 0x000fda0003f04270 */
[----:B------:R-:W-:Y:S05]  /*6960*/  @!P0 EXIT ;  /* 0x000000000000894d */ /* 0x000fea0003800000 */
[----:B------:R-:W0:Y:S01]  /*6970*/  S2R R0, SR_CTAID.X ;  /* 0x0000000000007919 */ /* 0x000e220000002500 */
[----:B------:R-:W1:Y:S01]  /*6980*/  LDC.64 R10, c[0x0][0x3a0] ;  /* 0x0000e800ff0a7b82 */ /* 0x000e620000000a00 */
[----:B------:R-:W-:Y:S01]  /*6990*/  IMAD R3, R9, UR7, RZ ;  /* 0x0000000709037c24 */ /* 0x000fe2000f8e02ff */
[----:B------:R-:W0:Y:S02]  /*69a0*/  S2R R13, SR_TID.X ;  /* 0x00000000000d7919 */ /* 0x000e240000002100 */
[----:B0-----:R-:W-:-:S04]  /*69b0*/  LEA R0, R0, R13, 0x6 ;  /* 0x0000000d00007211 */ /* 0x001fc800078e30ff */
[----:B------:R-:W-:-:S04]  /*69c0*/  LEA R0, R0, R3, 0x1 ;  /* 0x0000000300007211 */ /* 0x000fc800078e08ff */
        /* <DEDUP_REMOVED lines=9> */
.L_x_2419:
[----:B------:R-:W0:Y:S02]  /*6a60*/  LDS R2, [R0] ;  /* 0x0000000000027984 */ /* 0x000e240000000800 */
[----:B0-----:R-:W-:-:S05]  /*6a70*/  HFMA2 R3, R2, 1, 1, R8 ;  /* 0x3c003c0002037831 */ /* 0x001fca0000000008 */
[----:B------:R-:W0:Y:S02]  /*6a80*/  ATOMS.CAST.SPIN P0, [R0], R2, R3 ;  /* 0x000000020000758d */ /* 0x000e240001800003 */
[----:B0-----:R-:W-:Y:S05]  /*6a90*/  @!P0 BRA `(.L_x_2419) ;  /* 0xfffffffc00f08947 */ /* 0x001fea000383ffff */
[----:B------:R-:W-:Y:S05]  /*6aa0*/  BRA `(.L_x_2417) ;  /* 0x00000000000c7947 */ /* 0x000fea0003800000 */
.L_x_2418:
[----:B------:R-:W2:Y:S02]  /*6ab0*/  LD.E R0, desc[UR8][R10.64] ;  /* 0x000000080a007980 */ /* 0x000ea4000c101900 */
[----:B--2---:R-:W-:-:S05]  /*6ac0*/  IADD3 R3, PT, PT, R8, R0, RZ ;  /* 0x0000000008037210 */ /* 0x004fca0007ffe0ff */
[----:B------:R0:W-:Y:S02]  /*6ad0*/  ST.E desc[UR8][R10.64], R3 ;  /* 0x000000030a007985 */ /* 0x0001e4000c101908 */
.L_x_2417:
[----:B------:R-:W-:Y:S05]  /*6ae0*/  BSYNC.RECONVERGENT B0 ;  /* 0x0000000000007941 */ /* 0x000fea0003800200 */
.L_x_2416:
[----:B------:R1:W-:Y:S01]  /*6af0*/  ATOM.E.ADD.F16x2.RN.STRONG.GPU P0, RZ, desc[UR8][R10.64+0x4], R7 ;  /* 0x800004070aff79a2 */ /* 0x0003e2000c10e108 */
[----:B------:R-:W-:Y:S04]  /*6b00*/  BSSY.RECONVERGENT B0, `(.L_x_2420) ;  /* 0x000000e000007945 */ /* 0x000fe80003800200 */
[----:B-1----:R-:W-:Y:S05]  /*6b10*/  @P0 BRA `(.L_x_2421) ;  /* 0x0000000000300947 */ /* 0x002fea0003800000 */
[----:B------:R-:W1:Y:S02]  /*6b20*/  QSPC.E.S P0, RZ, [R10+0x4] ;  /* 0x000004000aff73aa */ /* 0x000e640000000500 */
[----:B-1----:R-:W-:Y:S05]  /*6b30*/  @!P0 BRA `(.L_x_2422) ;  /* 0x00000000001c8947 */ /* 0x002fea0003800000 */
[----:B------:R-:W-:-:S04]  /*6b40*/  MOV R2, R10 ;  /* 0x0000000a00027202 */ /* 0x000fc80000000f00 */
[----:B------:R-:W-:-:S07]  /*6b50*/  MOV R0, R2 ;  /* 0x0000000200007202 */ /* 0x000fce0000000f00 */
.L_x_2423:
[----:B------:R-:W0:Y:S02]  /*6b60*/  LDS R2, [R0+0x4] ;  /* 0x0000040000027984 */ /* 0x000e240000000800 */
[----:B0-----:R-:W-:-:S05]  /*6b70*/  HADD2 R3, R2, R7 ;  /* 0x0000000702037230 */ /* 0x001fca0000000000 */
[----:B------:R-:W0:Y:S02]  /*6b80*/  ATOMS.CAST.SPIN P0, [R0+0x4], R2, R3 ;  /* 0x000004020000758d */ /* 0x000e240001800003 */
[----:B0-----:R-:W-:Y:S05]  /*6b90*/  @!P0 BRA `(.L_x_2423) ;  /* 0xfffffffc00f08947 */ /* 0x001fea000383ffff */
[----:B------:R-:W-:Y:S05]  /*6ba0*/  BRA `(.L_x_2421) ;  /* 0x00000000000c7947 */ /* 0x000fea0003800000 */
.L_x_2422:
[----:B------:R-:W0:Y:S02]  /*6bb0*/  LD.E R0, desc[UR8][R10.64+0x4] ;  /* 0x000004080a007980 */ /* 0x000e24000c101900 */
[----:B0-----:R-:W-:-:S05]  /*6bc0*/  IADD3 R3, PT, PT, R7, R0, RZ ;  /* 0x0000000007037210 */ /* 0x001fca0007ffe0ff */
[----:B------:R1:W-:Y:S02]  /*6bd0*/  ST.E desc[UR8][R10.64+0x4], R3 ;  /* 0x000004030a007985 */ /* 0x0003e4000c101908 */
.L_x_2421:
[----:B------:R-:W-:Y:S05]  /*6be0*/  BSYNC.RECONVERGENT B0 ;  /* 0x0000000000007941 */ /* 0x000fea0003800200 */
.L_x_2420:
        /* <DEDUP_REMOVED lines=10> */
.L_x_2427:
[----:B------:R-:W0:Y:S02]  /*6c90*/  LDS R2, [R0] ;  /* 0x0000000000027984 */ /* 0x000e240000000800 */
[----:B0-----:R-:W-:-:S05]  /*6ca0*/  HFMA2 R3, R2, 1, 1, R6 ;  /* 0x3c003c0002037831 */ /* 0x001fca0000000006 */
[----:B------:R-:W0:Y:S02]  /*6cb0*/  ATOMS.CAST.SPIN P0, [R0], R2, R3 ;  /* 0x000000020000758d */ /* 0x000e240001800003 */
[----:B0-----:R-:W-:Y:S05]  /*6cc0*/  @!P0 BRA `(.L_x_2427) ;  /* 0xfffffffc00f08947 */ /* 0x001fea000383ffff */
[----:B------:R-:W-:Y:S05]  /*6cd0*/  BRA `(.L_x_2425) ;  /* 0x00000000000c7947 */ /* 0x000fea0003800000 */
.L_x_2426:
[----:B------:R-:W2:Y:S02]  /*6ce0*/  LD.E R0, desc[UR8][R10.64] ;  /* 0x000000080a007980 */ /* 0x000ea4000c101900 */
[----:B--2---:R-:W-:-:S05]  /*6cf0*/  IADD3 R3, PT, PT, R6, R0, RZ ;  /* 0x0000000006037210 */ /* 0x004fca0007ffe0ff */
[----:B------:R0:W-:Y:S02]  /*6d00*/  ST.E desc[UR8][R10.64], R3 ;  /* 0x000000030a007985 */ /* 0x0001e4000c101908 */
.L_x_2425:
[----:B------:R-:W-:Y:S05]  /*6d10*/  BSYNC.RECONVERGENT B0 ;  /* 0x0000000000007941 */ /* 0x000fea0003800200 */
.L_x_2424:
[----:B------:R1:W-:Y:S02]  /*6d20*/  ATOM.E.ADD.F16x2.RN.STRONG.GPU P0, RZ, desc[UR8][R10.64+0x4], R5 ;  /* 0x800004050aff79a2 */ /* 0x0003e4000c10e108 */
[----:B-1----:R-:W-:Y:S05]  /*6d30*/  @P0 EXIT ;  /* 0x000000000000094d */ /* 0x002fea0003800000 */
[----:B------:R-:W1:Y:S02]  /*6d40*/  QSPC.E.S P0, RZ, [R10+0x4] ;  /* 0x000004000aff73aa */ /* 0x000e640000000500 */
[----:B-1----:R-:W-:Y:S05]  /*6d50*/  @!P0 BRA `(.L_x_2428) ;  /* 0x00000000001c8947 */ /* 0x002fea0003800000 */
[----:B------:R-:W-:-:S04]  /*6d60*/  MOV R2, R10 ;  /* 0x0000000a00027202 */ /* 0x000fc80000000f00 */
[----:B------:R-:W-:-:S07]  /*6d70*/  MOV R0, R2 ;  /* 0x0000000200007202 */ /* 0x000fce0000000f00 */
.L_x_2429:
[----:B------:R-:W0:Y:S02]  /*6d80*/  LDS R2, [R0+0x4] ;  /* 0x0000040000027984 */ /* 0x000e240000000800 */
[----:B0-----:R-:W-:-:S05]  /*6d90*/  HADD2 R3, R2, R5 ;  /* 0x0000000502037230 */ /* 0x001fca0000000000 */
[----:B------:R-:W0:Y:S02]  /*6da0*/  ATOMS.CAST.SPIN P0, [R0+0x4], R2, R3 ;  /* 0x000004020000758d */ /* 0x000e240001800003 */
[----:B0-----:R-:W-:Y:S05]  /*6db0*/  @!P0 BRA `(.L_x_2429) ;  /* 0xfffffffc00f08947 */ /* 0x001fea000383ffff */
[----:B------:R-:W-:Y:S05]  /*6dc0*/  EXIT ;  /* 0x000000000000794d */ /* 0x000fea0003800000 */
.L_x_2428:
[----:B------:R-:W0:Y:S02]  /*6dd0*/  LD.E R0, desc[UR8][R10.64+0x4] ;  /* 0x000004080a007980 */ /* 0x000e24000c101900 */
[----:B0-----:R-:W-:-:S05]  /*6de0*/  IADD3 R3, PT, PT, R5, R0, RZ ;  /* 0x0000000005037210 */ /* 0x001fca0007ffe0ff */
[----:B------:R-:W-:Y:S01]  /*6df0*/  ST.E desc[UR8][R10.64+0x4], R3 ;  /* 0x000004030a007985 */ /* 0x000fe2000c101908 */
[----:B------:R-:W-:Y:S05]  /*6e00*/  EXIT ;  /* 0x000000000000794d */ /* 0x000fea0003800000 */
.L_x_2430:
        /* <DEDUP_REMOVED lines=15> */
.L_x_3607:


//--------------------- .text._Z23gemm_half_q_half_kernelILi2ELi8ELb0ELb0ELi64EEvPK6__halfPKjS4_S2_PS0_iiiiPKtS7_iiiiiibS2_i --------------------------
	.section	.text._Z23gemm_half_q_half_kernelILi2ELi8ELb0ELb0ELi64EEvPK6__halfPKjS4_S2_PS0_iiiiPKtS7_iiiiiibS2_i,"ax",@progbits
	.align	128
        .global         _Z23gemm_half_q_half_kernelILi2ELi8ELb0ELb0ELi64EEvPK6__halfPKjS4_S2_PS0_iiiiPKtS7_iiiiiibS2_i
        .type           _Z23gemm_half_q_half_kernelILi2ELi8ELb0ELb0ELi64EEvPK6__halfPKjS4_S2_PS0_iiiiPKtS7_iiiiiibS2_i,@function
        .size           _Z23gemm_half_q_half_kernelILi2ELi8ELb0ELb0ELi64EEvPK6__halfPKjS4_S2_PS0_iiiiPKtS7_iiiiiibS2_i,(.L_x_3608 - _Z23gemm_half_q_half_kernelILi2ELi8ELb0ELb0ELi64EEvPK6__halfPKjS4_S2_PS0_iiiiPKtS7_iiiiiibS2_i)
        .other          _Z23gemm_half_q_half_kernelILi2ELi8ELb0ELb0ELi64EEvPK6__halfPKjS4_S2_PS0_iiiiPKtS7_iiiiiibS2_i,@"STO_CUDA_ENTRY STV_DEFAULT"
_Z23gemm_half_q_half_kernelILi2ELi8ELb0ELb0ELi64EEvPK6__halfPKjS4_S2_PS0_iiiiPKtS7_iiiiiibS2_i:
.text._Z23gemm_half_q_half_kernelILi2ELi8ELb0ELb0ELi64EEvPK6__halfPKjS4_S2_PS0_iiiiPKtS7_iiiiiibS2_i:
        /* <DEDUP_REMOVED lines=56> */
.L_x_2436:
        /* <DEDUP_REMOVED lines=32> */
.L_x_2435:
        /* <DEDUP_REMOVED lines=20> */
.L_x_2437:
[----:B------:R-:W-:-:S13]  /*06c0*/  ISETP.EQ.AND P1, PT, RZ, UR5, PT ;  /* 0x00000005ff007c0c */ /* 0x000fda000bf22270 */
[----:B------:R-:W-:Y:S05]  /*06d0*/  @!P0 BRA P1, `(.L_x_2432) ;  /* 0x00000004007c8947 */ /* 0x000fea0000800000 */
.L_x_2434:
        /* <DEDUP_REMOVED lines=12> */
.L_x_2433:
        /* <DEDUP_REMOVED lines=17> */
.L_x_2440:
        /* <DEDUP_REMOVED lines=32> */
.L_x_2439:
        /* <DEDUP_REMOVED lines=21> */
.L_x_2441:
[----:B------:R-:W-:-:S09]  /*0c00*/  UISETP.NE.OR UP0, UPT, UR5, URZ, UP0 ;  /* 0x000000ff0500728c */ /* 0x000fd20008705670 */
[----:B------:R-:W-:Y:S05]  /*0c10*/  BRA.U !UP0, `(.L_x_2432) ;  /* 0x00000001082c7547 */ /* 0x000fea000b800000 */
.L_x_2438:
        /* <DEDUP_REMOVED lines=11> */
.L_x_2432:
[----:B------:R-:W-:Y:S05]  /*0cd0*/  BSYNC.RECONVERGENT B0 ;  /* 0x0000000000007941 */ /* 0x000fea0003800200 */
.L_x_2431:
        /* <DEDUP_REMOVED lines=23> */
.L_x_2445:
[C---:B--2---:R-:W-:Y:S01]  /*0e50*/  IADD3 R7, PT, PT, R15.reuse, UR15, RZ ;  /* 0x0000000f0f077c10 */ /* 0x044fe2000fffe0ff */
[--C-:B01---5:R-:W-:Y:S01]  /*0e60*/  IMAD.WIDE R4, R15, 0x2, R12.reuse ;  /* 0x000000020f047825 */ /* 0x123fe200078e020c */
        /* <DEDUP_REMOVED lines=13> */
.L_x_2444:
[----:B------:R-:W-:-:S04]  /*0f40*/  UIADD3 UR4, UPT, UPT, URZ, -UR6, URZ ;  /* 0x80000006ff047290 */ /* 0x000fc8000fffe0ff */
[----:B------:R-:W-:-:S09]  /*0f50*/  UISETP.GT.AND UP1, UPT, UR4, 0x1, UPT ;  /* 0x000000010400788c */ /* 0x000fd2000bf24270 */
[----:B------:R-:W-:Y:S05]  /*0f60*/  BRA.U !UP1, `(.L_x_2446) ;  /* 0x0000000109247547 */ /* 0x000fea000b800000 */
[----:B0-2---:R-:W0:Y:S01]  /*0f70*/  LDC.64 R6, c[0x0][0x3a0] ;  /* 0x0000e800ff067b82 */ /* 0x005e220000000a00 */
[C---:B------:R-:W-:Y:S01]  /*0f80*/  IADD3 R9, PT, PT, R15.reuse, UR15, RZ ;  /* 0x0000000f0f097c10 */ /* 0x040fe2000fffe0ff */
[----:B------:R-:W-:Y:S02]  /*0f90*/  UIADD3 UR6, UPT, UPT, UR6, 0x2, URZ ;  /* 0x0000000206067890 */ /* 0x000fe4000fffe0ff */
[----:B------:R-:W-:Y:S01]  /*0fa0*/  UPLOP3.LUT UP0, UPT, UPT, UPT, UPT, 0x40, 0x4 ;  /* 0x000000000004789c */ /* 0x000fe20003f0e870 */
[----:B0----5:R-:W-:Y:S01]  /*0fb0*/  IMAD.WIDE R4, R15, 0x2, R6 ;  /* 0x000000020f047825 */ /* 0x021fe200078e0206 */
[----:B------:R-:W-:-:S03]  /*0fc0*/  IADD3 R15, PT, PT, R9, UR15, RZ ;  /* 0x0000000f090f7c10 */ /* 0x000fc6000fffe0ff */
[----:B------:R-:W-:Y:S01]  /*0fd0*/  IMAD.WIDE R6, R9, 0x2, R6 ;  /* 0x0000000209067825 */ /* 0x000fe200078e0206 */
[----:B------:R1:W-:Y:S04]  /*0fe0*/  STG.E.64 desc[UR18][R4.64], RZ ;  /* 0x000000ff04007986 */ /* 0x0003e8000c101b12 */
[----:B------:R1:W-:Y:S02]  /*0ff0*/  STG.E.64 desc[UR18][R6.64], RZ ;  /* 0x000000ff06007986 */ /* 0x0003e4000c101b12 */
.L_x_2446:
[----:B------:R-:W-:-:S09]  /*1000*/  UISETP.NE.OR UP0, UPT, UR6, URZ, UP0 ;  /* 0x000000ff0600728c */ /* 0x000fd20008705670 */
[----:B------:R-:W-:Y:S05]  /*1010*/  BRA.U !UP0, `(.L_x_2442) ;  /* 0x00000001081c7547 */ /* 0x000fea000b800000 */
.L_x_2443:
[----:B012--5:R-:W0:Y:S02]  /*1020*/  LDC.64 R4, c[0x0][0x3a0] ;  /* 0x0000e800ff047b82 */ /* 0x027e240000000a00 */
.L_x_2447:
[C---:B0-----:R-:W-:Y:S01]  /*1030*/  IMAD.WIDE R6, R15.reuse, 0x2, R4 ;  /* 0x000000020f067825 */ /* 0x041fe200078e0204 */
[----:B------:R-:W-:Y:S01]  /*1040*/  UIADD3 UR6, UPT, UPT, UR6, 0x1, URZ ;  /* 0x0000000106067890 */ /* 0x000fe2000fffe0ff */
[----:B------:R-:W-:-:S03]  /*1050*/  IADD3 R15, PT, PT, R15, UR15, RZ ;  /* 0x0000000f0f0f7c10 */ /* 0x000fc6000fffe0ff */
[----:B------:R3:W-:Y:S01]  /*1060*/  STG.E.64 desc[UR18][R6.64], RZ ;  /* 0x000000ff06007986 */ /* 0x0007e2000c101b12 */
[----:B------:R-:W-:-:S09]  /*1070*/  UISETP.NE.AND UP0, UPT, UR6, URZ, UPT ;  /* 0x000000ff0600728c */ /* 0x000fd2000bf05270 */
[----:B---3--:R-:W-:Y:S05]  /*1080*/  BRA.U UP0, `(.L_x_2447) ;  /* 0xfffffffd00e87547 */ /* 0x008fea000b83ffff */
.L_x_2442:
        /* <DEDUP_REMOVED lines=21> */
[----:B------:R-:W-:Y:S01]  /*11e0*/  MOV R8, UR12 ;  /* 0x0000000c00087c02 */ /* 0x000fe20008000f00 */
[----:B-----5:R-:W0:Y:S01]  /*11f0*/  LDC.64 R4, c[0x0][0x390] ;  /* 0x0000e400ff047b82 */ /* 0x020e220000000a00 */
        /* <DEDUP_REMOVED lines=10> */
.L_x_2449:
        /* <DEDUP_REMOVED lines=45> */
.L_x_2448:
        /* <DEDUP_REMOVED lines=14> */
.L_x_2450:
        /* <DEDUP_REMOVED lines=9> */
.L_x_2451:
        /* <DEDUP_REMOVED lines=9> */
.L_x_2452:
        /* <DEDUP_REMOVED lines=9> */
.L_x_2453:
        /* <DEDUP_REMOVED lines=9> */
.L_x_2454:
        /* <DEDUP_REMOVED lines=11> */
[----:B-----5:R-:W-:Y:S01]  /*1940*/  MOV R4, UR12 ;  /* 0x0000000c00047c02 */ /* 0x020fe20008000f00 */
        /* <DEDUP_REMOVED lines=23> */
[----:B------:R-:W-:Y:S02]  /*1ac0*/  PRMT R7, R8, 0x7632, R9 ;  /* 0x0000763208077816 */ /* 0x000fe40000000009 */
[----:B------:R-:W-:-:S07]  /*1ad0*/  PRMT R18, R9, 0x7610, R18 ;  /* 0x0000761009127816 */ /* 0x000fce0000000012 */
[----:B------:R-:W-:-:S03]  /*1ae0*/  UIADD3 UR5, UPT, UPT, UR9, UR4, URZ ;  /* 0x0000000409057290 */ /* 0x000fc6000fffe0ff */
[----:B-1--4-:R-:W-:-:S09]  /*1af0*/  UMOV UR4, URZ ;  /* 0x000000ff00047c82 */ /* 0x012fd20008000000 */
.L_x_2460:
[----:B------:R-:W-:-:S06]  /*1b00*/  UISETP.NE.AND UP0, UPT, UR9, UR5, UPT ;  /* 0x000000050900728c */ /* 0x000fcc000bf05270 */
[----:B------:R-:W-:-:S05]  /*1b10*/  PLOP3.LUT P0, PT, PT, PT, UP0, 0x80, 0x8 ;  /* 0x000000000008781c */ /* 0x000fca0003f0f008 */
[----:B------:R-:W-:Y:S01]  /*1b20*/  @!UP0 UMOV UR6, UR10 ;  /* 0x0000000a00068c82 */ /* 0x000fe20008000000 */
[----:B------:R-:W-:Y:S01]  /*1b30*/  @!UP0 UMOV UR7, UR11 ;  /* 0x0000000b00078c82 */ /* 0x000fe20008000000 */
[----:B------:R-:W-:Y:S01]  /*1b40*/  MOV R2, UR6 ;  /* 0x0000000600027c02 */ /* 0x000fe20008000f00 */
[----:B------:R-:W-:Y:S01]  /*1b50*/  @!UP0 ULEA UR12, UR4, UR21, 0x3 ;  /* 0x00000015040c8291 */ /* 0x000fe2000f8e18ff */
[----:B------:R-:W-:-:S05]  /*1b60*/  MOV R3, UR7 ;  /* 0x0000000700037c02 */ /* 0x000fca0008000f00 */
[----:B------:R-:W2:Y:S04]  /*1b70*/  @!P0 LDG.E.U16.CONSTANT R2, desc[UR18][R2.64] ;  /* 0x0000001202028981 */ /* 0x000ea8000c1e9500 */
[----:B------:R-:W3:Y:S01]  /*1b80*/  @!P0 LDL.64 R4, [UR12+0x8] ;  /* 0x0000080cff048983 */ /* 0x000ee20008100a00 */
[----:B------:R-:W0:Y:S01]  /*1b90*/  S2UR UR24, SR_CTAID.Y ;  /* 0x00000000001879c3 */ /* 0x000e220000002600 */
[----:B------:R-:W-:Y:S01]  /*1ba0*/  HFMA2 R0, -RZ, RZ, 0, 0.0625 ;  /* 0x00002c00ff007431 */ /* 0x000fe200000001ff */
[----:B------:R-:W-:-:S05]  /*1bb0*/  MOV R15, UR15 ;  /* 0x0000000f000f7c02 */ /* 0x000fca0008000f00 */
[----:B------:R-:W-:Y:S01]  /*1bc0*/  IMAD.WIDE R14, R15, 0x4, R20 ;  /* 0x000000040f0e7825 */ /* 0x000fe200078e0214 */
[----:B------:R-:W-:Y:S01]  /*1bd0*/  PRMT R6, R0, 0x7610, R6 ;  /* 0x0000761000067816 */ /* 0x000fe20000000006 */
[----:B0-----:R-:W-:-:S04]  /*1be0*/  UIMAD UR14, UR24, -0x2, UR17 ;  /* 0xfffffffe180e78a4 */ /* 0x001fc8000f8e0211 */
[----:B------:R-:W-:Y:S01]  /*1bf0*/  UISETP.GE.AND UP2, UPT, UR14, 0x1, UPT ;  /* 0x000000010e00788c */ /* 0x000fe2000bf46270 */
[----:B--2---:R-:W-:Y:S02]  /*1c00*/  @!P0 R2UR UR7, R2 ;  /* 0x00000000020782ca */ /* 0x004fe400000e0000 */
[----:B---3--:R-:W-:Y:S02]  /*1c10*/  @!P0 PRMT R7, R4, 0x7632, R7 ;  /* 0x0000763204078816 */ /* 0x008fe40000000007 */
[----:B------:R-:W-:Y:S02]  /*1c20*/  @!P0 PRMT R6, R6, 0x5410, R4 ;  /* 0x0000541006068816 */ /* 0x000fe40000000004 */
[----:B------:R-:W-:Y:S02]  /*1c30*/  @!P0 PRMT R18, R5, 0x7610, R18 ;  /* 0x0000761005128816 */ /* 0x000fe40000000012 */
[----:B------:R-:W-:Y:S01]  /*1c40*/  @!P0 PRMT R7, R7, 0x7610, R5 ;  /* 0x0000761007078816 */ /* 0x000fe20000000005 */
[----:B------:R-:W-:Y:S06]  /*1c50*/  BRA.U !UP2, `(.L_x_2456) ;  /* 0x0000000d0a1c7547 */ /* 0x000fec000b800000 */
[----:B------:R-:W2:Y:S01]  /*1c60*/  LDG.E.128.CONSTANT R20, desc[UR18][R20.64] ;  /* 0x0000001214147981 */ /* 0x000ea2000c1e9d00 */
[----:B------:R-:W-:-:S03]  /*1c70*/  UISETP.NE.AND UP1, UPT, UR14, 0x1, UPT ;  /* 0x000000010e00788c */ /* 0x000fc6000bf25270 */
[----:B------:R-:W0:Y:S02]  /*1c80*/  LDS.64 R2, [UR8+-0x80] ;  /* 0xffff8008ff027984 */ /* 0x000e240008000a00 */
[----:B0-----:R-:W-:Y:S02]  /*1c90*/  HADD2.F32 R5, -RZ, R2.H0_H0 ;  /* 0x20000002ff057230 */ /* 0x001fe40000004100 */
[--C-:B------:R-:W-:Y:S02]  /*1ca0*/  HADD2.F32 R31, -RZ, R3.reuse.H0_H0 ;  /* 0x20000003ff1f7230 */ /* 0x100fe40000004100 */
[----:B------:R-:W-:Y:S01]  /*1cb0*/  HADD2.F32 R30, -RZ, R3.H1_H1 ;  /* 0x30000003ff1e7230 */ /* 0x000fe20000004100 */
[----:B--2---:R-:W-:Y:S02]  /*1cc0*/  LOP3.LUT R0, R20, 0xf000f, RZ, 0xc0, !PT ;  /* 0x000f000f14007812 */ /* 0x004fe400078ec0ff */
[----:B------:R-:W-:Y:S02]  /*1cd0*/  LOP3.LUT R4, R21, 0xf000f, RZ, 0xc0, !PT ;  /* 0x000f000f15047812 */ /* 0x000fe400078ec0ff */
[----:B------:R-:W-:-:S02]  /*1ce0*/  LOP3.LUT R8, R22, 0xf000f, RZ, 0xc0, !PT ;  /* 0x000f000f16087812 */ /* 0x000fc400078ec0ff */
[----:B------:R-:W-:Y:S02]  /*1cf0*/  LOP3.LUT R0, R0, 0x64006400, RZ, 0xfc, !PT ;  /* 0x6400640000007812 */ /* 0x000fe400078efcff */
[C---:B------:R-:W-:Y:S02]  /*1d00*/  LOP3.LUT R9, R23.reuse, 0xf000f, RZ, 0xc0, !PT ;  /* 0x000f000f17097812 */ /* 0x040fe400078ec0ff */
[----:B------:R-:W-:Y:S02]  /*1d10*/  LOP3.LUT R24, R23, 0xf000f0, RZ, 0xc0, !PT ;  /* 0x00f000f017187812 */ /* 0x000fe400078ec0ff */
[----:B------:R-:W-:Y:S01]  /*1d20*/  SHF.R.U32.HI R36, RZ, 0x8, R23 ;  /* 0x00000008ff247819 */ /* 0x000fe20000011617 */
[----:B------:R-:W-:Y:S01]  /*1d30*/  HADD2.F32 R23, -RZ, R2.H1_H1 ;  /* 0x30000002ff177230 */ /* 0x000fe20000004100 */
[----:B------:R-:W-:Y:S01]  /*1d40*/  LOP3.LUT R4, R4, 0x64006400, RZ, 0xfc, !PT ;  /* 0x6400640004047812 */ /* 0x000fe200078efcff */
[----:B------:R-:W-:Y:S01]  /*1d50*/  HADD2 R2, R0, -1032, -1032 ;  /* 0xe408e40800027430 */ /* 0x000fe20000000000 */
[----:B------:R-:W-:-:S02]  /*1d60*/  LOP3.LUT R8, R8, 0x64006400, RZ, 0xfc, !PT ;  /* 0x6400640008087812 */ /* 0x000fc400078efcff */
        /* <DEDUP_REMOVED lines=10> */
[----:B------:R-:W-:Y:S01]  /*1e10*/  HADD2.F32 R3, -RZ, R20.H0_H0 ;  /* 0x20000014ff037230 */ /* 0x000fe20000004100 */
[----:B------:R-:W-:Y:S01]  /*1e20*/  SHF.R.U32.HI R35, RZ, 0x8, R22 ;  /* 0x00000008ff237819 */ /* 0x000fe20000011616 */
[----:B------:R-:W-:Y:S01]  /*1e30*/  HADD2.F32 R22, -RZ, R2.H1_H1 ;  /* 0x30000002ff167230 */ /* 0x000fe20000004100 */
[----:B------:R-:W0:Y:S01]  /*1e40*/  LDS.64 R8, [UR8+-0x78] ;  /* 0xffff8808ff087984 */ /* 0x000e220008000a00 */
[----:B------:R-:W-:Y:S01]  /*1e50*/  HADD2.F32 R21, -RZ, R20.H1_H1 ;  /* 0x30000014ff157230 */ /* 0x000fe20000004100 */
[----:B------:R-:W-:Y:S01]  /*1e60*/  LOP3.LUT R29, R28, 0x64006400, RZ, 0xfc, !PT ;  /* 0x640064001c1d7812 */ /* 0x000fe200078efcff */
        /* <DEDUP_REMOVED lines=11> */
[----:B------:R-:W-:Y:S01]  /*1f20*/  LOP3.LUT R5, R24, 0x64006400, RZ, 0xfc, !PT ;  /* 0x6400640018057812 */ /* 0x000fe200078efcff */
[C---:B------:R-:W-:Y:S01]  /*1f30*/  FFMA.FTZ R38, R23.reuse, R20, R33 ;  /* 0x0000001417267223 */ /* 0x040fe20000010021 */
[----:B------:R-:W-:Y:S01]  /*1f40*/  FFMA.FTZ R32, R22, R23, R25 ;  /* 0x0000001716207223 */ /* 0x000fe20000010019 */
[C---:B------:R-:W-:Y:S01]  /*1f50*/  FFMA.FTZ R34, R23.reuse, R21, R26 ;  /* 0x0000001517227223 */ /* 0x040fe2000001001a */
[----:B------:R-:W-:Y:S01]  /*1f60*/  FFMA.FTZ R33, R23, R19, R28 ;  /* 0x0000001317217223 */ /* 0x000fe2000001001c */
        /* <DEDUP_REMOVED lines=40> */
[C---:B------:R-:W-:Y:S01]  /*21f0*/  FFMA.FTZ R41, R40.reuse, R31, R44 ;  /* 0x0000001f28297223 */ /* 0x040fe2000001002c */
[----:B------:R-:W-:Y:S02]  /*2200*/  HADD2.F32 R30, -RZ, R38.H0_H0 ;  /* 0x20000026ff1e7230 */ /* 0x000fe40000004100 */
[----:B------:R-:W-:Y:S01]  /*2210*/  FFMA.FTZ R37, R33, R40, R46 ;  /* 0x0000002821257223 */ /* 0x000fe2000001002e */
[----:B------:R-:W-:Y:S02]  /*2220*/  HADD2.F32 R44, -RZ, R42.H1_H1 ;  /* 0x3000002aff2c7230 */ /* 0x000fe40000004100 */
[C---:B------:R-:W-:Y:S01]  /*2230*/  FFMA.FTZ R39, R40.reuse, R32, R39 ;  /* 0x0000002028277223 */ /* 0x040fe20000010027 */
[----:B------:R-:W-:Y:S01]  /*2240*/  LOP3.LUT R42, R17, 0xf000f0, RZ, 0xc0, !PT ;  /* 0x00f000f0112a7812 */ /* 0x000fe200078ec0ff */
[----:B------:R-:W-:Y:S01]  /*2250*/  FFMA.FTZ R40, R40, R30, R43 ;  /* 0x0000001e28287223 */ /* 0x000fe2000001002b */
[----:B------:R-:W-:Y:S01]  /*2260*/  LOP3.LUT R43, R35, 0xf000f0, RZ, 0xc0, !PT ;  /* 0x00f000f0232b7812 */ /* 0x000fe200078ec0ff */
[----:B------:R-:W-:Y:S01]  /*2270*/  HADD2.F32 R46, -RZ, R45.H1_H1 ;  /* 0x3000002dff2e7230 */ /* 0x000fe20000004100 */
[----:B------:R-:W-:Y:S01]  /*2280*/  LOP3.LUT R17, R16, 0x64006400, RZ, 0xfc, !PT ;  /* 0x6400640010117812 */ /* 0x000fe200078efcff */
[----:B------:R-:W-:Y:S01]  /*2290*/  HADD2.F32 R45, -RZ, R47.H1_H1 ;  /* 0x3000002fff2d7230 */ /* 0x000fe20000004100 */
[----:B------:R-:W-:-:S02]  /*22a0*/  LOP3.LUT R35, R42, 0x64006400, RZ, 0xfc, !PT ;  /* 0x640064002a237812 */ /* 0x000fc400078efcff */
[----:B------:R-:W-:Y:S01]  /*22b0*/  LOP3.LUT R47, R43, 0x64006400, RZ, 0xfc, !PT ;  /* 0x640064002b2f7812 */ /* 0x000fe200078efcff */
[----:B------:R-:W-:Y:S01]  /*22c0*/  HADD2.F32 R43, -RZ, R38.H1_H1 ;  /* 0x30000026ff2b7230 */ /* 0x000fe20000004100 */
[----:B------:R-:W-:Y:S01]  /*22d0*/  LOP3.LUT R49, R36, 0x64006400, RZ, 0xfc, !PT ;  /* 0x6400640024317812 */ /* 0x000fe200078efcff */
[-C--:B------:R-:W-:Y:S02]  /*22e0*/  HFMA2 R36, R17, R6.reuse.H0_H0, -72, -72 ;  /* 0xd480d48011247431 */ /* 0x080fe40000040006 */
[----:B------:R-:W-:Y:S01]  /*22f0*/  FFMA.FTZ R37, R46, R34, R37 ;  /* 0x000000222e257223 */ /* 0x000fe20000010025 */
[-C--:B------:R-:W-:Y:S02]  /*2300*/  HFMA2 R35, R35, R6.reuse.H0_H0, -72, -72 ;  /* 0xd480d48023237431 */ /* 0x080fe40000040006 */
[----:B------:R-:W-:Y:S02]  /*2310*/  HFMA2 R17, R47, R6.H0_H0, -72, -72 ;  /* 0xd480d4802f117431 */ /* 0x000fe40000040006 */
[----:B------:R-:W-:-:S02]  /*2320*/  HADD2.F32 R42, -RZ, R36.H0_H0 ;  /* 0x20000024ff2a7230 */ /* 0x000fc40000004100 */
[----:B------:R-:W-:Y:S02]  /*2330*/  HFMA2 R16, R49, R6.H0_H0, -72, -72 ;  /* 0xd480d48031107431 */ /* 0x000fe40000040006 */
[C---:B------:R-:W-:Y:S01]  /*2340*/  FFMA.FTZ R47, R34.reuse, R45, R39 ;  /* 0x0000002d222f7223 */ /* 0x040fe20000010027 */
[C---:B------:R-:W-:Y:S01]  /*2350*/  FFMA.FTZ R49, R34.reuse, R44, R41 ;  /* 0x0000002c22317223 */ /* 0x040fe20000010029 */
[----:B------:R-:W-:Y:S01]  /*2360*/  FFMA.FTZ R34, R34, R43, R40 ;  /* 0x0000002b22227223 */ /* 0x000fe20000010028 */
        /* <DEDUP_REMOVED lines=12> */
[----:B------:R-:W-:Y:S02]  /*2430*/  HADD2.F32 R34, -RZ, R16.H1_H1 ;  /* 0x30000010ff227230 */ /* 0x000fe40000004100 */
[----:B------:R-:W-:Y:S01]  /*2440*/  FMUL.FTZ R49, R37, R8 ;  /* 0x0000000825317220 */ /* 0x000fe20000410000 */
[C---:B------:R-:W-:Y:S01]  /*2450*/  FFMA.FTZ R8, R9.reuse, R36, R48 ;  /* 0x0000002409087223 */ /* 0x040fe20000010030 */
[C---:B------:R-:W-:Y:S01]  /*2460*/  FFMA.FTZ R17, R9.reuse, R35, R50 ;  /* 0x0000002309117223 */ /* 0x040fe20000010032 */
[----:B------:R-:W-:Y:S02]  /*2470*/  HADD2.F32 R48, -RZ, R18.H0_H0 ;  /* 0x20000012ff307230 */ /* 0x000fe40000004100 */
[----:B------:R-:W-:Y:S01]  /*2480*/  FFMA.FTZ R16, R9, R34, R47 ;  /* 0x0000002209107223 */ /* 0x000fe2000001002f */
[----:B------:R-:W-:Y:S01]  /*2490*/  F2FP.F16.F32.PACK_AB R9, RZ, R49 ;  /* 0x00000031ff09723e */ /* 0x000fe200000000ff */
[--C-:B------:R-:W-:Y:S02]  /*24a0*/  HADD2.F32 R49, -RZ, R7.reuse.H0_H0 ;  /* 0x20000007ff317230 */ /* 0x100fe40000004100 */
[----:B------:R-:W-:-:S02]  /*24b0*/  HADD2.F32 R47, -RZ, R7.H1_H1 ;  /* 0x30000007ff2f7230 */ /* 0x000fc40000004100 */
[----:B------:R-:W-:Y:S01]  /*24c0*/  FMUL.FTZ R17, R48, R17 ;  /* 0x0000001130117220 */ /* 0x000fe20000410000 */
[----:B------:R-:W-:Y:S02]  /*24d0*/  FMUL.FTZ R8, R49, R8 ;  /* 0x0000000831087220 */ /* 0x000fe40000410000 */
        /* <DEDUP_REMOVED lines=9> */
[----:B------:R-:W0:Y:S04]  /*2570*/  LDS.64 R8, [UR8] ;  /* 0x00000008ff087984 */ /* 0x000e280008000a00 */
        /* <DEDUP_REMOVED lines=8> */
[-C--:B------:R-:W-:Y:S01]  /*2600*/  FFMA.FTZ R51, R21, R8.reuse, R4 ;  /* 0x0000000815337223 */ /* 0x080fe20000010004 */
[--C-:B------:R-:W-:Y:S02]  /*2610*/  HADD2.F32 R21, -RZ, R9.reuse.H0_H0 ;  /* 0x20000009ff157230 */ /* 0x100fe40000004100 */
        /* <DEDUP_REMOVED lines=43> */
.L_x_2456:
[----:B------:R-:W-:Y:S01]  /*28d0*/  MOV R9, UR15 ;  /* 0x0000000f00097c02 */ /* 0x000fe20008000f00 */
[----:B------:R-:W-:-:S04]  /*28e0*/  @!UP0 UIADD3 UR6, UPT, UPT, UR4, 0x1, URZ ;  /* 0x0000000104068890 */ /* 0x000fc8000fffe0ff */
[----:B------:R-:W-:Y:S01]  /*28f0*/  IMAD.WIDE R8, R9, 0x4, R14 ;  /* 0x0000000409087825 */ /* 0x000fe200078e020e */
[----:B------:R-:W-:Y:S07]  /*2900*/  BRA.U !UP2, `(.L_x_2457) ;  /* 0x0000000d0a1c7547 */ /* 0x000fee000b800000 */
[----:B------:R-:W2:Y:S01]  /*2910*/  LDG.E.128.CONSTANT R20, desc[UR18][R14.64] ;  /* 0x000000120e147981 */ /* 0x000ea2000c1e9d00 */
[----:B------:R-:W-:-:S03]  /*2920*/  UISETP.NE.AND UP1, UPT, UR14, 0x1, UPT ;  /* 0x000000010e00788c */ /* 0x000fc6000bf25270 */
[----:B------:R-:W0:Y:S02]  /*2930*/  LDS.64 R2, [UR8+-0x70] ;  /* 0xffff9008ff027984 */ /* 0x000e240008000a00 */
[----:B0-----:R-:W-:Y:S02]  /*2940*/  HADD2.F32 R5, -RZ, R2.H0_H0 ;  /* 0x20000002ff057230 */ /* 0x001fe40000004100 */
[--C-:B------:R-:W-:Y:S02]  /*2950*/  HADD2.F32 R31, -RZ, R3.reuse.H0_H0 ;  /* 0x20000003ff1f7230 */ /* 0x100fe40000004100 */
[----:B------:R-:W-:Y:S01]  /*2960*/  HADD2.F32 R30, -RZ, R3.H1_H1 ;  /* 0x30000003ff1e7230 */ /* 0x000fe20000004100 */
[C---:B--2---:R-:W-:Y:S02]  /*2970*/  LOP3.LUT R0, R20.reuse, 0xf000f, RZ, 0xc0, !PT ;  /* 0x000f000f14007812 */ /* 0x044fe400078ec0ff */
[----:B------:R-:W-:Y:S02]  /*2980*/  LOP3.LUT R19, R20, 0xf000f0, RZ, 0xc0, !PT ;  /* 0x00f000f014137812 */ /* 0x000fe400078ec0ff */
[----:B------:R-:W-:-:S02]  /*2990*/  LOP3.LUT R0, R0, 0x64006400, RZ, 0xfc, !PT ;  /* 0x6400640000007812 */ /* 0x000fc400078efcff */
[----:B------:R-:W-:Y:S02]  /*29a0*/  SHF.R.U32.HI R16, RZ, 0x8, R20 ;  /* 0x00000008ff107819 */ /* 0x000fe40000011614 */
[----:B------:R-:W-:Y:S02]  /*29b0*/  LOP3.LUT R4, R21, 0xf000f, RZ, 0xc0, !PT ;  /* 0x000f000f15047812 */ /* 0x000fe400078ec0ff */
[----:B------:R-:W-:Y:S02]  /*29c0*/  LOP3.LUT R20, R22, 0xf000f, RZ, 0xc0, !PT ;  /* 0x000f000f16147812 */ /* 0x000fe400078ec0ff */
[C---:B------:R-:W-:Y:S02]  /*29d0*/  LOP3.LUT R14, R23.reuse, 0xf000f, RZ, 0xc0, !PT ;  /* 0x000f000f170e7812 */ /* 0x040fe400078ec0ff */
[----:B------:R-:W-:Y:S02]  /*29e0*/  LOP3.LUT R24, R23, 0xf000f0, RZ, 0xc0, !PT ;  /* 0x00f000f017187812 */ /* 0x000fe400078ec0ff */
[----:B------:R-:W-:Y:S01]  /*29f0*/  SHF.R.U32.HI R36, RZ, 0x8, R23 ;  /* 0x00000008ff247819 */ /* 0x000fe20000011617 */
[----:B------:R-:W-:-:S02]  /*2a00*/  HADD2.F32 R23, -RZ, R2.H1_H1 ;  /* 0x30000002ff177230 */ /* 0x000fc40000004100 */
[----:B------:R-:W-:Y:S01]  /*2a10*/  HADD2 R2, R0, -1032, -1032 ;  /* 0xe408e40800027430 */ /* 0x000fe20000000000 */
[----:B------:R-:W-:Y:S02]  /*2a20*/  LOP3.LUT R4, R4, 0x64006400, RZ, 0xfc, !PT ;  /* 0x6400640004047812 */ /* 0x000fe400078efcff */
        /* <DEDUP_REMOVED lines=9> */
[--C-:B------:R-:W-:Y:S01]  /*2ac0*/  HADD2.F32 R4, -RZ, R2.reuse.H0_H0 ;  /* 0x20000002ff047230 */ /* 0x100fe20000004100 */
[----:B------:R-:W0:Y:S01]  /*2ad0*/  LDS.64 R14, [UR8+-0x68] ;  /* 0xffff9808ff0e7984 */ /* 0x000e220008000a00 */
[----:B------:R-:W-:Y:S01]  /*2ae0*/  HADD2.F32 R22, -RZ, R2.H1_H1 ;  /* 0x30000002ff167230 */ /* 0x000fe20000004100 */
[----:B------:R-:W-:Y:S01]  /*2af0*/  LOP3.LUT R25, R19, 0x64006400, RZ, 0xfc, !PT ;  /* 0x6400640013197812 */ /* 0x000fe200078efcff */
[----:B------:R-:W-:Y:S01]  /*2b00*/  HADD2.F32 R3, -RZ, R21.H0_H0 ;  /* 0x20000015ff037230 */ /* 0x000fe20000004100 */
[----:B------:R-:W-:Y:S01]  /*2b10*/  LOP3.LUT R29, R28, 0x64006400, RZ, 0xfc, !PT ;  /* 0x640064001c1d7812 */ /* 0x000fe200078efcff */
[----:B------:R-:W-:-:S02]  /*2b20*/  HADD2.F32 R2, -RZ, R20.H0_H0 ;  /* 0x20000014ff027230 */ /* 0x000fc40000004100 */
[--C-:B------:R-:W-:Y:S02]  /*2b30*/  HADD2.F32 R0, -RZ, R27.reuse.H0_H0 ;  /* 0x2000001bff007230 */ /* 0x100fe40000004100 */
[-C--:B------:R-:W-:Y:S02]  /*2b40*/  HFMA2 R37, R25, R6.reuse.H0_H0, -72, -72 ;  /* 0xd480d48019257431 */ /* 0x080fe40000040006 */
[----:B------:R-:W-:Y:S01]  /*2b50*/  HADD2.F32 R19, -RZ, R27.H1_H1 ;  /* 0x3000001bff137230 */ /* 0x000fe20000004100 */
[----:B------:R-:W-:Y:S01]  /*2b60*/  LOP3.LUT R27, R26, 0x64006400, RZ, 0xfc, !PT ;  /* 0x640064001a1b7812 */ /* 0x000fe200078efcff */
[----:B------:R-:W-:Y:S02]  /*2b70*/  HADD2.F32 R20, -RZ, R20.H1_H1 ;  /* 0x30000014ff147230 */ /* 0x000fe40000004100 */
[----:B------:R-:W-:Y:S01]  /*2b80*/  FFMA.FTZ R25, R4, R5, RZ ;  /* 0x0000000504197223 */ /* 0x000fe200000100ff */
[----:B------:R-:W-:Y:S02]  /*2b90*/  HADD2.F32 R21, -RZ, R21.H1_H1 ;  /* 0x30000015ff157230 */ /* 0x000fe40000004100 */
[C---:B------:R-:W-:Y:S01]  /*2ba0*/  FFMA.FTZ R26, R5.reuse, R3, RZ ;  /* 0x00000003051a7223 */ /* 0x040fe200000100ff */
[C---:B------:R-:W-:Y:S01]  /*2bb0*/  FFMA.FTZ R33, R5.reuse, R2, RZ ;  /* 0x0000000205217223 */ /* 0x040fe200000100ff */
[----:B------:R-:W-:Y:S01]  /*2bc0*/  FFMA.FTZ R28, R5, R0, RZ ;  /* 0x00000000051c7223 */ /* 0x000fe200000100ff */
[----:B------:R-:W-:Y:S01]  /*2bd0*/  LOP3.LUT R5, R24, 0x64006400, RZ, 0xfc, !PT ;  /* 0x6400640018057812 */ /* 0x000fe200078efcff */
[----:B------:R-:W-:Y:S01]  /*2be0*/  FFMA.FTZ R32, R22, R23, R25 ;  /* 0x0000001716207223 */ /* 0x000fe20000010019 */
[C---:B------:R-:W-:Y:S01]  /*2bf0*/  FFMA.FTZ R38, R23.reuse, R20, R33 ;  /* 0x0000001417267223 */ /* 0x040fe20000010021 */
        /* <DEDUP_REMOVED lines=152> */
.L_x_2457:
[----:B------:R-:W-:Y:S05]  /*3580*/  BRA.U !UP2, `(.L_x_2458) ;  /* 0x0000000d0a1c7547 */ /* 0x000fea000b800000 */
        /* <DEDUP_REMOVED lines=199> */
.L_x_2458:
[----:B------:R-:W-:Y:S01]  /*4200*/  MOV R3, UR15 ;  /* 0x0000000f00037c02 */ /* 0x000fe20008000f00 */
[----:B------:R-:W-:Y:S01]  /*4210*/  @!UP0 UIADD3 UR5, UPT, UPT, UR7, UR9, URZ ;  /* 0x0000000907058290 */ /* 0x000fe2000fffe0ff */
[----:B------:R-:W-:-:S03]  /*4220*/  @!UP0 UMOV UR4, UR6 ;  /* 0x0000000600048c82 */ /* 0x000fc60008000000 */
[----:B------:R-:W-:Y:S01]  /*4230*/  IMAD.WIDE R8, R3, 0x4, R8 ;  /* 0x0000000403087825 */ /* 0x000fe200078e0208 */
[----:B------:R-:W-:Y:S07]  /*4240*/  BRA.U !UP2, `(.L_x_2459) ;  /* 0x0000000d0a1c7547 */ /* 0x000fee000b800000 */
[----:B------:R-:W2:Y:S01]  /*4250*/  LDG.E.128.CONSTANT R20, desc[UR18][R8.64] ;  /* 0x0000001208147981 */ /* 0x000ea2000c1e9d00 */
[----:B------:R-:W-:-:S03]  /*4260*/  UISETP.NE.AND UP0, UPT, UR14, 0x1, UPT ;  /* 0x000000010e00788c */ /* 0x000fc6000bf05270 */
[----:B------:R-:W0:Y:S04]  /*4270*/  LDS.64 R2, [UR8+-0x50] ;  /* 0xffffb008ff027984 */ /* 0x000e280008000a00 */
[----:B------:R-:W1:Y:S01]  /*4280*/  LDS.64 R14, [UR8+-0x48] ;  /* 0xffffb808ff0e7984 */ /* 0x000e620008000a00 */
[----:B0-----:R-:W-:Y:S02]  /*4290*/  HADD2.F32 R5, -RZ, R2.H0_H0 ;  /* 0x20000002ff057230 */ /* 0x001fe40000004100 */
[--C-:B------:R-:W-:Y:S02]  /*42a0*/  HADD2.F32 R30, -RZ, R3.reuse.H0_H0 ;  /* 0x20000003ff1e7230 */ /* 0x100fe40000004100 */
[----:B------:R-:W-:Y:S02]  /*42b0*/  HADD2.F32 R43, -RZ, R3.H1_H1 ;  /* 0x30000003ff2b7230 */ /* 0x000fe40000004100 */
[----:B-1----:R-:W-:Y:S01]  /*42c0*/  HADD2.F32 R40, -RZ, R14.H1_H1 ;  /* 0x3000000eff287230 */ /* 0x002fe20000004100 */
[----:B--2---:R-:W-:-:S02]  /*42d0*/  LOP3.LUT R0, R20, 0xf000f0, RZ, 0xc0, !PT ;  /* 0x00f000f014007812 */ /* 0x004fc400078ec0ff */
        /* <DEDUP_REMOVED lines=8> */
[C---:B------:R-:W-:Y:S02]  /*4360*/  LOP3.LUT R4, R23.reuse, 0xf000f, RZ, 0xc0, !PT ;  /* 0x000f000f17047812 */ /* 0x040fe400078ec0ff */
[----:B------:R-:W-:Y:S02]  /*4370*/  LOP3.LUT R24, R23, 0xf000f0, RZ, 0xc0, !PT ;  /* 0x00f000f017187812 */ /* 0x000fe400078ec0ff */
[----:B------:R-:W-:Y:S01]  /*4380*/  SHF.R.U32.HI R35, RZ, 0x8, R23 ;  /* 0x00000008ff237819 */ /* 0x000fe20000011617 */
        /* <DEDUP_REMOVED lines=14> */
[----:B------:R-:W-:Y:S02]  /*4470*/  HFMA2 R37, R25, R6.H0_H0, -72, -72 ;  /* 0xd480d48019257431 */ /* 0x000fe40000040006 */
[----:B------:R-:W-:Y:S02]  /*4480*/  HADD2.F32 R0, -RZ, R27.H0_H0 ;  /* 0x2000001bff007230 */ /* 0x000fe40000004100 */
[----:B------:R-:W-:Y:S01]  /*4490*/  FFMA.FTZ R25, R4, R5, RZ ;  /* 0x0000000504197223 */ /* 0x000fe200000100ff */
[----:B------:R-:W-:Y:S02]  /*44a0*/  HADD2.F32 R22, -RZ, R20.H1_H1 ;  /* 0x30000014ff167230 */ /* 0x000fe40000004100 */
[----:B------:R-:W-:Y:S01]  /*44b0*/  FFMA.FTZ R31, R5, R2, RZ ;  /* 0x00000002051f7223 */ /* 0x000fe200000100ff */
[----:B------:R-:W-:-:S02]  /*44c0*/  HADD2.F32 R20, -RZ, R19.H1_H1 ;  /* 0x30000013ff147230 */ /* 0x000fc40000004100 */
[C---:B------:R-:W-:Y:S01]  /*44d0*/  FFMA.FTZ R28, R5.reuse, R0, RZ ;  /* 0x00000000051c7223 */ /* 0x040fe200000100ff */
[----:B------:R-:W-:Y:S01]  /*44e0*/  HADD2.F32 R19, -RZ, R27.H1_H1 ;  /* 0x3000001bff137230 */ /* 0x000fe20000004100 */
[----:B------:R-:W-:Y:S01]  /*44f0*/  LOP3.LUT R27, R26, 0x64006400, RZ, 0xfc, !PT ;  /* 0x640064001a1b7812 */ /* 0x000fe200078efcff */
[----:B------:R-:W-:Y:S02]  /*4500*/  HADD2.F32 R21, -RZ, R21.H1_H1 ;  /* 0x30000015ff157230 */ /* 0x000fe40000004100 */
[----:B------:R-:W-:Y:S01]  /*4510*/  FFMA.FTZ R26, R5, R3, RZ ;  /* 0x00000003051a7223 */ /* 0x000fe200000100ff */
[----:B------:R-:W-:Y:S01]  /*4520*/  FFMA.FTZ R32, R22, R23, R25 ;  /* 0x0000001716207223 */ /* 0x000fe20000010019 */
[C---:B------:R-:W-:Y:S01]  /*4530*/  FFMA.FTZ R36, R23.reuse, R20, R31 ;  /* 0x0000001417247223 */ /* 0x040fe2000001001f */
        /* <DEDUP_REMOVED lines=8> */
[----:B------:R-:W-:Y:S01]  /*45c0*/  HADD2.F32 R27, -RZ, R23.H0_H0 ;  /* 0x20000017ff1b7230 */ /* 0x000fe20000004100 */
[----:B------:R-:W-:Y:S01]  /*45d0*/  LOP3.LUT R48, R35, 0xf000f0, RZ, 0xc0, !PT ;  /* 0x00f000f023307812 */ /* 0x000fe200078ec0ff */
[----:B------:R-:W-:-:S02]  /*45e0*/  HADD2.F32 R25, -RZ, R24.H0_H0 ;  /* 0x20000018ff197230 */ /* 0x000fc40000004100 */
[----:B------:R-:W-:Y:S01]  /*45f0*/  FFMA.FTZ R31, R29, R30, R32 ;  /* 0x0000001e1d1f7223 */ /* 0x000fe20000010020 */
[----:B------:R-:W-:Y:S02]  /*4600*/  HADD2.F32 R26, -RZ, R23.H1_H1 ;  /* 0x30000017ff1a7230 */ /* 0x000fe40000004100 */
[C---:B------:R-:W-:Y:S01]  /*4610*/  FFMA.FTZ R32, R30.reuse, R27, R33 ;  /* 0x0000001b1e207223 */ /* 0x040fe20000010021 */
[----:B------:R-:W-:Y:S02]  /*4620*/  HADD2.F32 R24, -RZ, R24.H1_H1 ;  /* 0x30000018ff187230 */ /* 0x000fe40000004100 */
[----:B------:R-:W-:Y:S01]  /*4630*/  FFMA.FTZ R33, R30, R25, R36 ;  /* 0x000000191e217223 */ /* 0x000fe20000010024 */
[--C-:B------:R-:W-:Y:S02]  /*4640*/  HADD2.F32 R23, -RZ, R5.reuse.H0_H0 ;  /* 0x20000005ff177230 */ /* 0x100fe40000004100 */
[----:B------:R-:W-:Y:S01]  /*4650*/  FFMA.FTZ R42, R28, R43, R31 ;  /* 0x0000002b1c2a7223 */ /* 0x000fe2000001001f */
[C---:B------:R-:W-:Y:S01]  /*4660*/  FFMA.FTZ R41, R43.reuse, R26, R32 ;  /* 0x0000001a2b297223 */ /* 0x040fe20000010020 */
[----:B------:R-:W-:Y:S01]  /*4670*/  FFMA.FTZ R44, R43, R24, R33 ;  /* 0x000000182b2c7223 */ /* 0x000fe20000010021 */
        /* <DEDUP_REMOVED lines=18> */
[----:B------:R-:W-:Y:S02]  /*47a0*/  HADD2.F32 R33, -RZ, R39.H0_H0 ;  /* 0x20000027ff217230 */ /* 0x000fe40000004100 */
[----:B------:R-:W-:Y:S01]  /*47b0*/  HADD2.F32 R32, -RZ, R45.H0_H0 ;  /* 0x2000002dff207230 */ /* 0x000fe20000004100 */
[----:B------:R-:W-:Y:S01]  /*47c0*/  LOP3.LUT R35, R34, 0x64006400, RZ, 0xfc, !PT ;  /* 0x6400640022237812 */ /* 0x000fe200078efcff */
        /* <DEDUP_REMOVED lines=14> */
[C---:B------:R-:W-:Y:S01]  /*48b0*/  FFMA.FTZ R47, R40.reuse, R37, R44 ;  /* 0x00000025282f7223 */ /* 0x040fe2000001002c */
[----:B------:R-:W-:Y:S01]  /*48c0*/  FFMA.FTZ R46, R40, R36, R43 ;  /* 0x00000024282e7223 */ /* 0x000fe2000001002b */
[----:B------:R-:W-:-:S02]  /*48d0*/  HFMA2 R34, R17, R6.H0_H0, -72, -72 ;  /* 0xd480d48011227431 */ /* 0x000fc40000040006 */
[----:B------:R-:W-:Y:S01]  /*48e0*/  FFMA.FTZ R17, R40, R38, R41 ;  /* 0x0000002628117223 */ /* 0x000fe20000010029 */
[----:B------:R-:W-:Y:S01]  /*48f0*/  LOP3.LUT R41, R48, 0x64006400, RZ, 0xfc, !PT ;  /* 0x6400640030297812 */ /* 0x000fe200078efcff */
[-C--:B------:R-:W-:Y:S02]  /*4900*/  HFMA2 R40, R45, R6.reuse.H0_H0, -72, -72 ;  /* 0xd480d4802d287431 */ /* 0x080fe40000040006 */
[----:B------:R-:W-:Y:S02]  /*4910*/  HADD2.F32 R14, -RZ, R15.H0_H0 ;  /* 0x2000000fff0e7230 */ /* 0x000fe40000004100 */
[-C--:B------:R-:W-:Y:S02]  /*4920*/  HFMA2 R43, R35, R6.reuse.H0_H0, -72, -72 ;  /* 0xd480d480232b7431 */ /* 0x080fe40000040006 */
[----:B------:R-:W-:Y:S02]  /*4930*/  HADD2.F32 R35, -RZ, R34.H0_H0 ;  /* 0x20000022ff237230 */ /* 0x000fe40000004100 */
[----:B------:R-:W-:-:S02]  /*4940*/  HFMA2 R48, R41, R6.H0_H0, -72, -72 ;  /* 0xd480d48029307431 */ /* 0x000fc40000040006 */
[--C-:B------:R-:W-:Y:S02]  /*4950*/  HADD2.F32 R45, -RZ, R40.reuse.H0_H0 ;  /* 0x20000028ff2d7230 */ /* 0x100fe40000004100 */
[--C-:B------:R-:W-:Y:S02]  /*4960*/  HADD2.F32 R44, -RZ, R43.reuse.H0_H0 ;  /* 0x2000002bff2c7230 */ /* 0x100fe40000004100 */
[----:B------:R-:W-:Y:S01]  /*4970*/  FFMA.FTZ R49, R35, R14, R16 ;  /* 0x0000000e23317223 */ /* 0x000fe20000010010 */
[----:B------:R-:W-:Y:S02]  /*4980*/  HADD2.F32 R41, -RZ, R43.H1_H1 ;  /* 0x3000002bff297230 */ /* 0x000fe40000004100 */
[----:B------:R-:W-:Y:S01]  /*4990*/  FFMA.FTZ R16, R14, R45, R17 ;  /* 0x0000002d0e107223 */ /* 0x000fe20000010011 */
[----:B------:R-:W-:Y:S02]  /*49a0*/  HADD2.F32 R15, -RZ, R15.H1_H1 ;  /* 0x3000000fff0f7230 */ /* 0x000fe40000004100 */
[----:B------:R-:W-:-:S02]  /*49b0*/  HADD2.F32 R42, -RZ, R40.H1_H1 ;  /* 0x30000028ff2a7230 */ /* 0x000fc40000004100 */
[----:B------:R-:W-:Y:S02]  /*49c0*/  HADD2.F32 R43, -RZ, R48.H0_H0 ;  /* 0x20000030ff2b7230 */ /* 0x000fe40000004100 */
[----:B------:R-:W-:Y:S02]  /*49d0*/  HADD2.F32 R34, -RZ, R34.H1_H1 ;  /* 0x30000022ff227230 */ /* 0x000fe40000004100 */
[----:B------:R-:W-:Y:S01]  /*49e0*/  FFMA.FTZ R17, R15, R42, R16 ;  /* 0x0000002a0f117223 */ /* 0x000fe20000010010 */
[----:B------:R-:W-:Y:S02]  /*49f0*/  HADD2.F32 R40, -RZ, R48.H1_H1 ;  /* 0x30000030ff287230 */ /* 0x000fe40000004100 */
[C---:B------:R-:W-:Y:S01]  /*4a00*/  FFMA.FTZ R48, R14.reuse, R44, R47 ;  /* 0x0000002c0e307223 */ /* 0x040fe2000001002f */
[----:B------:R-:W-:Y:S01]  /*4a10*/  FFMA.FTZ R47, R14, R43, R46 ;  /* 0x0000002b0e2f7223 */ /* 0x000fe2000001002e */
[----:B------:R-:W-:Y:S01]  /*4a20*/  FFMA.FTZ R14, R34, R15, R49 ;  /* 0x0000000f220e7223 */ /* 0x000fe20000010031 */
[----:B------:R-:W-:-:S02]  /*4a30*/  HADD2.F32 R49, -RZ, R6.H1_H1 ;  /* 0x30000006ff317230 */ /* 0x000fc40000004100 */
[C---:B------:R-:W-:Y:S01]  /*4a40*/  FFMA.FTZ R16, R15.reuse, R41, R48 ;  /* 0x000000290f107223 */ /* 0x040fe20000010030 */
[--C-:B------:R-:W-:Y:S02]  /*4a50*/  HADD2.F32 R48, -RZ, R7.reuse.H0_H0 ;  /* 0x20000007ff307230 */ /* 0x100fe40000004100 */
[----:B------:R-:W-:Y:S01]  /*4a60*/  FFMA.FTZ R15, R15, R40, R47 ;  /* 0x000000280f0f7223 */ /* 0x000fe2000001002f */
[----:B------:R-:W-:Y:S02]  /*4a70*/  HADD2.F32 R47, -RZ, R18.H0_H0 ;  /* 0x20000012ff2f7230 */ /* 0x000fe40000004100 */
        /* <DEDUP_REMOVED lines=68> */
.L_x_2459:
        /* <DEDUP_REMOVED lines=10> */
.L_x_2455:
[----:B------:R-:W-:-:S13]  /*4f60*/  ISETP.LT.AND P0, PT, RZ, UR14, PT ;  /* 0x0000000eff007c0c */ /* 0x000fda000bf01270 */
[----:B------:R-:W-:Y:S05]  /*4f70*/  @!P0 EXIT ;  /* 0x000000000000894d */ /* 0x000fea0003800000 */
[----:B------:R-:W0:Y:S01]  /*4f80*/  S2R R0, SR_CTAID.X ;  /* 0x0000000000007919 */ /* 0x000e220000002500 */
[----:B-----5:R-:W1:Y:S01]  /*4f90*/  LDC.64 R4, c[0x0][0x3a0] ;  /* 0x0000e800ff047b82 */ /* 0x020e620000000a00 */
[----:B------:R-:W-:Y:S01]  /*4fa0*/  UIMAD UR4, UR24, UR15, URZ ;  /* 0x0000000f180472a4 */ /* 0x000fe2000f8e02ff */
[----:B------:R-:W0:Y:S02]  /*4fb0*/  S2R R3, SR_TID.X ;  /* 0x0000000000037919 */ /* 0x000e240000002100 */
[----:B0-----:R-:W-:-:S04]  /*4fc0*/  LEA R0, R0, R3, 0x6 ;  /* 0x0000000300007211 */ /* 0x001fc800078e30ff */
[----:B------:R-:W-:-:S04]  /*4fd0*/  LEA R0, R0, UR4, 0x1 ;  /* 0x0000000400007c11 */ /* 0x000fc8000f8e08ff */
        /* <DEDUP_REMOVED lines=9> */
.L_x_2464:
[----:B------:R-:W0:Y:S02]  /*5070*/  LDS R2, [R0] ;  /* 0x0000000000027984 */ /* 0x000e240000000800 */
[----:B0-----:R-:W-:-:S05]  /*5080*/  HFMA2 R3, R2, 1, 1, R10 ;  /* 0x3c003c0002037831 */ /* 0x001fca000000000a */
[----:B------:R-:W0:Y:S02]  /*5090*/  ATOMS.CAST.SPIN P0, [R0], R2, R3 ;  /* 0x000000020000758d */ /* 0x000e240001800003 */
[----:B0-----:R-:W-:Y:S05]  /*50a0*/  @!P0 BRA `(.L_x_2464) ;  /* 0xfffffffc00f08947 */ /* 0x001fea000383ffff */
[----:B------:R-:W-:Y:S05]  /*50b0*/  BRA `(.L_x_2462) ;  /* 0x00000000000c7947 */ /* 0x000fea0003800000 */
.L_x_2463:
[----:B------:R-:W2:Y:S02]  /*50c0*/  LD.E R0, desc[UR18][R4.64] ;  /* 0x0000001204007980 */ /* 0x000ea4000c101900 */
[----:B--2---:R-:W-:-:S05]  /*50d0*/  IADD3 R3, PT, PT, R10, R0, RZ ;  /* 0x000000000a037210 */ /* 0x004fca0007ffe0ff */
[----:B------:R0:W-:Y:S02]  /*50e0*/  ST.E desc[UR18][R4.64], R3 ;  /* 0x0000000304007985 */ /* 0x0001e4000c101912 */
.L_x_2462:
[----:B------:R-:W-:Y:S05]  /*50f0*/  BSYNC.RECONVERGENT B0 ;  /* 0x0000000000007941 */ /* 0x000fea0003800200 */
.L_x_2461:
[----:B------:R1:W-:Y:S01]  /*5100*/  ATOM.E.ADD.F16x2.RN.STRONG.GPU P0, RZ, desc[UR18][R4.64+0x4], R11 ;  /* 0x8000040b04ff79a2 */ /* 0x0003e2000c10e112 */
[----:B------:R-:W-:Y:S04]  /*5110*/  BSSY.RECONVERGENT B0, `(.L_x_2465) ;  /* 0x000000e000007945 */ /* 0x000fe80003800200 */
[----:B-1----:R-:W-:Y:S05]  /*5120*/  @P0 BRA `(.L_x_2466) ;  /* 0x0000000000300947 */ /* 0x002fea0003800000 */
[----:B------:R-:W1:Y:S02]  /*5130*/  QSPC.E.S P0, RZ, [R4+0x4] ;  /* 0x0000040004ff73aa */ /* 0x000e640000000500 */
[----:B-1----:R-:W-:Y:S05]  /*5140*/  @!P0 BRA `(.L_x_2467) ;  /* 0x00000000001c8947 */ /* 0x002fea0003800000 */
[----:B------:R-:W-:-:S04]  /*5150*/  MOV R2, R4 ;  /* 0x0000000400027202 */ /* 0x000fc80000000f00 */
[----:B------:R-:W-:-:S07]  /*5160*/  MOV R0, R2 ;  /* 0x0000000200007202 */ /* 0x000fce0000000f00 */
.L_x_2468:
[----:B------:R-:W0:Y:S02]  /*5170*/  LDS R2, [R0+0x4] ;  /* 0x0000040000027984 */ /* 0x000e240000000800 */
[----:B0-----:R-:W-:-:S05]  /*5180*/  HADD2 R3, R2, R11 ;  /* 0x0000000b02037230 */ /* 0x001fca0000000000 */
[----:B------:R-:W0:Y:S02]  /*5190*/  ATOMS.CAST.SPIN P0, [R0+0x4], R2, R3 ;  /* 0x000004020000758d */ /* 0x000e240001800003 */
[----:B0-----:R-:W-:Y:S05]  /*51a0*/  @!P0 BRA `(.L_x_2468) ;  /* 0xfffffffc00f08947 */ /* 0x001fea000383ffff */
[----:B------:R-:W-:Y:S05]  /*51b0*/  BRA `(.L_x_2466) ;  /* 0x00000000000c7947 */ /* 0x000fea0003800000 */
.L_x_2467:
[----:B------:R-:W0:Y:S02]  /*51c0*/  LD.E R0, desc[UR18][R4.64+0x4] ;  /* 0x0000041204007980 */ /* 0x000e24000c101900 */
[----:B0-----:R-:W-:-:S05]  /*51d0*/  IADD3 R3, PT, PT, R11, R0, RZ ;  /* 0x000000000b037210 */ /* 0x001fca0007ffe0ff */
[----:B------:R1:W-:Y:S02]  /*51e0*/  ST.E desc[UR18][R4.64+0x4], R3 ;  /* 0x0000040304007985 */ /* 0x0003e4000c101912 */
.L_x_2466:
[----:B------:R-:W-:Y:S05]  /*51f0*/  BSYNC.RECONVERGENT B0 ;  /* 0x0000000000007941 */ /* 0x000fea0003800200 */
.L_x_2465:
        /* <DEDUP_REMOVED lines=12> */
.L_x_2472:
[----:B------:R-:W0:Y:S02]  /*52c0*/  LDS R2, [R0] ;  /* 0x0000000000027984 */ /* 0x000e240000000800 */
[----:B0-----:R-:W-:-:S05]  /*52d0*/  HFMA2 R3, R2, 1, 1, R12 ;  /* 0x3c003c0002037831 */ /* 0x001fca000000000c */
[----:B------:R-:W0:Y:S02]  /*52e0*/  ATOMS.CAST.SPIN P0, [R0], R2, R3 ;  /* 0x000000020000758d */ /* 0x000e240001800003 */
[----:B0-----:R-:W-:Y:S05]  /*52f0*/  @!P0 BRA `(.L_x_2472) ;  /* 0xfffffffc00f08947 */ /* 0x001fea000383ffff */
[----:B------:R-:W-:Y:S05]  /*5300*/  BRA `(.L_x_2470) ;  /* 0x00000000000c7947 */ /* 0x000fea0003800000 */
.L_x_2471:
[----:B------:R-:W2:Y:S02]  /*5310*/  LD.E R0, desc[UR18][R4.64] ;  /* 0x0000001204007980 */ /* 0x000ea4000c101900 */
[----:B--2---:R-:W-:-:S05]  /*5320*/  IADD3 R3, PT, PT, R12, R0, RZ ;  /* 0x000000000c037210 */ /* 0x004fca0007ffe0ff */
[----:B------:R0:W-:Y:S02]  /*5330*/  ST.E desc[UR18][R4.64], R3 ;  /* 0x0000000304007985 */ /* 0x0001e4000c101912 */
.L_x_2470:
[----:B------:R-:W-:Y:S05]  /*5340*/  BSYNC.RECONVERGENT B0 ;  /* 0x0000000000007941 */ /* 0x000fea0003800200 */
.L_x_2469:
[----:B------:R1:W-:Y:S02]  /*5350*/  ATOM.E.ADD.F16x2.RN.STRONG.GPU P0, RZ, desc[UR18][R4.64+0x4], R13 ;  /* 0x8000040d04ff79a2 */ /* 0x0003e4000c10e112 */
[----:B-1----:R-:W-:Y:S05]  /*5360*/  @P0 EXIT ;  /* 0x000000000000094d */ /* 0x002fea0003800000 */
[----:B------:R-:W1:Y:S02]  /*5370*/  QSPC.E.S P0, RZ, [R4+0x4] ;  /* 0x0000040004ff73aa */ /* 0x000e640000000500 */
[----:B-1----:R-:W-:Y:S05]  /*5380*/  @!P0 BRA `(.L_x_2473) ;  /* 0x00000000001c8947 */ /* 0x002fea0003800000 */
[----:B------:R-:W-:-:S04]  /*5390*/  MOV R2, R4 ;  /* 0x0000000400027202 */ /* 0x000fc80000000f00 */
[----:B------:R-:W-:-:S07]  /*53a0*/  MOV R0, R2 ;  /* 0x0000000200007202 */ /* 0x000fce0000000f00 */
.L_x_2474:
[----:B------:R-:W0:Y:S02]  /*53b0*/  LDS R2, [R0+0x4] ;  /* 0x0000040000027984 */ /* 0x000e240000000800 */
[----:B0-----:R-:W-:-:S05]  /*53c0*/  HADD2 R3, R2, R13 ;  /* 0x0000000d02037230 */ /* 0x001fca0000000000 */
[----:B------:R-:W0:Y:S02]  /*53d0*/  ATOMS.CAST.SPIN P0, [R0+0x4], R2, R3 ;  /* 0x000004020000758d */ /* 0x000e240001800003 */
[----:B0-----:R-:W-:Y:S05]  /*53e0*/  @!P0 BRA `(.L_x_2474) ;  /* 0xfffffffc00f08947 */ /* 0x001fea000383ffff */
[----:B------:R-:W-:Y:S05]  /*53f0*/  EXIT ;  /* 0x000000000000794d */ /* 0x000fea0003800000 */
.L_x_2473:
[----:B------:R-:W0:Y:S02]  /*5400*/  LD.E R0, desc[UR18][R4.64+0x4] ;  /* 0x0000041204007980 */ /* 0x000e24000c101900 */
[----:B0-----:R-:W-:-:S05]  /*5410*/  IADD3 R3, PT, PT, R13, R0, RZ ;  /* 0x000000000d037210 */ /* 0x001fca0007ffe0ff */
[----:B------:R-:W-:Y:S01]  /*5420*/  ST.E desc[UR18][R4.64+0x4], R3 ;  /* 0x0000040304007985 */ /* 0x000fe2000c101912 */
[----:B------:R-:W-:Y:S05]  /*5430*/  EXIT ;  /* 0x000000000000794d */ /* 0x000fea0003800000 */
.L_x_2475:
        /* <DEDUP_REMOVED lines=12> */
.L_x_3608:


//--------------------- .text._Z23gemm_half_q_half_kernelILi2ELi12ELb0ELb0ELi64EEvPK6__halfPKjS4_S2_PS0_iiiiPKtS7_iiiiiibS2_i --------------------------
	.section	.text._Z23gemm_half_q_half_kernelILi2ELi12ELb0ELb0ELi64EEvPK6__halfPKjS4_S2_PS0_iiiiPKtS7_iiiiiibS2_i,"ax",@progbits
	.align	128
        .global         _Z23gemm_half_q_half_kernelILi2ELi12ELb0ELb0ELi64EEvPK6__halfPKjS4_S2_PS0_iiiiPKtS7_iiiiiibS2_i
        .type           _Z23gemm_half_q_half_kernelILi2ELi12ELb0ELb0ELi64EEvPK6__halfPKjS4_S2_PS0_iiiiPKtS7_iiiiiibS2_i,@function
        .size           _Z23gemm_half_q_half_kernelILi2ELi12ELb0ELb0ELi64EEvPK6__halfPKjS4_S2_PS0_iiiiPKtS7_iiiiiibS2_i,(.L_x_3609 - _Z23gemm_half_q_half_kernelILi2ELi12ELb0ELb0ELi64EEvPK6__halfPKjS4_S2_PS0_iiiiPKtS7_iiiiiibS2_i)
        .other          _Z23gemm_half_q_half_kernelILi2ELi12ELb0ELb0ELi64EEvPK6__halfPKjS4_S2_PS0_iiiiPKtS7_iiiiiibS2_i,@"STO_CUDA_ENTRY STV_DEFAULT"
_Z23gemm_half_q_half_kernelILi2ELi12ELb0ELb0ELi64EEvPK6__halfPKjS4_S2_PS0_iiiiPKtS7_iiiiiibS2_i:
.text._Z23gemm_half_q_half_kernelILi2ELi12ELb0ELb0ELi64EEvPK6__halfPKjS4_S2_PS0_iiiiPKtS7_iiiiiibS2_i:
        /* <DEDUP_REMOVED lines=8> */
[----:B------:R-:W4:Y:S08]  /*0080*/  LDC R5, c[0x0][0x3b0] ;  /* 0x0000ec00ff057b82 */ /* 0x000f300000000800 */
[----:B------:R-:W5:Y:S01]  /*0090*/  S2UR UR4, SR_CTAID.X ;  /* 0x00000000000479c3 */ /* 0x000f620000002500 */
[----:B-1----:R-:W-:Y:S01]  /*00a0*/  IMAD R13, R22, -0x2, R13 ;  /* 0xfffffffe160d7824 */ /* 0x002fe200078e020d */
[----:B---3--:R-:W-:-:S04]  /*00b0*/  SHF.L.U32 R26, R2, 0x6, RZ ;  /* 0x00000006021a7819 */ /* 0x008fc800000006ff */
[C---:B------:R-:W-:Y:S02]  /*00c0*/  ISETP.GE.AND P0, PT, R13.reuse, 0x1, PT ;  /* 0x000000010d00780c */ /* 0x040fe40003f06270 */
[C---:B0-----:R-:W-:Y:S01]  /*00d0*/  IADD3 R17, PT, PT, R26.reuse, R3, RZ ;  /* 0x000000031a117210 */ /* 0x041fe20007ffe0ff */
[----:B-----5:R-:W-:Y:S01]  /*00e0*/  USHF.L.U32 UR4, UR4, 0x8, URZ ;  /* 0x0000000804047899 */ /* 0x020fe200080006ff */
[----:B----4-:R-:W-:Y:S02]  /*00f0*/  VIADDMNMX R12, R26, 0x40, R5, PT ;  /* 0x000000401a0c7846 */ /* 0x010fe40003800105 */
[----:B------:R-:W-:Y:S02]  /*0100*/  VIMNMX R0, PT, PT, R13, 0x2, PT ;  /* 0x000000020d007848 */ /* 0x000fe40003fe0100 */
[----:B------:R-:W-:Y:S02]  /*0110*/  ISETP.GE.OR P0, PT, R17, R12, !P0 ;  /* 0x0000000c1100720c */ /* 0x000fe40004706670 */
[----:B------:R-:W-:-:S11]  /*0120*/  LEA R4, R3, UR4, 0x2 ;  /* 0x0000000403047c11 */ /* 0x000fd6000f8e10ff */
        /* <DEDUP_REMOVED lines=31> */
.L_x_2481:
        /* <DEDUP_REMOVED lines=32> */
.L_x_2480:
        /* <DEDUP_REMOVED lines=20> */
.L_x_2482:
[----:B------:R-:W-:-:S13]  /*0660*/  ISETP.EQ.AND P1, PT, R18, RZ, PT ;  /* 0x000000ff1200720c */ /* 0x000fda0003f22270 */
[----:B------:R-:W-:Y:S05]  /*0670*/  @!P0 BRA P1, `(.L_x_2477) ;  /* 0x00000004007c8947 */ /* 0x000fea0000800000 */
.L_x_2479:
        /* <DEDUP_REMOVED lines=12> */
.L_x_2478:
        /* <DEDUP_REMOVED lines=17> */
.L_x_2485:
        /* <DEDUP_REMOVED lines=32> */
.L_x_2484:
        /* <DEDUP_REMOVED lines=21> */
.L_x_2486:
[----:B------:R-:W-:-:S13]  /*0ba0*/  ISETP.NE.OR P0, PT, R18, RZ, P0 ;  /* 0x000000ff1200720c */ /* 0x000fda0000705670 */
[----:B------:R-:W-:Y:S05]  /*0bb0*/  @!P0 BRA `(.L_x_2477) ;  /* 0x00000000002c8947 */ /* 0x000fea0003800000 */
.L_x_2483:
        /* <DEDUP_REMOVED lines=11> */
.L_x_2477:
[----:B------:R-:W-:Y:S05]  /*0c70*/  BSYNC.RECONVERGENT B0 ;  /* 0x0000000000007941 */ /* 0x000fea0003800200 */
.L_x_2476:
        /* <DEDUP_REMOVED lines=23> */
.L_x_2490:
        /* <DEDUP_REMOVED lines=11> */
[----:B-----5:R-:W-:Y:S01]  /*0ea0*/  IMAD.WIDE R16, R20, 0x2, R18 ;  /* 0x0000000214107825 */ /* 0x020fe200078e0212 */
[----:B------:R1:W-:Y:S04]  /*0eb0*/  STG.E.64 desc[UR8][R14.64], RZ ;  /* 0x000000ff0e007986 */ /* 0x0003e8000c101b08 */
[----:B------:R1:W-:Y:S01]  /*0ec0*/  STG.E.64 desc[UR8][R16.64], RZ ;  /* 0x000000ff10007986 */ /* 0x0003e2000c101b08 */
[----:B------:R-:W-:Y:S05]  /*0ed0*/  @!P1 BRA `(.L_x_2490) ;  /* 0xfffffffc00c49947 */ /* 0x000fea000383ffff */
.L_x_2489:
        /* <DEDUP_REMOVED lines=12> */
.L_x_2491:
[----:B------:R-:W-:-:S13]  /*0fa0*/  ISETP.NE.OR P0, PT, R6, RZ, P0 ;  /* 0x000000ff0600720c */ /* 0x000fda0000705670 */
[----:B------:R-:W-:Y:S05]  /*0fb0*/  @!P0 BRA `(.L_x_2487) ;  /* 0x00000000001c8947 */ /* 0x000fea0003800000 */
.L_x_2488:
[----:B0-----:R-:W0:Y:S02]  /*0fc0*/  LDC.64 R8, c[0x0][0x3a0] ;  /* 0x0000e800ff087b82 */ /* 0x001e240000000a00 */
.L_x_2492:
[----:B0-----:R-:W-:Y:S01]  /*0fd0*/  IMAD.WIDE R10, R0, 0x2, R8 ;  /* 0x00000002000a7825 */ /* 0x001fe200078e0208 */
[----:B------:R-:W-:Y:S02]  /*0fe0*/  IADD3 R6, PT, PT, R6, 0x1, RZ ;  /* 0x0000000106067810 */ /* 0x000fe40007ffe0ff */
[----:B------:R-:W-:Y:S02]  /*0ff0*/  IADD3 R0, PT, PT, R0, R7, RZ ;  /* 0x0000000700007210 */ /* 0x000fe40007ffe0ff */
[----:B------:R1:W-:Y:S01]  /*1000*/  STG.E.64 desc[UR8][R10.64], RZ ;  /* 0x000000ff0a007986 */ /* 0x0003e2000c101b08 */
[----:B------:R-:W-:-:S13]  /*1010*/  ISETP.NE.AND P0, PT, R6, RZ, PT ;  /* 0x000000ff0600720c */ /* 0x000fda0003f05270 */
[----:B-1----:R-:W-:Y:S05]  /*1020*/  @P0 BRA `(.L_x_2492) ;  /* 0xfffffffc00e80947 */ /* 0x002fea000383ffff */
.L_x_2487:
[----:B0-----:R-:W0:Y:S01]  /*1030*/  LDC.64 R8, c[0x0][0x3b8] ;  /* 0x0000ee00ff087b82 */ /* 0x001e220000000a00 */
        /* <DEDUP_REMOVED lines=14> */
.L_x_2494:
[----:B0-----:R-:W0:Y:S01]  /*1120*/  LDC.64 R10, c[0x0][0x390] ;  /* 0x0000e400ff0a7b82 */ /* 0x001e220000000a00 */
[----:B-----5:R-:W-:-:S05]  /*1130*/  IADD3 R16, PT, PT, R0, R18, RZ ;  /* 0x0000001200107210 */ /* 0x020fca0007ffe0ff */
        /* <DEDUP_REMOVED lines=11> */
[----:B------:R1:W4:Y:S01]  /*11f0*/  LDG.E.U16.CONSTANT R28, desc[UR8][R16.64+0x2] ;  /* 0x00000208101c7981 */ /* 0x000322000c1e9500 */
[----:B--2---:R-:W-:-:S04]  /*1200*/  SHF.R.U32.HI R20, RZ, R3, R10 ;  /* 0x00000003ff147219 */ /* 0x004fc8000001160a */
[--C-:B------:R-:W-:Y:S02]  /*1210*/  SHF.R.U32.HI R22, RZ, 0x4, R20.reuse ;  /* 0x00000004ff167819 */ /* 0x100fe40000011614 */
[----:B------:R-:W-:Y:S02]  /*1220*/  SHF.R.U32.HI R10, RZ, 0x8, R20 ;  /* 0x00000008ff0a7819 */ /* 0x000fe40000011614 */
[----:B------:R-:W-:Y:S02]  /*1230*/  LOP3.LUT R22, R22, 0xf, RZ, 0xc0, !PT ;  /* 0x0000000f16167812 */ /* 0x000fe400078ec0ff */
[----:B------:R-:W-:Y:S02]  /*1240*/  LOP3.LUT R10, R10, 0xf, RZ, 0xc0, !PT ;  /* 0x0000000f0a0a7812 */ /* 0x000fe400078ec0ff */
[----:B------:R-:W-:Y:S01]  /*1250*/  LOP3.LUT R21, R20, 0xf, RZ, 0xc0, !PT ;  /* 0x0000000f14157812 */ /* 0x000fe200078ec0ff */
[----:B------:R-:W-:Y:S01]  /*1260*/  IMAD R11, R22, R22, R22 ;  /* 0x00000016160b7224 */ /* 0x000fe200078e0216 */
[----:B------:R-:W-:-:S03]  /*1270*/  SHF.R.U32.HI R20, RZ, 0xc, R20 ;  /* 0x0000000cff147819 */ /* 0x000fc60000011614 */
[C---:B------:R-:W-:Y:S01]  /*1280*/  IMAD R24, R21.reuse, R21, R21 ;  /* 0x0000001515187224 */ /* 0x040fe200078e0215 */
[----:B------:R-:W-:Y:S01]  /*1290*/  IADD3 R22, PT, PT, R22, 0x1, R11 ;  /* 0x0000000116167810 */ /* 0x000fe20007ffe00b */
[----:B------:R-:W-:Y:S01]  /*12a0*/  IMAD R11, R10, R10, R10 ;  /* 0x0000000a0a0b7224 */ /* 0x000fe200078e020a */
[----:B------:R-:W-:Y:S02]  /*12b0*/  LOP3.LUT R20, R20, 0xf, RZ, 0xc0, !PT ;  /* 0x0000000f14147812 */ /* 0x000fe400078ec0ff */
[----:B------:R-:W-:Y:S01]  /*12c0*/  IADD3 R24, PT, PT, R21, 0x1, R24 ;  /* 0x0000000115187810 */ /* 0x000fe20007ffe018 */
[----:B0-----:R-:W-:Y:S01]  /*12d0*/  I2F.F16 R15, R22 ;  /* 0x00000016000f7306 */ /* 0x001fe20000200c00 */
[----:B-1----:R-:W-:Y:S01]  /*12e0*/  IADD3 R16, PT, PT, R10, 0x1, R11 ;  /* 0x000000010a107810 */ /* 0x002fe20007ffe00b */
[----:B------:R-:W-:Y:S01]  /*12f0*/  IMAD R11, R20, R20, R20 ;  /* 0x00000014140b7224 */ /* 0x000fe200078e0214 */
[C---:B------:R-:W-:Y:S02]  /*1300*/  LEA R10, R18.reuse, R1, 0x3 ;  /* 0x00000001120a7211 */ /* 0x040fe400078e18ff */
[----:B------:R-:W-:-:S02]  /*1310*/  IADD3 R18, PT, PT, R18, 0x1, RZ ;  /* 0x0000000112127810 */ /* 0x000fc40007ffe0ff */
[----:B------:R-:W-:Y:S01]  /*1320*/  IADD3 R11, PT, PT, R20, 0x1, R11 ;  /* 0x00000001140b7810 */ /* 0x000fe20007ffe00b */
[----:B------:R-:W0:Y:S01]  /*1330*/  I2F.F16 R24, R24 ;  /* 0x0000001800187306 */ /* 0x000e220000200c00 */
[----:B----4-:R-:W-:-:S04]  /*1340*/  IADD3 R19, PT, PT, R28, R19, RZ ;  /* 0x000000131c137210 */ /* 0x010fc80007ffe0ff */
[----:B------:R-:W-:-:S03]  /*1350*/  ISETP.GE.AND P0, PT, R19, R12, PT ;  /* 0x0000000c1300720c */ /* 0x000fc60003f06270 */
[----:B------:R-:W-:Y:S01]  /*1360*/  I2F.F16 R16, R16 ;  /* 0x0000001000107306 */ /* 0x000fe20000200c00 */
[----:B0-----:R-:W-:-:S07]  /*1370*/  PRMT R15, R24, 0x5410, R15 ;  /* 0x00005410180f7816 */ /* 0x001fce000000000f */
[----:B------:R-:W0:Y:S01]  /*1380*/  I2F.F16 R11, R11 ;  /* 0x0000000b000b7306 */ /* 0x000e220000200c00 */
[----:B---3--:R-:W-:Y:S01]  /*1390*/  HMUL2 R20, R15, R14.H0_H0 ;  /* 0x2000000e0f147232 */ /* 0x008fe20000000000 */
[----:B0-----:R-:W-:-:S05]  /*13a0*/  PRMT R11, R16, 0x5410, R11 ;  /* 0x00005410100b7816 */ /* 0x001fca000000000b */
[----:B------:R-:W-:-:S05]  /*13b0*/  HMUL2 R21, R11, R14.H0_H0 ;  /* 0x2000000e0b157232 */ /* 0x000fca0000000000 */
[----:B------:R0:W-:Y:S01]  /*13c0*/  STL.64 [R10], R20 ;  /* 0x000000140a007387 */ /* 0x0001e20000100a00 */
[----:B------:R-:W-:Y:S05]  /*13d0*/  @!P0 BRA `(.L_x_2494) ;  /* 0xfffffffc00508947 */ /* 0x000fea000383ffff */
.L_x_2493:
[----:B0-----:R0:W5:Y:S01]  /*13e0*/  LDL.64 R10, [R1] ;  /* 0x00000000010a7983 */ /* 0x0011620000100a00 */
[----:B------:R-:W1:Y:S01]  /*13f0*/  LDCU UR4, c[0x0][0x3c8] ;  /* 0x00007900ff0477ac */ /* 0x000e620008000800 */
[----:B------:R-:W-:Y:S01]  /*1400*/  HFMA2 R6, -RZ, RZ, 0, 0 ;  /* 0x00000000ff067431 */ /* 0x000fe200000001ff */
[----:B------:R-:W-:Y:S02]  /*1410*/  MOV R15, RZ ;  /* 0x000000ff000f7202 */ /* 0x000fe40000000f00 */
[----:B-----5:R-:W-:Y:S01]  /*1420*/  CS2R R16, SRZ ;  /* 0x0000000000107805 */ /* 0x020fe2000001ff00 */
[----:B------:R-:W2:Y:S01]  /*1430*/  LDCU UR5, c[0x0][0x3cc] ;  /* 0x00007980ff0577ac */ /* 0x000ea20008000800 */
        /* <DEDUP_REMOVED lines=21> */
.L_x_2495:
        /* <DEDUP_REMOVED lines=8> */
.L_x_2496:
        /* <DEDUP_REMOVED lines=8> */
.L_x_2497:
        /* <DEDUP_REMOVED lines=8> */
.L_x_2498:
        /* <DEDUP_REMOVED lines=8> */
.L_x_2499:
        /* <DEDUP_REMOVED lines=24> */
[----:B------:R-:W-:Y:S02]  /*1910*/  IADD3 R27, PT, PT, R26, R27, RZ ;  /* 0x0000001b1a1b7210 */ /* 0x000fe40007ffe0ff */
[----:B------:R-:W-:Y:S02]  /*1920*/  MOV R16, R0 ;  /* 0x0000000000107202 */ /* 0x000fe40000000f00 */
[----:B------:R-:W-:Y:S01]  /*1930*/  MOV R17, R11 ;  /* 0x0000000b00117202 */ /* 0x000fe20000000f00 */
[----:B------:R-:W-:Y:S06]  /*1940*/  @!P0 BRA `(.L_x_2500) ;  /* 0x0000003400088947 */ /* 0x000fec0003800000 */
[----:B------:R-:W-:-:S04]  /*1950*/  IMAD.WIDE.U32 R2, R2, 0x100, R8 ;  /* 0x0000010002027825 */ /* 0x000fc800078e0008 */
[----:B------:R-:W-:Y:S01]  /*1960*/  HFMA2 R32, -RZ, RZ, 0, 0 ;  /* 0x00000000ff207431 */ /* 0x000fe200000001ff */
[----:B------:R-:W-:Y:S02]  /*1970*/  MOV R10, R0 ;  /* 0x00000000000a7202 */ /* 0x000fe40000000f00 */
[----:B------:R-:W-:Y:S02]  /*1980*/  VIMNMX R15, PT, PT, R12, UR10, PT ;  /* 0x0000000a0c0f7c48 */ /* 0x000fe4000bfe0100 */
[----:B------:R-:W-:Y:S02]  /*1990*/  IADD3 R16, P0, PT, R2, 0x2, RZ ;  /* 0x0000000202107810 */ /* 0x000fe40007f1e0ff */
[----:B------:R-:W-:Y:S02]  /*19a0*/  PRMT R31, RZ, 0x7610, R31 ;  /* 0x00007610ff1f7816 */ /* 0x000fe4000000001f */
[----:B------:R-:W-:-:S09]  /*19b0*/  IADD3.X R17, PT, PT, RZ, R3, RZ, P0, !PT ;  /* 0x00000003ff117210 */ /* 0x000fd200007fe4ff */
.L_x_2505:
[----:B------:R-:W-:Y:S01]  /*19c0*/  ISETP.NE.AND P0, PT, R26, R27, PT ;  /* 0x0000001b1a00720c */ /* 0x000fe20003f05270 */
[----:B------:R-:W0:-:S12]  /*19d0*/  LDC R7, c[0x0][0x3ac] ;  /* 0x0000eb00ff077b82 */ /* 0x000e180000000800 */
[----:B------:R-:W-:Y:S01]  /*19e0*/  @!P0 LEA R2, R32, R1, 0x3 ;  /* 0x0000000120028211 */ /* 0x000fe200078e18ff */
[----:B------:R1:W5:Y:S05]  /*19f0*/  @!P0 LDG.E.U16.CONSTANT R19, desc[UR8][R16.64] ;  /* 0x0000000810138981 */ /* 0x00036a000c1e9500 */
[----:B------:R-:W2:Y:S01]  /*1a00*/  @!P0 LDL.64 R2, [R2+0x8] ;  /* 0x0000080002028983 */ /* 0x000ea20000100a00 */
[----:B------:R-:W-:Y:S02]  /*1a10*/  ISETP.GE.AND P2, PT, R13, 0x1, PT ;  /* 0x000000010d00780c */ /* 0x000fe40003f46270 */
[----:B------:R-:W-:Y:S02]  /*1a20*/  MOV R8, R10 ;  /* 0x0000000a00087202 */ /* 0x000fe40000000f00 */
[----:B------:R-:W-:-:S02]  /*1a30*/  MOV R9, R11 ;  /* 0x0000000b00097202 */ /* 0x000fc40000000f00 */
[----:B------:R-:W-:Y:S02]  /*1a40*/  @!P0 IADD3 R0, PT, PT, R32, 0x1, RZ ;  /* 0x0000000120008810 */ /* 0x000fe40007ffe0ff */
[----:B------:R-:W-:Y:S01]  /*1a50*/  MOV R6, 0x2c00 ;  /* 0x00002c0000067802 */ /* 0x000fe20000000f00 */
[----:B0-----:R-:W-:Y:S01]  /*1a60*/  IMAD.WIDE R10, R7, 0x4, R8 ;  /* 0x00000004070a7825 */ /* 0x001fe200078e0208 */
[----:B------:R-:W-:Y:S02]  /*1a70*/  @!P0 MOV R32, R0 ;  /* 0x0000000000208202 */ /* 0x000fe40000000f00 */
[----:B--2---:R-:W-:Y:S02]  /*1a80*/  @!P0 PRMT R25, R2, 0x7610, R25 ;  /* 0x0000761002198816 */ /* 0x004fe40000000019 */
[----:B------:R-:W-:Y:S02]  /*1a90*/  @!P0 PRMT R24, R3, 0x7610, R24 ;  /* 0x0000761003188816 */ /* 0x000fe40000000018 */
[----:B------:R-:W-:-:S02]  /*1aa0*/  @!P0 PRMT R25, R25, 0x7610, R2 ;  /* 0x0000761019198816 */ /* 0x000fc40000000002 */
[----:B------:R-:W-:Y:S01]  /*1ab0*/  @!P0 PRMT R24, R24, 0x7610, R3 ;  /* 0x0000761018188816 */ /* 0x000fe20000000003 */
[----:B-1----:R-:W-:Y:S06]  /*1ac0*/  @!P2 BRA `(.L_x_2501) ;  /* 0x0000000c001ca947 */ /* 0x002fec0003800000 */
        /* <DEDUP_REMOVED lines=25> */
[----:B------:R-:W-:Y:S01]  /*1c60*/  HADD2 R23, R3, -1032, -1032 ;  /* 0xe408e40803177430 */ /* 0x000fe20000000000 */
[----:B------:R-:W-:Y:S01]  /*1c70*/  LOP3.LUT R34, R21, 0xf000f0, RZ, 0xc0, !PT ;  /* 0x00f000f015227812 */ /* 0x000fe200078ec0ff */
[----:B------:R-:W-:Y:S01]  /*1c80*/  HADD2.F32 R14, -RZ, R20.H1_H1 ;  /* 0x30000014ff0e7230 */ /* 0x000fe20000004100 */
[----:B------:R-:W-:Y:S01]  /*1c90*/  SHF.R.U32.HI R47, RZ, 0x8, R21 ;  /* 0x00000008ff2f7819 */ /* 0x000fe20000011615 */
[----:B------:R-:W-:Y:S01]  /*1ca0*/  HADD2.F32 R2, -RZ, R22.H0_H0 ;  /* 0x20000016ff027230 */ /* 0x000fe20000004100 */
[----:B------:R-:W0:Y:S01]  /*1cb0*/  LDS.64 R20, [UR4+0x8] ;  /* 0x00000804ff147984 */ /* 0x000e220008000a00 */
[----:B------:R-:W-:Y:S01]  /*1cc0*/  LOP3.LUT R33, R4, 0x64006400, RZ, 0xfc, !PT ;  /* 0x6400640004217812 */ /* 0x000fe200078efcff */
[----:B------:R-:W-:Y:S01]  /*1cd0*/  HADD2.F32 R3, -RZ, R23.H0_H0 ;  /* 0x20000017ff037230 */ /* 0x000fe20000004100 */
[----:B------:R-:W-:Y:S01]  /*1ce0*/  LOP3.LUT R37, R36, 0x64006400, RZ, 0xfc, !PT ;  /* 0x6400640024257812 */ /* 0x000fe200078efcff */
[----:B------:R-:W-:-:S02]  /*1cf0*/  HADD2.F32 R4, -RZ, R35.H0_H0 ;  /* 0x20000023ff047230 */ /* 0x000fc40000004100 */
[----:B------:R-:W-:Y:S02]  /*1d00*/  HADD2.F32 R18, -RZ, R22.H1_H1 ;  /* 0x30000016ff127230 */ /* 0x000fe40000004100 */
[-C--:B------:R-:W-:Y:S02]  /*1d10*/  HFMA2 R50, R33, R6.reuse.H0_H0, -72, -72 ;  /* 0xd480d48021327431 */ /* 0x080fe40000040006 */
[----:B------:R-:W-:Y:S02]  /*1d20*/  HADD2.F32 R22, -RZ, R23.H1_H1 ;  /* 0x30000017ff167230 */ /* 0x000fe40000004100 */
[----:B------:R-:W-:Y:S01]  /*1d30*/  FFMA.FTZ R33, R0, R5, RZ ;  /* 0x0000000500217223 */ /* 0x000fe200000100ff */
[----:B------:R-:W-:Y:S01]  /*1d40*/  HADD2.F32 R23, -RZ, R35.H1_H1 ;  /* 0x30000023ff177230 */ /* 0x000fe20000004100 */
[----:B------:R-:W-:Y:S01]  /*1d50*/  LOP3.LUT R35, R34, 0x64006400, RZ, 0xfc, !PT ;  /* 0x6400640022237812 */ /* 0x000fe200078efcff */
        /* <DEDUP_REMOVED lines=13> */
[--C-:B------:R-:W-:Y:S02]  /*1e30*/  HADD2.F32 R39, -RZ, R35.reuse.H0_H0 ;  /* 0x20000023ff277230 */ /* 0x100fe40000004100 */
[----:B------:R-:W-:Y:S01]  /*1e40*/  FFMA.FTZ R40, R33, R42, R40 ;  /* 0x0000002a21287223 */ /* 0x000fe20000010028 */
[----:B------:R-:W-:-:S02]  /*1e50*/  HADD2.F32 R36, -RZ, R35.H1_H1 ;  /* 0x30000023ff247230 */ /* 0x000fc40000004100 */
[--C-:B------:R-:W-:Y:S02]  /*1e60*/  HADD2.F32 R38, -RZ, R37.reuse.H0_H0 ;  /* 0x20000025ff267230 */ /* 0x100fe40000004100 */
[C---:B------:R-:W-:Y:S01]  /*1e70*/  FFMA.FTZ R50, R42.reuse, R39, R43 ;  /* 0x000000272a327223 */ /* 0x040fe2000001002b */
[----:B------:R-:W-:Y:S02]  /*1e80*/  HADD2.F32 R35, -RZ, R37.H1_H1 ;  /* 0x30000025ff237230 */ /* 0x000fe40000004100 */
[--C-:B------:R-:W-:Y:S02]  /*1e90*/  HADD2.F32 R37, -RZ, R34.reuse.H0_H0 ;  /* 0x20000022ff257230 */ /* 0x100fe40000004100 */
[C---:B------:R-:W-:Y:S01]  /*1ea0*/  FFMA.FTZ R52, R42.reuse, R38, R45 ;  /* 0x000000262a347223 */ /* 0x040fe2000001002d */
[----:B------:R-:W-:Y:S02]  /*1eb0*/  HADD2.F32 R34, -RZ, R34.H1_H1 ;  /* 0x30000022ff227230 */ /* 0x000fe40000004100 */
[----:B------:R-:W-:Y:S01]  /*1ec0*/  FFMA.FTZ R50, R41, R36, R50 ;  /* 0x0000002429327223 */ /* 0x000fe20000010032 */
[----:B------:R-:W-:Y:S01]  /*1ed0*/  FFMA.FTZ R43, R42, R37, R44 ;  /* 0x000000252a2b7223 */ /* 0x000fe2000001002c */
[----:B------:R-:W-:Y:S01]  /*1ee0*/  FFMA.FTZ R44, R5, R41, R40 ;  /* 0x00000029052c7223 */ /* 0x000fe20000010028 */
        /* <DEDUP_REMOVED lines=30> */
[----:B------:R-:W-:Y:S02]  /*20d0*/  HFMA2 R61, R21, R6.H0_H0, -72, -72 ;  /* 0xd480d480153d7431 */ /* 0x000fe40000040006 */
[----:B------:R-:W-:Y:S01]  /*20e0*/  FFMA.FTZ R58, R45, R40, R51 ;  /* 0x000000282d3a7223 */ /* 0x000fe20000010033 */
[----:B------:R-:W-:Y:S01]  /*20f0*/  HADD2.F32 R45, -RZ, R20.H1_H1 ;  /* 0x30000014ff2d7230 */ /* 0x000fe20000004100 */
[----:B------:R-:W-:-:S02]  /*2100*/  LOP3.LUT R20, R49, 0xf000f0, RZ, 0xc0, !PT ;  /* 0x00f000f031147812 */ /* 0x000fc400078ec0ff */
[----:B------:R-:W-:Y:S01]  /*2110*/  LOP3.LUT R49, R47, 0x64006400, RZ, 0xfc, !PT ;  /* 0x640064002f317812 */ /* 0x000fe200078efcff */
[----:B------:R-:W-:Y:S01]  /*2120*/  HADD2.F32 R47, -RZ, R60.H1_H1 ;  /* 0x3000003cff2f7230 */ /* 0x000fe20000004100 */
[----:B------:R-:W-:Y:S01]  /*2130*/  LOP3.LUT R51, R48, 0x64006400, RZ, 0xfc, !PT ;  /* 0x6400640030337812 */ /* 0x000fe200078efcff */
[----:B------:R-:W-:Y:S01]  /*2140*/  HADD2.F32 R50, -RZ, R61.H0_H0 ;  /* 0x2000003dff327230 */ /* 0x000fe20000004100 */
[----:B------:R-:W-:Y:S01]  /*2150*/  LOP3.LUT R53, R20, 0x64006400, RZ, 0xfc, !PT ;  /* 0x6400640014357812 */ /* 0x000fe200078efcff */
[-C--:B------:R-:W-:Y:S02]  /*2160*/  HFMA2 R62, R49, R6.reuse.H0_H0, -72, -72 ;  /* 0xd480d480313e7431 */ /* 0x080fe40000040006 */
[----:B------:R-:W-:Y:S01]  /*2170*/  FFMA.FTZ R21, R45, R52, R54 ;  /* 0x000000342d157223 */ /* 0x000fe20000010036 */
[----:B------:R-:W-:Y:S02]  /*2180*/  HFMA2 R63, R51, R6.H0_H0, -72, -72 ;  /* 0xd480d480333f7431 */ /* 0x000fe40000040006 */
[----:B------:R-:W-:-:S02]  /*2190*/  HADD2.F32 R51, -RZ, R64.H1_H1 ;  /* 0x30000040ff337230 */ /* 0x000fc40000004100 */
[----:B------:R-:W-:Y:S02]  /*21a0*/  HFMA2 R65, R53, R6.H0_H0, -72, -72 ;  /* 0xd480d48035417431 */ /* 0x000fe40000040006 */
[----:B------:R-:W-:Y:S02]  /*21b0*/  HADD2.F32 R49, -RZ, R62.H0_H0 ;  /* 0x2000003eff317230 */ /* 0x000fe40000004100 */
[C---:B------:R-:W-:Y:S01]  /*21c0*/  FFMA.FTZ R54, R52.reuse, R44, R59 ;  /* 0x0000002c34367223 */ /* 0x040fe2000001003b */
[----:B------:R-:W-:Y:S02]  /*21d0*/  HADD2.F32 R48, -RZ, R63.H0_H0 ;  /* 0x2000003fff307230 */ /* 0x000fe40000004100 */
[C---:B------:R-:W-:Y:S01]  /*21e0*/  FFMA.FTZ R53, R52.reuse, R47, R56 ;  /* 0x0000002f34357223 */ /* 0x040fe20000010038 */
[----:B------:R-:W-:Y:S02]  /*21f0*/  HADD2.F32 R46, -RZ, R65.H0_H0 ;  /* 0x20000041ff2e7230 */ /* 0x000fe40000004100 */
[----:B------:R-:W-:Y:S01]  /*2200*/  FFMA.FTZ R59, R52, R51, R58 ;  /* 0x00000033343b7223 */ /* 0x000fe2000001003a */
[----:B------:R-:W-:-:S02]  /*2210*/  HADD2.F32 R67, -RZ, R61.H1_H1 ;  /* 0x3000003dff437230 */ /* 0x000fc40000004100 */
[----:B------:R-:W-:Y:S01]  /*2220*/  FFMA.FTZ R20, R50, R55, R21 ;  /* 0x0000003732147223 */ /* 0x000fe20000010015 */
[----:B------:R-:W-:Y:S02]  /*2230*/  HADD2.F32 R69, -RZ, R62.H1_H1 ;  /* 0x3000003eff457230 */ /* 0x000fe40000004100 */
[C---:B------:R-:W-:Y:S01]  /*2240*/  FFMA.FTZ R52, R55.reuse, R49, R54 ;  /* 0x0000003137347223 */ /* 0x040fe20000010036 */
[----:B------:R-:W-:Y:S02]  /*2250*/  HADD2.F32 R71, -RZ, R63.H1_H1 ;  /* 0x3000003fff477230 */ /* 0x000fe40000004100 */
[C---:B------:R-:W-:Y:S01]  /*2260*/  FFMA.FTZ R58, R55.reuse, R48, R53 ;  /* 0x00000030373a7223 */ /* 0x040fe20000010035 */
[----:B------:R-:W-:Y:S02]  /*2270*/  HADD2.F32 R65, -RZ, R65.H1_H1 ;  /* 0x30000041ff417230 */ /* 0x000fe40000004100 */
[----:B------:R-:W-:Y:S01]  /*2280*/  FFMA.FTZ R60, R55, R46, R59 ;  /* 0x0000002e373c7223 */ /* 0x000fe2000001003b */
[----:B------:R-:W-:-:S02]  /*2290*/  HADD2.F32 R63, -RZ, R25.H0_H0 ;  /* 0x20000019ff3f7230 */ /* 0x000fc40000004100 */
[----:B------:R-:W-:Y:S01]  /*22a0*/  FFMA.FTZ R20, R67, R57, R20 ;  /* 0x0000003943147223 */ /* 0x000fe20000010014 */
[----:B------:R-:W-:Y:S02]  /*22b0*/  HADD2.F32 R56, -RZ, R25.H1_H1 ;  /* 0x30000019ff387230 */ /* 0x000fe40000004100 */
[C---:B------:R-:W-:Y:S01]  /*22c0*/  FFMA.FTZ R21, R57.reuse, R69, R52 ;  /* 0x0000004539157223 */ /* 0x040fe20000010034 */
[--C-:B------:R-:W-:Y:S02]  /*22d0*/  HADD2.F32 R55, -RZ, R24.reuse.H0_H0 ;  /* 0x20000018ff377230 */ /* 0x100fe40000004100 */
[C---:B------:R-:W-:Y:S01]  /*22e0*/  FFMA.FTZ R58, R57.reuse, R71, R58 ;  /* 0x00000047393a7223 */ /* 0x040fe2000001003a */
[----:B------:R-:W-:Y:S02]  /*22f0*/  HADD2.F32 R54, -RZ, R24.H1_H1 ;  /* 0x30000018ff367230 */ /* 0x000fe40000004100 */
        /* <DEDUP_REMOVED lines=68> */
.L_x_2501:
[----:B------:R-:W-:Y:S05]  /*2740*/  @!P2 BRA `(.L_x_2502) ;  /* 0x0000000c001ca947 */ /* 0x000fea0003800000 */
[----:B------:R-:W2:Y:S01]  /*2750*/  LDG.E.128.CONSTANT R20, desc[UR8][R10.64] ;  /* 0x000000080a147981 */ /* 0x000ea2000c1e9d00 */
[----:B------:R-:W-:Y:S01]  /*2760*/  HADD2.F32 R71, -RZ, R25.H0_H0 ;  /* 0x20000019ff477230 */ /* 0x000fe20000004100 */
[----:B------:R-:W-:Y:S02]  /*2770*/  ISETP.NE.AND P1, PT, R13, 0x1, PT ;  /* 0x000000010d00780c */ /* 0x000fe40003f25270 */
[----:B------:R-:W0:Y:S02]  /*2780*/  LDS.64 R40, [UR4+0x10] ;  /* 0x00001004ff287984 */ /* 0x000e240008000a00 */
[--C-:B0-----:R-:W-:Y:S02]  /*2790*/  HADD2.F32 R5, -RZ, R40.reuse.H0_H0 ;  /* 0x20000028ff057230 */ /* 0x101fe40000004100 */
[----:B------:R-:W-:Y:S02]  /*27a0*/  HADD2.F32 R39, -RZ, R40.H1_H1 ;  /* 0x30000028ff277230 */ /* 0x000fe40000004100 */
[----:B------:R-:W-:-:S02]  /*27b0*/  HADD2.F32 R42, -RZ, R41.H0_H0 ;  /* 0x20000029ff2a7230 */ /* 0x000fc40000004100 */
[----:B------:R-:W-:Y:S01]  /*27c0*/  HADD2.F32 R41, -RZ, R41.H1_H1 ;  /* 0x30000029ff297230 */ /* 0x000fe20000004100 */
[----:B--2---:R-:W-:Y:S02]  /*27d0*/  LOP3.LUT R0, R20, 0xf000f, RZ, 0xc0, !PT ;  /* 0x000f000f14007812 */ /* 0x004fe400078ec0ff */
        /* <DEDUP_REMOVED lines=190> */
.L_x_2502:
[----:B------:R-:W-:Y:S01]  /*33c0*/  IMAD.WIDE R10, R7, 0x4, R10 ;  /* 0x00000004070a7825 */ /* 0x000fe200078e020a */
[----:B------:R-:W-:Y:S06]  /*33d0*/  @!P2 BRA `(.L_x_2503) ;  /* 0x0000000c001ca947 */ /* 0x000fec0003800000 */
        /* <DEDUP_REMOVED lines=199> */
.L_x_2503:
[----:B-----5:R-:W-:Y:S01]  /*4050*/  @!P0 IADD3 R27, PT, PT, R19, R26, RZ ;  /* 0x0000001a131b8210 */ /* 0x020fe20007ffe0ff */
        /* <DEDUP_REMOVED lines=33> */
[----:B------:R-:W-:Y:S01]  /*4270*/  HADD2 R35, R23, -1032, -1032 ;  /* 0xe408e40817237430 */ /* 0x000fe20000000000 */
[----:B------:R-:W-:Y:S01]  /*4280*/  LOP3.LUT R23, R4, 0x64006400, RZ, 0xfc, !PT ;  /* 0x6400640004177812 */ /* 0x000fe200078efcff */
[----:B------:R-:W-:Y:S02]  /*4290*/  HADD2.F32 R14, -RZ, R20.H1_H1 ;  /* 0x30000014ff0e7230 */ /* 0x000fe40000004100 */
[----:B------:R-:W-:Y:S02]  /*42a0*/  HFMA2 R33, R33, R6.H0_H0, -72, -72 ;  /* 0xd480d48021217431 */ /* 0x000fe40000040006 */
[----:B------:R-:W-:Y:S02]  /*42b0*/  HADD2.F32 R2, -RZ, R21.H0_H0 ;  /* 0x20000015ff027230 */ /* 0x000fe40000004100 */
[----:B------:R-:W-:-:S02]  /*42c0*/  HADD2.F32 R3, -RZ, R22.H0_H0 ;  /* 0x20000016ff037230 */ /* 0x000fc40000004100 */
[----:B------:R-:W-:Y:S02]  /*42d0*/  HFMA2 R41, R23, R6.H0_H0, -72, -72 ;  /* 0xd480d48017297431 */ /* 0x000fe40000040006 */
[----:B------:R-:W-:Y:S02]  /*42e0*/  HADD2.F32 R20, -RZ, R21.H1_H1 ;  /* 0x30000015ff147230 */ /* 0x000fe40000004100 */
[----:B------:R-:W-:Y:S01]  /*42f0*/  FFMA.FTZ R23, R0, R5, RZ ;  /* 0x0000000500177223 */ /* 0x000fe200000100ff */
[--C-:B------:R-:W-:Y:S02]  /*4300*/  HADD2.F32 R4, -RZ, R35.reuse.H0_H0 ;  /* 0x20000023ff047230 */ /* 0x100fe40000004100 */
[C---:B------:R-:W-:Y:S01]  /*4310*/  FFMA.FTZ R38, R5.reuse, R3, RZ ;  /* 0x0000000305267223 */ /* 0x040fe200000100ff */
[----:B------:R-:W-:Y:S02]  /*4320*/  HADD2.F32 R21, -RZ, R22.H1_H1 ;  /* 0x30000016ff157230 */ /* 0x000fe40000004100 */
[----:B------:R-:W-:Y:S01]  /*4330*/  FFMA.FTZ R40, R14, R37, R23 ;  /* 0x000000250e287223 */ /* 0x000fe20000010017 */
[----:B------:R-:W-:Y:S01]  /*4340*/  HADD2.F32 R22, -RZ, R35.H1_H1 ;  /* 0x30000023ff167230 */ /* 0x000fe20000004100 */
[----:B------:R-:W-:Y:S01]  /*4350*/  LOP3.LUT R35, R34, 0x64006400, RZ, 0xfc, !PT ;  /* 0x6400640022237812 */ /* 0x000fe200078efcff */
[C---:B------:R-:W-:Y:S01]  /*4360*/  FFMA.FTZ R34, R5.reuse, R2, RZ ;  /* 0x0000000205227223 */ /* 0x040fe200000100ff */
[----:B------:R-:W-:Y:S01]  /*4370*/  FFMA.FTZ R5, R5, R4, RZ ;  /* 0x0000000405057223 */ /* 0x000fe200000100ff */
[----:B------:R-:W-:Y:S01]  /*4380*/  FFMA.FTZ R50, R37, R21, R38 ;  /* 0x0000001525327223 */ /* 0x000fe20000010026 */
[----:B------:R-:W-:-:S02]  /*4390*/  HADD2.F32 R23, -RZ, R41.H0_H0 ;  /* 0x20000029ff177230 */ /* 0x000fc40000004100 */
[C---:B------:R-:W-:Y:S01]  /*43a0*/  FFMA.FTZ R44, R37.reuse, R20, R34 ;  /* 0x00000014252c7223 */ /* 0x040fe20000010022 */
[----:B------:R-:W-:Y:S01]  /*43b0*/  FFMA.FTZ R43, R37, R22, R5 ;  /* 0x00000016252b7223 */ /* 0x000fe20000010005 */
[----:B------:R-:W-:Y:S01]  /*43c0*/  LOP3.LUT R37, R36, 0x64006400, RZ, 0xfc, !PT ;  /* 0x6400640024257812 */ /* 0x000fe200078efcff */
[----:B------:R-:W-:Y:S02]  /*43d0*/  HADD2.F32 R5, -RZ, R41.H1_H1 ;  /* 0x30000029ff057230 */ /* 0x000fe40000004100 */
[-C--:B------:R-:W-:Y:S02]  /*43e0*/  HFMA2 R34, R35, R6.reuse.H0_H0, -72, -72 ;  /* 0xd480d48023227431 */ /* 0x080fe40000040006 */
[----:B------:R-:W-:Y:S02]  /*43f0*/  HADD2.F32 R38, -RZ, R33.H0_H0 ;  /* 0x20000021ff267230 */ /* 0x000fe40000004100 */
[----:B------:R-:W-:Y:S01]  /*4400*/  FFMA.FTZ R40, R23, R39, R40 ;  /* 0x0000002717287223 */ /* 0x000fe20000010028 */
[----:B------:R-:W-:-:S02]  /*4410*/  HFMA2 R41, R37, R6.H0_H0, -72, -72 ;  /* 0xd480d48025297431 */ /* 0x000fc40000040006 */
[----:B------:R-:W-:Y:S02]  /*4420*/  HADD2.F32 R35, -RZ, R33.H1_H1 ;  /* 0x30000021ff237230 */ /* 0x000fe40000004100 */
[--C-:B------:R-:W-:Y:S02]  /*4430*/  HADD2.F32 R37, -RZ, R34.reuse.H0_H0 ;  /* 0x20000022ff257230 */ /* 0x100fe40000004100 */
[--C-:B------:R-:W-:Y:S02]  /*4440*/  HADD2.F32 R36, -RZ, R41.reuse.H0_H0 ;  /* 0x20000029ff247230 */ /* 0x100fe40000004100 */
[----:B------:R-:W-:Y:S02]  /*4450*/  HADD2.F32 R33, -RZ, R41.H1_H1 ;  /* 0x30000029ff217230 */ /* 0x000fe40000004100 */
[C---:B------:R-:W-:Y:S01]  /*4460*/  FFMA.FTZ R41, R39.reuse, R38, R44 ;  /* 0x0000002627297223 */ /* 0x040fe2000001002c */
[----:B------:R-:W-:Y:S02]  /*4470*/  HADD2.F32 R34, -RZ, R34.H1_H1 ;  /* 0x30000022ff227230 */ /* 0x000fe40000004100 */
        /* <DEDUP_REMOVED lines=8> */
[--C-:B------:R-:W-:Y:S01]  /*4500*/  HADD2.F32 R44, -RZ, R18.reuse.H0_H0 ;  /* 0x20000012ff2c7230 */ /* 0x100fe20000004100 */
[----:B------:R-:W-:Y:S01]  /*4510*/  LOP3.LUT R39, R39, 0x64006400, RZ, 0xfc, !PT ;  /* 0x6400640027277812 */ /* 0x000fe200078efcff */
[----:B------:R-:W-:Y:S01]  /*4520*/  HADD2.F32 R50, -RZ, R18.H1_H1 ;  /* 0x30000012ff327230 */ /* 0x000fe20000004100 */
[----:B------:R-:W-:-:S02]  /*4530*/  LOP3.LUT R40, R46, 0xf000f, RZ, 0xc0, !PT ;  /* 0x000f000f2e287812 */ /* 0x000fc400078ec0ff */
[----:B------:R-:W-:Y:S01]  /*4540*/  LOP3.LUT R41, R47, 0xf000f, RZ, 0xc0, !PT ;  /* 0x000f000f2f297812 */ /* 0x000fe200078ec0ff */
[----:B------:R-:W-:Y:S01]  /*4550*/  HADD2 R18, R39, -1032, -1032 ;  /* 0xe408e40827127430 */ /* 0x000fe20000000000 */
[----:B------:R-:W-:Y:S02]  /*4560*/  LOP3.LUT R42, R42, 0x64006400, RZ, 0xfc, !PT ;  /* 0x640064002a2a7812 */ /* 0x000fe400078efcff */
[----:B------:R-:W-:Y:S02]  /*4570*/  LOP3.LUT R40, R40, 0x64006400, RZ, 0xfc, !PT ;  /* 0x6400640028287812 */ /* 0x000fe400078efcff */
[----:B------:R-:W-:Y:S01]  /*4580*/  LOP3.LUT R41, R41, 0x64006400, RZ, 0xfc, !PT ;  /* 0x6400640029297812 */ /* 0x000fe200078efcff */
[----:B------:R-:W-:Y:S02]  /*4590*/  HADD2 R62, R42, -1032, -1032 ;  /* 0xe408e4082a3e7430 */ /* 0x000fe40000000000 */
[--C-:B------:R-:W-:Y:S02]  /*45a0*/  HADD2.F32 R42, -RZ, R18.reuse.H0_H0 ;  /* 0x20000012ff2a7230 */ /* 0x100fe40000004100 */
[----:B------:R-:W-:Y:S01]  /*45b0*/  HADD2 R57, R40, -1032, -1032 ;  /* 0xe408e40828397430 */ /* 0x000fe20000000000 */
[----:B------:R-:W-:Y:S01]  /*45c0*/  LOP3.LUT R45, R45, 0xf000f0, RZ, 0xc0, !PT ;  /* 0x00f000f02d2d7812 */ /* 0x000fe200078ec0ff */
[----:B------:R-:W-:Y:S01]  /*45d0*/  HADD2 R59, R41, -1032, -1032 ;  /* 0xe408e408293b7430 */ /* 0x000fe20000000000 */
[----:B------:R-:W-:Y:S01]  /*45e0*/  LOP3.LUT R46, R46, 0xf000f0, RZ, 0xc0, !PT ;  /* 0x00f000f02e2e7812 */ /* 0x000fe200078ec0ff */
[----:B------:R-:W-:Y:S01]  /*45f0*/  FFMA.FTZ R52, R42, R44, R43 ;  /* 0x0000002c2a347223 */ /* 0x000fe2000001002b */
[----:B------:R-:W-:Y:S01]  /*4600*/  HADD2.F32 R41, -RZ, R57.H0_H0 ;  /* 0x20000039ff297230 */ /* 0x000fe20000004100 */
[----:B------:R-:W-:Y:S01]  /*4610*/  LOP3.LUT R48, R48, 0xf000f0, RZ, 0xc0, !PT ;  /* 0x00f000f030307812 */ /* 0x000fe200078ec0ff */
[--C-:B------:R-:W-:Y:S01]  /*4620*/  HADD2.F32 R40, -RZ, R59.reuse.H0_H0 ;  /* 0x2000003bff287230 */ /* 0x100fe20000004100 */
[----:B------:R-:W-:Y:S01]  /*4630*/  LOP3.LUT R19, R45, 0x64006400, RZ, 0xfc, !PT ;  /* 0x640064002d137812 */ /* 0x000fe200078efcff */
[----:B------:R-:W-:Y:S01]  /*4640*/  HADD2.F32 R43, -RZ, R18.H1_H1 ;  /* 0x30000012ff2b7230 */ /* 0x000fe20000004100 */
[----:B------:R-:W-:Y:S01]  /*4650*/  LOP3.LUT R18, R47, 0xf000f0, RZ, 0xc0, !PT ;  /* 0x00f000f02f127812 */ /* 0x000fe200078ec0ff */
[----:B------:R-:W-:Y:S01]  /*4660*/  HADD2.F32 R39, -RZ, R62.H0_H0 ;  /* 0x2000003eff277230 */ /* 0x000fe20000004100 */
[----:B------:R-:W-:Y:S01]  /*4670*/  LOP3.LUT R47, R46, 0x64006400, RZ, 0xfc, !PT ;  /* 0x640064002e2f7812 */ /* 0x000fe200078efcff */
[C---:B------:R-:W-:Y:S01]  /*4680*/  FFMA.FTZ R55, R44.reuse, R41, R49 ;  /* 0x000000292c377223 */ /* 0x040fe20000010031 */
[----:B------:R-:W-:Y:S01]  /*4690*/  FFMA.FTZ R56, R44, R40, R51 ;  /* 0x000000282c387223 */ /* 0x000fe20000010033 */
[----:B------:R-:W-:Y:S01]  /*46a0*/  LOP3.LUT R49, R18, 0x64006400, RZ, 0xfc, !PT ;  /* 0x6400640012317812 */ /* 0x000fe200078efcff */
[----:B------:R-:W-:Y:S01]  /*46b0*/  HADD2.F32 R45, -RZ, R59.H1_H1 ;  /* 0x3000003bff2d7230 */ /* 0x000fe20000004100 */
[----:B------:R-:W-:Y:S01]  /*46c0*/  LOP3.LUT R51, R48, 0x64006400, RZ, 0xfc, !PT ;  /* 0x6400640030337812 */ /* 0x000fe200078efcff */
[----:B------:R-:W-:Y:S01]  /*46d0*/  FFMA.FTZ R58, R44, R39, R58 ;  /* 0x000000272c3a7223 */ /* 0x000fe2000001003a */
[----:B------:R-:W-:-:S02]  /*46e0*/  HFMA2 R59, R19, R6.H0_H0, -72, -72 ;  /* 0xd480d480133b7431 */ /* 0x000fc40000040006 */
[----:B------:R-:W-:Y:S02]  /*46f0*/  HADD2.F32 R44, -RZ, R57.H1_H1 ;  /* 0x30000039ff2c7230 */ /* 0x000fe40000004100 */
[-C--:B------:R-:W-:Y:S02]  /*4700*/  HFMA2 R60, R47, R6.reuse.H0_H0, -72, -72 ;  /* 0xd480d4802f3c7431 */ /* 0x080fe40000040006 */
[----:B------:R-:W-:Y:S01]  /*4710*/  FFMA.FTZ R19, R43, R50, R52 ;  /* 0x000000322b137223 */ /* 0x000fe20000010034 */
[-C--:B------:R-:W-:Y:S02]  /*4720*/  HFMA2 R61, R49, R6.reuse.H0_H0, -72, -72 ;  /* 0xd480d480313d7431 */ /* 0x080fe40000040006 */
[----:B------:R-:W-:Y:S02]  /*4730*/  HADD2.F32 R49, -RZ, R62.H1_H1 ;  /* 0x3000003eff317230 */ /* 0x000fe40000004100 */
        /* <DEDUP_REMOVED lines=17> */
[----:B------:R-:W-:-:S02]  /*4850*/  HADD2.F32 R58, -RZ, R25.H0_H0 ;  /* 0x20000019ff3a7230 */ /* 0x000fc40000004100 */
[C---:B------:R-:W-:Y:S01]  /*4860*/  FFMA.FTZ R51, R54.reuse, R65, R51 ;  /* 0x0000004136337223 */ /* 0x040fe20000010033 */
[----:B------:R-:W-:Y:S02]  /*4870*/  HADD2.F32 R60, -RZ, R25.H1_H1 ;  /* 0x30000019ff3c7230 */ /* 0x000fe40000004100 */
[C---:B------:R-:W-:Y:S01]  /*4880*/  FFMA.FTZ R55, R54.reuse, R61, R55 ;  /* 0x0000003d36377223 */ /* 0x040fe20000010037 */
[--C-:B------:R-:W-:Y:S02]  /*4890*/  HADD2.F32 R62, -RZ, R24.reuse.H0_H0 ;  /* 0x20000018ff3e7230 */ /* 0x100fe40000004100 */
[----:B------:R-:W-:Y:S01]  /*48a0*/  FFMA.FTZ R57, R54, R63, R57 ;  /* 0x0000003f36397223 */ /* 0x000fe20000010039 */
[----:B------:R-:W-:Y:S02]  /*48b0*/  HADD2.F32 R50, -RZ, R24.H1_H1 ;  /* 0x30000018ff327230 */ /* 0x000fe40000004100 */
        /* <DEDUP_REMOVED lines=67> */
.L_x_2504:
        /* <DEDUP_REMOVED lines=8> */
.L_x_2500:
        /* <DEDUP_REMOVED lines=9> */
.L_x_2508:
[----:B------:R-:W-:Y:S01]  /*4e00*/  ISETP.NE.AND P0, PT, R26, R27, PT ;  /* 0x0000001b1a00720c */ /* 0x000fe20003f05270 */
[----:B------:R-:W0:-:S12]  /*4e10*/  LDC.64 R6, c[0x0][0x3a8] ;  /* 0x0000ea00ff067b82 */ /* 0x000e180000000a00 */
[----:B------:R-:W-:Y:S02]  /*4e20*/  @!P0 LEA R10, R32, R1, 0x3 ;  /* 0x00000001200a8211 */ /* 0x000fe400078e18ff */
[----:B------:R-:W-:Y:S02]  /*4e30*/  @!P0 MOV R9, R33 ;  /* 0x0000002100098202 */ /* 0x000fe40000000f00 */
[----:B------:R-:W-:Y:S02]  /*4e40*/  @!P0 MOV R8, R0 ;  /* 0x0000000000088202 */ /* 0x000fe40000000f00 */
[----:B------:R-:W2:Y:S04]  /*4e50*/  @!P0 LDL.64 R10, [R10+0x8] ;  /* 0x000008000a0a8983 */ /* 0x000ea80000100a00 */
[----:B------:R-:W3:Y:S01]  /*4e60*/  @!P0 LDG.E.U16.CONSTANT R9, desc[UR8][R8.64] ;  /* 0x0000000808098981 */ /* 0x000ee2000c1e9500 */
[----:B0-----:R-:W-:-:S03]  /*4e70*/  IMAD.WIDE R2, R7, 0x4, R16 ;  /* 0x0000000407027825 */ /* 0x001fc600078e0210 */
[----:B------:R-:W5:Y:S01]  /*4e80*/  LDG.E.128.CONSTANT R16, desc[UR8][R16.64] ;  /* 0x0000000810107981 */ /* 0x000f62000c1e9d00 */
[----:B------:R-:W0:Y:S01]  /*4e90*/  S2R R21, SR_CTAID.Y ;  /* 0x0000000000157919 */ /* 0x000e220000002600 */
[----:B------:R-:W-:Y:S02]  /*4ea0*/  @!P0 IADD3 R4, PT, PT, R32, 0x1, RZ ;  /* 0x0000000120048810 */ /* 0x000fe40007ffe0ff */
[----:B------:R1:W5:Y:S02]  /*4eb0*/  LDG.E.128.CONSTANT R12, desc[UR8][R2.64] ;  /* 0x00000008020c7981 */ /* 0x000364000c1e9d00 */
[----:B-1----:R-:W-:-:S04]  /*4ec0*/  IMAD.WIDE R2, R7, 0x4, R2 ;  /* 0x0000000407027825 */ /* 0x002fc800078e0202 */
[----:B0-----:R-:W-:-:S05]  /*4ed0*/  IMAD R21, R21, -0x2, R6 ;  /* 0xfffffffe15157824 */ /* 0x001fca00078e0206 */
[----:B------:R-:W-:Y:S02]  /*4ee0*/  ISETP.GE.AND P1, PT, R21, 0x1, PT ;  /* 0x000000011500780c */ /* 0x000fe40003f26270 */
[----:B--2---:R-:W-:Y:S02]  /*4ef0*/  @!P0 PRMT R25, R10, 0x7610, R25 ;  /* 0x000076100a198816 */ /* 0x004fe40000000019 */
[----:B------:R-:W-:Y:S02]  /*4f00*/  @!P0 PRMT R24, R11, 0x7610, R24 ;  /* 0x000076100b188816 */ /* 0x000fe40000000018 */
[----:B---3--:R-:W-:Y:S02]  /*4f10*/  @!P0 IADD3 R27, PT, PT, R9, R26, RZ ;  /* 0x0000001a091b8210 */ /* 0x008fe40007ffe0ff */
[----:B------:R-:W-:Y:S02]  /*4f20*/  @!P0 PRMT R25, R25, 0x7610, R10 ;  /* 0x0000761019198816 */ /* 0x000fe4000000000a */
[----:B------:R-:W-:-:S02]  /*4f30*/  @!P0 PRMT R24, R24, 0x7610, R11 ;  /* 0x0000761018188816 */ /* 0x000fc4000000000b */
[----:B------:R-:W-:Y:S01]  /*4f40*/  IADD3 R26, PT, PT, R26, 0x20, RZ ;  /* 0x000000201a1a7810 */ /* 0x000fe20007ffe0ff */
[----:B------:R-:W-:Y:S06]  /*4f50*/  @!P1 BRA `(.L_x_2507) ;  /* 0x0000001400f49947 */ /* 0x000fec0003800000 */
[----:B------:R-:W2:Y:S01]  /*4f60*/  LDG.E.128.CONSTANT R8, desc[UR8][R2.64] ;  /* 0x0000000802087981 */ /* 0x000ea2000c1e9d00 */
[----:B-----5:R-:W-:Y:S01]  /*4f70*/  SHF.R.U32.HI R20, RZ, 0xf, R16 ;  /* 0x0000000fff147819 */ /* 0x020fe20000011610 */
[----:B------:R-:W-:Y:S01]  /*4f80*/  HFMA2 R40, -RZ, RZ, 0, 0.125 ;  /* 0x00003000ff287431 */ /* 0x000fe200000001ff */
[--C-:B------:R-:W-:Y:S02]  /*4f90*/  SHF.R.U32.HI R23, RZ, 0xf, R17.reuse ;  /* 0x0000000fff177819 */ /* 0x100fe40000011611 */
[C---:B------:R-:W-:Y:S02]  /*4fa0*/  LOP3.LUT R22, R17.reuse, 0x380038, RZ, 0xc0, !PT ;  /* 0x0038003811167812 */ /* 0x040fe400078ec0ff */
[----:B------:R-:W-:Y:S02]  /*4fb0*/  SHF.R.U32.HI R69, RZ, 0x6, R17 ;  /* 0x00000006ff457819 */ /* 0x000fe40000011611 */
[----:B------:R-:W-:Y:S02]  /*4fc0*/  LOP3.LUT R75, R17, 0x70007, RZ, 0xc0, !PT ;  /* 0x00070007114b7812 */ /* 0x000fe400078ec0ff */
[----:B------:R-:W-:-:S02]  /*4fd0*/  SHF.R.U32.HI R17, RZ, 0xe, R12 ;  /* 0x0000000eff117819 */ /* 0x000fc4000001160c */
[----:B------:R-:W-:Y:S02]  /*4fe0*/  LOP3.LUT R20, R20, 0x10001, RZ, 0xc0, !PT ;  /* 0x0001000114147812 */ /* 0x000fe400078ec0ff */
[----:B------:R-:W-:Y:S02]  /*4ff0*/  SHF.R.U32.HI R36, RZ, 0xf, R18 ;  /* 0x0000000fff247819 */ /* 0x000fe40000011612 */
[--C-:B------:R-:W-:Y:S02]  /*5000*/  SHF.R.U32.HI R39, RZ, 0xf, R19.reuse ;  /* 0x0000000fff277819 */ /* 0x100fe40000011613 */
[C---:B------:R-:W-:Y:S02]  /*5010*/  LOP3.LUT R38, R19.reuse, 0x380038, RZ, 0xc0, !PT ;  /* 0x0038003813267812 */ /* 0x040fe400078ec0ff */
[----:B------:R-:W-:Y:S02]  /*5020*/  SHF.R.U32.HI R73, RZ, 0x6, R19 ;  /* 0x00000006ff497819 */ /* 0x000fe40000011613 */
[----:B------:R-:W-:-:S02]  /*5030*/  LOP3.LUT R81, R19, 0x70007, RZ, 0xc0, !PT ;  /* 0x0007000713517812 */ /* 0x000fc400078ec0ff */
[----:B------:R-:W-:Y:S02]  /*5040*/  LOP3.LUT R17, R20, 0x20002, R17, 0xf8, !PT ;  /* 0x0002000214117812 */ /* 0x000fe400078ef811 */
[C---:B------:R-:W-:Y:S02]  /*5050*/  LOP3.LUT R6, R16.reuse, 0x380038, RZ, 0xc0, !PT ;  /* 0x0038003810067812 */ /* 0x040fe400078ec0ff */
[----:B------:R-:W-:Y:S02]  /*5060*/  SHF.R.U32.HI R67, RZ, 0x6, R16 ;  /* 0x00000006ff437819 */ /* 0x000fe40000011610 */
[----:B------:R-:W-:Y:S02]  /*5070*/  LOP3.LUT R77, R16, 0x70007, RZ, 0xc0, !PT ;  /* 0x00070007104d7812 */ /* 0x000fe400078ec0ff */
[----:B------:R-:W-:Y:S02]  /*5080*/  LOP3.LUT R34, R18, 0x380038, RZ, 0xc0, !PT ;  /* 0x0038003812227812 */ /* 0x000fe400078ec0ff */
[----:B------:R-:W-:-:S02]  /*5090*/  LOP3.LUT R19, R14, 0x380038, RZ, 0xc0, !PT ;  /* 0x003800380e137812 */ /* 0x000fc400078ec0ff */
[----:B------:R-:W-:Y:S02]  /*50a0*/  LOP3.LUT R16, R12, 0x380038, RZ, 0xc0, !PT ;  /* 0x003800380c107812 */ /* 0x000fe400078ec0ff */
[----:B------:R-:W-:Y:S02]  /*50b0*/  SHF.R.U32.HI R37, RZ, 0xe, R14 ;  /* 0x0000000eff257819 */ /* 0x000fe4000001160e */
[----:B------:R-:W-:Y:S02]  /*50c0*/  LOP3.LUT R36, R36, 0x10001, RZ, 0xc0, !PT ;  /* 0x0001000124247812 */ /* 0x000fe400078ec0ff */
[----:B------:R-:W-:Y:S02]  /*50d0*/  SHF.R.U32.HI R71, RZ, 0x6, R18 ;  /* 0x00000006ff477819 */ /* 0x000fe40000011612 */
[----:B------:R-:W-:Y:S02]  /*50e0*/  SHF.R.U32.HI R42, RZ, 0xe, R15 ;  /* 0x0000000eff2a7819 */ /* 0x000fe4000001160f */
[----:B------:R-:W-:-:S02]  /*50f0*/  LOP3.LUT R39, R39, 0x10001, RZ, 0xc0, !PT ;  /* 0x0001000127277812 */ /* 0x000fc400078ec0ff */
[----:B------:R-:W-:Y:S02]  /*5100*/  LOP3.LUT R79, R18, 0x70007, RZ, 0xc0, !PT ;  /* 0x00070007124f7812 */ /* 0x000fe400078ec0ff */
[----:B------:R-:W-:Y:S02]  /*5110*/  LOP3.LUT R19, R19, 0x64006400, RZ, 0xfc, !PT ;  /* 0x6400640013137812 */ /* 0x000fe400078efcff */
[----:B------:R-:W-:Y:S02]  /*5120*/  LOP3.LUT R18, R13, 0x380038, RZ, 0xc0, !PT ;  /* 0x003800380d127812 */ /* 0x000fe400078ec0ff */
[----:B------:R-:W-:Y:S01]  /*5130*/  LOP3.LUT R37, R36, 0x20002, R37, 0xf8, !PT ;  /* 0x0002000224257812 */ /* 0x000fe200078ef825 */
[----:B------:R-:W-:Y:S01]  /*5140*/  HFMA2 R61, R19, R40.H0_H0, -132, -132 ;  /* 0xd820d820133d7431 */ /* 0x000fe20000040028 */
[----:B------:R-:W-:Y:S02]  /*5150*/  LOP3.LUT R65, R16, 0x64006400, RZ, 0xfc, !PT ;  /* 0x6400640010417812 */ /* 0x000fe400078efcff */
[----:B------:R-:W-:-:S02]  /*5160*/  SHF.R.U32.HI R92, RZ, 0x6, R14 ;  /* 0x00000006ff5c7819 */ /* 0x000fc4000001160e */
[----:B------:R-:W-:Y:S01]  /*5170*/  LOP3.LUT R41, R39, 0x20002, R42, 0xf8, !PT ;  /* 0x0002000227297812 */ /* 0x000fe200078ef82a */
[-C--:B------:R-:W-:Y:S01]  /*5180*/  HFMA2 R65, R65, R40.reuse.H0_H0, -132, -132 ;  /* 0xd820d82041417431 */ /* 0x080fe20000040028 */
[----:B------:R-:W-:Y:S02]  /*5190*/  LOP3.LUT R16, R71, 0x380038, RZ, 0xc0, !PT ;  /* 0x0038003847107812 */ /* 0x000fe400078ec0ff */
[----:B------:R-:W-:Y:S02]  /*51a0*/  LOP3.LUT R63, R18, 0x64006400, RZ, 0xfc, !PT ;  /* 0x64006400123f7812 */ /* 0x000fe400078efcff */
[----:B------:R-:W-:Y:S02]  /*51b0*/  LOP3.LUT R18, R92, 0x380038, RZ, 0xc0, !PT ;  /* 0x003800385c127812 */ /* 0x000fe400078ec0ff */
[----:B------:R-:W-:Y:S01]  /*51c0*/  SHF.R.U32.HI R90, RZ, 0x6, R12 ;  /* 0x00000006ff5a7819 */ /* 0x000fe2000001160c */
[----:B------:R-:W-:Y:S01]  /*51d0*/  HFMA2 R63, R63, R40.H0_H0, -132, -132 ;  /* 0xd820d8203f3f7431 */ /* 0x000fe20000040028 */
[----:B------:R-:W-:-:S02]  /*51e0*/  LOP3.LUT R76, R12, 0x70007, RZ, 0xc0, !PT ;  /* 0x000700070c4c7812 */ /* 0x000fc400078ec0ff */
[----:B------:R-:W-:Y:S02]  /*51f0*/  LOP3.LUT R80, R14, 0x70007, RZ, 0xc0, !PT ;  /* 0x000700070e507812 */ /* 0x000fe400078ec0ff */
[----:B------:R-:W-:Y:S02]  /*5200*/  SHF.R.U32.HI R12, RZ, 0xe, R13 ;  /* 0x0000000eff0c7819 */ /* 0x000fe4000001160d */
[C---:B------:R-:W-:Y:S02]  /*5210*/  LOP3.LUT R14, R15.reuse, 0x380038, RZ, 0xc0, !PT ;  /* 0x003800380f0e7812 */ /* 0x040fe400078ec0ff */
[----:B------:R-:W-:Y:S02]  /*5220*/  SHF.R.U32.HI R93, RZ, 0x6, R15 ;  /* 0x00000006ff5d7819 */ /* 0x000fe4000001160f */
[----:B------:R-:W-:Y:S02]  /*5230*/  LOP3.LUT R82, R15, 0x70007, RZ, 0xc0, !PT ;  /* 0x000700070f527812 */ /* 0x000fe400078ec0ff */
[----:B------:R-:W-:-:S02]  /*5240*/  LOP3.LUT R23, R23, 0x10001, RZ, 0xc0, !PT ;  /* 0x0001000117177812 */ /* 0x000fc400078ec0ff */
[----:B------:R-:W-:Y:S02]  /*5250*/  SHF.R.U32.HI R91, RZ, 0x6, R13 ;  /* 0x00000006ff5b7819 */ /* 0x000fe4000001160d */
[----:B------:R-:W-:Y:S02]  /*5260*/  LOP3.LUT R78, R13, 0x70007, RZ, 0xc0, !PT ;  /* 0x000700070d4e7812 */ /* 0x000fe400078ec0ff */
[----:B------:R-:W-:Y:S02]  /*5270*/  LOP3.LUT R53, R18, 0x64006400, RZ, 0xfc, !PT ;  /* 0x6400640012357812 */ /* 0x000fe400078efcff */
[----:B------:R-:W-:Y:S02]  /*5280*/  LOP3.LUT R13, R23, 0x20002, R12, 0xf8, !PT ;  /* 0x00020002170d7812 */ /* 0x000fe400078ef80c */
        /* <DEDUP_REMOVED lines=12> */
[----:B------:R-:W-:Y:S01]  /*5350*/  HFMA2 R43, R14, R35.H0_H0, -20, -20 ;  /* 0xcd00cd000e2b7431 */ /* 0x000fe20000040023 */
[----:B------:R-:W-:Y:S02]  /*5360*/  LOP3.LUT R76, R76, 0x64006400, RZ, 0xfc, !PT ;  /* 0x640064004c4c7812 */ /* 0x000fe400078efcff */
[----:B------:R-:W-:Y:S02]  /*5370*/  LOP3.LUT R78, R78, 0x64006400, RZ, 0xfc, !PT ;  /* 0x640064004e4e7812 */ /* 0x000fe400078efcff */
[----:B------:R-:W-:Y:S02]  /*5380*/  ISETP.NE.AND P1, PT, R21, 0x1, PT ;  /* 0x000000011500780c */ /* 0x000fe40003f25270 */
[----:B--2---:R-:W-:Y:S02]  /*5390*/  SHF.R.U32.HI R68, RZ, 0xd, R8 ;  /* 0x0000000dff447819 */ /* 0x004fe40000011608 */
[----:B------:R-:W-:-:S02]  /*53a0*/  LOP3.LUT R36, R10, 0x380038, RZ, 0xc0, !PT ;  /* 0x003800380a247812 */ /* 0x000fc400078ec0ff */
[----:B------:R-:W-:Y:S02]  /*53b0*/  LOP3.LUT R68, R17, 0x40004, R68, 0xf8, !PT ;  /* 0x0004000411447812 */ /* 0x000fe400078ef844 */
[----:B------:R-:W-:Y:S02]  /*53c0*/  LOP3.LUT R17, R34, 0x64006400, RZ, 0xfc, !PT ;  /* 0x6400640022117812 */ /* 0x000fe400078efcff */
[--C-:B------:R-:W-:Y:S02]  /*53d0*/  SHF.R.U32.HI R74, RZ, 0xd, R11.reuse ;  /* 0x0000000dff4a7819 */ /* 0x100fe4000001160b */
[C---:B------:R-:W-:Y:S02]  /*53e0*/  LOP3.LUT R39, R11.reuse, 0x380038, RZ, 0xc0, !PT ;  /* 0x003800380b277812 */ /* 0x040fe400078ec0ff */
[----:B------:R-:W-:Y:S02]  /*53f0*/  SHF.R.U32.HI R85, RZ, 0x6, R11 ;  /* 0x00000006ff557819 */ /* 0x000fe4000001160b */
[----:B------:R-:W-:-:S02]  /*5400*/  LOP3.LUT R89, R11, 0x70007, RZ, 0xc0, !PT ;  /* 0x000700070b597812 */ /* 0x000fc400078ec0ff */
[----:B------:R-:W-:Y:S01]  /*5410*/  LOP3.LUT R11, R22, 0x64006400, RZ, 0xfc, !PT ;  /* 0x64006400160b7812 */ /* 0x000fe200078efcff */
[-C--:B------:R-:W-:Y:S01]  /*5420*/  HFMA2 R22, R17, R40.reuse.H0_H0, -132, -132 ;  /* 0xd820d82011167431 */ /* 0x080fe20000040028 */
[----:B------:R-:W-:Y:S02]  /*5430*/  LOP3.LUT R17, R16, 0x64006400, RZ, 0xfc, !PT ;  /* 0x6400640010117812 */ /* 0x000fe400078efcff */
[----:B------:R-:W-:Y:S01]  /*5440*/  LOP3.LUT R19, R36, 0x64006400, RZ, 0xfc, !PT ;  /* 0x6400640024137812 */ /* 0x000fe200078efcff */
[-C--:B------:R-:W-:Y:S01]  /*5450*/  HFMA2 R64, R11, R40.reuse.H0_H0, -132, -132 ;  /* 0xd820d8200b407431 */ /* 0x080fe20000040028 */
[--C-:B------:R-:W-:Y:S01]  /*5460*/  SHF.R.U32.HI R70, RZ, 0xd, R9.reuse ;  /* 0x0000000dff467819 */ /* 0x100fe20000011609 */
[-C--:B------:R-:W-:Y:S01]  /*5470*/  HFMA2 R58, R17, R40.reuse.H0_H0, -132, -132 ;  /* 0xd820d820113a7431 */ /* 0x080fe20000040028 */
[C---:B------:R-:W-:Y:S01]  /*5480*/  LOP3.LUT R15, R9.reuse, 0x380038, RZ, 0xc0, !PT ;  /* 0x00380038090f7812 */ /* 0x040fe200078ec0ff */
[----:B------:R-:W-:Y:S01]  /*5490*/  HFMA2 R50, R19, R40.H0_H0, -132, -132 ;  /* 0xd820d82013327431 */ /* 0x000fe20000040028 */
[----:B------:R-:W-:Y:S01]  /*54a0*/  SHF.R.U32.HI R83, RZ, 0x6, R9 ;  /* 0x00000006ff537819 */ /* 0x000fe20000011609 */
[----:B------:R-:W0:Y:S01]  /*54b0*/  LDS.128 R16, [UR4+-0x80] ;  /* 0xffff8004ff107984 */ /* 0x000e220008000c00 */
[----:B------:R-:W-:-:S02]  /*54c0*/  LOP3.LUT R87, R9, 0x70007, RZ, 0xc0, !PT ;  /* 0x0007000709577812 */ /* 0x000fc400078ec0ff */
[----:B------:R-:W-:Y:S02]  /*54d0*/  LOP3.LUT R9, R6, 0x64006400, RZ, 0xfc, !PT ;  /* 0x6400640006097812 */ /* 0x000fe400078efcff */
[--C-:B------:R-:W-:Y:S02]  /*54e0*/  SHF.R.U32.HI R72, RZ, 0xd, R10.reuse ;  /* 0x0000000dff487819 */ /* 0x100fe4000001160a */
[----:B------:R-:W-:Y:S01]  /*54f0*/  SHF.R.U32.HI R84, RZ, 0x6, R10 ;  /* 0x00000006ff547819 */ /* 0x000fe2000001160a */
[----:B------:R-:W-:Y:S01]  /*5500*/  HFMA2 R66, R9, R40.H0_H0, -132, -132 ;  /* 0xd820d82009427431 */ /* 0x000fe20000040028 */
[----:B------:R-:W-:Y:S02]  /*5510*/  LOP3.LUT R88, R10, 0x70007, RZ, 0xc0, !PT ;  /* 0x000700070a587812 */ /* 0x000fe400078ec0ff */
[----:B------:R-:W-:Y:S02]  /*5520*/  LOP3.LUT R6, R67, 0x380038, RZ, 0xc0, !PT ;  /* 0x0038003843067812 */ /* 0x000fe400078ec0ff */
[----:B------:R-:W-:-:S02]  /*5530*/  LOP3.LUT R12, R8, 0x380038, RZ, 0xc0, !PT ;  /* 0x00380038080c7812 */ /* 0x000fc400078ec0ff */
[----:B------:R-:W-:Y:S02]  /*5540*/  SHF.R.U32.HI R23, RZ, 0x6, R8 ;  /* 0x00000006ff177819 */ /* 0x000fe40000011608 */
[----:B------:R-:W-:Y:S02]  /*5550*/  LOP3.LUT R86, R8, 0x70007, RZ, 0xc0, !PT ;  /* 0x0007000708567812 */ /* 0x000fe400078ec0ff */
[----:B------:R-:W-:Y:S02]  /*5560*/  LOP3.LUT R10, R69, 0x380038, RZ, 0xc0, !PT ;  /* 0x00380038450a7812 */ /* 0x000fe400078ec0ff */
[----:B------:R-:W-:Y:S02]  /*5570*/  LOP3.LUT R8, R90, 0x380038, RZ, 0xc0, !PT ;  /* 0x003800385a087812 */ /* 0x000fe400078ec0ff */
[----:B------:R-:W-:Y:S02]  /*5580*/  LOP3.LUT R70, R13, 0x40004, R70, 0xf8, !PT ;  /* 0x000400040d467812 */ /* 0x000fe400078ef846 */
        /* <DEDUP_REMOVED lines=13> */
[----:B------:R-:W-:Y:S01]  /*5660*/  LOP3.LUT R72, R37, 0x40004, R72, 0xf8, !PT ;  /* 0x0004000425487812 */ /* 0x000fe200078ef848 */
        /* <DEDUP_REMOVED lines=45> */
[----:B------:R-:W-:Y:S01]  /*5940*/  LOP3.LUT R74, R41, 0x40004, R74, 0xf8, !PT ;  /* 0x00040004294a7812 */ /* 0x000fe200078ef84a */
[----:B------:R-:W-:Y:S01]  /*5950*/  HFMA2 R41, R8, R35.H0_H0, -20, -20 ;  /* 0xcd00cd0008297431 */ /* 0x000fe20000040023 */
[----:B------:R-:W-:Y:S01]  /*5960*/  LOP3.LUT R15, R85, 0x1c001c0, RZ, 0xc0, !PT ;  /* 0x01c001c0550f7812 */ /* 0x000fe200078ec0ff */
[----:B------:R-:W1:Y:S01]  /*5970*/  LDS.128 R8, [UR4+-0x70] ;  /* 0xffff9004ff087984 */ /* 0x000e620008000c00 */
[----:B------:R-:W-:-:S02]  /*5980*/  LOP3.LUT R6, R6, 0x64006400, RZ, 0xfc, !PT ;  /* 0x6400640006067812 */ /* 0x000fc400078efcff */
[----:B------:R-:W-:Y:S01]  /*5990*/  LOP3.LUT R12, R79, 0x64006400, RZ, 0xfc, !PT ;  /* 0x640064004f0c7812 */ /* 0x000fe200078efcff */
[----:B------:R-:W-:Y:S01]  /*59a0*/  HADD2 R79, R77, -1028, -1028 ;  /* 0xe404e4044d4f7430 */ /* 0x000fe20000000000 */
[----:B------:R-:W-:Y:S01]  /*59b0*/  LOP3.LUT R14, R15, 0x64006400, RZ, 0xfc, !PT ;  /* 0x640064000f0e7812 */ /* 0x000fe200078efcff */
[----:B------:R-:W-:Y:S01]  /*59c0*/  HADD2 R77, R75, -1028, -1028 ;  /* 0xe404e4044b4d7430 */ /* 0x000fe20000000000 */
[----:B------:R-:W-:Y:S01]  /*59d0*/  LOP3.LUT R71, R71, 0x70007, RZ, 0xc0, !PT ;  /* 0x0007000747477812 */ /* 0x000fe200078ec0ff */
[-C--:B------:R-:W-:Y:S01]  /*59e0*/  HFMA2 R49, R6, R35.reuse.H0_H0, -20, -20 ;  /* 0xcd00cd0006317431 */ /* 0x080fe20000040023 */
        /* <DEDUP_REMOVED lines=10> */
[----:B------:R-:W-:Y:S01]  /*5a90*/  HADD2 R73, R81, -1028, -1028 ;  /* 0xe404e40451497430 */ /* 0x000fe20000000000 */
[----:B------:R-:W-:Y:S01]  /*5aa0*/  LOP3.LUT R69, R69, 0x64006400, RZ, 0xfc, !PT ;  /* 0x6400640045457812 */ /* 0x000fe200078efcff */
[----:B------:R-:W-:Y:S01]  /*5ab0*/  HFMA2 R15, R77, R16, RZ.H0_H0 ;  /* 0x000000104d0f7231 */ /* 0x000fe200000400ff */
[----:B------:R-:W-:Y:S01]  /*5ac0*/  LOP3.LUT R13, R13, 0x64006400, RZ, 0xfc, !PT ;  /* 0x640064000d0d7812 */ /* 0x000fe200078efcff */
[----:B------:R-:W-:Y:S02]  /*5ad0*/  HFMA2 R14, R66, R17, R14 ;  /* 0x00000011420e7231 */ /* 0x000fe4000000000e */
[----:B------:R-:W-:-:S02]  /*5ae0*/  HADD2 R81, R67, -1028, -1028 ;  /* 0xe404e40443517430 */ /* 0x000fc40000000000 */
[-C--:B------:R-:W-:Y:S02]  /*5af0*/  HFMA2 R94, R22, R17.reuse, R71 ;  /* 0x00000011165e7231 */ /* 0x080fe40000000047 */
[----:B------:R-:W-:Y:S01]  /*5b00*/  HFMA2 R16, R73, R16, RZ.H0_H0 ;  /* 0x0000001049107231 */ /* 0x000fe200000400ff */
[----:B------:R-:W-:Y:S01]  /*5b10*/  LOP3.LUT R90, R90, 0x70007, RZ, 0xc0, !PT ;  /* 0x000700075a5a7812 */ /* 0x000fe200078ec0ff */
        /* <DEDUP_REMOVED lines=38> */
[-C--:B------:R-:W-:Y:S02]  /*5d80*/  HFMA2 R8, R65, R10.reuse, R18 ;  /* 0x0000000a41087231 */ /* 0x080fe40000000012 */
[-C--:B------:R-:W-:Y:S01]  /*5d90*/  HFMA2 R9, R63, R10.reuse, R94 ;  /* 0x0000000a3f097231 */ /* 0x080fe2000000005e */
[----:B------:R-:W-:Y:S01]  /*5da0*/  LOP3.LUT R94, R92, 0x64006400, RZ, 0xfc, !PT ;  /* 0x640064005c5e7812 */ /* 0x000fe200078efcff */
[----:B------:R-:W-:Y:S02]  /*5db0*/  HADD2 R90, R90, -1028, -1028 ;  /* 0xe404e4045a5a7430 */ /* 0x000fe40000000000 */
[----:B------:R-:W-:Y:S01]  /*5dc0*/  HFMA2 R95, R61, R10, R95 ;  /* 0x0000000a3d5f7231 */ /* 0x000fe2000000005f */
[----:B------:R-:W1:Y:S01]  /*5dd0*/  LDS.128 R16, [UR4+-0x50] ;  /* 0xffffb004ff107984 */ /* 0x000e620008000c00 */
[----:B------:R-:W-:Y:S01]  /*5de0*/  HADD2 R92, R91, -1028, -1028 ;  /* 0xe404e4045b5c7430 */ /* 0x000fe20000000000 */
[----:B------:R-:W-:Y:S01]  /*5df0*/  LOP3.LUT R83, R83, 0x70007, RZ, 0xc0, !PT ;  /* 0x0007000753537812 */ /* 0x000fe200078ec0ff */
[----:B------:R-:W-:-:S02]  /*5e00*/  HADD2 R94, R94, -1028, -1028 ;  /* 0xe404e4045e5e7430 */ /* 0x000fc40000000000 */
[-C--:B------:R-:W-:Y:S02]  /*5e10*/  HFMA2 R8, R90, R11.reuse, R8 ;  /* 0x0000000b5a087231 */ /* 0x080fe40000000008 */
[----:B------:R-:W-:Y:S01]  /*5e20*/  HFMA2 R97, R59, R10, R96 ;  /* 0x0000000a3b617231 */ /* 0x000fe20000000060 */
[----:B------:R-:W-:Y:S01]  /*5e30*/  LOP3.LUT R23, R23, 0x64006400, RZ, 0xfc, !PT ;  /* 0x6400640017177812 */ /* 0x000fe200078efcff */
[-C--:B------:R-:W-:Y:S01]  /*5e40*/  HFMA2 R10, R92, R11.reuse, R9 ;  /* 0x0000000b5c0a7231 */ /* 0x080fe20000000009 */
[----:B------:R-:W-:Y:S01]  /*5e50*/  LOP3.LUT R84, R84, 0x64006400, RZ, 0xfc, !PT ;  /* 0x6400640054547812 */ /* 0x000fe200078efcff */
[----:B------:R-:W-:Y:S02]  /*5e60*/  HFMA2 R95, R94, R11, R95 ;  /* 0x0000000b5e5f7231 */ /* 0x000fe4000000005f */
[----:B------:R-:W-:Y:S01]  /*5e70*/  HADD2 R91, R88, -1028, -1028 ;  /* 0xe404e404585b7430 */ /* 0x000fe20000000000 */
[----:B------:R-:W-:Y:S01]  /*5e80*/  LOP3.LUT R68, R68, 0x64006400, RZ, 0xfc, !PT ;  /* 0x6400640044447812 */ /* 0x000fe200078efcff */
[----:B0-----:R-:W-:Y:S01]  /*5e90*/  HFMA2 R9, R57, R12, R8 ;  /* 0x0000000c39097231 */ /* 0x001fe20000000008 */
[----:B------:R-:W-:Y:S01]  /*5ea0*/  LOP3.LUT R8, R87, 0x64006400, RZ, 0xfc, !PT ;  /* 0x6400640057087812 */ /* 0x000fe200078efcff */
[----:B------:R-:W-:Y:S01]  /*5eb0*/  HADD2 R87, R86, -1028, -1028 ;  /* 0xe404e40456577430 */ /* 0x000fe20000000000 */
[----:B------:R-:W-:Y:S01]  /*5ec0*/  LOP3.LUT R72, R72, 0x64006400, RZ, 0xfc, !PT ;  /* 0x6400640048487812 */ /* 0x000fe200078efcff */
[----:B------:R-:W-:-:S02]  /*5ed0*/  HADD2 R96, R93, -1028, -1028 ;  /* 0xe404e4045d607430 */ /* 0x000fc40000000000 */
[----:B------:R-:W-:Y:S01]  /*5ee0*/  HFMA2 R95, R53, R12, R95 ;  /* 0x0000000c355f7231 */ /* 0x000fe2000000005f */
[----:B------:R-:W-:Y:S01]  /*5ef0*/  LOP3.LUT R93, R89, 0x64006400, RZ, 0xfc, !PT ;  /* 0x64006400595d7812 */ /* 0x000fe200078efcff */
[----:B------:R-:W-:Y:S02]  /*5f00*/  HADD2 R89, R8, -1028, -1028 ;  /* 0xe404e40408597430 */ /* 0x000fe40000000000 */
[----:B------:R-:W-:Y:S01]  /*5f10*/  HFMA2 R9, R38, R13, R9 ;  /* 0x0000000d26097231 */ /* 0x000fe20000000009 */
[----:B------:R-:W-:Y:S01]  /*5f20*/  LOP3.LUT R8, R85, 0x70007, RZ, 0xc0, !PT ;  /* 0x0007000755087812 */ /* 0x000fe200078ec0ff */
[----:B------:R-:W-:Y:S01]  /*5f30*/  HFMA2 R97, R96, R11, R97 ;  /* 0x0000000b60617231 */ /* 0x000fe20000000061 */
[----:B------:R-:W-:Y:S01]  /*5f40*/  LOP3.LUT R85, R83, 0x64006400, RZ, 0xfc, !PT ;  /* 0x6400640053557812 */ /* 0x000fe200078efcff */
[----:B------:R-:W-:Y:S02]  /*5f50*/  HADD2 R83, R23, -1028, -1028 ;  /* 0xe404e40417537430 */ /* 0x000fe40000000000 */
[----:B------:R-:W-:-:S02]  /*5f60*/  HFMA2 R95, R34, R13, R95 ;  /* 0x0000000d225f7231 */ /* 0x000fc4000000005f */
[----:B------:R-:W-:Y:S01]  /*5f70*/  HFMA2 R10, R55, R12, R10 ;  /* 0x0000000c370a7231 */ /* 0x000fe2000000000a */
[----:B------:R-:W-:Y:S01]  /*5f80*/  LOP3.LUT R8, R8, 0x64006400, RZ, 0xfc, !PT ;  /* 0x6400640008087812 */ /* 0x000fe200078efcff */
[----:B------:R-:W-:Y:S02]  /*5f90*/  HFMA2 R9, R87, R14, R9 ;  /* 0x0000000e57097231 */ /* 0x000fe40000000009 */
[----:B------:R-:W-:Y:S01]  /*5fa0*/  HFMA2 R97, R51, R12, R97 ;  /* 0x0000000c33617231 */ /* 0x000fe20000000061 */
[----:B------:R-:W-:Y:S01]  /*5fb0*/  LOP3.LUT R70, R70, 0x64006400, RZ, 0xfc, !PT ;  /* 0x6400640046467812 */ /* 0x000fe200078efcff */
[-C--:B------:R-:W-:Y:S01]  /*5fc0*/  HFMA2 R10, R36, R13.reuse, R10 ;  /* 0x0000000d240a7231 */ /* 0x080fe2000000000a */
[----:B------:R-:W-:Y:S01]  /*5fd0*/  LOP3.LUT R74, R74, 0x64006400, RZ, 0xfc, !PT ;  /* 0x640064004a4a7812 */ /* 0x000fe200078efcff */
[----:B------:R-:W-:Y:S02]  /*5fe0*/  HFMA2 R95, R91, R14, R95 ;  /* 0x0000000e5b5f7231 */ /* 0x000fe4000000005f */
[----:B------:R-:W-:-:S02]  /*5ff0*/  HFMA2 R97, R6, R13, R97 ;  /* 0x0000000d06617231 */ /* 0x000fc40000000061 */
[-C--:B------:R-:W-:Y:S02]  /*6000*/  HFMA2 R9, R54, R15.reuse, R9 ;  /* 0x0000000f36097231 */ /* 0x080fe40000000009 */
[----:B------:R-:W-:Y:S02]  /*6010*/  HADD2 R93, R93, -1028, -1028 ;  /* 0xe404e4045d5d7430 */ /* 0x000fe40000000000 */
[----:B------:R-:W-:Y:S02]  /*6020*/  HFMA2 R10, R89, R14, R10 ;  /* 0x0000000e590a7231 */ /* 0x000fe4000000000a */
[----:B------:R-:W-:Y:S02]  /*6030*/  HFMA2 R11, R50, R15, R95 ;  /* 0x0000000f320b7231 */ /* 0x000fe4000000005f */
[----:B------:R-:W-:Y:S02]  /*6040*/  HADD2 R95, R84, -1028, -1028 ;  /* 0xe404e404545f7430 */ /* 0x000fe40000000000 */
[----:B-1----:R-:W-:-:S02]  /*6050*/  HFMA2 R23, R83, R16, R9 ;  /* 0x0000001053177231 */ /* 0x002fc40000000009 */
[----:B------:R-:W-:Y:S02]  /*6060*/  HFMA2 R97, R93, R14, R97 ;  /* 0x0000000e5d617231 */ /* 0x000fe40000000061 */
[----:B------:R-:W-:Y:S02]  /*6070*/  HFMA2 R10, R52, R15, R10 ;  /* 0x0000000f340a7231 */ /* 0x000fe4000000000a */
[----:B------:R-:W-:Y:S02]  /*6080*/  HFMA2 R11, R95, R16, R11 ;  /* 0x000000105f0b7231 */ /* 0x000fe4000000000b */
[----:B------:R-:W-:Y:S02]  /*6090*/  HADD2 R85, R85, -1028, -1028 ;  /* 0xe404e40455557430 */ /* 0x000fe40000000000 */
[----:B------:R-:W-:Y:S02]  /*60a0*/  HFMA2 R9, R46, R17, R23 ;  /* 0x000000112e097231 */ /* 0x000fe40000000017 */
[----:B------:R-:W-:-:S02]  /*60b0*/  HFMA2 R15, R48, R15, R97 ;  /* 0x0000000f300f7231 */ /* 0x000fc40000000061 */
[----:B------:R-:W-:Y:S02]  /*60c0*/  HADD2 R97, R8, -1028, -1028 ;  /* 0xe404e40408617430 */ /* 0x000fe40000000000 */
[----:B------:R-:W-:Y:S02]  /*60d0*/  HFMA2 R11, R42, R17, R11 ;  /* 0x000000112a0b7231 */ /* 0x000fe4000000000b */
[----:B------:R-:W-:Y:S02]  /*60e0*/  HFMA2 R10, R85, R16, R10 ;  /* 0x00000010550a7231 */ /* 0x000fe4000000000a */
[----:B------:R-:W-:Y:S02]  /*60f0*/  HFMA2 R9, R41, R18, R9 ;  /* 0x0000001229097231 */ /* 0x000fe40000000009 */
[----:B------:R-:W-:Y:S02]  /*6100*/  HADD2 R68, R68, -1028, -1028 ;  /* 0xe404e40444447430 */ /* 0x000fe40000000000 */
[----:B------:R-:W-:-:S02]  /*6110*/  HFMA2 R15, R97, R16, R15 ;  /* 0x00000010610f7231 */ /* 0x000fc4000000000f */
[-C--:B------:R-:W-:Y:S02]  /*6120*/  HFMA2 R11, R37, R18.reuse, R11 ;  /* 0x00000012250b7231 */ /* 0x080fe4000000000b */
[----:B------:R-:W-:Y:S02]  /*6130*/  HADD2 R72, R72, -1028, -1028 ;  /* 0xe404e40448487430 */ /* 0x000fe40000000000 */
[----:B------:R-:W-:Y:S02]  /*6140*/  HFMA2 R10, R44, R17, R10 ;  /* 0x000000112c0a7231 */ /* 0x000fe4000000000a */
[----:B------:R-:W-:Y:S02]  /*6150*/  HFMA2 R9, R68, R19, R9 ;  /* 0x0000001344097231 */ /* 0x000fe40000000009 */
[----:B------:R-:W-:Y:S02]  /*6160*/  HFMA2 R15, R40, R17, R15 ;  /* 0x00000011280f7231 */ /* 0x000fe4000000000f */
        /* <DEDUP_REMOVED lines=28> */
[-C--:B------:R-:W-:Y:S01]  /*6330*/  HFMA2 R8, R67, R10.reuse, R8 ;  /* 0x0000000a43087231 */ /* 0x080fe20000000008 */
[----:B------:R-:W0:Y:S01]  /*6340*/  LDS.128 R20, [UR4+0x30] ;  /* 0x00003004ff147984 */ /* 0x000e220008000c00 */
[-C--:B------:R-:W-:Y:S02]  /*6350*/  HFMA2 R77, R60, R11.reuse, R77 ;  /* 0x0000000b3c4d7231 */ /* 0x080fe4000000004d */
[----:B------:R-:W-:Y:S02]  /*6360*/  HFMA2 R8, R56, R11, R8 ;  /* 0x0000000b38087231 */ /* 0x000fe40000000008 */
[----:B------:R-:W-:Y:S02]  /*6370*/  HFMA2 R79, R81, R10, R79 ;  /* 0x0000000a514f7231 */ /* 0x000fe4000000004f */
[----:B-1----:R-:W-:-:S02]  /*6380*/  HFMA2 R77, R47, R12, R77 ;  /* 0x0000000c2f4d7231 */ /* 0x002fc4000000004d */
        /* <DEDUP_REMOVED lines=18> */
[----:B------:R-:W-:Y:S02]  /*64b0*/  HFMA2 R14, R59, R14, R8 ;  /* 0x0000000e3b0e7231 */ /* 0x000fe40000000008 */
[----:B0-----:R-:W-:Y:S02]  /*64c0*/  HFMA2 R77, R85, R20, R77 ;  /* 0x00000014554d7231 */ /* 0x001fe4000000004d */
        /* <DEDUP_REMOVED lines=37> */
[----:B------:R-:W-:-:S07]  /*6720*/  HFMA2 R28, R36, R24, R28 ;  /* 0x00000018241c7231 */ /* 0x000fce000000001c */
.L_x_2507:
[----:B------:R-:W-:Y:S01]  /*6730*/  ISETP.GE.AND P1, PT, R26, R5, PT ;  /* 0x000000051a00720c */ /* 0x000fe20003f26270 */
[----:B------:R-:W-:Y:S01]  /*6740*/  UIADD3 UR4, UPT, UPT, UR4, 0x40, URZ ;  /* 0x0000004004047890 */ /* 0x000fe2000fffe0ff */
[----:B------:R-:W-:Y:S01]  /*6750*/  IADD3 R0, P2, PT, R0, 0x80, RZ ;  /* 0x0000008000007810 */ /* 0x000fe20007f5e0ff */
[----:B-----5:R-:W-:Y:S01]  /*6760*/  IMAD.WIDE R16, R7, 0x4, R2 ;  /* 0x0000000407107825 */ /* 0x020fe200078e0202 */
[----:B------:R-:W-:Y:S02]  /*6770*/  @!P0 MOV R32, R4 ;  /* 0x0000000400208202 */ /* 0x000fe40000000f00 */
[----:B------:R-:W-:-:S07]  /*6780*/  IADD3.X R33, PT, PT, RZ, R33, RZ, P2, !PT ;  /* 0x00000021ff217210 */ /* 0x000fce00017fe4ff */
[----:B------:R-:W-:Y:S05]  /*6790*/  @!P1 BRA `(.L_x_2508) ;  /* 0xffffffe400989947 */ /* 0x000fea000383ffff */
.L_x_2506:
        /* <DEDUP_REMOVED lines=20> */
.L_x_2512:
[----:B------:R-:W0:Y:S02]  /*68e0*/  LDS R2, [R0] ;  /* 0x0000000000027984 */ /* 0x000e240000000800 */
[----:B0-----:R-:W-:-:S05]  /*68f0*/  HADD2 R3, R2, R31 ;  /* 0x0000001f02037230 */ /* 0x001fca0000000000 */
[----:B------:R-:W0:Y:S02]  /*6900*/  ATOMS.CAST.SPIN P0, [R0], R2, R3 ;  /* 0x000000020000758d */ /* 0x000e240001800003 */
[----:B0-----:R-:W-:Y:S05]  /*6910*/  @!P0 BRA `(.L_x_2512) ;  /* 0xfffffffc00f08947 */ /* 0x001fea000383ffff */
[----:B------:R-:W-:Y:S05]  /*6920*/  BRA `(.L_x_2510) ;  /* 0x00000000000c7947 */ /* 0x000fea0003800000 */
.L_x_2511:
[----:B------:R-:W2:Y:S02]  /*6930*/  LD.E R0, desc[UR8][R4.64] ;  /* 0x0000000804007980 */ /* 0x000ea4000c101900 */
[----:B--2---:R-:W-:-:S05]  /*6940*/  IADD3 R3, PT, PT, R31, R0, RZ ;  /* 0x000000001f037210 */ /* 0x004fca0007ffe0ff */
[----:B------:R0:W-:Y:S02]  /*6950*/  ST.E desc[UR8][R4.64], R3 ;  /* 0x0000000304007985 */ /* 0x0001e4000c101908 */
.L_x_2510:
[----:B------:R-:W-:Y:S05]  /*6960*/  BSYNC.RECONVERGENT B0 ;  /* 0x0000000000007941 */ /* 0x000fea0003800200 */
.L_x_2509:
[----:B------:R1:W-:Y:S01]  /*6970*/  ATOM.E.ADD.F16x2.RN.STRONG.GPU P0, RZ, desc[UR8][R4.64+0x4], R30 ;  /* 0x8000041e04ff79a2 */ /* 0x0003e2000c10e108 */
[----:B------:R-:W-:Y:S04]  /*6980*/  BSSY.RECONVERGENT B0, `(.L_x_2513) ;  /* 0x000000e000007945 */ /* 0x000fe80003800200 */
[----:B-1----:R-:W-:Y:S05]  /*6990*/  @P0 BRA `(.L_x_2514) ;  /* 0x0000000000300947 */ /* 0x002fea0003800000 */
[----:B------:R-:W1:Y:S02]  /*69a0*/  QSPC.E.S P0, RZ, [R4+0x4] ;  /* 0x0000040004ff73aa */ /* 0x000e640000000500 */
[----:B-1----:R-:W-:Y:S05]  /*69b0*/  @!P0 BRA `(.L_x_2515) ;  /* 0x00000000001c8947 */ /* 0x002fea0003800000 */
[----:B------:R-:W-:-:S04]  /*69c0*/  MOV R2, R4 ;  /* 0x0000000400027202 */ /* 0x000fc80000000f00 */
[----:B------:R-:W-:-:S07]  /*69d0*/  MOV R0, R2 ;  /* 0x0000000200007202 */ /* 0x000fce0000000f00 */
.L_x_2516:
[----:B------:R-:W0:Y:S02]  /*69e0*/  LDS R2, [R0+0x4] ;  /* 0x0000040000027984 */ /* 0x000e240000000800 */
[----:B0-----:R-:W-:-:S05]  /*69f0*/  HFMA2 R3, R2, 1, 1, R30 ;  /* 0x3c003c0002037831 */ /* 0x001fca000000001e */
[----:B------:R-:W0:Y:S02]  /*6a00*/  ATOMS.CAST.SPIN P0, [R0+0x4], R2, R3 ;  /* 0x000004020000758d */ /* 0x000e240001800003 */
[----:B0-----:R-:W-:Y:S05]  /*6a10*/  @!P0 BRA `(.L_x_2516) ;  /* 0xfffffffc00f08947 */ /* 0x001fea000383ffff */
[----:B------:R-:W-:Y:S05]  /*6a20*/  BRA `(.L_x_2514) ;  /* 0x00000000000c7947 */ /* 0x000fea0003800000 */
.L_x_2515:
[----:B------:R-:W0:Y:S02]  /*6a30*/  LD.E R0, desc[UR8][R4.64+0x4] ;  /* 0x0000040804007980 */ /* 0x000e24000c101900 */
[----:B0-----:R-:W-:-:S05]  /*6a40*/  IADD3 R3, PT, PT, R30, R0, RZ ;  /* 0x000000001e037210 */ /* 0x001fca0007ffe0ff */
[----:B------:R1:W-:Y:S02]  /*6a50*/  ST.E desc[UR8][R4.64+0x4], R3 ;  /* 0x0000040304007985 */ /* 0x0003e4000c101908 */
.L_x_2514:
[----:B------:R-:W-:Y:S05]  /*6a60*/  BSYNC.RECONVERGENT B0 ;  /* 0x0000000000007941 */ /* 0x000fea0003800200 */
.L_x_2513:
        /* <DEDUP_REMOVED lines=10> */
.L_x_2520:
[----:B------:R-:W0:Y:S02]  /*6b10*/  LDS R2, [R0] ;  /* 0x0000000000027984 */ /* 0x000e240000000800 */
[----:B0-----:R-:W-:-:S05]  /*6b20*/  HADD2 R3, R2, R29 ;  /* 0x0000001d02037230 */ /* 0x001fca0000000000 */
[----:B------:R-:W0:Y:S02]  /*6b30*/  ATOMS.CAST.SPIN P0, [R0], R2, R3 ;  /* 0x000000020000758d */ /* 0x000e240001800003 */
[----:B0-----:R-:W-:Y:S05]  /*6b40*/  @!P0 BRA `(.L_x_2520) ;  /* 0xfffffffc00f08947 */ /* 0x001fea000383ffff */
[----:B------:R-:W-:Y:S05]  /*6b50*/  BRA `(.L_x_2518) ;  /* 0x00000000000c7947 */ /* 0x000fea0003800000 */
.L_x_2519:
[----:B------:R-:W2:Y:S02]  /*6b60*/  LD.E R0, desc[UR8][R4.64] ;  /* 0x0000000804007980 */ /* 0x000ea4000c101900 */
[----:B--2---:R-:W-:-:S05]  /*6b70*/  IADD3 R3, PT, PT, R29, R0, RZ ;  /* 0x000000001d037210 */ /* 0x004fca0007ffe0ff */
[----:B------:R0:W-:Y:S02]  /*6b80*/  ST.E desc[UR8][R4.64], R3 ;  /* 0x0000000304007985 */ /* 0x0001e4000c101908 */
.L_x_2518:
[----:B------:R-:W-:Y:S05]  /*6b90*/  BSYNC.RECONVERGENT B0 ;  /* 0x0000000000007941 */ /* 0x000fea0003800200 */
.L_x_2517:
[----:B------:R1:W-:Y:S02]  /*6ba0*/  ATOM.E.ADD.F16x2.RN.STRONG.GPU P0, RZ, desc[UR8][R4.64+0x4], R28 ;  /* 0x8000041c04ff79a2 */ /* 0x0003e4000c10e108 */
[----:B-1----:R-:W-:Y:S05]  /*6bb0*/  @P0 EXIT ;  /* 0x000000000000094d */ /* 0x002fea0003800000 */
[----:B------:R-:W1:Y:S02]  /*6bc0*/  QSPC.E.S P0, RZ, [R4+0x4] ;  /* 0x0000040004ff73aa */ /* 0x000e640000000500 */
[----:B-1----:R-:W-:Y:S05]  /*6bd0*/  @!P0 BRA `(.L_x_2521) ;  /* 0x00000000001c8947 */ /* 0x002fea0003800000 */
[----:B------:R-:W-:-:S04]  /*6be0*/  MOV R2, R4 ;  /* 0x0000000400027202 */ /* 0x000fc80000000f00 */
[----:B------:R-:W-:-:S07]  /*6bf0*/  MOV R0, R2 ;  /* 0x0000000200007202 */ /* 0x000fce0000000f00 */
.L_x_2522:
[----:B------:R-:W0:Y:S02]  /*6c00*/  LDS R2, [R0+0x4] ;  /* 0x0000040000027984 */ /* 0x000e240000000800 */
[----:B0-----:R-:W-:-:S05]  /*6c10*/  HFMA2 R3, R2, 1, 1, R28 ;  /* 0x3c003c0002037831 */ /* 0x001fca000000001c */
[----:B------:R-:W0:Y:S02]  /*6c20*/  ATOMS.CAST.SPIN P0, [R0+0x4], R2, R3 ;  /* 0x000004020000758d */ /* 0x000e240001800003 */
[----:B0-----:R-:W-:Y:S05]  /*6c30*/  @!P0 BRA `(.L_x_2522) ;  /* 0xfffffffc00f08947 */ /* 0x001fea000383ffff */
[----:B------:R-:W-:Y:S05]  /*6c40*/  EXIT ;  /* 0x000000000000794d */ /* 0x000fea0003800000 */
.L_x_2521:
[----:B------:R-:W0:Y:S02]  /*6c50*/  LD.E R0, desc[UR8][R4.64+0x4] ;  /* 0x0000040804007980 */ /* 0x000e24000c101900 */
[----:B0-----:R-:W-:-:S05]  /*6c60*/  IADD3 R3, PT, PT, R28, R0, RZ ;  /* 0x000000001c037210 */ /* 0x001fca0007ffe0ff */
[----:B------:R-:W-:Y:S01]  /*6c70*/  ST.E desc[UR8][R4.64+0x4], R3 ;  /* 0x0000040304007985 */ /* 0x000fe2000c101908 */
[----:B------:R-:W-:Y:S05]  /*6c80*/  EXIT ;  /* 0x000000000000794d */ /* 0x000fea0003800000 */
.L_x_2523:
        /* <DEDUP_REMOVED lines=15> */
.L_x_3609:


//--------------------- .text._Z23gemm_half_q_half_kernelILi2ELi14ELb0ELb0ELi64EEvPK6__halfPKjS4_S2_PS0_iiiiPKtS7_iiiiiibS2_i --------------------------
	.section	.text._Z23gemm_half_q_half_kernelILi2ELi14ELb0ELb0ELi64EEvPK6__halfPKjS4_S2_PS0_iiiiPKtS7_iiiiiibS2_i,"ax",@progbits
	.align	128
        .global         _Z23gemm_half_q_half_kernelILi2ELi14ELb0ELb0ELi64EEvPK6__halfPKjS4_S2_PS0_iiiiPKtS7_iiiiiibS2_i
        .type           _Z23gemm_half_q_half_kernelILi2ELi14ELb0ELb0ELi64EEvPK6__halfPKjS4_S2_PS0_iiiiPKtS7_iiiiiibS2_i,@function
        .size           _Z23gemm_half_q_half_kernelILi2ELi14ELb0ELb0ELi64EEvPK6__halfPKjS4_S2_PS0_iiiiPKtS7_iiiiiibS2_i,(.L_x_3610 - _Z23gemm_half_q_half_kernelILi2ELi14ELb0ELb0ELi64EEvPK6__halfPKjS4_S2_PS0_iiiiPKtS7_iiiiiibS2_i)
        .other          _Z23gemm_half_q_half_kernelILi2ELi14ELb0ELb0ELi64EEvPK6__halfPKjS4_S2_PS0_iiiiPKtS7_iiiiiibS2_i,@"STO_CUDA_ENTRY STV_DEFAULT"
_Z23gemm_half_q_half_kernelILi2ELi14ELb0ELb0ELi64EEvPK6__halfPKjS4_S2_PS0_iiiiPKtS7_iiiiiibS2_i:
.text._Z23gemm_half_q_half_kernelILi2ELi14ELb0ELb0ELi64EEvPK6__halfPKjS4_S2_PS0_iiiiPKtS7_iiiiiibS2_i:
        /* <DEDUP_REMOVED lines=50> */
.L_x_2529:
        /* <DEDUP_REMOVED lines=32> */
.L_x_2528:
[----:B------:R-:W-:-:S04]  /*0520*/  IADD3 R8, PT, PT, RZ, -R13, RZ ;  /* 0x8000000dff087210 */ /* 0x000fc80007ffe0ff */
[----:B------:R-:W-:-:S13]  /*0530*/  ISETP.GT.AND P1, PT, R8, 0x1, PT ;  /* 0x000000010800780c */ /* 0x000fda0003f24270 */
[----:B------:R-:W-:Y:S05]  /*0540*/  @!P1 BRA `(.L_x_2530) ;  /* 0x0000000000449947 */ /* 0x000fea0003800000 */
        /* <DEDUP_REMOVED lines=17> */
.L_x_2530:
[----:B------:R-:W-:-:S13]  /*0660*/  ISETP.EQ.AND P1, PT, R13, RZ, PT ;  /* 0x000000ff0d00720c */ /* 0x000fda0003f22270 */
[----:B------:R-:W-:Y:S05]  /*0670*/  @!P0 BRA P1, `(.L_x_2525) ;  /* 0x00000004007c8947 */ /* 0x000fea0000800000 */
.L_x_2527:
        /* <DEDUP_REMOVED lines=12> */
.L_x_2526:
        /* <DEDUP_REMOVED lines=17> */
.L_x_2533:
        /* <DEDUP_REMOVED lines=32> */
.L_x_2532:
        /* <DEDUP_REMOVED lines=21> */
.L_x_2534:
[----:B------:R-:W-:-:S13]  /*0ba0*/  ISETP.NE.OR P0, PT, R13, RZ, P0 ;  /* 0x000000ff0d00720c */ /* 0x000fda0000705670 */
[----:B------:R-:W-:Y:S05]  /*0bb0*/  @!P0 BRA `(.L_x_2525) ;  /* 0x00000000002c8947 */ /* 0x000fea0003800000 */
.L_x_2531:
        /* <DEDUP_REMOVED lines=11> */
.L_x_2525:
[----:B------:R-:W-:Y:S05]  /*0c70*/  BSYNC.RECONVERGENT B0 ;  /* 0x0000000000007941 */ /* 0x000fea0003800200 */
.L_x_2524:
[----:B------:R-:W0:Y:S02]  /*0c80*/  LDCU UR5, c[0x0][0x3ac] ;  /* 0x00007580ff0577ac */ /* 0x000e240008000800 */
[----:B0-----:R-:W-:-:S04]  /*0c90*/  MOV R7, UR5 ;  /* 0x0000000500077c02 */ /* 0x001fc80008000f00 */
[----:B------:R-:W-:-:S13]  /*0ca0*/  ISETP.GE.AND P0, PT, R6, R7, PT ;  /* 0x000000070600720c */ /* 0x000fda0003f06270 */
[----:B------:R-:W-:Y:S05]  /*0cb0*/  @P0 EXIT ;  /* 0x000000000000094d */ /* 0x000fea0003800000 */
[----:B-----5:R-:W0:Y:S02]  /*0cc0*/  LDC.U8 R5, c[0x0][0x3e0] ;  /* 0x0000f800ff057b82 */ /* 0x020e240000000000 */
        /* <DEDUP_REMOVED lines=18> */
.L_x_2538:
        /* <DEDUP_REMOVED lines=15> */
.L_x_2537:
        /* <DEDUP_REMOVED lines=12> */
.L_x_2539:
[----:B------:R-:W-:-:S13]  /*0fa0*/  ISETP.NE.OR P0, PT, R5, RZ, P0 ;  /* 0x000000ff0500720c */ /* 0x000fda0000705670 */
[----:B------:R-:W-:Y:S05]  /*0fb0*/  @!P0 BRA `(.L_x_2535) ;  /* 0x00000000001c8947 */ /* 0x000fea0003800000 */
.L_x_2536:
[----:B0-----:R-:W0:Y:S02]  /*0fc0*/  LDC.64 R8, c[0x0][0x3a0] ;  /* 0x0000e800ff087b82 */ /* 0x001e240000000a00 */
.L_x_2540:
[----:B0-----:R-:W-:Y:S01]  /*0fd0*/  IMAD.WIDE R10, R3, 0x2, R8 ;  /* 0x00000002030a7825 */ /* 0x001fe200078e0208 */
[----:B------:R-:W-:Y:S02]  /*0fe0*/  IADD3 R5, PT, PT, R5, 0x1, RZ ;  /* 0x0000000105057810 */ /* 0x000fe40007ffe0ff */
[----:B------:R-:W-:Y:S02]  /*0ff0*/  IADD3 R3, PT, PT, R3, R7, RZ ;  /* 0x0000000703037210 */ /* 0x000fe40007ffe0ff */
[----:B------:R1:W-:Y:S01]  /*1000*/  STG.E.64 desc[UR8][R10.64], RZ ;  /* 0x000000ff0a007986 */ /* 0x0003e2000c101b08 */
[----:B------:R-:W-:-:S13]  /*1010*/  ISETP.NE.AND P0, PT, R5, RZ, PT ;  /* 0x000000ff0500720c */ /* 0x000fda0003f05270 */
[----:B-1----:R-:W-:Y:S05]  /*1020*/  @P0 BRA `(.L_x_2540) ;  /* 0xfffffffc00e80947 */ /* 0x002fea000383ffff */
.L_x_2535:
        /* <DEDUP_REMOVED lines=15> */
.L_x_2542:
        /* <DEDUP_REMOVED lines=25> */
[----:B0-----:R-:W-:Y:S01]  /*12b0*/  IMAD R14, R21, R21, R21 ;  /* 0x00000015150e7224 */ /* 0x001fe200078e0215 */
[----:B------:R-:W-:Y:S01]  /*12c0*/  IADD3 R23, PT, PT, R20, 0x1, R23 ;  /* 0x0000000114177810 */ /* 0x000fe20007ffe017 */
[----:B------:R-:W-:-:S03]  /*12d0*/  IMAD R10, R19, R19, R19 ;  /* 0x00000013130a7224 */ /* 0x000fc600078e0213 */
[----:B------:R-:W-:Y:S01]  /*12e0*/  IADD3 R14, PT, PT, R21, 0x1, R14 ;  /* 0x00000001150e7810 */ /* 0x000fe20007ffe00e */
[----:B------:R-:W-:Y:S01]  /*12f0*/  I2F.F16 R11, R11 ;  /* 0x0000000b000b7306 */ /* 0x000fe20000200c00 */
[----:B------:R-:W-:Y:S02]  /*1300*/  IADD3 R19, PT, PT, R19, 0x1, R10 ;  /* 0x0000000113137810 */ /* 0x000fe40007ffe00a */
[----:B----4-:R-:W-:-:S05]  /*1310*/  IADD3 R13, PT, PT, R16, R13, RZ ;  /* 0x0000000d100d7210 */ /* 0x010fca0007ffe0ff */
[----:B------:R-:W0:Y:S01]  /*1320*/  I2F.F16 R10, R19 ;  /* 0x00000013000a7306 */ /* 0x000e220000200c00 */
[----:B------:R-:W-:-:S07]  /*1330*/  ISETP.GE.AND P0, PT, R13, R26, PT ;  /* 0x0000001a0d00720c */ /* 0x000fce0003f06270 */
[----:B------:R-:W-:Y:S01]  /*1340*/  I2F.F16 R23, R23 ;  /* 0x0000001700177306 */ /* 0x000fe20000200c00 */
[----:B0-----:R-:W-:-:S07]  /*1350*/  PRMT R10, R11, 0x5410, R10 ;  /* 0x000054100b0a7816 */ /* 0x001fce000000000a */
[----:B------:R-:W0:Y:S01]  /*1360*/  I2F.F16 R14, R14 ;  /* 0x0000000e000e7306 */ /* 0x000e220000200c00 */
[----:B---3--:R-:W-:Y:S01]  /*1370*/  HMUL2 R21, R10, R15.H0_H0 ;  /* 0x2000000f0a157232 */ /* 0x008fe20000000000 */
[C---:B------:R-:W-:Y:S02]  /*1380*/  LEA R10, R18.reuse, R1, 0x3 ;  /* 0x00000001120a7211 */ /* 0x040fe400078e18ff */
[----:B------:R-:W-:Y:S02]  /*1390*/  IADD3 R18, PT, PT, R18, 0x1, RZ ;  /* 0x0000000112127810 */ /* 0x000fe40007ffe0ff */
[----:B0-----:R-:W-:-:S05]  /*13a0*/  PRMT R14, R23, 0x5410, R14 ;  /* 0x00005410170e7816 */ /* 0x001fca000000000e */
[----:B------:R-:W-:-:S05]  /*13b0*/  HMUL2 R20, R14, R15.H0_H0 ;  /* 0x2000000f0e147232 */ /* 0x000fca0000000000 */
[----:B------:R0:W-:Y:S01]  /*13c0*/  STL.64 [R10], R20 ;  /* 0x000000140a007387 */ /* 0x0001e20000100a00 */
[----:B------:R-:W-:Y:S05]  /*13d0*/  @!P0 BRA `(.L_x_2542) ;  /* 0xfffffffc00508947 */ /* 0x000fea000383ffff */
.L_x_2541:
[----:B0-----:R0:W5:Y:S01]  /*13e0*/  LDL.64 R10, [R1] ;  /* 0x00000000010a7983 */ /* 0x0011620000100a00 */
[----:B------:R-:W1:Y:S01]  /*13f0*/  LDCU UR4, c[0x0][0x3c8] ;  /* 0x00007900ff0477ac */ /* 0x000e620008000800 */
[----:B------:R-:W-:Y:S01]  /*1400*/  HFMA2 R5, -RZ, RZ, 0, 0 ;  /* 0x00000000ff057431 */ /* 0x000fe200000001ff */
        /* <DEDUP_REMOVED lines=25> */
.L_x_2543:
        /* <DEDUP_REMOVED lines=8> */
.L_x_2544:
        /* <DEDUP_REMOVED lines=8> */
.L_x_2545:
        /* <DEDUP_REMOVED lines=8> */
.L_x_2546:
        /* <DEDUP_REMOVED lines=8> */
.L_x_2547:
[----:B------:R-:W-:Y:S01]  /*17a0*/  LEA R0, R15, R0, 0x3 ;  /* 0x000000000f007211 */ /* 0x000fe200078e18ff */
[----:B------:R-:W0:Y:S01]  /*17b0*/  S2UR UR5, SR_CgaCtaId ;  /* 0x00000000000579c3 */ /* 0x000e220000008800 */
[----:B------:R-:W1:Y:S01]  /*17c0*/  LDCU.64 UR6, c[0x0][0x388] ;  /* 0x00007100ff0677ac */ /* 0x000e620008000a00 */
[----:B------:R-:W-:Y:S02]  /*17d0*/  VIMNMX R4, PT, PT, R4, UR10, PT ;  /* 0x0000000a04047c48 */ /* 0x000fe4000bfe0100 */
[----:B------:R-:W-:Y:S01]  /*17e0*/  IADD3 R0, PT, PT, R16, R0, R5 ;  /* 0x0000000010007210 */ /* 0x000fe20007ffe005 */
[----:B------:R-:W-:Y:S01]  /*17f0*/  UMOV UR4, 0x400 ;  /* 0x0000040000047882 */ /* 0x000fe20000000000 */
[----:B-----5:R-:W-:Y:S02]  /*1800*/  PRMT R25, R10, 0x7610, R10 ;  /* 0x000076100a197816 */ /* 0x020fe4000000000a */
        /* <DEDUP_REMOVED lines=17> */
[----:B------:R-:W-:Y:S01]  /*1920*/  IADD3 R28, PT, PT, R27, R28, RZ ;  /* 0x0000001c1b1c7210 */ /* 0x000fe20007ffe0ff */
[----:B------:R-:W-:Y:S06]  /*1930*/  @!P0 BRA `(.L_x_2548) ;  /* 0x0000003400108947 */ /* 0x000fec0003800000 */
[----:B------:R-:W-:-:S04]  /*1940*/  IMAD.WIDE.U32 R2, R2, 0x100, R8 ;  /* 0x0000010002027825 */ /* 0x000fc800078e0008 */
[----:B------:R-:W-:Y:S01]  /*1950*/  HFMA2 R34, -RZ, RZ, 0, 0 ;  /* 0x00000000ff227431 */ /* 0x000fe200000001ff */
[----:B------:R-:W-:Y:S02]  /*1960*/  MOV R10, R4 ;  /* 0x00000004000a7202 */ /* 0x000fe40000000f00 */
[----:B------:R-:W-:Y:S02]  /*1970*/  MOV R11, R5 ;  /* 0x00000005000b7202 */ /* 0x000fe40000000f00 */
[----:B------:R-:W-:Y:S02]  /*1980*/  IADD3 R16, P0, PT, R2, 0x2, RZ ;  /* 0x0000000202107810 */ /* 0x000fe40007f1e0ff */
[----:B------:R-:W-:Y:S02]  /*1990*/  VIMNMX R14, PT, PT, R26, UR10, PT ;  /* 0x0000000a1a0e7c48 */ /* 0x000fe4000bfe0100 */
[----:B------:R-:W-:Y:S02]  /*19a0*/  IADD3.X R13, PT, PT, RZ, R3, RZ, P0, !PT ;  /* 0x00000003ff0d7210 */ /* 0x000fe400007fe4ff */
[----:B------:R-:W-:-:S07]  /*19b0*/  PRMT R32, RZ, 0x7610, R32 ;  /* 0x00007610ff207816 */ /* 0x000fce0000000020 */
.L_x_2553:
[----:B------:R-:W-:Y:S01]  /*19c0*/  ISETP.NE.AND P0, PT, R27, R28, PT ;  /* 0x0000001c1b00720c */ /* 0x000fe20003f05270 */
[----:B------:R-:W0:-:S12]  /*19d0*/  LDC R7, c[0x0][0x3ac] ;  /* 0x0000eb00ff077b82 */ /* 0x000e180000000800 */
[----:B------:R-:W-:Y:S02]  /*19e0*/  @!P0 LEA R2, R34, R1, 0x3 ;  /* 0x0000000122028211 */ /* 0x000fe400078e18ff */
[----:B------:R-:W-:-:S04]  /*19f0*/  @!P0 MOV R17, R13 ;  /* 0x0000000d00118202 */ /* 0x000fc80000000f00 */
[----:B------:R-:W2:Y:S04]  /*1a00*/  @!P0 LDL.64 R2, [R2+0x8] ;  /* 0x0000080002028983 */ /* 0x000ea80000100a00 */
[----:B------:R1:W5:Y:S01]  /*1a10*/  @!P0 LDG.E.U16.CONSTANT R18, desc[UR8][R16.64] ;  /* 0x0000000810128981 */ /* 0x000362000c1e9500 */
[----:B------:R-:W-:Y:S02]  /*1a20*/  ISETP.GE.AND P2, PT, R12, 0x1, PT ;  /* 0x000000010c00780c */ /* 0x000fe40003f46270 */
[----:B------:R-:W-:Y:S02]  /*1a30*/  MOV R8, R10 ;  /* 0x0000000a00087202 */ /* 0x000fe40000000f00 */
[----:B------:R-:W-:Y:S02]  /*1a40*/  MOV R9, R11 ;  /* 0x0000000b00097202 */ /* 0x000fe40000000f00 */
[----:B------:R-:W-:-:S02]  /*1a50*/  @!P0 IADD3 R0, PT, PT, R34, 0x1, RZ ;  /* 0x0000000122008810 */ /* 0x000fc40007ffe0ff */
[----:B------:R-:W-:Y:S01]  /*1a60*/  MOV R6, 0x2c00 ;  /* 0x00002c0000067802 */ /* 0x000fe20000000f00 */
[----:B0-----:R-:W-:Y:S01]  /*1a70*/  IMAD.WIDE R10, R7, 0x4, R8 ;  /* 0x00000004070a7825 */ /* 0x001fe200078e0208 */
[----:B------:R-:W-:Y:S02]  /*1a80*/  @!P0 MOV R34, R0 ;  /* 0x0000000000228202 */ /* 0x000fe40000000f00 */
[----:B--2---:R-:W-:Y:S02]  /*1a90*/  @!P0 PRMT R25, R2, 0x7610, R25 ;  /* 0x0000761002198816 */ /* 0x004fe40000000019 */
[----:B------:R-:W-:Y:S02]  /*1aa0*/  @!P0 PRMT R24, R3, 0x7610, R24 ;  /* 0x0000761003188816 */ /* 0x000fe40000000018 */
[----:B------:R-:W-:Y:S02]  /*1ab0*/  @!P0 PRMT R25, R25, 0x7610, R2 ;  /* 0x0000761019198816 */ /* 0x000fe40000000002 */
[----:B------:R-:W-:Y:S01]  /*1ac0*/  @!P0 PRMT R24, R24, 0x7610, R3 ;  /* 0x0000761018188816 */ /* 0x000fe20000000003 */
[----:B-1----:R-:W-:Y:S06]  /*1ad0*/  @!P2 BRA `(.L_x_2549) ;  /* 0x0000000c001ca947 */ /* 0x002fec0003800000 */
[----:B------:R-:W2:Y:S01]  /*1ae0*/  LDG.E.128.CONSTANT R20, desc[UR8][R8.64] ;  /* 0x0000000808147981 */ /* 0x000ea2000c1e9d00 */
[----:B------:R-:W-:-:S03]  /*1af0*/  ISETP.NE.AND P1, PT, R12, 0x1, PT ;  /* 0x000000010c00780c */ /* 0x000fc60003f25270 */
[----:B------:R-:W0:Y:S02]  /*1b00*/  LDS.64 R38, [UR4] ;  /* 0x00000004ff267984 */ /* 0x000e240008000a00 */
[--C-:B0-----:R-:W-:Y:S02]  /*1b10*/  HADD2.F32 R5, -RZ, R38.reuse.H0_H0 ;  /* 0x20000026ff057230 */ /* 0x101fe40000004100 */
[--C-:B------:R-:W-:Y:S02]  /*1b20*/  HADD2.F32 R42, -RZ, R39.reuse.H0_H0 ;  /* 0x20000027ff2a7230 */ /* 0x100fe40000004100 */
[----:B------:R-:W-:Y:S02]  /*1b30*/  HADD2.F32 R44, -RZ, R39.H1_H1 ;  /* 0x30000027ff2c7230 */ /* 0x000fe40000004100 */
        /* <DEDUP_REMOVED lines=11> */
[----:B------:R-:W-:-:S02]  /*1bf0*/  SHF.R.U32.HI R47, RZ, 0x8, R21 ;  /* 0x00000008ff2f7819 */ /* 0x000fc40000011615 */
[----:B------:R-:W-:Y:S01]  /*1c00*/  LOP3.LUT R2, R2, 0x64006400, RZ, 0xfc, !PT ;  /* 0x6400640002027812 */ /* 0x000fe200078efcff */
[----:B------:R-:W0:Y:S01]  /*1c10*/  LDS.64 R20, [UR4+0x8] ;  /* 0x00000804ff147984 */ /* 0x000e220008000a00 */
[----:B------:R-:W-:Y:S01]  /*1c20*/  LOP3.LUT R3, R3, 0x64006400, RZ, 0xfc, !PT ;  /* 0x6400640003037812 */ /* 0x000fe200078efcff */
[----:B------:R-:W-:Y:S01]  /*1c30*/  FFMA.FTZ R40, R0, R5, RZ ;  /* 0x0000000500287223 */ /* 0x000fe200000100ff */
[----:B------:R-:W-:Y:S01]  /*1c40*/  LOP3.LUT R17, R15, 0x64006400, RZ, 0xfc, !PT ;  /* 0x640064000f117812 */ /* 0x000fe200078efcff */
[----:B------:R-:W-:Y:S01]  /*1c50*/  HADD2.F32 R15, -RZ, R19.H1_H1 ;  /* 0x30000013ff0f7230 */ /* 0x000fe20000004100 */
        /* <DEDUP_REMOVED lines=17> */
[----:B------:R-:W-:Y:S02]  /*1d70*/  HADD2.F32 R19, -RZ, R19.H1_H1 ;  /* 0x30000013ff137230 */ /* 0x000fe40000004100 */
        /* <DEDUP_REMOVED lines=8> */
[----:B------:R-:W-:Y:S01]  /*1e00*/  FFMA.FTZ R50, R38, R22, R5 ;  /* 0x0000001626327223 */ /* 0x000fe20000010005 */
[----:B------:R-:W-:Y:S01]  /*1e10*/  FFMA.FTZ R40, R15, R38, R40 ;  /* 0x000000260f287223 */ /* 0x000fe20000010028 */
[--C-:B------:R-:W-:Y:S02]  /*1e20*/  HADD2.F32 R23, -RZ, R39.reuse.H0_H0 ;  /* 0x20000027ff177230 */ /* 0x100fe40000004100 */
[----:B------:R-:W-:Y:S02]  /*1e30*/  HADD2.F32 R5, -RZ, R39.H1_H1 ;  /* 0x30000027ff057230 */ /* 0x000fe40000004100 */
[----:B------:R-:W-:Y:S02]  /*1e40*/  HADD2.F32 R39, -RZ, R33.H0_H0 ;  /* 0x20000021ff277230 */ /* 0x000fe40000004100 */
[----:B------:R-:W-:Y:S01]  /*1e50*/  FFMA.FTZ R40, R23, R42, R40 ;  /* 0x0000002a17287223 */ /* 0x000fe20000010028 */
[----:B------:R-:W-:-:S02]  /*1e60*/  HADD2.F32 R38, -RZ, R35.H0_H0 ;  /* 0x20000023ff267230 */ /* 0x000fc40000004100 */
[----:B------:R-:W-:Y:S02]  /*1e70*/  HADD2.F32 R37, -RZ, R45.H0_H0 ;  /* 0x2000002dff257230 */ /* 0x000fe40000004100 */
[C---:B------:R-:W-:Y:S01]  /*1e80*/  FFMA.FTZ R41, R42.reuse, R39, R41 ;  /* 0x000000272a297223 */ /* 0x040fe20000010029 */
[----:B------:R-:W-:Y:S02]  /*1e90*/  HADD2.F32 R36, -RZ, R33.H1_H1 ;  /* 0x30000021ff247230 */ /* 0x000fe40000004100 */
[C---:B------:R-:W-:Y:S01]  /*1ea0*/  FFMA.FTZ R52, R42.reuse, R38, R43 ;  /* 0x000000262a347223 */ /* 0x040fe2000001002b */
[----:B------:R-:W-:Y:S02]  /*1eb0*/  HADD2.F32 R33, -RZ, R45.H1_H1 ;  /* 0x3000002dff217230 */ /* 0x000fe40000004100 */
[----:B------:R-:W-:Y:S01]  /*1ec0*/  FFMA.FTZ R42, R42, R37, R50 ;  /* 0x000000252a2a7223 */ /* 0x000fe20000010032 */
[----:B------:R-:W-:Y:S01]  /*1ed0*/  FFMA.FTZ R50, R5, R44, R40 ;  /* 0x0000002c05327223 */ /* 0x000fe20000010028 */
[C---:B------:R-:W-:Y:S01]  /*1ee0*/  FFMA.FTZ R56, R44.reuse, R36, R41 ;  /* 0x000000242c387223 */ /* 0x040fe20000010029 */
[----:B------:R-:W-:Y:S01]  /*1ef0*/  LOP3.LUT R41, R47, 0xf000f, RZ, 0xc0, !PT ;  /* 0x000f000f2f297812 */ /* 0x000fe200078ec0ff */
[----:B------:R-:W-:Y:S01]  /*1f00*/  FFMA.FTZ R51, R44, R33, R42 ;  /* 0x000000212c337223 */ /* 0x000fe2000001002a */
[----:B------:R-:W-:Y:S01]  /*1f10*/  LOP3.LUT R40, R46, 0xf000f, RZ, 0xc0, !PT ;  /* 0x000f000f2e287812 */ /* 0x000fe200078ec0ff */
[----:B------:R-:W-:Y:S01]  /*1f20*/  HADD2.F32 R35, -RZ, R35.H1_H1 ;  /* 0x30000023ff237230 */ /* 0x000fe20000004100 */
[----:B------:R-:W-:Y:S01]  /*1f30*/  LOP3.LUT R42, R48, 0xf000f, RZ, 0xc0, !PT ;  /* 0x000f000f302a7812 */ /* 0x000fe200078ec0ff */
[--C-:B0-----:R-:W-:Y:S01]  /*1f40*/  HADD2.F32 R45, -RZ, R20.reuse.H0_H0 ;  /* 0x20000014ff2d7230 */ /* 0x101fe20000004100 */
[----:B------:R-:W-:Y:S01]  /*1f50*/  LOP3.LUT R43, R49, 0xf000f, RZ, 0xc0, !PT ;  /* 0x000f000f312b7812 */ /* 0x000fe200078ec0ff */
[----:B------:R-:W-:Y:S01]  /*1f60*/  HADD2.F32 R55, -RZ, R21.H0_H0 ;  /* 0x20000015ff377230 */ /* 0x000fe20000004100 */
[----:B------:R-:W-:Y:S01]  /*1f70*/  LOP3.LUT R41, R41, 0x64006400, RZ, 0xfc, !PT ;  /* 0x6400640029297812 */ /* 0x000fe200078efcff */
[----:B------:R-:W-:Y:S01]  /*1f80*/  FFMA.FTZ R58, R44, R35, R52 ;  /* 0x000000232c3a7223 */ /* 0x000fe20000010034 */
        /* <DEDUP_REMOVED lines=21> */
[----:B------:R-:W-:Y:S01]  /*20e0*/  LOP3.LUT R20, R49, 0xf000f0, RZ, 0xc0, !PT ;  /* 0x00f000f031147812 */ /* 0x000fe200078ec0ff */
[----:B------:R-:W-:Y:S01]  /*20f0*/  HADD2.F32 R44, -RZ, R44.H1_H1 ;  /* 0x3000002cff2c7230 */ /* 0x000fe20000004100 */
[----:B------:R-:W-:Y:S02]  /*2100*/  LOP3.LUT R21, R46, 0x64006400, RZ, 0xfc, !PT ;  /* 0x640064002e157812 */ /* 0x000fe400078efcff */
        /* <DEDUP_REMOVED lines=26> */
[--C-:B------:R-:W-:Y:S02]  /*22b0*/  HADD2.F32 R59, -RZ, R25.reuse.H0_H0 ;  /* 0x20000019ff3b7230 */ /* 0x100fe40000004100 */
[----:B------:R-:W-:Y:S01]  /*22c0*/  FFMA.FTZ R21, R57, R67, R52 ;  /* 0x0000004339157223 */ /* 0x000fe20000010034 */
[----:B------:R-:W-:-:S02]  /*22d0*/  HADD2.F32 R56, -RZ, R25.H1_H1 ;  /* 0x30000019ff387230 */ /* 0x000fc40000004100 */
[C---:B------:R-:W-:Y:S01]  /*22e0*/  FFMA.FTZ R58, R57.reuse, R63, R58 ;  /* 0x0000003f393a7223 */ /* 0x040fe2000001003a */
[--C-:B------:R-:W-:Y:S02]  /*22f0*/  HADD2.F32 R55, -RZ, R24.reuse.H0_H0 ;  /* 0x20000018ff377230 */ /* 0x100fe40000004100 */
[----:B------:R-:W-:Y:S01]  /*2300*/  FFMA.FTZ R57, R57, R65, R60 ;  /* 0x0000004139397223 */ /* 0x000fe2000001003c */
[----:B------:R-:W-:Y:S02]  /*2310*/  HADD2.F32 R54, -RZ, R24.H1_H1 ;  /* 0x30000018ff367230 */ /* 0x000fe40000004100 */
[----:B------:R-:W-:Y:S01]  /*2320*/  FMUL.FTZ R20, R59, R20 ;  /* 0x000000143b147220 */ /* 0x000fe20000410000 */
[----:B------:R-:W-:Y:S01]  /*2330*/  FMUL.FTZ R21, R56, R21 ;  /* 0x0000001538157220 */ /* 0x000fe20000410000 */
[----:B------:R-:W-:Y:S01]  /*2340*/  FMUL.FTZ R58, R55, R58 ;  /* 0x0000003a373a7220 */ /* 0x000fe20000410000 */
[----:B------:R-:W-:Y:S02]  /*2350*/  FMUL.FTZ R57, R54, R57 ;  /* 0x0000003936397220 */ /* 0x000fe40000410000 */
[----:B------:R-:W-:-:S02]  /*2360*/  F2FP.F16.F32.PACK_AB R20, RZ, R20 ;  /* 0x00000014ff14723e */ /* 0x000fc400000000ff */
        /* <DEDUP_REMOVED lines=62> */
.L_x_2549:
[----:B------:R-:W-:Y:S05]  /*2750*/  @!P2 BRA `(.L_x_2550) ;  /* 0x0000000c001ca947 */ /* 0x000fea0003800000 */
[----:B------:R-:W2:Y:S01]  /*2760*/  LDG.E.128.CONSTANT R20, desc[UR8][R10.64] ;  /* 0x000000080a147981 */ /* 0x000ea2000c1e9d00 */
[----:B------:R-:W-:Y:S01]  /*2770*/  HADD2.F32 R67, -RZ, R25.H0_H0 ;  /* 0x20000019ff437230 */ /* 0x000fe20000004100 */
[----:B------:R-:W-:Y:S02]  /*2780*/  ISETP.NE.AND P1, PT, R12, 0x1, PT ;  /* 0x000000010c00780c */ /* 0x000fe40003f25270 */
[----:B------:R-:W0:Y:S02]  /*2790*/  LDS.64 R38, [UR4+0x10] ;  /* 0x00001004ff267984 */ /* 0x000e240008000a00 */
[----:B0-----:R-:W-:Y:S02]  /*27a0*/  HADD2.F32 R5, -RZ, R38.H0_H0 ;  /* 0x20000026ff057230 */ /* 0x001fe40000004100 */
[--C-:B------:R-:W-:Y:S02]  /*27b0*/  HADD2.F32 R42, -RZ, R39.reuse.H0_H0 ;  /* 0x20000027ff2a7230 */ /* 0x100fe40000004100 */
[----:B------:R-:W-:-:S02]  /*27c0*/  HADD2.F32 R44, -RZ, R39.H1_H1 ;  /* 0x30000027ff2c7230 */ /* 0x000fc40000004100 */
[----:B------:R-:W-:Y:S01]  /*27d0*/  HADD2.F32 R38, -RZ, R38.H1_H1 ;  /* 0x30000026ff267230 */ /* 0x000fe20000004100 */
[----:B--2---:R-:W-:Y:S02]  /*27e0*/  LOP3.LUT R0, R20, 0xf000f, RZ, 0xc0, !PT ;  /* 0x000f000f14007812 */ /* 0x004fe400078ec0ff */
[----:B------:R-:W-:Y:S02]  /*27f0*/  LOP3.LUT R2, R21, 0xf000f, RZ, 0xc0, !PT ;  /* 0x000f000f15027812 */ /* 0x000fe400078ec0ff */
[----:B------:R-:W-:Y:S02]  /*2800*/  LOP3.LUT R0, R0, 0x64006400, RZ, 0xfc, !PT ;  /* 0x6400640000007812 */ /* 0x000fe400078efcff */
[----:B------:R-:W-:Y:S02]  /*2810*/  LOP3.LUT R3, R22, 0xf000f, RZ, 0xc0, !PT ;  /* 0x000f000f16037812 */ /* 0x000fe400078ec0ff */
[----:B------:R-:W-:Y:S01]  /*2820*/  LOP3.LUT R15, R23, 0xf000f, RZ, 0xc0, !PT ;  /* 0x000f000f170f7812 */ /* 0x000fe200078ec0ff */
[----:B------:R-:W-:Y:S01]  /*2830*/  HADD2 R19, R0, -1032, -1032 ;  /* 0xe408e40800137430 */ /* 0x000fe20000000000 */
[----:B------:R-:W-:-:S02]  /*2840*/  LOP3.LUT R4, R20, 0xf000f0, RZ, 0xc0, !PT ;  /* 0x00f000f014047812 */ /* 0x000fc400078ec0ff */
[----:B------:R-:W-:Y:S02]  /*2850*/  SHF.R.U32.HI R46, RZ, 0x8, R20 ;  /* 0x00000008ff2e7819 */ /* 0x000fe40000011614 */
[----:B------:R-:W-:Y:S01]  /*2860*/  LOP3.LUT R33, R21, 0xf000f0, RZ, 0xc0, !PT ;  /* 0x00f000f015217812 */ /* 0x000fe200078ec0ff */
[--C-:B------:R-:W-:Y:S01]  /*2870*/  HADD2.F32 R0, -RZ, R19.reuse.H0_H0 ;  /* 0x20000013ff007230 */ /* 0x100fe20000004100 */
[----:B------:R-:W-:Y:S02]  /*2880*/  SHF.R.U32.HI R47, RZ, 0x8, R21 ;  /* 0x00000008ff2f7819 */ /* 0x000fe40000011615 */
        /* <DEDUP_REMOVED lines=81> */
[----:B------:R-:W-:Y:S02]  /*2da0*/  LOP3.LUT R53, R20, 0x64006400, RZ, 0xfc, !PT ;  /* 0x6400640014357812 */ /* 0x000fe400078efcff */
        /* <DEDUP_REMOVED lines=98> */
.L_x_2550:
[----:B------:R-:W-:Y:S01]  /*33d0*/  IMAD.WIDE R10, R7, 0x4, R10 ;  /* 0x00000004070a7825 */ /* 0x000fe200078e020a */
[----:B------:R-:W-:Y:S06]  /*33e0*/  @!P2 BRA `(.L_x_2551) ;  /* 0x0000000c001ca947 */ /* 0x000fec0003800000 */
        /* <DEDUP_REMOVED lines=199> */
.L_x_2551:
        /* <DEDUP_REMOVED lines=13> */
[C---:B--2---:R-:W-:Y:S02]  /*4130*/  LOP3.LUT R33, R21.reuse, 0xf000f0, RZ, 0xc0, !PT ;  /* 0x00f000f015217812 */ /* 0x044fe400078ec0ff */
[----:B------:R-:W-:Y:S02]  /*4140*/  SHF.R.U32.HI R46, RZ, 0x8, R21 ;  /* 0x00000008ff2e7819 */ /* 0x000fe40000011615 */
[----:B------:R-:W-:Y:S02]  /*4150*/  LOP3.LUT R21, R21, 0xf000f, RZ, 0xc0, !PT ;  /* 0x000f000f15157812 */ /* 0x000fe400078ec0ff */
[----:B------:R-:W-:Y:S02]  /*4160*/  LOP3.LUT R36, R23, 0xf000f0, RZ, 0xc0, !PT ;  /* 0x00f000f017247812 */ /* 0x000fe400078ec0ff */
[----:B------:R-:W-:-:S02]  /*4170*/  SHF.R.U32.HI R48, RZ, 0x8, R23 ;  /* 0x00000008ff307819 */ /* 0x000fc40000011617 */
[C---:B------:R-:W-:Y:S02]  /*4180*/  LOP3.LUT R4, R20.reuse, 0xf000f0, RZ, 0xc0, !PT ;  /* 0x00f000f014047812 */ /* 0x040fe400078ec0ff */
[----:B------:R-:W-:Y:S02]  /*4190*/  SHF.R.U32.HI R45, RZ, 0x8, R20 ;  /* 0x00000008ff2d7819 */ /* 0x000fe40000011614 */
[----:B------:R-:W-:Y:S02]  /*41a0*/  LOP3.LUT R23, R23, 0xf000f, RZ, 0xc0, !PT ;  /* 0x000f000f17177812 */ /* 0x000fe400078ec0ff */
        /* <DEDUP_REMOVED lines=11> */
[----:B------:R-:W-:-:S02]  /*4260*/  HADD2 R20, R20, -1032, -1032 ;  /* 0xe408e40814147430 */ /* 0x000fc40000000000 */
[--C-:B------:R-:W-:Y:S02]  /*4270*/  HADD2.F32 R2, -RZ, R21.reuse.H0_H0 ;  /* 0x20000015ff027230 */ /* 0x100fe40000004100 */
[----:B------:R-:W-:Y:S02]  /*4280*/  HADD2 R22, R22, -1032, -1032 ;  /* 0xe408e40816167430 */ /* 0x000fe40000000000 */
[----:B------:R-:W-:Y:S02]  /*4290*/  HADD2.F32 R17, -RZ, R21.H1_H1 ;  /* 0x30000015ff117230 */ /* 0x000fe40000004100 */
[----:B------:R-:W-:Y:S02]  /*42a0*/  HFMA2 R49, R23, R6.H0_H0, -72, -72 ;  /* 0xd480d48017317431 */ /* 0x000fe40000040006 */
[----:B------:R-:W-:Y:S01]  /*42b0*/  HADD2.F32 R0, -RZ, R20.H0_H0 ;  /* 0x20000014ff007230 */ /* 0x000fe20000004100 */
[----:B------:R-:W-:Y:S01]  /*42c0*/  LOP3.LUT R33, R33, 0x64006400, RZ, 0xfc, !PT ;  /* 0x6400640021217812 */ /* 0x000fe200078efcff */
[----:B------:R-:W-:-:S02]  /*42d0*/  HADD2.F32 R3, -RZ, R22.H0_H0 ;  /* 0x20000016ff037230 */ /* 0x000fc40000004100 */
[----:B------:R-:W-:Y:S01]  /*42e0*/  FFMA.FTZ R23, R5, R2, RZ ;  /* 0x0000000205177223 */ /* 0x000fe200000100ff */
[--C-:B------:R-:W-:Y:S01]  /*42f0*/  HADD2.F32 R4, -RZ, R37.reuse.H0_H0 ;  /* 0x20000025ff047230 */ /* 0x100fe20000004100 */
[----:B------:R-:W-:Y:S01]  /*4300*/  LOP3.LUT R35, R35, 0x64006400, RZ, 0xfc, !PT ;  /* 0x6400640023237812 */ /* 0x000fe200078efcff */
[----:B------:R-:W-:Y:S02]  /*4310*/  HADD2.F32 R15, -RZ, R20.H1_H1 ;  /* 0x30000014ff0f7230 */ /* 0x000fe40000004100 */
[----:B------:R-:W-:Y:S01]  /*4320*/  FFMA.FTZ R44, R38, R17, R23 ;  /* 0x00000011262c7223 */ /* 0x000fe20000010017 */
[----:B------:R-:W-:Y:S02]  /*4330*/  HADD2.F32 R20, -RZ, R22.H1_H1 ;  /* 0x30000016ff147230 */ /* 0x000fe40000004100 */
[----:B------:R-:W-:Y:S01]  /*4340*/  FFMA.FTZ R22, R0, R5, RZ ;  /* 0x0000000500167223 */ /* 0x000fe200000100ff */
[----:B------:R-:W-:Y:S02]  /*4350*/  HADD2.F32 R21, -RZ, R37.H1_H1 ;  /* 0x30000025ff157230 */ /* 0x000fe40000004100 */
        /* <DEDUP_REMOVED lines=16> */
[----:B------:R-:W-:Y:S02]  /*4460*/  HADD2.F32 R36, -RZ, R23.H0_H0 ;  /* 0x20000017ff247230 */ /* 0x000fe40000004100 */
[----:B------:R-:W-:Y:S01]  /*4470*/  FFMA.FTZ R50, R41, R37, R50 ;  /* 0x0000002529327223 */ /* 0x000fe20000010032 */
[----:B------:R-:W-:Y:S02]  /*4480*/  HADD2.F32 R5, -RZ, R49.H1_H1 ;  /* 0x30000031ff057230 */ /* 0x000fe40000004100 */
[----:B------:R-:W-:Y:S01]  /*4490*/  FFMA.FTZ R49, R40, R35, R39 ;  /* 0x0000002328317223 */ /* 0x000fe20000010027 */
[----:B------:R-:W-:-:S02]  /*44a0*/  HADD2.F32 R23, -RZ, R23.H1_H1 ;  /* 0x30000017ff177230 */ /* 0x000fc40000004100 */
[----:B------:R-:W-:Y:S01]  /*44b0*/  FFMA.FTZ R44, R41, R36, R43 ;  /* 0x00000024292c7223 */ /* 0x000fe2000001002b */
[----:B------:R-:W-:Y:S01]  /*44c0*/  LOP3.LUT R39, R45, 0xf000f, RZ, 0xc0, !PT ;  /* 0x000f000f2d277812 */ /* 0x000fe200078ec0ff */
[----:B------:R-:W-:Y:S01]  /*44d0*/  FFMA.FTZ R43, R5, R40, R42 ;  /* 0x00000028052b7223 */ /* 0x000fe2000001002a */
[C---:B------:R-:W-:Y:S01]  /*44e0*/  FFMA.FTZ R51, R40.reuse, R33, R50 ;  /* 0x0000002128337223 */ /* 0x040fe20000010032 */
[----:B------:R-:W-:Y:S01]  /*44f0*/  FFMA.FTZ R58, R40, R23, R44 ;  /* 0x00000017283a7223 */ /* 0x000fe2000001002c */
[----:B------:R-:W-:Y:S01]  /*4500*/  LOP3.LUT R42, R48, 0xf000f, RZ, 0xc0, !PT ;  /* 0x000f000f302a7812 */ /* 0x000fe200078ec0ff */
[--C-:B------:R-:W-:Y:S01]  /*4510*/  HADD2.F32 R44, -RZ, R18.reuse.H0_H0 ;  /* 0x20000012ff2c7230 */ /* 0x100fe20000004100 */
[----:B------:R-:W-:Y:S01]  /*4520*/  LOP3.LUT R39, R39, 0x64006400, RZ, 0xfc, !PT ;  /* 0x6400640027277812 */ /* 0x000fe200078efcff */
[----:B------:R-:W-:Y:S01]  /*4530*/  HADD2.F32 R50, -RZ, R18.H1_H1 ;  /* 0x30000012ff327230 */ /* 0x000fe20000004100 */
[----:B------:R-:W-:Y:S02]  /*4540*/  LOP3.LUT R40, R46, 0xf000f, RZ, 0xc0, !PT ;  /* 0x000f000f2e287812 */ /* 0x000fe400078ec0ff */
[----:B------:R-:W-:Y:S01]  /*4550*/  LOP3.LUT R41, R47, 0xf000f, RZ, 0xc0, !PT ;  /* 0x000f000f2f297812 */ /* 0x000fe200078ec0ff */
[----:B------:R-:W-:Y:S01]  /*4560*/  HADD2 R18, R39, -1032, -1032 ;  /* 0xe408e40827127430 */ /* 0x000fe20000000000 */
[----:B------:R-:W-:-:S02]  /*4570*/  LOP3.LUT R42, R42, 0x64006400, RZ, 0xfc, !PT ;  /* 0x640064002a2a7812 */ /* 0x000fc400078efcff */
        /* <DEDUP_REMOVED lines=120> */
.L_x_2552:
        /* <DEDUP_REMOVED lines=8> */
.L_x_2548:
[----:B------:R-:W0:Y:S02]  /*4d80*/  LDCU UR5, c[0x0][0x3d8] ;  /* 0x00007b00ff0577ac */ /* 0x000e240008000800 */
[----:B0-----:R-:W-:-:S04]  /*4d90*/  VIMNMX R36, PT, PT, R26, UR5, PT ;  /* 0x000000051a247c48 */ /* 0x001fc8000bfe0100 */
[----:B------:R-:W-:-:S13]  /*4da0*/  ISETP.GT.AND P0, PT, R36, R27, PT ;  /* 0x0000001b2400720c */ /* 0x000fda0003f04270 */
[----:B------:R-:W-:Y:S05]  /*4db0*/  @!P0 BRA `(.L_x_2554) ;  /* 0x0000001800848947 */ /* 0x000fea0003800000 */
[----:B------:R-:W0:Y:S02]  /*4dc0*/  LDC.64 R2, c[0x0][0x3b8] ;  /* 0x0000ee00ff027b82 */ /* 0x000e240000000a00 */
[----:B0-----:R-:W-:-:S03]  /*4dd0*/  IMAD.WIDE.U32 R2, R27, 0x4, R2 ;  /* 0x000000041b027825 */ /* 0x001fc600078e0002 */
[----:B------:R-:W-:-:S04]  /*4de0*/  IADD3 R0, P0, PT, R2, 0x2, RZ ;  /* 0x0000000202007810 */ /* 0x000fc80007f1e0ff */
[----:B------:R-:W-:-:S09]  /*4df0*/  IADD3.X R33, PT, PT, RZ, R3, RZ, P0, !PT ;  /* 0x00000003ff217210 */ /* 0x000fd200007fe4ff */
.L_x_2556:
[----:B------:R-:W-:Y:S01]  /*4e00*/  ISETP.NE.AND P0, PT, R27, R28, PT ;  /* 0x0000001c1b00720c */ /* 0x000fe20003f05270 */
[----:B-----5:R-:W5:Y:S01]  /*4e10*/  LDG.E.128.CONSTANT R16, desc[UR8][R4.64] ;  /* 0x0000000804107981 */ /* 0x020f62000c1e9d00 */
[----:B------:R-:W0:Y:S11]  /*4e20*/  LDC.64 R6, c[0x0][0x3a8] ;  /* 0x0000ea00ff067b82 */ /* 0x000e360000000a00 */
[----:B------:R-:W-:-:S02]  /*4e30*/  @!P0 LEA R10, R34, R1, 0x3 ;  /* 0x00000001220a8211 */ /* 0x000fc400078e18ff */
[----:B------:R-:W-:Y:S02]  /*4e40*/  @!P0 MOV R8, R0 ;  /* 0x0000000000088202 */ /* 0x000fe40000000f00 */
[----:B------:R-:W-:Y:S02]  /*4e50*/  @!P0 MOV R9, R33 ;  /* 0x0000002100098202 */ /* 0x000fe40000000f00 */
[----:B------:R-:W2:Y:S04]  /*4e60*/  @!P0 LDL.64 R10, [R10+0x8] ;  /* 0x000008000a0a8983 */ /* 0x000ea80000100a00 */
[----:B------:R-:W3:Y:S01]  /*4e70*/  @!P0 LDG.E.U16.CONSTANT R8, desc[UR8][R8.64] ;  /* 0x0000000808088981 */ /* 0x000ee2000c1e9500 */
[----:B0-----:R-:W-:Y:S01]  /*4e80*/  IMAD.WIDE R2, R7, 0x4, R4 ;  /* 0x0000000407027825 */ /* 0x001fe200078e0204 */
[----:B------:R-:W0:Y:S04]  /*4e90*/  S2R R21, SR_CTAID.Y ;  /* 0x0000000000157919 */ /* 0x000e280000002600 */
[----:B------:R1:W5:Y:S01]  /*4ea0*/  LDG.E.128.CONSTANT R12, desc[UR8][R2.64] ;  /* 0x00000008020c7981 */ /* 0x000362000c1e9d00 */
[----:B0-----:R-:W-:-:S05]  /*4eb0*/  IMAD R21, R21, -0x2, R6 ;  /* 0xfffffffe15157824 */ /* 0x001fca00078e0206 */
[----:B------:R-:W-:Y:S01]  /*4ec0*/  ISETP.GE.AND P1, PT, R21, 0x1, PT ;  /* 0x000000011500780c */ /* 0x000fe20003f26270 */
[----:B-1----:R-:W-:Y:S01]  /*4ed0*/  IMAD.WIDE R2, R7, 0x4, R2 ;  /* 0x0000000407027825 */ /* 0x002fe200078e0202 */
[----:B------:R-:W-:Y:S02]  /*4ee0*/  @!P0 IADD3 R6, PT, PT, R34, 0x1, RZ ;  /* 0x0000000122068810 */ /* 0x000fe40007ffe0ff */
[----:B--2---:R-:W-:Y:S02]  /*4ef0*/  @!P0 PRMT R25, R10, 0x7610, R25 ;  /* 0x000076100a198816 */ /* 0x004fe40000000019 */
[----:B------:R-:W-:Y:S02]  /*4f00*/  @!P0 PRMT R24, R11, 0x7610, R24 ;  /* 0x000076100b188816 */ /* 0x000fe40000000018 */
[----:B---3--:R-:W-:Y:S02]  /*4f10*/  @!P0 IADD3 R28, PT, PT, R8, R27, RZ ;  /* 0x0000001b081c8210 */ /* 0x008fe40007ffe0ff */
[----:B------:R-:W-:-:S02]  /*4f20*/  @!P0 PRMT R25, R25, 0x7610, R10 ;  /* 0x0000761019198816 */ /* 0x000fc4000000000a */
[----:B------:R-:W-:Y:S02]  /*4f30*/  @!P0 PRMT R24, R24, 0x7610, R11 ;  /* 0x0000761018188816 */ /* 0x000fe4000000000b */
        /* <DEDUP_REMOVED lines=16> */
[C---:B------:R-:W-:Y:S02]  /*5040*/  LOP3.LUT R20, R16.reuse, 0x380038, RZ, 0xc0, !PT ;  /* 0x0038003810147812 */ /* 0x040fe400078ec0ff */
[----:B------:R-:W-:Y:S02]  /*5050*/  SHF.R.U32.HI R67, RZ, 0x6, R16 ;  /* 0x00000006ff437819 */ /* 0x000fe40000011610 */
[----:B------:R-:W-:Y:S02]  /*5060*/  LOP3.LUT R75, R16, 0x70007, RZ, 0xc0, !PT ;  /* 0x00070007104b7812 */ /* 0x000fe400078ec0ff */
        /* <DEDUP_REMOVED lines=13> */
[----:B------:R-:W-:Y:S02]  /*5140*/  LOP3.LUT R63, R18, 0x64006400, RZ, 0xfc, !PT ;  /* 0x64006400123f7812 */ /* 0x000fe400078efcff */
[----:B------:R-:W-:Y:S02]  /*5150*/  SHF.R.U32.HI R93, RZ, 0x6, R12 ;  /* 0x00000006ff5d7819 */ /* 0x000fe4000001160c */
[----:B------:R-:W-:Y:S01]  /*5160*/  LOP3.LUT R86, R12, 0x70007, RZ, 0xc0, !PT ;  /* 0x000700070c567812 */ /* 0x000fe200078ec0ff */
[----:B------:R-:W-:Y:S01]  /*5170*/  HFMA2 R63, R63, R46.H0_H0, -132, -132 ;  /* 0xd820d8203f3f7431 */ /* 0x000fe2000004002e */
[----:B------:R-:W-:Y:S02]  /*5180*/  LOP3.LUT R18, R95, 0x380038, RZ, 0xc0, !PT ;  /* 0x003800385f127812 */ /* 0x000fe400078ec0ff */
[----:B------:R-:W-:-:S02]  /*5190*/  SHF.R.U32.HI R12, RZ, 0xe, R13 ;  /* 0x0000000eff0c7819 */ /* 0x000fc4000001160d */
[----:B------:R-:W-:Y:S02]  /*51a0*/  LOP3.LUT R23, R23, 0x10001, RZ, 0xc0, !PT ;  /* 0x0001000117177812 */ /* 0x000fe400078ec0ff */
[----:B------:R-:W-:Y:S02]  /*51b0*/  SHF.R.U32.HI R40, RZ, 0xe, R14 ;  /* 0x0000000eff287819 */ /* 0x000fe4000001160e */
[----:B------:R-:W-:Y:S02]  /*51c0*/  LOP3.LUT R39, R39, 0x10001, RZ, 0xc0, !PT ;  /* 0x0001000127277812 */ /* 0x000fe400078ec0ff */
[--C-:B------:R-:W-:Y:S02]  /*51d0*/  SHF.R.U32.HI R45, RZ, 0xe, R15.reuse ;  /* 0x0000000eff2d7819 */ /* 0x100fe4000001160f */
[----:B------:R-:W-:Y:S02]  /*51e0*/  LOP3.LUT R43, R15, 0x380038, RZ, 0xc0, !PT ;  /* 0x003800380f2b7812 */ /* 0x000fe400078ec0ff */
[----:B------:R-:W-:-:S02]  /*51f0*/  SHF.R.U32.HI R96, RZ, 0x6, R15 ;  /* 0x00000006ff607819 */ /* 0x000fc4000001160f */
[----:B------:R-:W-:Y:S02]  /*5200*/  LOP3.LUT R92, R15, 0x70007, RZ, 0xc0, !PT ;  /* 0x000700070f5c7812 */ /* 0x000fe400078ec0ff */
[----:B------:R-:W-:Y:S02]  /*5210*/  SHF.R.U32.HI R94, RZ, 0x6, R13 ;  /* 0x00000006ff5e7819 */ /* 0x000fe4000001160d */
[----:B------:R-:W-:Y:S02]  /*5220*/  LOP3.LUT R88, R13, 0x70007, RZ, 0xc0, !PT ;  /* 0x000700070d587812 */ /* 0x000fe400078ec0ff */
[----:B------:R-:W-:Y:S02]  /*5230*/  LOP3.LUT R90, R14, 0x70007, RZ, 0xc0, !PT ;  /* 0x000700070e5a7812 */ /* 0x000fe400078ec0ff */
[----:B------:R-:W-:Y:S02]  /*5240*/  LOP3.LUT R14, R41, 0x10001, RZ, 0xc0, !PT ;  /* 0x00010001290e7812 */ /* 0x000fe400078ec0ff */
[----:B------:R-:W-:-:S02]  /*5250*/  LOP3.LUT R13, R23, 0x20002, R12, 0xf8, !PT ;  /* 0x00020002170d7812 */ /* 0x000fc400078ef80c */
[----:B------:R-:W-:Y:S02]  /*5260*/  LOP3.LUT R53, R18, 0x64006400, RZ, 0xfc, !PT ;  /* 0x6400640012357812 */ /* 0x000fe400078efcff */
[----:B------:R-:W-:Y:S02]  /*5270*/  LOP3.LUT R41, R39, 0x20002, R40, 0xf8, !PT ;  /* 0x0002000227297812 */ /* 0x000fe400078ef828 */
        /* <DEDUP_REMOVED lines=8> */
[----:B------:R-:W-:Y:S01]  /*5300*/  LOP3.LUT R51, R40, 0x64006400, RZ, 0xfc, !PT ;  /* 0x6400640028337812 */ /* 0x000fe200078efcff */
[-C--:B------:R-:W-:Y:S01]  /*5310*/  HFMA2 R55, R55, R46.reuse.H0_H0, -132, -132 ;  /* 0xd820d82037377431 */ /* 0x080fe2000004002e */
[----:B------:R-:W-:Y:S01]  /*5320*/  MOV R35, 0x2400 ;  /* 0x0000240000237802 */ /* 0x000fe20000000f00 */
[-C--:B------:R-:W-:Y:S01]  /*5330*/  HFMA2 R59, R43, R46.reuse.H0_H0, -132, -132 ;  /* 0xd820d8202b3b7431 */ /* 0x080fe2000004002e */
[----:B------:R-:W-:Y:S01]  /*5340*/  LOP3.LUT R75, R75, 0x64006400, RZ, 0xfc, !PT ;  /* 0x640064004b4b7812 */ /* 0x000fe200078efcff */
[----:B------:R-:W-:Y:S01]  /*5350*/  HFMA2 R51, R51, R46.H0_H0, -132, -132 ;  /* 0xd820d82033337431 */ /* 0x000fe2000004002e */
[----:B------:R-:W-:-:S02]  /*5360*/  LOP3.LUT R79, R79, 0x64006400, RZ, 0xfc, !PT ;  /* 0x640064004f4f7812 */ /* 0x000fc400078efcff */
[----:B------:R-:W-:Y:S02]  /*5370*/  LOP3.LUT R83, R83, 0x64006400, RZ, 0xfc, !PT ;  /* 0x6400640053537812 */ /* 0x000fe400078efcff */
[----:B------:R-:W-:Y:S01]  /*5380*/  LOP3.LUT R86, R86, 0x64006400, RZ, 0xfc, !PT ;  /* 0x6400640056567812 */ /* 0x000fe200078efcff */
[----:B------:R-:W-:Y:S01]  /*5390*/  HADD2 R79, R79, -1028, -1028 ;  /* 0xe404e4044f4f7430 */ /* 0x000fe20000000000 */
[----:B------:R-:W-:Y:S02]  /*53a0*/  LOP3.LUT R88, R88, 0x64006400, RZ, 0xfc, !PT ;  /* 0x6400640058587812 */ /* 0x000fe400078efcff */
[----:B------:R-:W-:Y:S02]  /*53b0*/  ISETP.NE.AND P1, PT, R21, 0x1, PT ;  /* 0x000000011500780c */ /* 0x000fe40003f25270 */
[----:B--2---:R-:W-:Y:S02]  /*53c0*/  SHF.R.U32.HI R78, RZ, 0xd, R8 ;  /* 0x0000000dff4e7819 */ /* 0x004fe40000011608 */
[----:B------:R-:W-:-:S02]  /*53d0*/  SHF.R.U32.HI R80, RZ, 0xd, R9 ;  /* 0x0000000dff507819 */ /* 0x000fc40000011609 */
[----:B------:R-:W-:Y:S02]  /*53e0*/  LOP3.LUT R78, R17, 0x40004, R78, 0xf8, !PT ;  /* 0x00040004114e7812 */ /* 0x000fe400078ef84e */
[----:B------:R-:W-:Y:S02]  /*53f0*/  LOP3.LUT R17, R38, 0x64006400, RZ, 0xfc, !PT ;  /* 0x6400640026117812 */ /* 0x000fe400078efcff */
[----:B------:R-:W-:Y:S02]  /*5400*/  LOP3.LUT R38, R77, 0x380038, RZ, 0xc0, !PT ;  /* 0x003800384d267812 */ /* 0x000fe400078ec0ff */
[----:B------:R-:W-:Y:S01]  /*5410*/  LOP3.LUT R15, R9, 0x380038, RZ, 0xc0, !PT ;  /* 0x00380038090f7812 */ /* 0x000fe200078ec0ff */
[----:B------:R-:W-:Y:S01]  /*5420*/  HFMA2 R22, R17, R46.H0_H0, -132, -132 ;  /* 0xd820d82011167431 */ /* 0x000fe2000004002e */
[----:B------:R-:W-:Y:S02]  /*5430*/  LOP3.LUT R17, R16, 0x64006400, RZ, 0xfc, !PT ;  /* 0x6400640010117812 */ /* 0x000fe400078efcff */
[----:B------:R-:W-:-:S02]  /*5440*/  LOP3.LUT R19, R38, 0x64006400, RZ, 0xfc, !PT ;  /* 0x6400640026137812 */ /* 0x000fc400078efcff */
[----:B------:R-:W-:Y:S01]  /*5450*/  SHF.R.U32.HI R73, RZ, 0x6, R9 ;  /* 0x00000006ff497819 */ /* 0x000fe20000011609 */
[-C--:B------:R-:W-:Y:S01]  /*5460*/  HFMA2 R64, R17, R46.reuse.H0_H0, -132, -132 ;  /* 0xd820d82011407431 */ /* 0x080fe2000004002e */
[----:B------:R-:W-:Y:S01]  /*5470*/  LOP3.LUT R87, R9, 0x70007, RZ, 0xc0, !PT ;  /* 0x0007000709577812 */ /* 0x000fe200078ec0ff */
[----:B------:R-:W-:Y:S01]  /*5480*/  HFMA2 R62, R19, R46.H0_H0, -132, -132 ;  /* 0xd820d820133e7431 */ /* 0x000fe2000004002e */
[--C-:B------:R-:W-:Y:S01]  /*5490*/  SHF.R.U32.HI R84, RZ, 0xd, R11.reuse ;  /* 0x0000000dff547819 */ /* 0x100fe2000001160b */
[----:B------:R-:W0:Y:S01]  /*54a0*/  LDS.128 R16, [UR4] ;  /* 0x00000004ff107984 */ /* 0x000e220008000c00 */
[C---:B------:R-:W-:Y:S02]  /*54b0*/  LOP3.LUT R44, R11.reuse, 0x380038, RZ, 0xc0, !PT ;  /* 0x003800380b2c7812 */ /* 0x040fe400078ec0ff */
[----:B------:R-:W-:Y:S02]  /*54c0*/  SHF.R.U32.HI R76, RZ, 0x6, R11 ;  /* 0x00000006ff4c7819 */ /* 0x000fe4000001160b */
[----:B------:R-:W-:-:S02]  /*54d0*/  LOP3.LUT R91, R11, 0x70007, RZ, 0xc0, !PT ;  /* 0x000700070b5b7812 */ /* 0x000fc400078ec0ff */
[----:B------:R-:W-:Y:S02]  /*54e0*/  LOP3.LUT R9, R20, 0x64006400, RZ, 0xfc, !PT ;  /* 0x6400640014097812 */ /* 0x000fe400078efcff */
[C---:B------:R-:W-:Y:S02]  /*54f0*/  LOP3.LUT R12, R8.reuse, 0x380038, RZ, 0xc0, !PT ;  /* 0x00380038080c7812 */ /* 0x040fe400078ec0ff */
[----:B------:R-:W-:Y:S01]  /*5500*/  SHF.R.U32.HI R23, RZ, 0x6, R8 ;  /* 0x00000006ff177819 */ /* 0x000fe20000011608 */
[----:B------:R-:W-:Y:S01]  /*5510*/  HFMA2 R72, R9, R46.H0_H0, -132, -132 ;  /* 0xd820d82009487431 */ /* 0x000fe2000004002e */
        /* <DEDUP_REMOVED lines=8> */
[----:B------:R-:W-:-:S02]  /*55a0*/  LOP3.LUT R80, R13, 0x40004, R80, 0xf8, !PT ;  /* 0x000400040d507812 */ /* 0x000fc400078ef850 */
        /* <DEDUP_REMOVED lines=24> */
[----:B------:R-:W-:Y:S02]  /*5730*/  LOP3.LUT R82, R41, 0x40004, R82, 0xf8, !PT ;  /* 0x0004000429527812 */ /* 0x000fe400078ef852 */
        /* <DEDUP_REMOVED lines=24> */
[----:B------:R-:W-:Y:S01]  /*58c0*/  LOP3.LUT R84, R45, 0x40004, R84, 0xf8, !PT ;  /* 0x000400042d547812 */ /* 0x000fe200078ef854 */
[-C--:B------:R-:W-:Y:S01]  /*58d0*/  HFMA2 R45, R12, R35.reuse.H0_H0, -20, -20 ;  /* 0xcd00cd000c2d7431 */ /* 0x080fe20000040023 */
        /* <DEDUP_REMOVED lines=11> */
[----:B------:R-:W1:Y:S01]  /*5990*/  LDS.128 R8, [UR4+0x10] ;  /* 0x00001004ff087984 */ /* 0x000e620008000c00 */
        /* <DEDUP_REMOVED lines=16> */
[-C--:B------:R-:W-:Y:S01]  /*5aa0*/  HFMA2 R15, R79, R16.reuse, RZ.H0_H0 ;  /* 0x000000104f0f7231 */ /* 0x080fe200000400ff */
[----:B------:R-:W-:Y:S01]  /*5ab0*/  LOP3.LUT R69, R69, 0x64006400, RZ, 0xfc, !PT ;  /* 0x6400640045457812 */ /* 0x000fe200078efcff */
[----:B------:R-:W-:Y:S02]  /*5ac0*/  HFMA2 R14, R72, R17, R14 ;  /* 0x00000011480e7231 */ /* 0x000fe4000000000e */
[----:B------:R-:W-:-:S02]  /*5ad0*/  HFMA2 R16, R75, R16, RZ.H0_H0 ;  /* 0x000000104b107231 */ /* 0x000fc400000400ff */
[-C--:B------:R-:W-:Y:S02]  /*5ae0*/  HFMA2 R97, R22, R17.reuse, R71 ;  /* 0x0000001116617231 */ /* 0x080fe40000000047 */
[----:B------:R-:W-:Y:S01]  /*5af0*/  HADD2 R83, R67, -1028, -1028 ;  /* 0xe404e40443537430 */ /* 0x000fe20000000000 */
        /* <DEDUP_REMOVED lines=9> */
[-C--:B------:R-:W-:Y:S02]  /*5b90*/  HFMA2 R98, R69, R18.reuse, R97 ;  /* 0x0000001245627231 */ /* 0x080fe40000000061 */
[----:B------:R-:W-:Y:S01]  /*5ba0*/  HADD2 R67, R13, -1028, -1028 ;  /* 0xe404e4040d437430 */ /* 0x000fe20000000000 */
[----:B------:R-:W-:Y:S01]  /*5bb0*/  LOP3.LUT R96, R96, 0x70007, RZ, 0xc0, !PT ;  /* 0x0007000760607812 */ /* 0x000fe200078ec0ff */
[-C--:B------:R-:W-:Y:S01]  /*5bc0*/  HFMA2 R17, R71, R18.reuse, R15 ;  /* 0x0000001247117231 */ /* 0x080fe2000000000f */
[----:B------:R-:W-:Y:S01]  /*5bd0*/  LOP3.LUT R95, R95, 0x64006400, RZ, 0xfc, !PT ;  /* 0x640064005f5f7812 */ /* 0x000fe200078efcff */
[----:B------:R-:W-:Y:S01]  /*5be0*/  HFMA2 R99, R67, R18, R99 ;  /* 0x0000001243637231 */ /* 0x000fe20000000063 */
[----:B------:R-:W0:Y:S01]  /*5bf0*/  LDS.128 R12, [UR4+0x20] ;  /* 0x00002004ff0c7984 */ /* 0x000e220008000c00 */
        /* <DEDUP_REMOVED lines=8> */
[-C--:B-1----:R-:W-:Y:S02]  /*5c80*/  HFMA2 R18, R49, R8.reuse, R18 ;  /* 0x0000000831127231 */ /* 0x082fe40000000012 */
[----:B------:R-:W-:Y:S02]  /*5c90*/  HADD2 R88, R16, -1028, -1028 ;  /* 0xe404e40410587430 */ /* 0x000fe40000000000 */
[----:B------:R-:W-:-:S02]  /*5ca0*/  HFMA2 R98, R45, R8, R98 ;  /* 0x000000082d627231 */ /* 0x000fc40000000062 */
[----:B------:R-:W-:Y:S01]  /*5cb0*/  HFMA2 R99, R62, R19, R99 ;  /* 0x000000133e637231 */ /* 0x000fe20000000063 */
[----:B------:R-:W-:Y:S01]  /*5cc0*/  LOP3.LUT R94, R94, 0x70007, RZ, 0xc0, !PT ;  /* 0x000700075e5e7812 */ /* 0x000fe200078ec0ff */
[-C--:B------:R-:W-:Y:S01]  /*5cd0*/  HFMA2 R97, R47, R8.reuse, R97 ;  /* 0x000000082f617231 */ /* 0x080fe20000000061 */
[----:B------:R-:W-:Y:S01]  /*5ce0*/  LOP3.LUT R89, R89, 0x64006400, RZ, 0xfc, !PT ;  /* 0x6400640059597812 */ /* 0x000fe200078efcff */
[----:B------:R-:W-:Y:S02]  /*5cf0*/  HFMA2 R99, R43, R8, R99 ;  /* 0x000000082b637231 */ /* 0x000fe40000000063 */
[-C--:B------:R-:W-:Y:S02]  /*5d00*/  HFMA2 R18, R92, R9.reuse, R18 ;  /* 0x000000095c127231 */ /* 0x080fe40000000012 */
[----:B------:R-:W-:Y:S02]  /*5d10*/  HADD2 R86, R17, -1028, -1028 ;  /* 0xe404e40411567430 */ /* 0x000fe40000000000 */
[----:B------:R-:W-:-:S02]  /*5d20*/  HFMA2 R98, R88, R9, R98 ;  /* 0x0000000958627231 */ /* 0x000fc40000000062 */
[-C--:B------:R-:W-:Y:S01]  /*5d30*/  HFMA2 R97, R90, R9.reuse, R97 ;  /* 0x000000095a617231 */ /* 0x080fe20000000061 */
[----:B------:R-:W-:Y:S01]  /*5d40*/  LOP3.LUT R94, R94, 0x64006400, RZ, 0xfc, !PT ;  /* 0x640064005e5e7812 */ /* 0x000fe200078efcff */
[----:B------:R-:W-:Y:S01]  /*5d50*/  HFMA2 R8, R86, R9, R99 ;  /* 0x0000000956087231 */ /* 0x000fe20000000063 */
[----:B------:R-:W-:Y:S01]  /*5d60*/  LOP3.LUT R23, R23, 0x70007, RZ, 0xc0, !PT ;  /* 0x0007000717177812 */ /* 0x000fe200078ec0ff */
[-C--:B------:R-:W-:Y:S02]  /*5d70*/  HFMA2 R97, R63, R10.reuse, R97 ;  /* 0x0000000a3f617231 */ /* 0x080fe40000000061 */
[-C--:B------:R-:W-:Y:S02]  /*5d80*/  HFMA2 R9, R65, R10.reuse, R18 ;  /* 0x0000000a41097231 */ /* 0x080fe40000000012 */
[----:B------:R-:W-:Y:S02]  /*5d90*/  HADD2 R100, R93, -1028, -1028 ;  /* 0xe404e4045d647430 */ /* 0x000fe40000000000 */
[----:B------:R-:W-:-:S02]  /*5da0*/  HFMA2 R99, R61, R10, R98 ;  /* 0x0000000a3d637231 */ /* 0x000fc40000000062 */
[----:B------:R-:W-:Y:S01]  /*5db0*/  HFMA2 R10, R59, R10, R8 ;  /* 0x0000000a3b0a7231 */ /* 0x000fe20000000008 */
[----:B------:R-:W-:Y:S01]  /*5dc0*/  LOP3.LUT R8, R96, 0x64006400, RZ, 0xfc, !PT ;  /* 0x6400640060087812 */ /* 0x000fe200078efcff */
[----:B------:R-:W-:Y:S01]  /*5dd0*/  HADD2 R96, R95, -1028, -1028 ;  /* 0xe404e4045f607430 */ /* 0x000fe20000000000 */
[----:B------:R-:W1:Y:S01]  /*5de0*/  LDS.128 R16, [UR4+0x30] ;  /* 0x00003004ff107984 */ /* 0x000e620008000c00 */
[----:B------:R-:W-:Y:S02]  /*5df0*/  HADD2 R85, R85, -1028, -1028 ;  /* 0xe404e40455557430 */ /* 0x000fe40000000000 */
[-C--:B------:R-:W-:Y:S02]  /*5e00*/  HFMA2 R9, R100, R11.reuse, R9 ;  /* 0x0000000b64097231 */ /* 0x080fe40000000009 */
[----:B------:R-:W-:Y:S01]  /*5e10*/  HADD2 R89, R89, -1028, -1028 ;  /* 0xe404e40459597430 */ /* 0x000fe20000000000 */
[----:B------:R-:W-:Y:S01]  /*5e20*/  LOP3.LUT R74, R74, 0x70007, RZ, 0xc0, !PT ;  /* 0x000700074a4a7812 */ /* 0x000fe200078ec0ff */
[----:B------:R-:W-:-:S02]  /*5e30*/  HFMA2 R99, R96, R11, R99 ;  /* 0x0000000b60637231 */ /* 0x000fc40000000063 */
[----:B------:R-:W-:Y:S01]  /*5e40*/  HADD2 R98, R94, -1028, -1028 ;  /* 0xe404e4045e627430 */ /* 0x000fe20000000000 */
[----:B------:R-:W-:Y:S01]  /*5e50*/  LOP3.LUT R73, R73, 0x70007, RZ, 0xc0, !PT ;  /* 0x0007000749497812 */ /* 0x000fe200078ec0ff */
[----:B------:R-:W-:Y:S01]  /*5e60*/  HADD2 R94, R8, -1028, -1028 ;  /* 0xe404e404085e7430 */ /* 0x000fe20000000000 */
[----:B------:R-:W-:Y:S01]  /*5e70*/  LOP3.LUT R23, R23, 0x64006400, RZ, 0xfc, !PT ;  /* 0x6400640017177812 */ /* 0x000fe200078efcff */
[-C--:B0-----:R-:W-:Y:S02]  /*5e80*/  HFMA2 R9, R57, R12.reuse, R9 ;  /* 0x0000000c39097231 */ /* 0x081fe40000000009 */
[-C--:B------:R-:W-:Y:S01]  /*5e90*/  HFMA2 R97, R98, R11.reuse, R97 ;  /* 0x0000000b62617231 */ /* 0x080fe20000000061 */
[----:B------:R-:W-:Y:S01]  /*5ea0*/  LOP3.LUT R87, R87, 0x64006400, RZ, 0xfc, !PT ;  /* 0x6400640057577812 */ /* 0x000fe200078efcff */
[-C--:B------:R-:W-:Y:S02]  /*5eb0*/  HFMA2 R99, R53, R12.reuse, R99 ;  /* 0x0000000c35637231 */ /* 0x080fe40000000063 */
[----:B------:R-:W-:Y:S01]  /*5ec0*/  HFMA2 R10, R94, R11, R10 ;  /* 0x0000000b5e0a7231 */ /* 0x000fe2000000000a */
[----:B------:R-:W-:Y:S01]  /*5ed0*/  LOP3.LUT R74, R74, 0x64006400, RZ, 0xfc, !PT ;  /* 0x640064004a4a7812 */ /* 0x000fe200078efcff */
[-C--:B------:R-:W-:Y:S01]  /*5ee0*/  HFMA2 R97, R55, R12.reuse, R97 ;  /* 0x0000000c37617231 */ /* 0x080fe20000000061 */
[----:B------:R-:W-:Y:S01]  /*5ef0*/  LOP3.LUT R91, R91, 0x64006400, RZ, 0xfc, !PT ;  /* 0x640064005b5b7812 */ /* 0x000fe200078efcff */
[----:B------:R-:W-:Y:S01]  /*5f00*/  HFMA2 R9, R44, R13, R9 ;  /* 0x0000000d2c097231 */ /* 0x000fe20000000009 */
        /* <DEDUP_REMOVED lines=9> */
[----:B------:R-:W-:-:S02]  /*5fa0*/  HFMA2 R99, R89, R14, R99 ;  /* 0x0000000e59637231 */ /* 0x000fc40000000063 */
[----:B------:R-:W-:Y:S01]  /*5fb0*/  HADD2 R95, R74, -1028, -1028 ;  /* 0xe404e4044a5f7430 */ /* 0x000fe20000000000 */
[----:B------:R-:W-:Y:S01]  /*5fc0*/  LOP3.LUT R74, R78, 0x64006400, RZ, 0xfc, !PT ;  /* 0x640064004e4a7812 */ /* 0x000fe200078efcff */
[----:B------:R-:W-:Y:S01]  /*5fd0*/  HFMA2 R10, R38, R13, R10 ;  /* 0x0000000d260a7231 */ /* 0x000fe2000000000a */
[----:B------:R-:W-:Y:S01]  /*5fe0*/  LOP3.LUT R78, R82, 0x64006400, RZ, 0xfc, !PT ;  /* 0x64006400524e7812 */ /* 0x000fe200078efcff */
[-C--:B------:R-:W-:Y:S02]  /*5ff0*/  HFMA2 R8, R60, R15.reuse, R9 ;  /* 0x0000000f3c087231 */ /* 0x080fe40000000009 */
[----:B------:R-:W-:Y:S02]  /*6000*/  HADD2 R91, R91, -1028, -1028 ;  /* 0xe404e4045b5b7430 */ /* 0x000fe40000000000 */
[----:B------:R-:W-:Y:S02]  /*6010*/  HFMA2 R99, R56, R15, R99 ;  /* 0x0000000f38637231 */ /* 0x000fe40000000063 */
[----:B------:R-:W-:-:S02]  /*6020*/  HFMA2 R97, R87, R14, R97 ;  /* 0x0000000e57617231 */ /* 0x000fc40000000061 */
[----:B------:R-:W-:Y:S02]  /*6030*/  HFMA2 R10, R91, R14, R10 ;  /* 0x0000000e5b0a7231 */ /* 0x000fe4000000000a */
[-C--:B-1----:R-:W-:Y:S02]  /*6040*/  HFMA2 R8, R73, R16.reuse, R8 ;  /* 0x0000001049087231 */ /* 0x082fe40000000008 */
[-C--:B------:R-:W-:Y:S02]  /*6050*/  HFMA2 R9, R58, R15.reuse, R97 ;  /* 0x0000000f3a097231 */ /* 0x080fe40000000061 */
[----:B------:R-:W-:Y:S02]  /*6060*/  HADD2 R93, R93, -1028, -1028 ;  /* 0xe404e4045d5d7430 */ /* 0x000fe40000000000 */
[----:B------:R-:W-:Y:S02]  /*6070*/  HFMA2 R99, R95, R16, R99 ;  /* 0x000000105f637231 */ /* 0x000fe40000000063 */
[----:B------:R-:W-:-:S02]  /*6080*/  HFMA2 R15, R54, R15, R10 ;  /* 0x0000000f360f7231 */ /* 0x000fc4000000000a */
[-C--:B------:R-:W-:Y:S02]  /*6090*/  HFMA2 R10, R93, R16.reuse, R9 ;  /* 0x000000105d0a7231 */ /* 0x080fe40000000009 */
[-C--:B------:R-:W-:Y:S02]  /*60a0*/  HFMA2 R9, R52, R17.reuse, R8 ;  /* 0x0000001134097231 */ /* 0x080fe40000000008 */
[----:B------:R-:W-:Y:S01]  /*60b0*/  HADD2 R97, R76, -1028, -1028 ;  /* 0xe404e4044c617430 */ /* 0x000fe20000000000 */
[----:B------:R-:W-:Y:S01]  /*60c0*/  LOP3.LUT R76, R80, 0x64006400, RZ, 0xfc, !PT ;  /* 0x64006400504c7812 */ /* 0x000fe200078efcff */
[----:B------:R-:W-:Y:S02]  /*60d0*/  HADD2 R74, R74, -1028, -1028 ;  /* 0xe404e4044a4a7430 */ /* 0x000fe40000000000 */
[----:B------:R-:W-:Y:S02]  /*60e0*/  HFMA2 R99, R48, R17, R99 ;  /* 0x0000001130637231 */ /* 0x000fe40000000063 */
[----:B------:R-:W-:Y:S01]  /*60f0*/  HFMA2 R23, R97, R16, R15 ;  /* 0x0000001061177231 */ /* 0x000fe2000000000f */
[----:B------:R-:W-:Y:S01]  /*6100*/  LOP3.LUT R80, R84, 0x64006400, RZ, 0xfc, !PT ;  /* 0x6400640054507812 */ /* 0x000fe200078efcff */
[----:B------:R-:W-:-:S02]  /*6110*/  HADD2 R78, R78, -1028, -1028 ;  /* 0xe404e4044e4e7430 */ /* 0x000fc40000000000 */
[-C--:B------:R-:W-:Y:S02]  /*6120*/  HFMA2 R9, R41, R18.reuse, R9 ;  /* 0x0000001229097231 */ /* 0x080fe40000000009 */
[-C--:B------:R-:W-:Y:S02]  /*6130*/  HFMA2 R10, R50, R17.reuse, R10 ;  /* 0x00000011320a7231 */ /* 0x080fe4000000000a */
[----:B------:R-:W-:Y:S02]  /*6140*/  HFMA2 R23, R46, R17, R23 ;  /* 0x000000112e177231 */ /* 0x000fe40000000017 */
[-C--:B------:R-:W-:Y:S02]  /*6150*/  HFMA2 R99, R37, R18.reuse, R99 ;  /* 0x0000001225637231 */ /* 0x080fe40000000063 */
[----:B------:R-:W-:Y:S02]  /*6160*/  HFMA2 R10, R39, R18, R10 ;  /* 0x00000012270a7231 */ /* 0x000fe4000000000a */
[----:B------:R-:W-:-:S02]  /*6170*/  HADD2 R76, R76, -1028, -1028 ;  /* 0xe404e4044c4c7430 */ /* 0x000fc40000000000 */
[-C--:B------:R-:W-:Y:S02]  /*6180*/  HFMA2 R9, R74, R19.reuse, R9 ;  /* 0x000000134a097231 */ /* 0x080fe40000000009 */
[----:B------:R-:W-:Y:S02]  /*6190*/  HFMA2 R23, R35, R18, R23 ;  /* 0x0000001223177231 */ /* 0x000fe40000000017 */
[----:B------:R-:W-:Y:S02]  /*61a0*/  HADD2 R80, R80, -1028, -1028 ;  /* 0xe404e40450507430 */ /* 0x000fe40000000000 */
[-C--:B------:R-:W-:Y:S02]  /*61b0*/  HFMA2 R99, R78, R19.reuse, R99 ;  /* 0x000000134e637231 */ /* 0x080fe40000000063 */
        /* <DEDUP_REMOVED lines=33> */
[-C--:B------:R-:W-:Y:S02]  /*63d0*/  HFMA2 R81, R68, R11.reuse, R81 ;  /* 0x0000000b44517231 */ /* 0x080fe40000000051 */
[----:B------:R-:W-:-:S02]  /*63e0*/  HFMA2 R77, R64, R11, R77 ;  /* 0x0000000b404d7231 */ /* 0x000fc4000000004d */
[----:B------:R-:W-:-:S04]  /*63f0*/  HFMA2 R47, R59, R14, R43 ;  /* 0x0000000e3b2f7231 */ /* 0x000fc8000000002b */
        /* <DEDUP_REMOVED lines=51> */
.L_x_2555:
[----:B------:R-:W-:Y:S01]  /*6730*/  ISETP.GE.AND P1, PT, R27, R36, PT ;  /* 0x000000241b00720c */ /* 0x000fe20003f26270 */
[----:B------:R-:W-:Y:S01]  /*6740*/  UIADD3 UR4, UPT, UPT, UR4, 0x40, URZ ;  /* 0x0000004004047890 */ /* 0x000fe2000fffe0ff */
[----:B------:R-:W-:Y:S02]  /*6750*/  IADD3 R0, P2, PT, R0, 0x80, RZ ;  /* 0x0000008000007810 */ /* 0x000fe40007f5e0ff */
[----:B------:R-:W-:Y:S02]  /*6760*/  MOV R8, R4 ;  /* 0x0000000400087202 */ /* 0x000fe40000000f00 */
[----:B------:R-:W-:Y:S01]  /*6770*/  MOV R9, R5 ;  /* 0x0000000500097202 */ /* 0x000fe20000000f00 */
[----:B------:R-:W-:Y:S01]  /*6780*/  IMAD.WIDE R4, R7, 0x4, R2 ;  /* 0x0000000407047825 */ /* 0x000fe200078e0202 */
[----:B------:R-:W-:Y:S02]  /*6790*/  @!P0 MOV R34, R6 ;  /* 0x0000000600228202 */ /* 0x000fe40000000f00 */
[----:B------:R-:W-:-:S03]  /*67a0*/  IADD3.X R33, PT, PT, RZ, R33, RZ, P2, !PT ;  /* 0x00000021ff217210 */ /* 0x000fc600017fe4ff */
[----:B------:R-:W-:Y:S05]  /*67b0*/  @!P1 BRA `(.L_x_2556) ;  /* 0xffffffe400909947 */ /* 0x000fea000383ffff */
[----:B------:R-:W-:-:S07]  /*67c0*/  IMAD.WIDE R4, R7, 0xc, R8 ;  /* 0x0000000c07047825 */ /* 0x000fce00078e0208 */
.L_x_2554:
[----:B------:R-:W0:Y:S02]  /*67d0*/  LDCU UR5, c[0x0][0x3dc] ;  /* 0x00007b80ff0577ac */ /* 0x000e240008000800 */
[----:B0-----:R-:W-:-:S04]  /*67e0*/  VIMNMX R26, PT, PT, R26, UR5, PT ;  /* 0x000000051a1a7c48 */ /* 0x001fc8000bfe0100 */
[----:B------:R-:W-:-:S13]  /*67f0*/  ISETP.GT.AND P0, PT, R26, R27, PT ;  /* 0x0000001b1a00720c */ /* 0x000fda0003f04270 */
[----:B------:R-:W-:Y:S05]  /*6800*/  @!P0 BRA `(.L_x_2557) ;  /* 0x0000000c00788947 */ /* 0x000fea0003800000 */
[----:B------:R-:W0:Y:S01]  /*6810*/  LDC.64 R2, c[0x0][0x3b8] ;  /* 0x0000ee00ff027b82 */ /* 0x000e220000000a00 */
[----:B------:R-:W1:Y:S01]  /*6820*/  LDCU UR6, c[0x0][0x3a8] ;  /* 0x00007500ff0677ac */ /* 0x000e620008000800 */
[----:B------:R-:W-:Y:S01]  /*6830*/  UIADD3 UR4, UPT, UPT, UR4, 0x80, URZ ;  /* 0x0000008004047890 */ /* 0x000fe2000fffe0ff */
[----:B0-----:R-:W-:-:S03]  /*6840*/  IMAD.WIDE.U32 R2, R27, 0x4, R2 ;  /* 0x000000041b027825 */ /* 0x001fc600078e0002 */
[----:B------:R-:W-:-:S04]  /*6850*/  IADD3 R0, P0, PT, R2, 0x2, RZ ;  /* 0x0000000202007810 */ /* 0x000fc80007f1e0ff */
[----:B-1----:R-:W-:-:S09]  /*6860*/  IADD3.X R3, PT, PT, RZ, R3, RZ, P0, !PT ;  /* 0x00000003ff037210 */ /* 0x002fd200007fe4ff */
.L_x_2559:
[----:B------:R-:W-:Y:S01]  /*6870*/  ISETP.NE.AND P0, PT, R27, R28, PT ;  /* 0x0000001c1b00720c */ /* 0x000fe20003f05270 */
[----:B------:R-:W0:Y:S08]  /*6880*/  S2UR UR5, SR_CTAID.Y ;  /* 0x00000000000579c3 */ /* 0x000e300000002600 */
[----:B------:R-:W1:Y:S04]  /*6890*/  LDC R7, c[0x0][0x3ac] ;  /* 0x0000eb00ff077b82 */ /* 0x000e680000000800 */
[----:B------:R-:W-:-:S02]  /*68a0*/  @!P0 LEA R8, R34, R1, 0x3 ;  /* 0x0000000122088211 */ /* 0x000fc400078e18ff */
[----:B------:R-:W-:-:S04]  /*68b0*/  @!P0 MOV R2, R0 ;  /* 0x0000000000028202 */ /* 0x000fc80000000f00 */
[----:B------:R-:W2:Y:S04]  /*68c0*/  @!P0 LDL.64 R8, [R8+0x8] ;  /* 0x0000080008088983 */ /* 0x000ea80000100a00 */
[----:B------:R-:W3:Y:S01]  /*68d0*/  @!P0 LDG.E.U16.CONSTANT R2, desc[UR8][R2.64] ;  /* 0x0000000802028981 */ /* 0x000ee2000c1e9500 */
[----:B------:R-:W-:Y:S01]  /*68e0*/  IADD3 R0, P2, PT, R0, 0x40, RZ ;  /* 0x0000004000007810 */ /* 0x000fe20007f5e0ff */
[----:B0-----:R-:W-:-:S04]  /*68f0*/  UIMAD UR5, UR5, -0x2, UR6 ;  /* 0xfffffffe050578a4 */ /* 0x001fc8000f8e0206 */
[----:B------:R-:W-:Y:S01]  /*6900*/  UISETP.GE.AND UP0, UPT, UR5, 0x1, UPT ;  /* 0x000000010500788c */ /* 0x000fe2000bf06270 */
[----:B--2---:R-:W-:Y:S02]  /*6910*/  @!P0 PRMT R25, R8, 0x7610, R25 ;  /* 0x0000761008198816 */ /* 0x004fe40000000019 */
[----:B------:R-:W-:Y:S02]  /*6920*/  @!P0 PRMT R24, R9, 0x7610, R24 ;  /* 0x0000761009188816 */ /* 0x000fe40000000018 */
[----:B---3--:R-:W-:Y:S02]  /*6930*/  @!P0 IADD3 R28, PT, PT, R2, R27, RZ ;  /* 0x0000001b021c8210 */ /* 0x008fe40007ffe0ff */
[----:B------:R-:W-:Y:S02]  /*6940*/  @!P0 PRMT R25, R25, 0x7610, R8 ;  /* 0x0000761019198816 */ /* 0x000fe40000000008 */
[----:B------:R-:W-:Y:S02]  /*6950*/  @!P0 IADD3 R2, PT, PT, R34, 0x1, RZ ;  /* 0x0000000122028810 */ /* 0x000fe40007ffe0ff */
[----:B------:R-:W-:-:S02]  /*6960*/  IADD3 R27, PT, PT, R27, 0x10, RZ ;  /* 0x000000101b1b7810 */ /* 0x000fc40007ffe0ff */
[----:B------:R-:W-:Y:S01]  /*6970*/  @!P0 PRMT R24, R24, 0x7610, R9 ;  /* 0x0000761018188816 */ /* 0x000fe20000000009 */
[----:B-1----:R-:W-:Y:S06]  /*6980*/  BRA.U !UP0, `(.L_x_2558) ;  /* 0x0000000d08007547 */ /* 0x002fec000b800000 */
        /* <DEDUP_REMOVED lines=75> */
[----:B------:R-:W-:Y:S01]  /*6e40*/  LOP3.LUT R47, R44, 0x64006400, RZ, 0xfc, !PT ;  /* 0x640064002c2f7812 */ /* 0x000fe200078efcff */
[----:B------:R-:W-:Y:S01]  /*6e50*/  HADD2 R57, R57, -1026, -1026 ;  /* 0xe402e40239397430 */ /* 0x000fe20000000000 */
        /* <DEDUP_REMOVED lines=9> */
[----:B------:R-:W-:Y:S01]  /*6ef0*/  HFMA2 R52, R52, R59.H1_H1, -18, -18 ;  /* 0xcc80cc8034347431 */ /* 0x000fe2000006003b */
[----:B------:R-:W-:Y:S01]  /*6f00*/  LOP3.LUT R54, R55, 0x64006400, RZ, 0xfc, !PT ;  /* 0x6400640037367812 */ /* 0x000fe200078efcff */
[----:B------:R-:W-:Y:S01]  /*6f10*/  HADD2 R55, R47, -1026, -1026 ;  /* 0xe402e4022f377430 */ /* 0x000fe20000000000 */
[----:B------:R-:W-:-:S02]  /*6f20*/  LOP3.LUT R56, R56, 0x64006400, RZ, 0xfc, !PT ;  /* 0x6400640038387812 */ /* 0x000fc400078efcff */
[----:B------:R-:W-:Y:S01]  /*6f30*/  LOP3.LUT R50, R51, 0x64006400, RZ, 0xfc, !PT ;  /* 0x6400640033327812 */ /* 0x000fe200078efcff */
[-C--:B------:R-:W-:Y:S01]  /*6f40*/  HFMA2 R54, R54, R59.reuse.H1_H1, -18, -18 ;  /* 0xcc80cc8036367431 */ /* 0x080fe2000006003b */
[----:B------:R-:W-:Y:S01]  /*6f50*/  LOP3.LUT R51, R58, 0x64006400, RZ, 0xfc, !PT ;  /* 0x640064003a337812 */ /* 0x000fe200078efcff */
[-C--:B0-----:R-:W-:Y:S02]  /*6f60*/  HFMA2 R47, R55, R8.reuse, RZ ;  /* 0x00000008372f7231 */ /* 0x081fe400000000ff */
[-C--:B------:R-:W-:Y:S01]  /*6f70*/  HFMA2 R58, R56, R59.reuse.H1_H1, -18, -18 ;  /* 0xcc80cc80383a7431 */ /* 0x080fe2000006003b */
[----:B------:R-:W-:Y:S01]  /*6f80*/  LOP3.LUT R42, R42, 0x30003, RZ, 0xc0, !PT ;  /* 0x000300032a2a7812 */ /* 0x000fe200078ec0ff */
[-C--:B------:R-:W-:Y:S01]  /*6f90*/  HFMA2 R50, R50, R59.reuse.H1_H1, -18, -18 ;  /* 0xcc80cc8032327431 */ /* 0x080fe2000006003b */
[----:B------:R-:W-:Y:S01]  /*6fa0*/  LOP3.LUT R35, R35, 0x30003, RZ, 0xc0, !PT ;  /* 0x0003000323237812 */ /* 0x000fe200078ec0ff */
[----:B------:R-:W-:Y:S02]  /*6fb0*/  HFMA2 R56, R51, R59.H1_H1, -18, -18 ;  /* 0xcc80cc8033387431 */ /* 0x000fe4000006003b */
[----:B------:R-:W-:-:S02]  /*6fc0*/  HFMA2 R51, R61, R8, RZ ;  /* 0x000000083d337231 */ /* 0x000fc400000000ff */
[----:B------:R-:W-:Y:S02]  /*6fd0*/  HADD2 R59, R49, -1026, -1026 ;  /* 0xe402e402313b7430 */ /* 0x000fe40000000000 */
[-C--:B------:R-:W-:Y:S01]  /*6fe0*/  HFMA2 R47, R6, R9.reuse, R47 ;  /* 0x00000009062f7231 */ /* 0x080fe2000000002f */
[----:B------:R-:W-:Y:S01]  /*6ff0*/  LOP3.LUT R42, R42, 0x64006400, RZ, 0xfc, !PT ;  /* 0x640064002a2a7812 */ /* 0x000fe200078efcff */
[-C--:B------:R-:W-:Y:S01]  /*7000*/  HFMA2 R49, R59, R8.reuse, RZ.H0_H0 ;  /* 0x000000083b317231 */ /* 0x080fe200000400ff */
[----:B------:R-:W-:Y:S01]  /*7010*/  LOP3.LUT R35, R35, 0x64006400, RZ, 0xfc, !PT ;  /* 0x6400640023237812 */ /* 0x000fe200078efcff */
[----:B------:R-:W-:Y:S02]  /*7020*/  HFMA2 R8, R57, R8, RZ.H0_H0 ;  /* 0x0000000839087231 */ /* 0x000fe400000400ff */
[-C--:B------:R-:W-:Y:S02]  /*7030*/  HFMA2 R51, R18, R9.reuse, R51 ;  /* 0x0000000912337231 */ /* 0x080fe40000000033 */
[----:B------:R-:W-:-:S02]  /*7040*/  HFMA2 R49, R16, R9, R49 ;  /* 0x0000000910317231 */ /* 0x000fc40000000031 */
[-C--:B------:R-:W-:Y:S02]  /*7050*/  HFMA2 R47, R17, R10.reuse, R47 ;  /* 0x0000000a112f7231 */ /* 0x080fe4000000002f */
[----:B------:R-:W-:Y:S01]  /*7060*/  HFMA2 R8, R20, R9, R8 ;  /* 0x0000000914087231 */ /* 0x000fe20000000008 */
[----:B------:R-:W-:Y:S01]  /*7070*/  LOP3.LUT R41, R41, 0x30003, RZ, 0xc0, !PT ;  /* 0x0003000329297812 */ /* 0x000fe200078ec0ff */
[----:B------:R-:W-:Y:S01]  /*7080*/  HADD2 R53, R42, -1026, -1026 ;  /* 0xe402e4022a357430 */ /* 0x000fe20000000000 */
[----:B------:R-:W-:Y:S01]  /*7090*/  LOP3.LUT R39, R39, 0x30003, RZ, 0xc0, !PT ;  /* 0x0003000327277812 */ /* 0x000fe200078ec0ff */
[-C--:B------:R-:W-:Y:S02]  /*70a0*/  HFMA2 R49, R19, R10.reuse, R49 ;  /* 0x0000000a13317231 */ /* 0x080fe40000000031 */
[-C--:B------:R-:W-:Y:S02]  /*70b0*/  HFMA2 R51, R21, R10.reuse, R51 ;  /* 0x0000000a15337231 */ /* 0x080fe40000000033 */
[----:B------:R-:W-:-:S02]  /*70c0*/  HFMA2 R8, R23, R10, R8 ;  /* 0x0000000a17087231 */ /* 0x000fc40000000008 */
[-C--:B------:R-:W-:Y:S02]  /*70d0*/  HFMA2 R47, R44, R11.reuse, R47 ;  /* 0x0000000b2c2f7231 */ /* 0x080fe4000000002f */
[----:B------:R-:W-:Y:S01]  /*70e0*/  HADD2 R60, R35, -1026, -1026 ;  /* 0xe402e402233c7430 */ /* 0x000fe20000000000 */
[----:B------:R-:W-:Y:S01]  /*70f0*/  LOP3.LUT R41, R41, 0x64006400, RZ, 0xfc, !PT ;  /* 0x6400640029297812 */ /* 0x000fe200078efcff */
[-C--:B------:R-:W-:Y:S01]  /*7100*/  HFMA2 R49, R46, R11.reuse, R49 ;  /* 0x0000000b2e317231 */ /* 0x080fe20000000031 */
[----:B------:R-:W-:Y:S01]  /*7110*/  LOP3.LUT R39, R39, 0x64006400, RZ, 0xfc, !PT ;  /* 0x6400640027277812 */ /* 0x000fe200078efcff */
[-C--:B------:R-:W-:Y:S02]  /*7120*/  HFMA2 R8, R58, R11.reuse, R8 ;  /* 0x0000000b3a087231 */ /* 0x080fe40000000008 */
[----:B------:R-:W-:Y:S02]  /*7130*/  HFMA2 R51, R48, R11, R51 ;  /* 0x0000000b30337231 */ /* 0x000fe40000000033 */
[----:B------:R-:W-:-:S02]  /*7140*/  HADD2 R42, R41, -1026, -1026 ;  /* 0xe402e402292a7430 */ /* 0x000fc40000000000 */
        /* <DEDUP_REMOVED lines=14> */
[----:B------:R-:W-:Y:S02]  /*7230*/  HADD2 R49, R49.H0_H0, R49.H1_H1 ;  /* 0x3000003131317230 */ /* 0x000fe40000000800 */
[----:B------:R-:W-:Y:S02]  /*7240*/  HADD2 R8, R8.H0_H0, R8.H1_H1 ;  /* 0x3000000808087230 */ /* 0x000fe40000000800 */
[----:B------:R-:W-:Y:S02]  /*7250*/  HFMA2 R51, R43, R14, R51 ;  /* 0x0000000e2b337231 */ /* 0x000fe40000000033 */
[----:B------:R-:W-:-:S02]  /*7260*/  HFMA2 R11, R52, R15, R11 ;  /* 0x0000000f340b7231 */ /* 0x000fc4000000000b */
[----:B------:R-:W-:Y:S02]  /*7270*/  HFMA2 R51, R54, R15, R51 ;  /* 0x0000000f36337231 */ /* 0x000fe40000000033 */
[----:B------:R-:W-:-:S05]  /*7280*/  HADD2 R11, R11.H0_H0, R11.H1_H1 ;  /* 0x3000000b0b0b7230 */ /* 0x000fca0000000800 */
[----:B------:R-:W-:Y:S01]  /*7290*/  PRMT R11, R11, 0x5410, R49 ;  /* 0x000054100b0b7816 */ /* 0x000fe20000000031 */
[----:B------:R-:W-:-:S05]  /*72a0*/  HADD2 R51, R51.H0_H0, R51.H1_H1 ;  /* 0x3000003333337230 */ /* 0x000fca0000000800 */
        /* <DEDUP_REMOVED lines=46> */
.L_x_2558:
[----:B------:R-:W-:Y:S01]  /*7590*/  ISETP.GE.AND P1, PT, R27, R26, PT ;  /* 0x0000001a1b00720c */ /* 0x000fe20003f26270 */
[----:B------:R-:W-:Y:S01]  /*75a0*/  UIADD3 UR4, UPT, UPT, UR4, 0x20, URZ ;  /* 0x0000002004047890 */ /* 0x000fe2000fffe0ff */
[----:B------:R-:W-:Y:S01]  /*75b0*/  @!P0 MOV R34, R2 ;  /* 0x0000000200228202 */ /* 0x000fe20000000f00 */
[----:B------:R-:W-:Y:S01]  /*75c0*/  IMAD.WIDE R4, R7, 0x4, R4 ;  /* 0x0000000407047825 */ /* 0x000fe200078e0204 */
[----:B------:R-:W-:-:S09]  /*75d0*/  IADD3.X R3, PT, PT, RZ, R3, RZ, P2, !PT ;  /* 0x00000003ff037210 */ /* 0x000fd200017fe4ff */
[----:B------:R-:W-:Y:S05]  /*75e0*/  @!P1 BRA `(.L_x_2559) ;  /* 0xfffffff000a09947 */ /* 0x000fea000383ffff */
.L_x_2557:
        /* <DEDUP_REMOVED lines=20> */
.L_x_2563:
[----:B------:R-:W0:Y:S02]  /*7730*/  LDS R2, [R0] ;  /* 0x0000000000027984 */ /* 0x000e240000000800 */
[----:B0-----:R-:W-:-:S05]  /*7740*/  HADD2 R3, R2, R32 ;  /* 0x0000002002037230 */ /* 0x001fca0000000000 */
[----:B------:R-:W0:Y:S02]  /*7750*/  ATOMS.CAST.SPIN P0, [R0], R2, R3 ;  /* 0x000000020000758d */ /* 0x000e240001800003 */
[----:B0-----:R-:W-:Y:S05]  /*7760*/  @!P0 BRA `(.L_x_2563) ;  /* 0xfffffffc00f08947 */ /* 0x001fea000383ffff */
[----:B------:R-:W-:Y:S05]  /*7770*/  BRA `(.L_x_2561) ;  /* 0x00000000000c7947 */ /* 0x000fea0003800000 */
.L_x_2562:
[----:B------:R-:W2:Y:S02]  /*7780*/  LD.E R0, desc[UR8][R4.64] ;  /* 0x0000000804007980 */ /* 0x000ea4000c101900 */
[----:B--2---:R-:W-:-:S05]  /*7790*/  IADD3 R3, PT, PT, R32, R0, RZ ;  /* 0x0000000020037210 */ /* 0x004fca0007ffe0ff */
[----:B------:R0:W-:Y:S02]  /*77a0*/  ST.E desc[UR8][R4.64], R3 ;  /* 0x0000000304007985 */ /* 0x0001e4000c101908 */
.L_x_2561:
[----:B------:R-:W-:Y:S05]  /*77b0*/  BSYNC.RECONVERGENT B0 ;  /* 0x0000000000007941 */ /* 0x000fea0003800200 */
.L_x_2560:
[----:B------:R1:W-:Y:S01]  /*77c0*/  ATOM.E.ADD.F16x2.RN.STRONG.GPU P0, RZ, desc[UR8][R4.64+0x4], R31 ;  /* 0x8000041f04ff79a2 */ /* 0x0003e2000c10e108 */
[----:B------:R-:W-:Y:S04]  /*77d0*/  BSSY.RECONVERGENT B0, `(.L_x_2564) ;  /* 0x000000e000007945 */ /* 0x000fe80003800200 */
[----:B-1----:R-:W-:Y:S05]  /*77e0*/  @P0 BRA `(.L_x_2565) ;  /* 0x0000000000300947 */ /* 0x002fea0003800000 */
[----:B------:R-:W1:Y:S02]  /*77f0*/  QSPC.E.S P0, RZ, [R4+0x4] ;  /* 0x0000040004ff73aa */ /* 0x000e640000000500 */
[----:B-1----:R-:W-:Y:S05]  /*7800*/  @!P0 BRA `(.L_x_2566) ;  /* 0x00000000001c8947 */ /* 0x002fea0003800000 */
[----:B------:R-:W-:-:S04]  /*7810*/  MOV R2, R4 ;  /* 0x0000000400027202 */ /* 0x000fc80000000f00 */
[----:B------:R-:W-:-:S07]  /*7820*/  MOV R0, R2 ;  /* 0x0000000200007202 */ /* 0x000fce0000000f00 */
.L_x_2567:
[----:B------:R-:W0:Y:S02]  /*7830*/  LDS R2, [R0+0x4] ;  /* 0x0000040000027984 */ /* 0x000e240000000800 */
[----:B0-----:R-:W-:-:S05]  /*7840*/  HFMA2 R3, R2, 1, 1, R31 ;  /* 0x3c003c0002037831 */ /* 0x001fca000000001f */
[----:B------:R-:W0:Y:S02]  /*7850*/  ATOMS.CAST.SPIN P0, [R0+0x4], R2, R3 ;  /* 0x000004020000758d */ /* 0x000e240001800003 */
[----:B0-----:R-:W-:Y:S05]  /*7860*/  @!P0 BRA `(.L_x_2567) ;  /* 0xfffffffc00f08947 */ /* 0x001fea000383ffff */
[----:B------:R-:W-:Y:S05]  /*7870*/  BRA `(.L_x_2565) ;  /* 0x00000000000c7947 */ /* 0x000fea0003800000 */
.L_x_2566:
[----:B------:R-:W0:Y:S02]  /*7880*/  LD.E R0, desc[UR8][R4.64+0x4] ;  /* 0x0000040804007980 */ /* 0x000e24000c101900 */
[----:B0-----:R-:W-:-:S05]  /*7890*/  IADD3 R3, PT, PT, R31, R0, RZ ;  /* 0x000000001f037210 */ /* 0x001fca0007ffe0ff */
[----:B------:R1:W-:Y:S02]  /*78a0*/  ST.E desc[UR8][R4.64+0x4], R3 ;  /* 0x0000040304007985 */ /* 0x0003e4000c101908 */
.L_x_2565:
[----:B------:R-:W-:Y:S05]  /*78b0*/  BSYNC.RECONVERGENT B0 ;  /* 0x0000000000007941 */ /* 0x000fea0003800200 */
.L_x_2564:
        /* <DEDUP_REMOVED lines=10> */
.L_x_2571:
[----:B------:R-:W0:Y:S02]  /*7960*/  LDS R2, [R0] ;  /* 0x0000000000027984 */ /* 0x000e240000000800 */
[----:B0-----:R-:W-:-:S05]  /*7970*/  HADD2 R3, R2, R30 ;  /* 0x0000001e02037230 */ /* 0x001fca0000000000 */
[----:B------:R-:W0:Y:S02]  /*7980*/  ATOMS.CAST.SPIN P0, [R0], R2, R3 ;  /* 0x000000020000758d */ /* 0x000e240001800003 */
[----:B0-----:R-:W-:Y:S05]  /*7990*/  @!P0 BRA `(.L_x_2571) ;  /* 0xfffffffc00f08947 */ /* 0x001fea000383ffff */
[----:B------:R-:W-:Y:S05]  /*79a0*/  BRA `(.L_x_2569) ;  /* 0x00000000000c7947 */ /* 0x000fea0003800000 */
.L_x_2570:
[----:B------:R-:W2:Y:S02]  /*79b0*/  LD.E R0, desc[UR8][R4.64] ;  /* 0x0000000804007980 */ /* 0x000ea4000c101900 */
[----:B--2---:R-:W-:-:S05]  /*79c0*/  IADD3 R3, PT, PT, R30, R0, RZ ;  /* 0x000000001e037210 */ /* 0x004fca0007ffe0ff */
[----:B------:R0:W-:Y:S02]  /*79d0*/  ST.E desc[UR8][R4.64], R3 ;  /* 0x0000000304007985 */ /* 0x0001e4000c101908 */
.L_x_2569:
[----:B------:R-:W-:Y:S05]  /*79e0*/  BSYNC.RECONVERGENT B0 ;  /* 0x0000000000007941 */ /* 0x000fea0003800200 */
.L_x_2568:
[----:B------:R1:W-:Y:S02]  /*79f0*/  ATOM.E.ADD.F16x2.RN.STRONG.GPU P0, RZ, desc[UR8][R4.64+0x4], R29 ;  /* 0x8000041d04ff79a2 */ /* 0x0003e4000c10e108 */
[----:B-1----:R-:W-:Y:S05]  /*7a00*/  @P0 EXIT ;  /* 0x000000000000094d */ /* 0x002fea0003800000 */
[----:B------:R-:W1:Y:S02]  /*7a10*/  QSPC.E.S P0, RZ, [R4+0x4] ;  /* 0x0000040004ff73aa */ /* 0x000e640000000500 */
[----:B-1----:R-:W-:Y:S05]  /*7a20*/  @!P0 BRA `(.L_x_2572) ;  /* 0x00000000001c8947 */ /* 0x002fea0003800000 */
[----:B------:R-:W-:-:S04]  /*7a30*/  MOV R2, R4 ;  /* 0x0000000400027202 */ /* 0x000fc80000000f00 */
[----:B------:R-:W-:-:S07]  /*7a40*/  MOV R0, R2 ;  /* 0x0000000200007202 */ /* 0x000fce0000000f00 */
.L_x_2573:
[----:B------:R-:W0:Y:S02]  /*7a50*/  LDS R2, [R0+0x4] ;  /* 0x0000040000027984 */ /* 0x000e240000000800 */
[----:B0-----:R-:W-:-:S05]  /*7a60*/  HFMA2 R3, R2, 1, 1, R29 ;  /* 0x3c003c0002037831 */ /* 0x001fca000000001d */
[----:B------:R-:W0:Y:S02]  /*7a70*/  ATOMS.CAST.SPIN P0, [R0+0x4], R2, R3 ;  /* 0x000004020000758d */ /* 0x000e240001800003 */
[----:B0-----:R-:W-:Y:S05]  /*7a80*/  @!P0 BRA `(.L_x_2573) ;  /* 0xfffffffc00f08947 */ /* 0x001fea000383ffff */
[----:B------:R-:W-:Y:S05]  /*7a90*/  EXIT ;  /* 0x000000000000794d */ /* 0x000fea0003800000 */
.L_x_2572:
[----:B------:R-:W0:Y:S02]  /*7aa0*/  LD.E R0, desc[UR8][R4.64+0x4] ;  /* 0x0000040804007980 */ /* 0x000e24000c101900 */
[----:B0-----:R-:W-:-:S05]  /*7ab0*/  IADD3 R3, PT, PT, R29, R0, RZ ;  /* 0x000000001d037210 */ /* 0x001fca0007ffe0ff */
[----:B------:R-:W-:Y:S01]  /*7ac0*/  ST.E desc[UR8][R4.64+0x4], R3 ;  /* 0x0000040304007985 */ /* 0x000fe2000c101908 */
[----:B------:R-:W-:Y:S05]  /*7ad0*/  EXIT ;  /* 0x000000000000794d */ /* 0x000fea0003800000 */
.L_x_2574:
        /* <DEDUP_REMOVED lines=10> */
.L_x_3610:


//--------------------- .text._Z23gemm_half_q_half_kernelILi2ELi4ELb0ELb0ELi64EEvPK6__halfPKjS4_S2_PS0_iiiiPKtS7_iiiiiibS2_i --------------------------
	.section	.text._Z23gemm_half_q_half_kernelILi2ELi4ELb0ELb0ELi64EEvPK6__halfPKjS4_S2_PS0_iiiiPKtS7_iiiiiibS2_i,"ax",@progbits
	.align	128
        .global         _Z23gemm_half_q_half_kernelILi2ELi4ELb0ELb0ELi64EEvPK6__halfPKjS4_S2_PS0_iiiiPKtS7_iiiiiibS2_i
        .type           _Z23gemm_half_q_half_kernelILi2ELi4ELb0ELb0ELi64EEvPK6__halfPKjS4_S2_PS0_iiiiPKtS7_iiiiiibS2_i,@function
        .size           _Z23gemm_half_q_half_kernelILi2ELi4ELb0ELb0ELi64EEvPK6__halfPKjS4_S2_PS0_iiiiPKtS7_iiiiiibS2_i,(.L_x_3611 - _Z23gemm_half_q_half_kernelILi2ELi4ELb0ELb0ELi64EEvPK6__halfPKjS4_S2_PS0_iiiiPKtS7_iiiiiibS2_i)
        .other          _Z23gemm_half_q_half_kernelILi2ELi4ELb0ELb0ELi64EEvPK6__halfPKjS4_S2_PS0_iiiiPKtS7_iiiiiibS2_i,@"STO_CUDA_ENTRY STV_DEFAULT"
_Z23gemm_half_q_half_kernelILi2ELi4ELb0ELb0ELi64EEvPK6__halfPKjS4_S2_PS0_iiiiPKtS7_iiiiiibS2_i:
.text._Z23gemm_half_q_half_kernelILi2ELi4ELb0ELb0ELi64EEvPK6__halfPKjS4_S2_PS0_iiiiPKtS7_iiiiiibS2_i:
[----:B------:R-:W0:Y:S01]  /*0000*/  LDC R1, c[0x0][0x37c] ;  /* 0x0000df00ff017b82 */ /* 0x000e220000000800 */
[----:B------:R-:W1:Y:S07]  /*0010*/  S2R R4, SR_CTAID.Z ;  /* 0x0000000000047919 */ /* 0x000e6e0000002700 */
[----:B------:R-:W2:Y:S01]  /*0020*/  S2UR UR7, SR_CTAID.Y ;  /* 0x00000000000779c3 */ /* 0x000ea20000002600 */
[----:B------:R-:W2:Y:S01]  /*0030*/  LDCU UR5, c[0x0][0x3a8] ;  /* 0x00007500ff0577ac */ /* 0x000ea20008000800 */
[----:B------:R-:W-:Y:S01]  /*0040*/  BSSY.RECONVERGENT B0, `(.L_x_2575) ;  /* 0x00000c4000007945 */ /* 0x000fe20003800200 */
[----:B------:R-:W3:Y:S01]  /*0050*/  S2R R2, SR_TID.X ;  /* 0x0000000000027919 */ /* 0x000ee20000002100 */
[----:B0-----:R-:W-:Y:S01]  /*0060*/  VIADD R1, R1, 0xfffffff0 ;  /* 0xfffffff001017836 */ /* 0x001fe20000000000 */
[----:B------:R-:W0:Y:S03]  /*0070*/  LDCU.64 UR8, c[0x0][0x358] ;  /* 0x00006b00ff0877ac */ /* 0x000e260008000a00 */
[----:B------:R-:W4:Y:S08]  /*0080*/  LDC R0, c[0x0][0x3b0] ;  /* 0x0000ec00ff007b82 */ /* 0x000f300000000800 */
[----:B------:R-:W5:Y:S01]  /*0090*/  S2UR UR4, SR_CTAID.X ;  /* 0x00000000000479c3 */ /* 0x000f620000002500 */
[----:B--2---:R-:W-:-:S06]  /*00a0*/  UIMAD UR5, UR7, -0x2, UR5 ;  /* 0xfffffffe070578a4 */ /* 0x004fcc000f8e0205 */
[----:B------:R-:W-:Y:S02]  /*00b0*/  IMAD.U32 R26, RZ, RZ, UR5 ;  /* 0x00000005ff1a7e24 */ /* 0x000fe4000f8e00ff */
[----:B-1----:R-:W-:-:S03]  /*00c0*/  IMAD.SHL.U32 R21, R4, 0x40, RZ ;  /* 0x0000004004157824 */ /* 0x002fc600078e00ff */
[C---:B------:R-:W-:Y:S01]  /*00d0*/  ISETP.GE.AND P0, PT, R26.reuse, 0x1, PT ;  /* 0x000000011a00780c */ /* 0x040fe20003f06270 */
[C---:B---3--:R-:W-:Y:S01]  /*00e0*/  IMAD.IADD R3, R21.reuse, 0x1, R2 ;  /* 0x0000000115037824 */ /* 0x048fe200078e0202 */
[----:B----4-:R-:W-:Y:S02]  /*00f0*/  VIADDMNMX R30, R21, 0x40, R0, PT ;  /* 0x00000040151e7846 */ /* 0x010fe40003800100 */
[----:B------:R-:W-:Y:S01]  /*0100*/  VIMNMX R19, PT, PT, R26, 0x2, PT ;  /* 0x000000021a137848 */ /* 0x000fe20003fe0100 */
[----:B-----5:R-:W-:Y:S01]  /*0110*/  USHF.L.U32 UR4, UR4, 0x8, URZ ;  /* 0x0000000804047899 */ /* 0x020fe200080006ff */
[----:B------:R-:W-:-:S05]  /*0120*/  ISETP.GE.OR P0, PT, R3, R30, !P0 ;  /* 0x0000001e0300720c */ /* 0x000fca0004706670 */
[----:B------:R-:W-:-:S08]  /*0130*/  LEA R6, R2, UR4, 0x2 ;  /* 0x0000000402067c11 */ /* 0x000fd0000f8e10ff */
        /* <DEDUP_REMOVED lines=31> */
.L_x_2580:
[----:B------:R-:W-:Y:S01]  /*0330*/  IADD3 R9, P1, PT, R3, R5, RZ ;  /* 0x0000000503097210 */ /* 0x000fe20007f3e0ff */
[----:B------:R-:W-:-:S03]  /*0340*/  IMAD.IADD R10, R5, 0x1, R0 ;  /* 0x00000001050a7824 */ /* 0x000fc600078e0200 */
[----:B------:R-:W-:Y:S01]  /*0350*/  LEA.HI.X.SX32 R12, R5, RZ, 0x1, P1 ;  /* 0x000000ff050c7211 */ /* 0x000fe200008f0eff */
[C-C-:B------:R-:W-:Y:S01]  /*0360*/  IMAD.IADD R5, R10.reuse, 0x1, R0.reuse ;  /* 0x000000010a057824 */ /* 0x140fe200078e0200 */
[----:B------:R-:W-:Y:S02]  /*0370*/  LEA R8, P1, R9, UR10, 0x1 ;  /* 0x0000000a09087c11 */ /* 0x000fe4000f8208ff */
[----:B------:R-:W-:Y:S01]  /*0380*/  IADD3 R11, P2, PT, R3, R10, RZ ;  /* 0x0000000a030b7210 */ /* 0x000fe20007f5e0ff */
[----:B------:R-:W-:Y:S01]  /*0390*/  IMAD.IADD R17, R5, 0x1, R0 ;  /* 0x0000000105117824 */ /* 0x000fe200078e0200 */
[----:B------:R-:W-:Y:S02]  /*03a0*/  LEA.HI.X R9, R9, UR11, R12, 0x1, P1 ;  /* 0x0000000b09097c11 */ /* 0x000fe400088f0c0c */
[----:B------:R-:W-:Y:S02]  /*03b0*/  LEA.HI.X.SX32 R14, R10, RZ, 0x1, P2 ;  /* 0x000000ff0a0e7211 */ /* 0x000fe400010f0eff */
[----:B------:R-:W-:-:S02]  /*03c0*/  LEA R10, P1, R11, UR10, 0x1 ;  /* 0x0000000a0b0a7c11 */ /* 0x000fc4000f8208ff */
[C---:B------:R-:W-:Y:S01]  /*03d0*/  IADD3 R13, P3, PT, R3.reuse, R5, RZ ;  /* 0x00000005030d7210 */ /* 0x040fe20007f7e0ff */
[----:B------:R-:W2:Y:S01]  /*03e0*/  LDG.E.U16.CONSTANT R9, desc[UR8][R8.64] ;  /* 0x0000000808097981 */ /* 0x000ea2000c1e9500 */
[----:B------:R-:W-:Y:S02]  /*03f0*/  IADD3 R15, P4, PT, R3, R17, RZ ;  /* 0x00000011030f7210 */ /* 0x000fe40007f9e0ff */
[----:B------:R-:W-:Y:S02]  /*0400*/  LEA.HI.X R11, R11, UR11, R14, 0x1, P1 ;  /* 0x0000000b0b0b7c11 */ /* 0x000fe400088f0c0e */
[----:B------:R-:W-:Y:S02]  /*0410*/  LEA.HI.X.SX32 R20, R5, RZ, 0x1, P3 ;  /* 0x000000ff05147211 */ /* 0x000fe400018f0eff */
[----:B------:R-:W-:Y:S02]  /*0420*/  LEA R12, P2, R13, UR10, 0x1 ;  /* 0x0000000a0d0c7c11 */ /* 0x000fe4000f8408ff */
[----:B------:R-:W-:Y:S01]  /*0430*/  LEA.HI.X.SX32 R18, R17, RZ, 0x1, P4 ;  /* 0x000000ff11127211 */ /* 0x000fe200020f0eff */
[----:B------:R-:W3:Y:S01]  /*0440*/  LDG.E.U16.CONSTANT R11, desc[UR8][R10.64] ;  /* 0x000000080a0b7981 */ /* 0x000ee2000c1e9500 */
[----:B------:R-:W-:-:S02]  /*0450*/  LEA R14, P1, R15, UR10, 0x1 ;  /* 0x0000000a0f0e7c11 */ /* 0x000fc4000f8208ff */
[----:B------:R-:W-:Y:S02]  /*0460*/  LEA.HI.X R13, R13, UR11, R20, 0x1, P2 ;  /* 0x0000000b0d0d7c11 */ /* 0x000fe400090f0c14 */
[----:B------:R-:W-:-:S04]  /*0470*/  LEA.HI.X R15, R15, UR11, R18, 0x1, P1 ;  /* 0x0000000b0f0f7c11 */ /* 0x000fc800088f0c12 */
        /* <DEDUP_REMOVED lines=11> */
.L_x_2579:
        /* <DEDUP_REMOVED lines=20> */
.L_x_2581:
[----:B------:R-:W-:-:S13]  /*0670*/  ISETP.EQ.AND P1, PT, R7, RZ, PT ;  /* 0x000000ff0700720c */ /* 0x000fda0003f22270 */
[----:B------:R-:W-:Y:S05]  /*0680*/  @!P0 BRA P1, `(.L_x_2576) ;  /* 0x00000004007c8947 */ /* 0x000fea0000800000 */
.L_x_2578:
[----:B------:R-:W-:-:S04]  /*0690*/  IADD3 R9, P0, PT, R3, R5, RZ ;  /* 0x0000000503097210 */ /* 0x000fc80007f1e0ff */
        /* <DEDUP_REMOVED lines=11> */
.L_x_2577:
        /* <DEDUP_REMOVED lines=17> */
.L_x_2584:
[----:B-----5:R-:W-:Y:S01]  /*0860*/  IADD3 R9, P1, PT, R3, R16, RZ ;  /* 0x0000001003097210 */ /* 0x020fe20007f3e0ff */
[----:B------:R-:W-:-:S03]  /*0870*/  IMAD.IADD R10, R16, 0x1, R0 ;  /* 0x00000001100a7824 */ /* 0x000fc600078e0200 */
[----:B------:R-:W-:Y:S01]  /*0880*/  LEA.HI.X.SX32 R16, R16, RZ, 0x1, P1 ;  /* 0x000000ff10107211 */ /* 0x000fe200008f0eff */
[C---:B------:R-:W-:Y:S01]  /*0890*/  IMAD.IADD R11, R10.reuse, 0x1, R0 ;  /* 0x000000010a0b7824 */ /* 0x040fe200078e0200 */
[----:B0-----:R-:W-:Y:S02]  /*08a0*/  LEA R8, P1, R9, UR10, 0x1 ;  /* 0x0000000a09087c11 */ /* 0x001fe4000f8208ff */
[----:B------:R-:W-:Y:S02]  /*08b0*/  IADD3 R14, P2, PT, R3, R10, RZ ;  /* 0x0000000a030e7210 */ /* 0x000fe40007f5e0ff */
[----:B------:R-:W-:Y:S01]  /*08c0*/  LEA.HI.X R9, R9, UR11, R16, 0x1, P1 ;  /* 0x0000000b09097c11 */ /* 0x000fe200088f0c10 */
[----:B------:R-:W-:Y:S01]  /*08d0*/  IMAD.IADD R16, R11, 0x1, R0 ;  /* 0x000000010b107824 */ /* 0x000fe200078e0200 */
[----:B------:R-:W-:Y:S02]  /*08e0*/  IADD3 R13, P3, PT, R3, R11, RZ ;  /* 0x0000000b030d7210 */ /* 0x000fe40007f7e0ff */
[----:B------:R-:W-:Y:S01]  /*08f0*/  LEA.HI.X.SX32 R17, R10, RZ, 0x1, P2 ;  /* 0x000000ff0a117211 */ /* 0x000fe200010f0eff */
        /* <DEDUP_REMOVED lines=22> */
.L_x_2583:
        /* <DEDUP_REMOVED lines=21> */
.L_x_2585:
[----:B------:R-:W-:-:S13]  /*0bb0*/  ISETP.NE.OR P0, PT, R7, RZ, P0 ;  /* 0x000000ff0700720c */ /* 0x000fda0000705670 */
[----:B------:R-:W-:Y:S05]  /*0bc0*/  @!P0 BRA `(.L_x_2576) ;  /* 0x00000000002c8947 */ /* 0x000fea0003800000 */
.L_x_2582:
        /* <DEDUP_REMOVED lines=11> */
.L_x_2576:
[----:B------:R-:W-:Y:S05]  /*0c80*/  BSYNC.RECONVERGENT B0 ;  /* 0x0000000000007941 */ /* 0x000fea0003800200 */
.L_x_2575:
        /* <DEDUP_REMOVED lines=11> */
[----:B------:R-:W-:-:S04]  /*0d40*/  IMAD R3, R25, UR7, RZ ;  /* 0x0000000719037c24 */ /* 0x000fc8000f8e02ff */
        /* <DEDUP_REMOVED lines=11> */
.L_x_2589:
        /* <DEDUP_REMOVED lines=15> */
.L_x_2588:
        /* <DEDUP_REMOVED lines=12> */
.L_x_2590:
[----:B------:R-:W-:-:S13]  /*0fb0*/  ISETP.NE.OR P0, PT, R5, RZ, P0 ;  /* 0x000000ff0500720c */ /* 0x000fda0000705670 */
[----:B------:R-:W-:Y:S05]  /*0fc0*/  @!P0 BRA `(.L_x_2586) ;  /* 0x00000000001c8947 */ /* 0x000fea0003800000 */
.L_x_2587:
[----:B0-----:R-:W0:Y:S02]  /*0fd0*/  LDC.64 R8, c[0x0][0x3a0] ;  /* 0x0000e800ff087b82 */ /* 0x001e240000000a00 */
.L_x_2591:
[----:B0-----:R-:W-:-:S04]  /*0fe0*/  IMAD.WIDE R10, R3, 0x2, R8 ;  /* 0x00000002030a7825 */ /* 0x001fc800078e0208 */
[----:B------:R-:W-:Y:S01]  /*0ff0*/  VIADD R5, R5, 0x1 ;  /* 0x0000000105057836 */ /* 0x000fe20000000000 */
[----:B------:R1:W-:Y:S01]  /*1000*/  STG.E.64 desc[UR8][R10.64], RZ ;  /* 0x000000ff0a007986 */ /* 0x0003e2000c101b08 */
[----:B------:R-:W-:-:S03]  /*1010*/  IMAD.IADD R3, R3, 0x1, R25 ;  /* 0x0000000103037824 */ /* 0x000fc600078e0219 */
[----:B------:R-:W-:-:S13]  /*1020*/  ISETP.NE.AND P0, PT, R5, RZ, PT ;  /* 0x000000ff0500720c */ /* 0x000fda0003f05270 */
[----:B-1----:R-:W-:Y:S05]  /*1030*/  @P0 BRA `(.L_x_2591) ;  /* 0xfffffffc00e80947 */ /* 0x002fea000383ffff */
.L_x_2586:
[----:B------:R-:W1:Y:S01]  /*1040*/  LDCU UR4, c[0x0][0x3c8] ;  /* 0x00007900ff0477ac */ /* 0x000e620008000800 */
[----:B0-----:R-:W0:Y:S01]  /*1050*/  LDC.64 R8, c[0x0][0x3b8] ;  /* 0x0000ee00ff087b82 */ /* 0x001e220000000a00 */
[C---:B------:R-:W-:Y:S01]  /*1060*/  ISETP.GE.AND P5, PT, R21.reuse, R0, PT ;  /* 0x000000001500720c */ /* 0x040fe20003fa6270 */
[----:B------:R-:W-:Y:S01]  /*1070*/  IMAD.SHL.U32 R11, R4, 0x80, RZ ;  /* 0x00000080040b7824 */ /* 0x000fe200078e00ff */
[----:B------:R-:W2:Y:S01]  /*1080*/  LDCU UR5, c[0x0][0x3cc] ;  /* 0x00007980ff0577ac */ /* 0x000ea20008000800 */
[----:B------:R-:W3:Y:S01]  /*1090*/  LDCU UR6, c[0x0][0x3d0] ;  /* 0x00007a00ff0677ac */ /* 0x000ee20008000800 */
[----:B------:R-:W4:Y:S01]  /*10a0*/  LDCU UR10, c[0x0][0x3d4] ;  /* 0x00007a80ff0a77ac */ /* 0x000f220008000800 */
[----:B------:R-:W5:Y:S01]  /*10b0*/  LDCU UR12, c[0x0][0x3d8] ;  /* 0x00007b00ff0c77ac */ /* 0x000f620008000800 */
[C---:B-1----:R-:W-:Y:S01]  /*10c0*/  VIMNMX R3, PT, PT, R21.reuse, UR4, PT ;  /* 0x0000000415037c48 */ /* 0x042fe2000bfe0100 */
[----:B------:R-:W-:Y:S01]  /*10d0*/  BAR.SYNC.DEFER_BLOCKING 0x0 ;  /* 0x0000000000007b1d */ /* 0x000fe20000010000 */
[----:B------:R-:W-:-:S02]  /*10e0*/  ISETP.GT.AND P0, PT, R21, UR4, PT ;  /* 0x0000000415007c0c */ /* 0x000fc4000bf04270 */
[----:B------:R-:W-:Y:S02]  /*10f0*/  SHF.R.S32.HI R10, RZ, 0x1f, R3 ;  /* 0x0000001fff0a7819 */ /* 0x000fe40000011403 */
[C---:B--2---:R-:W-:Y:S02]  /*1100*/  ISETP.GT.AND P1, PT, R21.reuse, UR5, PT ;  /* 0x0000000515007c0c */ /* 0x044fe4000bf24270 */
[----:B---3--:R-:W-:Y:S02]  /*1110*/  ISETP.GT.AND P2, PT, R21, UR6, PT ;  /* 0x0000000615007c0c */ /* 0x008fe4000bf44270 */
[----:B------:R-:W-:Y:S01]  /*1120*/  LEA.HI R24, R10, R3, RZ, 0x5 ;  /* 0x000000030a187211 */ /* 0x000fe200078f28ff */
[----:B0-----:R-:W-:Y:S01]  /*1130*/  IMAD.WIDE.U32 R10, R11, 0x2, R8 ;  /* 0x000000020b0a7825 */ /* 0x001fe200078e0008 */
[C---:B----4-:R-:W-:Y:S02]  /*1140*/  ISETP.GT.AND P3, PT, R21.reuse, UR10, PT ;  /* 0x0000000a15007c0c */ /* 0x050fe4000bf64270 */
[----:B-----5:R-:W-:Y:S01]  /*1150*/  ISETP.GT.AND P4, PT, R21, UR12, PT ;  /* 0x0000000c15007c0c */ /* 0x020fe2000bf84270 */
[----:B------:R-:W-:-:S12]  /*1160*/  @P5 BRA `(.L_x_2592) ;  /* 0x0000000000d05947 */ /* 0x000fd80003800000 */
        /* <DEDUP_REMOVED lines=8> */
.L_x_2593:
[----:B-1----:R-:W1:Y:S01]  /*11f0*/  LDC.64 R2, c[0x0][0x390] ;  /* 0x0000e400ff027b82 */ /* 0x002e620000000a00 */
[----:B-----5:R-:W-:-:S04]  /*1200*/  IMAD.IADD R14, R5, 0x1, R18 ;  /* 0x00000001050e7824 */ /* 0x020fc800078e0212 */
[----:B------:R-:W-:-:S05]  /*1210*/  IMAD R12, R14, R25, RZ ;  /* 0x000000190e0c7224 */ /* 0x000fca00078e02ff */
[----:B------:R-:W-:-:S04]  /*1220*/  SHF.R.S32.HI R13, RZ, 0x1f, R12 ;  /* 0x0000001fff0d7819 */ /* 0x000fc8000001140c */
[----:B------:R-:W-:-:S04]  /*1230*/  LEA.HI R13, R13, R12, RZ, 0x3 ;  /* 0x0000000c0d0d7211 */ /* 0x000fc800078f18ff */
[----:B------:R-:W-:-:S05]  /*1240*/  LEA.HI.SX32 R13, R13, R16, 0x1d ;  /* 0x000000100d0d7211 */ /* 0x000fca00078feaff */
[----:B-1----:R-:W-:Y:S02]  /*1250*/  IMAD.WIDE R2, R13, 0x4, R2 ;  /* 0x000000040d027825 */ /* 0x002fe400078e0202 */
[----:B------:R-:W1:Y:S04]  /*1260*/  LDC.64 R12, c[0x0][0x398] ;  /* 0x0000e600ff0c7b82 */ /* 0x000e680000000a00 */
[----:B------:R-:W2:Y:S01]  /*1270*/  LDG.E.CONSTANT R2, desc[UR8][R2.64] ;  /* 0x0000000802027981 */ /* 0x000ea2000c1e9900 */
[----:B------:R-:W-:Y:S02]  /*1280*/  IMAD.SHL.U32 R15, R17, 0x2, RZ ;  /* 0x00000002110f7824 */ /* 0x000fe400078e00ff */
[----:B-1----:R-:W-:-:S04]  /*1290*/  IMAD.WIDE.U32 R12, R14, 0x2, R12 ;  /* 0x000000020e0c7825 */ /* 0x002fc800078e000c */
[----:B------:R-:W-:Y:S02]  /*12a0*/  IMAD.WIDE.U32 R14, R15, 0x2, R8 ;  /* 0x000000020f0e7825 */ /* 0x000fe400078e0008 */
[----:B------:R-:W3:Y:S04]  /*12b0*/  LDG.E.U16.CONSTANT R12, desc[UR8][R12.64] ;  /* 0x000000080c0c7981 */ /* 0x000ee8000c1e9500 */
        /* <DEDUP_REMOVED lines=11> */
[----:B------:R-:W-:Y:S01]  /*1370*/  IMAD R3, R2, R2, R2 ;  /* 0x0000000202037224 */ /* 0x000fe200078e0202 */
[----:B------:R-:W-:Y:S02]  /*1380*/  LOP3.LUT R19, R19, 0xf, RZ, 0xc0, !PT ;  /* 0x0000000f13137812 */ /* 0x000fe400078ec0ff */
[----:B------:R-:W-:Y:S02]  /*1390*/  IADD3 R23, PT, PT, R20, 0x1, R23 ;  /* 0x0000000114177810 */ /* 0x000fe40007ffe017 */
[----:B------:R-:W-:Y:S01]  /*13a0*/  IADD3 R3, PT, PT, R2, 0x1, R3 ;  /* 0x0000000102037810 */ /* 0x000fe20007ffe003 */
[C---:B------:R-:W-:Y:S01]  /*13b0*/  IMAD R2, R19.reuse, R19, R19 ;  /* 0x0000001313027224 */ /* 0x040fe200078e0213 */
[----:B------:R-:W-:Y:S04]  /*13c0*/  I2F.F16 R22, R22 ;  /* 0x0000001600167306 */ /* 0x000fe80000200c00 */
[----:B------:R-:W-:Y:S01]  /*13d0*/  IADD3 R19, PT, PT, R19, 0x1, R2 ;  /* 0x0000000113137810 */ /* 0x000fe20007ffe002 */
[----:B----4-:R-:W-:-:S03]  /*13e0*/  IMAD.IADD R17, R14, 0x1, R17 ;  /* 0x000000010e117824 */ /* 0x010fc600078e0211 */
[----:B------:R-:W1:Y:S02]  /*13f0*/  I2F.F16 R23, R23 ;  /* 0x0000001700177306 */ /* 0x000e640000200c00 */
[----:B------:R-:W-:-:S06]  /*1400*/  ISETP.GE.AND P5, PT, R17, R30, PT ;  /* 0x0000001e1100720c */ /* 0x000fcc0003fa6270 */
[----:B------:R-:W-:Y:S01]  /*1410*/  I2F.F16 R3, R3 ;  /* 0x0000000300037306 */ /* 0x000fe20000200c00 */
[----:B-1----:R-:W-:-:S07]  /*1420*/  PRMT R23, R23, 0x5410, R22 ;  /* 0x0000541017177816 */ /* 0x002fce0000000016 */
[----:B------:R-:W1:Y:S01]  /*1430*/  I2F.F16 R2, R19 ;  /* 0x0000001300027306 */ /* 0x000e620000200c00 */
[-C--:B---3--:R-:W-:Y:S01]  /*1440*/  HMUL2 R28, R23, R12.reuse.H0_H0 ;  /* 0x2000000c171c7232 */ /* 0x088fe20000000000 */
[----:B-1----:R-:W-:Y:S01]  /*1450*/  PRMT R3, R3, 0x5410, R2 ;  /* 0x0000541003037816 */ /* 0x002fe20000000002 */
[C---:B------:R-:W-:Y:S02]  /*1460*/  IMAD R2, R18.reuse, 0x8, R1 ;  /* 0x0000000812027824 */ /* 0x040fe400078e0201 */
[----:B------:R-:W-:Y:S02]  /*1470*/  VIADD R18, R18, 0x1 ;  /* 0x0000000112127836 */ /* 0x000fe40000000000 */
[----:B------:R-:W-:-:S05]  /*1480*/  HMUL2 R29, R3, R12.H0_H0 ;  /* 0x2000000c031d7232 */ /* 0x000fca0000000000 */
[----:B------:R1:W-:Y:S01]  /*1490*/  STL.64 [R2], R28 ;  /* 0x0000001c02007387 */ /* 0x0003e20000100a00 */
[----:B------:R-:W-:Y:S05]  /*14a0*/  @!P5 BRA `(.L_x_2593) ;  /* 0xfffffffc0050d947 */ /* 0x000fea000383ffff */
.L_x_2592:
[----:B------:R-:W-:Y:S01]  /*14b0*/  IMAD.MOV.U32 R5, RZ, RZ, RZ ;  /* 0x000000ffff057224 */ /* 0x000fe200078e00ff */
[----:B------:R-:W-:Y:S01]  /*14c0*/  SHF.R.S32.HI R13, RZ, 0x5, R24 ;  /* 0x00000005ff0d7819 */ /* 0x000fe20000011418 */
[----:B------:R-:W-:Y:S02]  /*14d0*/  IMAD.MOV.U32 R14, RZ, RZ, RZ ;  /* 0x000000ffff0e7224 */ /* 0x000fe400078e00ff */
[----:B------:R-:W-:Y:S02]  /*14e0*/  IMAD.MOV.U32 R7, RZ, RZ, RZ ;  /* 0x000000ffff077224 */ /* 0x000fe400078e00ff */
[----:B------:R-:W-:Y:S02]  /*14f0*/  IMAD.MOV.U32 R16, RZ, RZ, RZ ;  /* 0x000000ffff107224 */ /* 0x000fe400078e00ff */
[----:B-1----:R-:W-:Y:S01]  /*1500*/  IMAD.MOV.U32 R2, RZ, RZ, RZ ;  /* 0x000000ffff027224 */ /* 0x002fe200078e00ff */
[----:B------:R-:W-:Y:S06]  /*1510*/  @!P0 BRA `(.L_x_2594) ;  /* 0x00000000001c8947 */ /* 0x000fec0003800000 */
[----:B------:R-:W1:Y:S02]  /*1520*/  LDC R2, c[0x0][0x3cc] ;  /* 0x0000f300ff027b82 */ /* 0x000e640000000800 */
[----:B-1----:R-:W-:-:S05]  /*1530*/  VIMNMX R2, PT, PT, R21, R2, PT ;  /* 0x0000000215027248 */ /* 0x002fca0003fe0100 */
[----:B------:R-:W-:-:S05]  /*1540*/  VIADD R2, R2, -UR4 ;  /* 0x8000000402027c36 */ /* 0x000fca0008000000 */
[----:B------:R-:W-:-:S04]  /*1550*/  SHF.R.S32.HI R3, RZ, 0x1f, R2 ;  /* 0x0000001fff037819 */ /* 0x000fc80000011402 */
[----:B------:R-:W-:-:S04]  /*1560*/  LEA.HI R3, R3, R2, RZ, 0x5 ;  /* 0x0000000203037211 */ /* 0x000fc800078f28ff */
[----:B------:R-:W-:-:S05]  /*1570*/  SHF.R.S32.HI R3, RZ, 0x5, R3 ;  /* 0x00000005ff037819 */ /* 0x000fca0000011403 */
[----:B------:R-:W-:-:S07]  /*1580*/  IMAD R2, R3, 0x6, RZ ;  /* 0x0000000603027824 */ /* 0x000fce00078e02ff */
.L_x_2594:
[----:B------:R-:W-:Y:S05]  /*1590*/  @!P1 BRA `(.L_x_2595) ;  /* 0x00000000001c9947 */ /* 0x000fea0003800000 */
[----:B------:R-:W1:Y:S02]  /*15a0*/  LDC R12, c[0x0][0x3d0] ;  /* 0x0000f400ff0c7b82 */ /* 0x000e640000000800 */
[----:B-1----:R-:W-:-:S05]  /*15b0*/  VIMNMX R3, PT, PT, R21, R12, PT ;  /* 0x0000000c15037248 */ /* 0x002fca0003fe0100 */
[----:B------:R-:W-:-:S05]  /*15c0*/  VIADD R3, R3, -UR5 ;  /* 0x8000000503037c36 */ /* 0x000fca0008000000 */
[----:B------:R-:W-:-:S04]  /*15d0*/  SHF.R.S32.HI R12, RZ, 0x1f, R3 ;  /* 0x0000001fff0c7819 */ /* 0x000fc80000011403 */
[----:B------:R-:W-:-:S04]  /*15e0*/  LEA.HI R12, R12, R3, RZ, 0x5 ;  /* 0x000000030c0c7211 */ /* 0x000fc800078f28ff */
[----:B------:R-:W-:-:S05]  /*15f0*/  SHF.R.S32.HI R12, RZ, 0x5, R12 ;  /* 0x00000005ff0c7819 */ /* 0x000fca000001140c */
[----:B------:R-:W-:-:S07]  /*1600*/  IMAD R5, R12, 0x5, RZ ;  /* 0x000000050c057824 */ /* 0x000fce00078e02ff */
.L_x_2595:
[----:B------:R-:W-:Y:S05]  /*1610*/  @!P2 BRA `(.L_x_2596) ;  /* 0x00000000001ca947 */ /* 0x000fea0003800000 */
[----:B------:R-:W1:Y:S02]  /*1620*/  LDC R12, c[0x0][0x3d4] ;  /* 0x0000f500ff0c7b82 */ /* 0x000e640000000800 */
[----:B-1----:R-:W-:-:S05]  /*1630*/  VIMNMX R3, PT, PT, R21, R12, PT ;  /* 0x0000000c15037248 */ /* 0x002fca0003fe0100 */
[----:B------:R-:W-:-:S05]  /*1640*/  VIADD R3, R3, -UR6 ;  /* 0x8000000603037c36 */ /* 0x000fca0008000000 */
[----:B------:R-:W-:-:S04]  /*1650*/  SHF.R.S32.HI R12, RZ, 0x1f, R3 ;  /* 0x0000001fff0c7819 */ /* 0x000fc80000011403 */
[----:B------:R-:W-:-:S04]  /*1660*/  LEA.HI R12, R12, R3, RZ, 0x5 ;  /* 0x000000030c0c7211 */ /* 0x000fc800078f28ff */
[----:B------:R-:W-:-:S05]  /*1670*/  SHF.R.S32.HI R12, RZ, 0x5, R12 ;  /* 0x00000005ff0c7819 */ /* 0x000fca000001140c */
[----:B------:R-:W-:-:S07]  /*1680*/  IMAD.SHL.U32 R14, R12, 0x4, RZ ;  /* 0x000000040c0e7824 */ /* 0x000fce00078e00ff */
.L_x_2596:
        /* <DEDUP_REMOVED lines=8> */
.L_x_2597:
        /* <DEDUP_REMOVED lines=8> */
.L_x_2598:
        /* <DEDUP_REMOVED lines=9> */
[----:B------:R-:W-:Y:S02]  /*1820*/  IMAD R3, R2, R25, RZ ;  /* 0x0000001902037224 */ /* 0x000fe400078e02ff */
[----:B------:R-:W-:Y:S05]  /*1830*/  @!P0 BRA `(.L_x_2599) ;  /* 0x0000001800cc8947 */ /* 0x000fea0003800000 */
[----:B------:R-:W2:Y:S04]  /*1840*/  LDL.64 R12, [R1] ;  /* 0x00000000010c7983 */ /* 0x000ea80000100a00 */
[----:B------:R-:W3:Y:S01]  /*1850*/  LDG.E.U16.CONSTANT R2, desc[UR8][R10.64+0x2] ;  /* 0x000002080a027981 */ /* 0x000ee2000c1e9500 */
[----:B------:R-:W1:Y:S01]  /*1860*/  S2UR UR5, SR_CgaCtaId ;  /* 0x00000000000579c3 */ /* 0x000e620000008800 */
[----:B------:R-:W4:Y:S01]  /*1870*/  LDCU.64 UR6, c[0x0][0x388] ;  /* 0x00007100ff0677ac */ /* 0x000f220008000a00 */
[----:B------:R-:W-:Y:S01]  /*1880*/  SHF.R.S32.HI R0, RZ, 0x1f, R3 ;  /* 0x0000001fff007819 */ /* 0x000fe20000011403 */
[----:B------:R-:W-:Y:S01]  /*1890*/  IMAD.WIDE.U32 R4, R4, 0x100, R8 ;  /* 0x0000010004047825 */ /* 0x000fe200078e0008 */
[----:B------:R-:W-:Y:S01]  /*18a0*/  IADD3 R3, P0, PT, R6, R3, RZ ;  /* 0x0000000306037210 */ /* 0x000fe20007f1e0ff */
[----:B------:R-:W-:Y:S01]  /*18b0*/  UMOV UR4, 0x400 ;  /* 0x0000040000047882 */ /* 0x000fe20000000000 */
[----:B------:R-:W-:Y:S01]  /*18c0*/  VIMNMX R30, PT, PT, R30, UR12, PT ;  /* 0x0000000c1e1e7c48 */ /* 0x000fe2000bfe0100 */
[----:B------:R-:W-:Y:S01]  /*18d0*/  IMAD.MOV.U32 R32, RZ, RZ, RZ ;  /* 0x000000ffff207224 */ /* 0x000fe200078e00ff */
[----:B------:R-:W-:Y:S01]  /*18e0*/  LEA.HI.X.SX32 R6, R6, R0, 0x1, P0 ;  /* 0x0000000006067211 */ /* 0x000fe200000f0eff */
[----:B------:R-:W0:Y:S01]  /*18f0*/  LDCU.64 UR10, c[0x0][0x3a8] ;  /* 0x00007500ff0a77ac */ /* 0x000e220008000a00 */
[----:B------:R-:W-:-:S02]  /*1900*/  IADD3 R0, P0, PT, R4, 0x2, RZ ;  /* 0x0000000204007810 */ /* 0x000fc40007f1e0ff */
[----:B------:R-:W-:-:S03]  /*1910*/  PRMT R20, RZ, 0x7610, R20 ;  /* 0x00007610ff147816 */ /* 0x000fc60000000014 */
[----:B------:R-:W-:Y:S01]  /*1920*/  IMAD.X R29, RZ, RZ, R5, P0 ;  /* 0x000000ffff1d7224 */ /* 0x000fe200000e0605 */
[----:B----4-:R-:W-:-:S04]  /*1930*/  LEA R4, P1, R3, UR6, 0x2 ;  /* 0x0000000603047c11 */ /* 0x010fc8000f8210ff */
[----:B------:R-:W-:Y:S01]  /*1940*/  LEA.HI.X R3, R3, UR7, R6, 0x2, P1 ;  /* 0x0000000703037c11 */ /* 0x000fe200088f1406 */
[----:B-1----:R-:W-:-:S04]  /*1950*/  ULEA UR4, UR5, UR4, 0x18 ;  /* 0x0000000405047291 */ /* 0x002fc8000f8ec0ff */
[----:B------:R-:W-:Y:S01]  /*1960*/  UIADD3 UR4, UPT, UPT, UR4, 0x80, URZ ;  /* 0x0000008004047890 */ /* 0x000fe2000fffe0ff */
[----:B--2---:R-:W-:Y:S02]  /*1970*/  PRMT R27, R12, 0x7610, R12 ;  /* 0x000076100c1b7816 */ /* 0x004fe4000000000c */
[----:B------:R-:W-:Y:S01]  /*1980*/  PRMT R28, R13, 0x7610, R13 ;  /* 0x000076100d1c7816 */ /* 0x000fe2000000000d */
[----:B0--3--:R-:W-:-:S08]  /*1990*/  IMAD.IADD R34, R21, 0x1, R2 ;  /* 0x0000000115227824 */ /* 0x009fd000078e0202 */
.L_x_2601:
[----:B------:R-:W-:-:S13]  /*19a0*/  ISETP.NE.AND P0, PT, R21, R34, PT ;  /* 0x000000221500720c */ /* 0x000fda0003f05270 */
[----:B------:R-:W-:Y:S02]  /*19b0*/  @!P0 IMAD R5, R32, 0x8, R1 ;  /* 0x0000000820058824 */ /* 0x000fe400078e0201 */
[----:B------:R-:W-:Y:S02]  /*19c0*/  @!P0 IMAD.MOV.U32 R6, RZ, RZ, R0 ;  /* 0x000000ffff068224 */ /* 0x000fe400078e0000 */
[----:B------:R-:W-:Y:S01]  /*19d0*/  @!P0 IMAD.MOV.U32 R7, RZ, RZ, R29 ;  /* 0x000000ffff078224 */ /* 0x000fe200078e001d */
[----:B------:R0:W2:Y:S04]  /*19e0*/  @!P0 LDL.64 R16, [R5+0x8] ;  /* 0x0000080005108983 */ /* 0x0000a80000100a00 */
[----:B------:R-:W3:Y:S01]  /*19f0*/  @!P0 LDG.E.U16.CONSTANT R6, desc[UR8][R6.64] ;  /* 0x0000000806068981 */ /* 0x000ee2000c1e9500 */
[----:B------:R-:W-:-:S02]  /*1a00*/  IMAD.U32 R25, RZ, RZ, UR11 ;  /* 0x0000000bff197e24 */ /* 0x000fc4000f8e00ff */
[----:B0-----:R-:W-:Y:S01]  /*1a10*/  IMAD.MOV.U32 R5, RZ, RZ, R3 ;  /* 0x000000ffff057224 */ /* 0x001fe200078e0003 */
[----:B------:R-:W0:Y:S01]  /*1a20*/  S2UR UR7, SR_CTAID.Y ;  /* 0x00000000000779c3 */ /* 0x000e220000002600 */
[----:B------:R-:W-:-:S03]  /*1a30*/  IMAD.WIDE R2, R25, 0x4, R4 ;  /* 0x0000000419027825 */ /* 0x000fc600078e0204 */
[----:B-----5:R-:W5:Y:S01]  /*1a40*/  LDG.E.128.CONSTANT R12, desc[UR8][R4.64] ;  /* 0x00000008040c7981 */ /* 0x020f62000c1e9d00 */
[----:B------:R-:W-:-:S03]  /*1a50*/  @!P0 VIADD R31, R32, 0x1 ;  /* 0x00000001201f8836 */ /* 0x000fc60000000000 */
[----:B------:R1:W5:Y:S02]  /*1a60*/  LDG.E.128.CONSTANT R8, desc[UR8][R2.64] ;  /* 0x0000000802087981 */ /* 0x000364000c1e9d00 */
[----:B-1----:R-:W-:Y:S01]  /*1a70*/  IMAD.WIDE R2, R25, 0x4, R2 ;  /* 0x0000000419027825 */ /* 0x002fe200078e0202 */
[----:B0-----:R-:W-:-:S06]  /*1a80*/  UIMAD UR5, UR7, -0x2, UR10 ;  /* 0xfffffffe070578a4 */ /* 0x001fcc000f8e020a */
[----:B------:R-:W-:-:S05]  /*1a90*/  IMAD.U32 R26, RZ, RZ, UR5 ;  /* 0x00000005ff1a7e24 */ /* 0x000fca000f8e00ff */
[----:B------:R-:W-:Y:S02]  /*1aa0*/  ISETP.GE.AND P1, PT, R26, 0x1, PT ;  /* 0x000000011a00780c */ /* 0x000fe40003f26270 */
[----:B--2---:R-:W-:Y:S02]  /*1ab0*/  @!P0 PRMT R27, R16, 0x7610, R27 ;  /* 0x00007610101b8816 */ /* 0x004fe4000000001b */
[----:B------:R-:W-:Y:S01]  /*1ac0*/  @!P0 PRMT R28, R17, 0x7610, R28 ;  /* 0x00007610111c8816 */ /* 0x000fe2000000001c */
[----:B---3--:R-:W-:Y:S01]  /*1ad0*/  @!P0 IMAD.IADD R34, R6, 0x1, R21 ;  /* 0x0000000106228824 */ /* 0x008fe200078e0215 */
[----:B------:R-:W-:Y:S01]  /*1ae0*/  @!P0 PRMT R27, R27, 0x7610, R16 ;  /* 0x000076101b1b8816 */ /* 0x000fe20000000010 */
[----:B------:R-:W-:Y:S01]  /*1af0*/  VIADD R21, R21, 0x20 ;  /* 0x0000002015157836 */ /* 0x000fe20000000000 */
[----:B------:R-:W-:-:S05]  /*1b00*/  @!P0 PRMT R28, R28, 0x7610, R17 ;  /* 0x000076101c1c8816 */ /* 0x000fca0000000011 */
[----:B------:R-:W-:Y:S05]  /*1b10*/  @!P1 BRA `(.L_x_2600) ;  /* 0x0000001400f49947 */ /* 0x000fea0003800000 */
[----:B------:R-:W2:Y:S01]  /*1b20*/  LDG.E.128.CONSTANT R4, desc[UR8][R2.64] ;  /* 0x0000000802047981 */ /* 0x000ea2000c1e9d00 */
[----:B-----5:R-:W-:Y:S01]  /*1b30*/  SHF.R.U32.HI R37, RZ, 0xf, R14 ;  /* 0x0000000fff257819 */ /* 0x020fe2000001160e */
[----:B------:R-:W-:Y:S01]  /*1b40*/  IMAD.MOV.U32 R44, RZ, RZ, 0x3000 ;  /* 0x00003000ff2c7424 */ /* 0x000fe200078e00ff */
[----:B------:R-:W-:Y:S01]  /*1b50*/  SHF.R.U32.HI R40, RZ, 0xe, R10 ;  /* 0x0000000eff287819 */ /* 0x000fe2000001160a */
[----:B------:R-:W-:Y:S01]  /*1b60*/  IMAD.MOV.U32 R33, RZ, RZ, 0x2400 ;  /* 0x00002400ff217424 */ /* 0x000fe200078e00ff */
[----:B------:R-:W-:Y:S02]  /*1b70*/  LOP3.LUT R37, R37, 0x10001, RZ, 0xc0, !PT ;  /* 0x0001000125257812 */ /* 0x000fe400078ec0ff */
        /* <DEDUP_REMOVED lines=9> */
[--C-:B------:R-:W-:Y:S02]  /*1c10*/  SHF.R.U32.HI R17, RZ, 0xf, R12.reuse ;  /* 0x0000000fff117819 */ /* 0x100fe4000001160c */
        /* <DEDUP_REMOVED lines=8> */
[----:B------:R-:W-:Y:S02]  /*1ca0*/  LOP3.LUT R13, R13, 0x64006400, RZ, 0xfc, !PT ;  /* 0x640064000d0d7812 */ /* 0x000fe400078efcff */
[----:B------:R-:W-:Y:S02]  /*1cb0*/  SHF.R.U32.HI R14, RZ, 0xe, R8 ;  /* 0x0000000eff0e7819 */ /* 0x000fe40000011608 */
[----:B------:R-:W-:Y:S01]  /*1cc0*/  LOP3.LUT R17, R17, 0x10001, RZ, 0xc0, !PT ;  /* 0x0001000111117812 */ /* 0x000fe200078ec0ff */
[----:B------:R-:W-:Y:S01]  /*1cd0*/  HFMA2 R61, R13, R44.H0_H0, -132, -132 ;  /* 0xd820d8200d3d7431 */ /* 0x000fe2000004002c */
[----:B------:R-:W-:-:S02]  /*1ce0*/  LOP3.LUT R63, R12, 0x64006400, RZ, 0xfc, !PT ;  /* 0x640064000c3f7812 */ /* 0x000fc400078efcff */
[----:B------:R-:W-:Y:S02]  /*1cf0*/  SHF.R.U32.HI R92, RZ, 0x6, R10 ;  /* 0x00000006ff5c7819 */ /* 0x000fe4000001160a */
[----:B------:R-:W-:Y:S01]  /*1d00*/  LOP3.LUT R12, R67, 0x380038, RZ, 0xc0, !PT ;  /* 0x00380038430c7812 */ /* 0x000fe200078ec0ff */
[----:B------:R-:W-:Y:S01]  /*1d10*/  HFMA2 R63, R63, R44.H0_H0, -132, -132 ;  /* 0xd820d8203f3f7431 */ /* 0x000fe2000004002c */
[----:B------:R-:W-:Y:S02]  /*1d20*/  SHF.R.U32.HI R90, RZ, 0x6, R8 ;  /* 0x00000006ff5a7819 */ /* 0x000fe40000011608 */
[----:B------:R-:W-:Y:S02]  /*1d30*/  LOP3.LUT R80, R8, 0x70007, RZ, 0xc0, !PT ;  /* 0x0007000708507812 */ /* 0x000fe400078ec0ff */
[--C-:B------:R-:W-:Y:S02]  /*1d40*/  SHF.R.U32.HI R8, RZ, 0xe, R9.reuse ;  /* 0x0000000eff087819 */ /* 0x100fe40000011609 */
[----:B------:R-:W-:-:S02]  /*1d50*/  SHF.R.U32.HI R91, RZ, 0x6, R9 ;  /* 0x00000006ff5b7819 */ /* 0x000fc40000011609 */
[----:B------:R-:W-:Y:S02]  /*1d60*/  LOP3.LUT R82, R9, 0x70007, RZ, 0xc0, !PT ;  /* 0x0007000709527812 */ /* 0x000fe400078ec0ff */
[----:B------:R-:W-:Y:S02]  /*1d70*/  LOP3.LUT R9, R17, 0x20002, R14, 0xf8, !PT ;  /* 0x0002000211097812 */ /* 0x000fe400078ef80e */
[----:B------:R-:W-:Y:S02]  /*1d80*/  LOP3.LUT R14, R92, 0x380038, RZ, 0xc0, !PT ;  /* 0x003800385c0e7812 */ /* 0x000fe400078ec0ff */
[----:B------:R-:W-:Y:S02]  /*1d90*/  LOP3.LUT R13, R12, 0x64006400, RZ, 0xfc, !PT ;  /* 0x640064000c0d7812 */ /* 0x000fe400078efcff */
[----:B------:R-:W-:Y:S02]  /*1da0*/  LOP3.LUT R35, R35, 0x10001, RZ, 0xc0, !PT ;  /* 0x0001000123237812 */ /* 0x000fe400078ec0ff */
[C---:B------:R-:W-:Y:S01]  /*1db0*/  LOP3.LUT R38, R10.reuse, 0x380038, RZ, 0xc0, !PT ;  /* 0x003800380a267812 */ /* 0x040fe200078ec0ff */
[----:B------:R-:W-:Y:S01]  /*1dc0*/  HFMA2 R62, R13, R44.H0_H0, -132, -132 ;  /* 0xd820d8200d3e7431 */ /* 0x000fe2000004002c */
[----:B------:R-:W-:-:S02]  /*1dd0*/  LOP3.LUT R84, R10, 0x70007, RZ, 0xc0, !PT ;  /* 0x000700070a547812 */ /* 0x000fc400078ec0ff */
[--C-:B------:R-:W-:Y:S02]  /*1de0*/  SHF.R.U32.HI R42, RZ, 0xe, R11.reuse ;  /* 0x0000000eff2a7819 */ /* 0x100fe4000001160b */
[C---:B------:R-:W-:Y:S02]  /*1df0*/  LOP3.LUT R10, R11.reuse, 0x380038, RZ, 0xc0, !PT ;  /* 0x003800380b0a7812 */ /* 0x040fe400078ec0ff */
[----:B------:R-:W-:Y:S02]  /*1e00*/  SHF.R.U32.HI R93, RZ, 0x6, R11 ;  /* 0x00000006ff5d7819 */ /* 0x000fe4000001160b */
        /* <DEDUP_REMOVED lines=19> */
[----:B------:R-:W-:Y:S02]  /*1f40*/  ISETP.NE.AND P1, PT, R26, 0x1, PT ;  /* 0x000000011a00780c */ /* 0x000fe40003f25270 */
[----:B--2---:R-:W-:-:S02]  /*1f50*/  SHF.R.U32.HI R76, RZ, 0xd, R6 ;  /* 0x0000000dff4c7819 */ /* 0x004fc40000011606 */
[----:B------:R-:W-:Y:S02]  /*1f60*/  LOP3.LUT R40, R7, 0x380038, RZ, 0xc0, !PT ;  /* 0x0038003807287812 */ /* 0x000fe400078ec0ff */
[----:B------:R-:W-:Y:S02]  /*1f70*/  LOP3.LUT R76, R15, 0x40004, R76, 0xf8, !PT ;  /* 0x000400040f4c7812 */ /* 0x000fe400078ef84c */
[----:B------:R-:W-:Y:S02]  /*1f80*/  LOP3.LUT R15, R36, 0x64006400, RZ, 0xfc, !PT ;  /* 0x64006400240f7812 */ /* 0x000fe400078efcff */
[--C-:B------:R-:W-:Y:S02]  /*1f90*/  SHF.R.U32.HI R78, RZ, 0xd, R7.reuse ;  /* 0x0000000dff4e7819 */ /* 0x100fe40000011607 */
[----:B------:R-:W-:Y:S02]  /*1fa0*/  SHF.R.U32.HI R83, RZ, 0x6, R7 ;  /* 0x00000006ff537819 */ /* 0x000fe40000011607 */
[----:B------:R-:W-:-:S02]  /*1fb0*/  LOP3.LUT R89, R7, 0x70007, RZ, 0xc0, !PT ;  /* 0x0007000707597812 */ /* 0x000fc400078ec0ff */
        /* <DEDUP_REMOVED lines=10> */
[----:B------:R-:W-:Y:S01]  /*2060*/  LOP3.LUT R5, R16, 0x64006400, RZ, 0xfc, !PT ;  /* 0x6400640010057812 */ /* 0x000fe200078efcff */
[-C--:B------:R-:W-:Y:S01]  /*2070*/  HFMA2 R16, R39, R44.reuse.H0_H0, -132, -132 ;  /* 0xd820d82027107431 */ /* 0x080fe2000004002c */
[--C-:B------:R-:W-:Y:S02]  /*2080*/  SHF.R.U32.HI R72, RZ, 0xd, R4.reuse ;  /* 0x0000000dff487819 */ /* 0x100fe40000011604 */
[C---:B------:R-:W-:Y:S01]  /*2090*/  LOP3.LUT R8, R4.reuse, 0x380038, RZ, 0xc0, !PT ;  /* 0x0038003804087812 */ /* 0x040fe200078ec0ff */
[----:B------:R-:W-:Y:S01]  /*20a0*/  HFMA2 R70, R5, R44.H0_H0, -132, -132 ;  /* 0xd820d82005467431 */ /* 0x000fe2000004002c */
[----:B------:R-:W-:Y:S02]  /*20b0*/  SHF.R.U32.HI R17, RZ, 0x6, R4 ;  /* 0x00000006ff117819 */ /* 0x000fe40000011604 */
        /* <DEDUP_REMOVED lines=22> */
[----:B------:R-:W-:Y:S01]  /*2220*/  LOP3.LUT R74, R35, 0x40004, R74, 0xf8, !PT ;  /* 0x00040004234a7812 */ /* 0x000fe200078ef84a */
        /* <DEDUP_REMOVED lines=48> */
[-C--:B------:R-:W-:Y:S01]  /*2530*/  HFMA2 R36, R36, R33.reuse.H0_H0, -20, -20 ;  /* 0xcd00cd0024247431 */ /* 0x080fe20000040021 */
[----:B------:R-:W-:Y:S01]  /*2540*/  LOP3.LUT R78, R41, 0x40004, R78, 0xf8, !PT ;  /* 0x00040004294e7812 */ /* 0x000fe200078ef84e */
[-C--:B------:R-:W-:Y:S01]  /*2550*/  HFMA2 R41, R10, R33.reuse.H0_H0, -20, -20 ;  /* 0xcd00cd000a297431 */ /* 0x080fe20000040021 */
        /* <DEDUP_REMOVED lines=25> */
[-C--:B------:R-:W-:Y:S02]  /*26f0*/  HFMA2 R96, R16, R13.reuse, R12 ;  /* 0x0000000d10607231 */ /* 0x080fe4000000000c */
[----:B------:R-:W-:Y:S02]  /*2700*/  HFMA2 R12, R77, R14, R10 ;  /* 0x0000000e4d0c7231 */ /* 0x000fe4000000000a */
[----:B------:R-:W-:Y:S01]  /*2710*/  HFMA2 R11, R68, R13, R11 ;  /* 0x0000000d440b7231 */ /* 0x000fe2000000000b */
[----:B------:R-:W-:Y:S01]  /*2720*/  LOP3.LUT R92, R92, 0x70007, RZ, 0xc0, !PT ;  /* 0x000700075c5c7812 */ /* 0x000fe200078ec0ff */
[----:B------:R-:W-:-:S02]  /*2730*/  HADD2 R69, R65, -1028, -1028 ;  /* 0xe404e40441457430 */ /* 0x000fc40000000000 */
[-C--:B------:R-:W-:Y:S02]  /*2740*/  HFMA2 R95, R67, R14.reuse, R94 ;  /* 0x0000000e435f7231 */ /* 0x080fe4000000005e */
[----:B------:R-:W-:Y:S01]  /*2750*/  HADD2 R65, R9, -1028, -1028 ;  /* 0xe404e40409417430 */ /* 0x000fe20000000000 */
[----:B------:R-:W-:Y:S01]  /*2760*/  LOP3.LUT R90, R90, 0x64006400, RZ, 0xfc, !PT ;  /* 0x640064005a5a7812 */ /* 0x000fe200078efcff */
[-C--:B------:R-:W-:Y:S01]  /*2770*/  HFMA2 R13, R69, R14.reuse, R11 ;  /* 0x0000000e450d7231 */ /* 0x080fe2000000000b */
[----:B------:R-:W-:Y:S01]  /*2780*/  LOP3.LUT R91, R91, 0x70007, RZ, 0xc0, !PT ;  /* 0x000700075b5b7812 */ /* 0x000fe200078ec0ff */
[----:B------:R-:W-:Y:S01]  /*2790*/  HFMA2 R96, R65, R14, R96 ;  /* 0x0000000e41607231 */ /* 0x000fe20000000060 */
[----:B------:R-:W0:Y:S01]  /*27a0*/  LDS.128 R8, [UR4+-0x60] ;  /* 0xffffa004ff087984 */ /* 0x000e220008000c00 */
[-C--:B------:R-:W-:Y:S02]  /*27b0*/  HFMA2 R14, R66, R15.reuse, R12 ;  /* 0x0000000f420e7231 */ /* 0x080fe4000000000c */
[----:B------:R-:W-:-:S02]  /*27c0*/  HFMA2 R94, R64, R15, R13 ;  /* 0x0000000f405e7231 */ /* 0x000fc4000000000d */
[----:B------:R-:W-:Y:S01]  /*27d0*/  HFMA2 R95, R62, R15, R95 ;  /* 0x0000000f3e5f7231 */ /* 0x000fe2000000005f */
[----:B------:R-:W-:Y:S01]  /*27e0*/  LOP3.LUT R12, R84, 0x64006400, RZ, 0xfc, !PT ;  /* 0x64006400540c7812 */ /* 0x000fe200078efcff */
[----:B------:R-:W-:Y:S01]  /*27f0*/  HADD2 R84, R82, -1028, -1028 ;  /* 0xe404e40452547430 */ /* 0x000fe20000000000 */
[----:B------:R-:W-:Y:S01]  /*2800*/  LOP3.LUT R13, R86, 0x64006400, RZ, 0xfc, !PT ;  /* 0x64006400560d7812 */ /* 0x000fe200078efcff */
[----:B------:R-:W-:Y:S01]  /*2810*/  HADD2 R86, R80, -1028, -1028 ;  /* 0xe404e40450567430 */ /* 0x000fe20000000000 */
[----:B------:R-:W-:Y:S01]  /*2820*/  LOP3.LUT R93, R93, 0x70007, RZ, 0xc0, !PT ;  /* 0x000700075d5d7812 */ /* 0x000fe200078ec0ff */
        /* <DEDUP_REMOVED lines=27> */
[----:B------:R-:W-:Y:S01]  /*29e0*/  HADD2 R96, R93, -1028, -1028 ;  /* 0xe404e4045d607430 */ /* 0x000fe20000000000 */
[----:B------:R-:W-:Y:S01]  /*29f0*/  LOP3.LUT R17, R17, 0x70007, RZ, 0xc0, !PT ;  /* 0x0007000711117812 */ /* 0x000fe200078ec0ff */
[-C--:B------:R-:W-:Y:S02]  /*2a00*/  HFMA2 R95, R94, R7.reuse, R95 ;  /* 0x000000075e5f7231 */ /* 0x080fe4000000005f */
[----:B------:R-:W-:Y:S01]  /*2a10*/  HFMA2 R5, R92, R7, R5 ;  /* 0x000000075c057231 */ /* 0x000fe20000000005 */
[----:B------:R-:W-:Y:S01]  /*2a20*/  LOP3.LUT R79, R79, 0x70007, RZ, 0xc0, !PT ;  /* 0x000700074f4f7812 */ /* 0x000fe200078ec0ff */
[----:B0-----:R-:W-:-:S02]  /*2a30*/  HFMA2 R4, R55, R8, R4 ;  /* 0x0000000837047231 */ /* 0x001fc40000000004 */
[----:B------:R-:W-:Y:S01]  /*2a40*/  HFMA2 R7, R96, R7, R6 ;  /* 0x0000000760077231 */ /* 0x000fe20000000006 */
[----:B------:R-:W-:Y:S01]  /*2a50*/  LOP3.LUT R17, R17, 0x64006400, RZ, 0xfc, !PT ;  /* 0x6400640011117812 */ /* 0x000fe200078efcff */
[-C--:B------:R-:W-:Y:S01]  /*2a60*/  HFMA2 R6, R53, R8.reuse, R5 ;  /* 0x0000000835067231 */ /* 0x080fe20000000005 */
[----:B------:R-:W-:Y:S01]  /*2a70*/  LOP3.LUT R83, R83, 0x70007, RZ, 0xc0, !PT ;  /* 0x0007000753537812 */ /* 0x000fe200078ec0ff */
[-C--:B------:R-:W-:Y:S02]  /*2a80*/  HFMA2 R95, R51, R8.reuse, R95 ;  /* 0x00000008335f7231 */ /* 0x080fe4000000005f */
[----:B------:R-:W-:Y:S01]  /*2a90*/  HADD2 R85, R85, -1028, -1028 ;  /* 0xe404e40455557430 */ /* 0x000fe20000000000 */
[----:B------:R-:W-:Y:S01]  /*2aa0*/  LOP3.LUT R72, R72, 0x64006400, RZ, 0xfc, !PT ;  /* 0x6400640048487812 */ /* 0x000fe200078efcff */
[-C--:B------:R-:W-:Y:S02]  /*2ab0*/  HFMA2 R5, R42, R9.reuse, R4 ;  /* 0x000000092a057231 */ /* 0x080fe40000000004 */
[----:B------:R-:W-:Y:S01]  /*2ac0*/  HADD2 R89, R88, -1028, -1028 ;  /* 0xe404e40458597430 */ /* 0x000fe20000000000 */
[----:B------:R-:W-:Y:S01]  /*2ad0*/  LOP3.LUT R4, R81, 0x70007, RZ, 0xc0, !PT ;  /* 0x0007000751047812 */ /* 0x000fe200078ec0ff */
[----:B------:R-:W-:Y:S01]  /*2ae0*/  HFMA2 R7, R49, R8, R7 ;  /* 0x0000000831077231 */ /* 0x000fe20000000007 */
[----:B------:R-:W-:Y:S01]  /*2af0*/  LOP3.LUT R81, R79, 0x64006400, RZ, 0xfc, !PT ;  /* 0x640064004f517812 */ /* 0x000fe200078efcff */
[----:B------:R-:W-:-:S02]  /*2b00*/  HFMA2 R95, R38, R9, R95 ;  /* 0x00000009265f7231 */ /* 0x000fc4000000005f */
[-C--:B------:R-:W-:Y:S01]  /*2b10*/  HFMA2 R6, R40, R9.reuse, R6 ;  /* 0x0000000928067231 */ /* 0x080fe20000000006 */
[----:B------:R-:W-:Y:S01]  /*2b20*/  LOP3.LUT R4, R4, 0x64006400, RZ, 0xfc, !PT ;  /* 0x6400640004047812 */ /* 0x000fe200078efcff */
[-C--:B------:R-:W-:Y:S02]  /*2b30*/  HFMA2 R5, R85, R10.reuse, R5 ;  /* 0x0000000a55057231 */ /* 0x080fe40000000005 */
[----:B------:R-:W-:Y:S01]  /*2b40*/  HADD2 R87, R87, -1028, -1028 ;  /* 0xe404e40457577430 */ /* 0x000fe20000000000 */
[----:B------:R-:W-:Y:S01]  /*2b50*/  LOP3.LUT R93, R83, 0x64006400, RZ, 0xfc, !PT ;  /* 0x64006400535d7812 */ /* 0x000fe200078efcff */
[----:B------:R-:W-:Y:S01]  /*2b60*/  HFMA2 R9, R36, R9, R7 ;  /* 0x0000000924097231 */ /* 0x000fe20000000007 */
[----:B------:R-:W-:Y:S01]  /*2b70*/  LOP3.LUT R76, R76, 0x64006400, RZ, 0xfc, !PT ;  /* 0x640064004c4c7812 */ /* 0x000fe200078efcff */
[-C--:B------:R-:W-:Y:S02]  /*2b80*/  HFMA2 R95, R89, R10.reuse, R95 ;  /* 0x0000000a595f7231 */ /* 0x080fe4000000005f */
[----:B------:R-:W-:Y:S01]  /*2b90*/  HFMA2 R7, R87, R10, R6 ;  /* 0x0000000a57077231 */ /* 0x000fe20000000006 */
[----:B------:R-:W-:Y:S01]  /*2ba0*/  LOP3.LUT R74, R74, 0x64006400, RZ, 0xfc, !PT ;  /* 0x640064004a4a7812 */ /* 0x000fe200078efcff */
[----:B------:R-:W-:-:S02]  /*2bb0*/  HFMA2 R6, R58, R11, R5 ;  /* 0x0000000b3a067231 */ /* 0x000fc40000000005 */
[----:B------:R-:W-:Y:S01]  /*2bc0*/  HADD2 R79, R17, -1028, -1028 ;  /* 0xe404e404114f7430 */ /* 0x000fe20000000000 */
[----:B------:R-:W-:Y:S01]  /*2bd0*/  LOP3.LUT R78, R78, 0x64006400, RZ, 0xfc, !PT ;  /* 0x640064004e4e7812 */ /* 0x000fe200078efcff */
[----:B------:R-:W-:Y:S02]  /*2be0*/  HADD2 R83, R4, -1028, -1028 ;  /* 0xe404e40404537430 */ /* 0x000fe40000000000 */
[-C--:B------:R-:W-:Y:S02]  /*2bf0*/  HFMA2 R95, R54, R11.reuse, R95 ;  /* 0x0000000b365f7231 */ /* 0x080fe4000000005f */
[----:B------:R-:W-:Y:S02]  /*2c00*/  HFMA2 R7, R56, R11, R7 ;  /* 0x0000000b38077231 */ /* 0x000fe40000000007 */
[----:B-1----:R-:W-:Y:S02]  /*2c10*/  HFMA2 R6, R79, R12, R6 ;  /* 0x0000000c4f067231 */ /* 0x002fe40000000006 */
[----:B------:R-:W-:-:S02]  /*2c20*/  HADD2 R81, R81, -1028, -1028 ;  /* 0xe404e40451517430 */ /* 0x000fc40000000000 */
[----:B------:R-:W-:Y:S02]  /*2c30*/  HADD2 R91, R91, -1028, -1028 ;  /* 0xe404e4045b5b7430 */ /* 0x000fe40000000000 */
[-C--:B------:R-:W-:Y:S02]  /*2c40*/  HFMA2 R95, R83, R12.reuse, R95 ;  /* 0x0000000c535f7231 */ /* 0x080fe4000000005f */
[----:B------:R-:W-:Y:S02]  /*2c50*/  HFMA2 R4, R81, R12, R7 ;  /* 0x0000000c51047231 */ /* 0x000fe40000000007 */
[----:B------:R-:W-:Y:S02]  /*2c60*/  HFMA2 R7, R50, R13, R6 ;  /* 0x0000000d32077231 */ /* 0x000fe40000000006 */
[----:B------:R-:W-:Y:S02]  /*2c70*/  HFMA2 R9, R91, R10, R9 ;  /* 0x0000000a5b097231 */ /* 0x000fe40000000009 */
[----:B------:R-:W-:-:S02]  /*2c80*/  HADD2 R93, R93, -1028, -1028 ;  /* 0xe404e4045d5d7430 */ /* 0x000fc40000000000 */
        /* <DEDUP_REMOVED lines=38> */
[----:B------:R-:W0:Y:S01]  /*2ef0*/  LDS.128 R16, [UR4+0x30] ;  /* 0x00003004ff107984 */ /* 0x000e220008000c00 */
[----:B------:R-:W-:Y:S02]  /*2f00*/  HFMA2 R73, R64, R7, R73 ;  /* 0x0000000740497231 */ /* 0x000fe40000000049 */
[----:B------:R-:W-:Y:S02]  /*2f10*/  HFMA2 R75, R77, R6, R75 ;  /* 0x000000064d4b7231 */ /* 0x000fe4000000004b */
[----:B-1----:R-:W-:Y:S02]  /*2f20*/  HFMA2 R73, R45, R8, R73 ;  /* 0x000000082d497231 */ /* 0x002fe40000000049 */
        /* <DEDUP_REMOVED lines=47> */
[-C--:B------:R-:W-:Y:S02]  /*3220*/  HFMA2 R39, R33, R18.reuse, R10 ;  /* 0x0000001221277231 */ /* 0x080fe4000000000a */
[----:B------:R-:W-:-:S02]  /*3230*/  HFMA2 R38, R35, R18, R47 ;  /* 0x0000001223267231 */ /* 0x000fc4000000002f */
[----:B------:R-:W-:Y:S02]  /*3240*/  HADD2 R18, R37.H0_H0, R37.H1_H1 ;  /* 0x3000002525127230 */ /* 0x000fe40000000800 */
[-C--:B------:R-:W-:Y:S02]  /*3250*/  HFMA2 R39, R78, R19.reuse, R39 ;  /* 0x000000134e277231 */ /* 0x080fe40000000027 */
[-C--:B------:R-:W-:Y:S02]  /*3260*/  HFMA2 R36, R72, R19.reuse, R36 ;  /* 0x0000001348247231 */ /* 0x080fe40000000024 */
[----:B------:R-:W-:Y:S02]  /*3270*/  HFMA2 R38, R76, R19, R38 ;  /* 0x000000134c267231 */ /* 0x000fe40000000026 */
[----:B------:R-:W-:Y:S02]  /*3280*/  HADD2 R19, R39.H0_H0, R39.H1_H1 ;  /* 0x3000002727137230 */ /* 0x000fe40000000800 */
[----:B------:R-:W-:-:S02]  /*3290*/  HADD2 R36, R36.H0_H0, R36.H1_H1 ;  /* 0x3000002424247230 */ /* 0x000fc40000000800 */
[----:B------:R-:W-:-:S03]  /*32a0*/  HADD2 R38, R38.H0_H0, R38.H1_H1 ;  /* 0x3000002626267230 */ /* 0x000fc60000000800 */
[----:B------:R-:W-:Y:S02]  /*32b0*/  PRMT R36, R36, 0x5410, R18 ;  /* 0x0000541024247816 */ /* 0x000fe40000000012 */
[----:B------:R-:W-:-:S03]  /*32c0*/  PRMT R38, R38, 0x5410, R19 ;  /* 0x0000541026267816 */ /* 0x000fc60000000013 */
[----:B------:R-:W-:Y:S02]  /*32d0*/  HFMA2 R23, R36, R27, R23 ;  /* 0x0000001b24177231 */ /* 0x000fe40000000017 */
[----:B------:R-:W-:-:S07]  /*32e0*/  HFMA2 R24, R38, R28, R24 ;  /* 0x0000001c26187231 */ /* 0x000fce0000000018 */
.L_x_2600:
[----:B------:R-:W-:Y:S01]  /*32f0*/  ISETP.GE.AND P1, PT, R21, R30, PT ;  /* 0x0000001e1500720c */ /* 0x000fe20003f26270 */
[----:B------:R-:W-:Y:S01]  /*3300*/  IMAD.WIDE R4, R25, 0x4, R2 ;  /* 0x0000000419047825 */ /* 0x000fe200078e0202 */
[----:B------:R-:W-:Y:S01]  /*3310*/  IADD3 R0, P2, PT, R0, 0x80, RZ ;  /* 0x0000008000007810 */ /* 0x000fe20007f5e0ff */
[----:B------:R-:W-:Y:S02]  /*3320*/  UIADD3 UR4, UPT, UPT, UR4, 0x40, URZ ;  /* 0x0000004004047890 */ /* 0x000fe4000fffe0ff */
[----:B------:R-:W-:Y:S02]  /*3330*/  @!P0 IMAD.MOV.U32 R32, RZ, RZ, R31 ;  /* 0x000000ffff208224 */ /* 0x000fe400078e001f */
[----:B------:R-:W-:Y:S02]  /*3340*/  IMAD.MOV.U32 R3, RZ, RZ, R5 ;  /* 0x000000ffff037224 */ /* 0x000fe400078e0005 */
[----:B------:R-:W-:-:S04]  /*3350*/  IMAD.X R29, RZ, RZ, R29, P2 ;  /* 0x000000ffff1d7224 */ /* 0x000fc800010e061d */
[----:B------:R-:W-:Y:S05]  /*3360*/  @!P1 BRA `(.L_x_2601) ;  /* 0xffffffe4008c9947 */ /* 0x000fea000383ffff */
.L_x_2599:
[----:B------:R-:W-:-:S13]  /*3370*/  ISETP.GT.AND P0, PT, R26, RZ, PT ;  /* 0x000000ff1a00720c */ /* 0x000fda0003f04270 */
[----:B------:R-:W-:Y:S05]  /*3380*/  @!P0 EXIT ;  /* 0x000000000000894d */ /* 0x000fea0003800000 */
[----:B------:R-:W1:Y:S01]  /*3390*/  S2R R0, SR_CTAID.X ;  /* 0x0000000000007919 */ /* 0x000e620000002500 */
[----:B------:R-:W2:Y:S01]  /*33a0*/  LDC.64 R4, c[0x0][0x3a0] ;  /* 0x0000e800ff047b82 */ /* 0x000ea20000000a00 */
[----:B------:R-:W-:Y:S01]  /*33b0*/  IMAD R3, R25, UR7, RZ ;  /* 0x0000000719037c24 */ /* 0x000fe2000f8e02ff */
[----:B------:R-:W1:Y:S02]  /*33c0*/  S2R R7, SR_TID.X ;  /* 0x0000000000077919 */ /* 0x000e640000002100 */
[----:B-1----:R-:W-:-:S04]  /*33d0*/  IMAD R0, R0, 0x40, R7 ;  /* 0x0000004000007824 */ /* 0x002fc800078e0207 */
[----:B------:R-:W-:-:S04]  /*33e0*/  IMAD R0, R0, 0x2, R3 ;  /* 0x0000000200007824 */ /* 0x000fc800078e0203 */
        /* <DEDUP_REMOVED lines=9> */
.L_x_2605:
[----:B------:R-:W1:Y:S02]  /*3480*/  LDS R2, [R0] ;  /* 0x0000000000027984 */ /* 0x000e640000000800 */
[----:B-1----:R-:W-:-:S05]  /*3490*/  HADD2 R3, R2, R20 ;  /* 0x0000001402037230 */ /* 0x002fca0000000000 */
[----:B------:R-:W1:Y:S02]  /*34a0*/  ATOMS.CAST.SPIN P0, [R0], R2, R3 ;  /* 0x000000020000758d */ /* 0x000e640001800003 */
[----:B-1----:R-:W-:Y:S05]  /*34b0*/  @!P0 BRA `(.L_x_2605) ;  /* 0xfffffffc00f08947 */ /* 0x002fea000383ffff */
[----:B------:R-:W-:Y:S05]  /*34c0*/  BRA `(.L_x_2603) ;  /* 0x00000000000c7947 */ /* 0x000fea0003800000 */
.L_x_2604:
[----:B------:R-:W2:Y:S02]  /*34d0*/  LD.E R0, desc[UR8][R4.64] ;  /* 0x0000000804007980 */ /* 0x000ea4000c101900 */
[----:B--2---:R-:W-:-:S05]  /*34e0*/  IMAD.IADD R3, R20, 0x1, R0 ;  /* 0x0000000114037824 */ /* 0x004fca00078e0200 */
[----:B------:R1:W-:Y:S02]  /*34f0*/  ST.E desc[UR8][R4.64], R3 ;  /* 0x0000000304007985 */ /* 0x0003e4000c101908 */
.L_x_2603:
[----:B------:R-:W-:Y:S05]  /*3500*/  BSYNC.RECONVERGENT B0 ;  /* 0x0000000000007941 */ /* 0x000fea0003800200 */
.L_x_2602:
[----:B------:R2:W-:Y:S01]  /*3510*/  ATOM.E.ADD.F16x2.RN.STRONG.GPU P0, RZ, desc[UR8][R4.64+0x4], R22 ;  /* 0x8000041604ff79a2 */ /* 0x0005e2000c10e108 */
[----:B------:R-:W-:Y:S04]  /*3520*/  BSSY.RECONVERGENT B0, `(.L_x_2606) ;  /* 0x000000e000007945 */ /* 0x000fe80003800200 */
[----:B--2---:R-:W-:Y:S05]  /*3530*/  @P0 BRA `(.L_x_2607) ;  /* 0x0000000000300947 */ /* 0x004fea0003800000 */
[----:B------:R-:W2:Y:S02]  /*3540*/  QSPC.E.S P0, RZ, [R4+0x4] ;  /* 0x0000040004ff73aa */ /* 0x000ea40000000500 */
[----:B--2---:R-:W-:Y:S05]  /*3550*/  @!P0 BRA `(.L_x_2608) ;  /* 0x00000000001c8947 */ /* 0x004fea0003800000 */
[----:B------:R-:W-:-:S05]  /*3560*/  IMAD.MOV.U32 R2, RZ, RZ, R4 ;  /* 0x000000ffff027224 */ /* 0x000fca00078e0004 */
[----:B------:R-:W-:-:S07]  /*3570*/  MOV R0, R2 ;  /* 0x0000000200007202 */ /* 0x000fce0000000f00 */
.L_x_2609:
[----:B------:R-:W1:Y:S02]  /*3580*/  LDS R2, [R0+0x4] ;  /* 0x0000040000027984 */ /* 0x000e640000000800 */
[----:B-1----:R-:W-:-:S05]  /*3590*/  HFMA2 R3, R2, 1, 1, R22 ;  /* 0x3c003c0002037831 */ /* 0x002fca0000000016 */
[----:B------:R-:W1:Y:S02]  /*35a0*/  ATOMS.CAST.SPIN P0, [R0+0x4], R2, R3 ;  /* 0x000004020000758d */ /* 0x000e640001800003 */
[----:B-1----:R-:W-:Y:S05]  /*35b0*/  @!P0 BRA `(.L_x_2609) ;  /* 0xfffffffc00f08947 */ /* 0x002fea000383ffff */
[----:B------:R-:W-:Y:S05]  /*35c0*/  BRA `(.L_x_2607) ;  /* 0x00000000000c7947 */ /* 0x000fea0003800000 */
.L_x_2608:
[----:B------:R-:W1:Y:S02]  /*35d0*/  LD.E R0, desc[UR8][R4.64+0x4] ;  /* 0x0000040804007980 */ /* 0x000e64000c101900 */
[----:B-1----:R-:W-:-:S05]  /*35e0*/  IMAD.IADD R3, R22, 0x1, R0 ;  /* 0x0000000116037824 */ /* 0x002fca00078e0200 */
[----:B------:R2:W-:Y:S02]  /*35f0*/  ST.E desc[UR8][R4.64+0x4], R3 ;  /* 0x0000040304007985 */ /* 0x0005e4000c101908 */
.L_x_2607:
[----:B------:R-:W-:Y:S05]  /*3600*/  BSYNC.RECONVERGENT B0 ;  /* 0x0000000000007941 */ /* 0x000fea0003800200 */
.L_x_2606:
[----:B------:R-:W-:-:S13]  /*3610*/  ISETP.NE.AND P0, PT, R26, 0x1, PT ;  /* 0x000000011a00780c */ /* 0x000fda0003f05270 */
[----:B------:R-:W-:Y:S05]  /*3620*/  @!P0 EXIT ;  /* 0x000000000000894d */ /* 0x000fea0003800000 */
[----:B-12---:R-:W-:-:S05]  /*3630*/  IMAD.WIDE R4, R25, 0x2, R4 ;  /* 0x0000000219047825 */ /* 0x006fca00078e0204 */
[----:B------:R1:W-:Y:S01]  /*3640*/  ATOM.E.ADD.F16x2.RN.STRONG.GPU P0, RZ, desc[UR8][R4.64], R23 ;  /* 0x8000001704ff79a2 */ /* 0x0003e2000c10e108 */
[----:B------:R-:W-:Y:S04]  /*3650*/  BSSY.RECONVERGENT B0, `(.L_x_2610) ;  /* 0x000000e000007945 */ /* 0x000fe80003800200 */
[----:B-1----:R-:W-:Y:S05]  /*3660*/  @P0 BRA `(.L_x_2611) ;  /* 0x0000000000300947 */ /* 0x002fea0003800000 */
[----:B------:R-:W1:Y:S02]  /*3670*/  QSPC.E.S P0, RZ, [R4] ;  /* 0x0000000004ff73aa */ /* 0x000e640000000500 */
[----:B-1----:R-:W-:Y:S05]  /*3680*/  @!P0 BRA `(.L_x_2612) ;  /* 0x00000000001c8947 */ /* 0x002fea0003800000 */
[----:B------:R-:W-:-:S05]  /*3690*/  IMAD.MOV.U32 R2, RZ, RZ, R4 ;  /* 0x000000ffff027224 */ /* 0x000fca00078e0004 */
[----:B------:R-:W-:-:S07]  /*36a0*/  MOV R0, R2 ;  /* 0x0000000200007202 */ /* 0x000fce0000000f00 */
.L_x_2613:
[----:B------:R-:W1:Y:S02]  /*36b0*/  LDS R2, [R0] ;  /* 0x0000000000027984 */ /* 0x000e640000000800 */
[----:B-1----:R-:W-:-:S05]  /*36c0*/  HADD2 R3, R2, R23 ;  /* 0x0000001702037230 */ /* 0x002fca0000000000 */
[----:B------:R-:W1:Y:S02]  /*36d0*/  ATOMS.CAST.SPIN P0, [R0], R2, R3 ;  /* 0x000000020000758d */ /* 0x000e640001800003 */
[----:B-1----:R-:W-:Y:S05]  /*36e0*/  @!P0 BRA `(.L_x_2613) ;  /* 0xfffffffc00f08947 */ /* 0x002fea000383ffff */
[----:B------:R-:W-:Y:S05]  /*36f0*/  BRA `(.L_x_2611) ;  /* 0x00000000000c7947 */ /* 0x000fea0003800000 */
.L_x_2612:
[----:B------:R-:W2:Y:S02]  /*3700*/  LD.E R0, desc[UR8][R4.64] ;  /* 0x0000000804007980 */ /* 0x000ea4000c101900 */
[----:B--2---:R-:W-:-:S05]  /*3710*/  IMAD.IADD R3, R23, 0x1, R0 ;  /* 0x0000000117037824 */ /* 0x004fca00078e0200 */
[----:B------:R1:W-:Y:S02]  /*3720*/  ST.E desc[UR8][R4.64], R3 ;  /* 0x0000000304007985 */ /* 0x0003e4000c101908 */
.L_x_2611:
[----:B------:R-:W-:Y:S05]  /*3730*/  BSYNC.RECONVERGENT B0 ;  /* 0x0000000000007941 */ /* 0x000fea0003800200 */
.L_x_2610:
[----:B------:R2:W-:Y:S02]  /*3740*/  ATOM.E.ADD.F16x2.RN.STRONG.GPU P0, RZ, desc[UR8][R4.64+0x4], R24 ;  /* 0x8000041804ff79a2 */ /* 0x0005e4000c10e108 */
[----:B--2---:R-:W-:Y:S05]  /*3750*/  @P0 EXIT ;  /* 0x000000000000094d */ /* 0x004fea0003800000 */
[----:B------:R-:W2:Y:S02]  /*3760*/  QSPC.E.S P0, RZ, [R4+0x4] ;  /* 0x0000040004ff73aa */ /* 0x000ea40000000500 */
[----:B--2---:R-:W-:Y:S05]  /*3770*/  @!P0 BRA `(.L_x_2614) ;  /* 0x00000000001c8947 */ /* 0x004fea0003800000 */
[----:B------:R-:W-:-:S05]  /*3780*/  IMAD.MOV.U32 R2, RZ, RZ, R4 ;  /* 0x000000ffff027224 */ /* 0x000fca00078e0004 */
[----:B------:R-:W-:-:S07]  /*3790*/  MOV R0, R2 ;  /* 0x0000000200007202 */ /* 0x000fce0000000f00 */
.L_x_2615:
[----:B------:R-:W1:Y:S02]  /*37a0*/  LDS R2, [R0+0x4] ;  /* 0x0000040000027984 */ /* 0x000e640000000800 */
[----:B-1----:R-:W-:-:S05]  /*37b0*/  HFMA2 R3, R2, 1, 1, R24 ;  /* 0x3c003c0002037831 */ /* 0x002fca0000000018 */
[----:B------:R-:W1:Y:S02]  /*37c0*/  ATOMS.CAST.SPIN P0, [R0+0x4], R2, R3 ;  /* 0x000004020000758d */ /* 0x000e640001800003 */
[----:B-1----:R-:W-:Y:S05]  /*37d0*/  @!P0 BRA `(.L_x_2615) ;  /* 0xfffffffc00f08947 */ /* 0x002fea000383ffff */
[----:B------:R-:W-:Y:S05]  /*37e0*/  EXIT ;  /* 0x000000000000794d */ /* 0x000fea0003800000 */
.L_x_2614:
[----:B------:R-:W1:Y:S02]  /*37f0*/  LD.E R0, desc[UR8][R4.64+0x4] ;  /* 0x0000040804007980 */ /* 0x000e64000c101900 */
[----:B-1----:R-:W-:-:S05]  /*3800*/  IMAD.IADD R3, R24, 0x1, R0 ;  /* 0x0000000118037824 */ /* 0x002fca00078e0200 */
[----:B------:R-:W-:Y:S01]  /*3810*/  ST.E desc[UR8][R4.64+0x4], R3 ;  /* 0x0000040304007985 */ /* 0x000fe2000c101908 */
[----:B------:R-:W-:Y:S05]  /*3820*/  EXIT ;  /* 0x000000000000794d */ /* 0x000fea0003800000 */
.L_x_2616:
        /* <DEDUP_REMOVED lines=13> */
.L_x_3611:


//--------------------- .text._Z23gemm_half_q_half_kernelILi2ELi6ELb0ELb0ELi64EEvPK6__halfPKjS4_S2_PS0_iiiiPKtS7_iiiiiibS2_i --------------------------
	.section	.text._Z23gemm_half_q_half_kernelILi2ELi6ELb0ELb0ELi64EEvPK6__halfPKjS4_S2_PS0_iiiiPKtS7_iiiiiibS2_i,"ax",@progbits
	.align	128
        .global         _Z23gemm_half_q_half_kernelILi2ELi6ELb0ELb0ELi64EEvPK6__halfPKjS4_S2_PS0_iiiiPKtS7_iiiiiibS2_i
        .type           _Z23gemm_half_q_half_kernelILi2ELi6ELb0ELb0ELi64EEvPK6__halfPKjS4_S2_PS0_iiiiPKtS7_iiiiiibS2_i,@function
        .size           _Z23gemm_half_q_half_kernelILi2ELi6ELb0ELb0ELi64EEvPK6__halfPKjS4_S2_PS0_iiiiPKtS7_iiiiiibS2_i,(.L_x_3612 - _Z23gemm_half_q_half_kernelILi2ELi6ELb0ELb0ELi64EEvPK6__halfPKjS4_S2_PS0_iiiiPKtS7_iiiiiibS2_i)
        .other          _Z23gemm_half_q_half_kernelILi2ELi6ELb0ELb0ELi64EEvPK6__halfPKjS4_S2_PS0_iiiiPKtS7_iiiiiibS2_i,@"STO_CUDA_ENTRY STV_DEFAULT"
_Z23gemm_half_q_half_kernelILi2ELi6ELb0ELb0ELi64EEvPK6__halfPKjS4_S2_PS0_iiiiPKtS7_iiiiiibS2_i:
.text._Z23gemm_half_q_half_kernelILi2ELi6ELb0ELb0ELi64EEvPK6__halfPKjS4_S2_PS0_iiiiPKtS7_iiiiiibS2_i:
        /* <DEDUP_REMOVED lines=51> */
.L_x_2622:
        /* <DEDUP_REMOVED lines=32> */
.L_x_2621:
        /* <DEDUP_REMOVED lines=20> */
.L_x_2623:
[----:B------:R-:W-:-:S13]  /*0670*/  ISETP.EQ.AND P1, PT, R14, RZ, PT ;  /* 0x000000ff0e00720c */ /* 0x000fda0003f22270 */
[----:B------:R-:W-:Y:S05]  /*0680*/  @!P0 BRA P1, `(.L_x_2618) ;  /* 0x00000004007c8947 */ /* 0x000fea0000800000 */
.L_x_2620:
        /* <DEDUP_REMOVED lines=12> */
.L_x_2619:
        /* <DEDUP_REMOVED lines=17> */
.L_x_2626:
        /* <DEDUP_REMOVED lines=9> */
[----:B------:R-:W-:Y:S02]  /*08f0*/  LEA.HI.X.SX32 R17, R8, RZ, 0x1, P2 ;  /* 0x000000ff08117211 */ /* 0x000fe400010f0eff */
        /* <DEDUP_REMOVED lines=22> */
.L_x_2625:
        /* <DEDUP_REMOVED lines=21> */
.L_x_2627:
[----:B------:R-:W-:-:S13]  /*0bb0*/  ISETP.NE.OR P0, PT, R15, RZ, P0 ;  /* 0x000000ff0f00720c */ /* 0x000fda0000705670 */
[----:B------:R-:W-:Y:S05]  /*0bc0*/  @!P0 BRA `(.L_x_2618) ;  /* 0x00000000002c8947 */ /* 0x000fea0003800000 */
.L_x_2624:
        /* <DEDUP_REMOVED lines=11> */
.L_x_2618:
[----:B------:R-:W-:Y:S05]  /*0c80*/  BSYNC.RECONVERGENT B0 ;  /* 0x0000000000007941 */ /* 0x000fea0003800200 */
.L_x_2617:
        /* <DEDUP_REMOVED lines=21> */
[----:B-----5:R-:W0:Y:S01]  /*0de0*/  LDC.64 R14, c[0x0][0x3a0] ;  /* 0x0000e800ff0e7b82 */ /* 0x020e220000000a00 */
[----:B------:R-:W-:-:S13]  /*0df0*/  PLOP3.LUT P0, PT, PT, PT, PT, 0x8, 0x80 ;  /* 0x000000000080781c */ /* 0x000fda0003f0e170 */
.L_x_2631:
        /* <DEDUP_REMOVED lines=15> */
.L_x_2630:
        /* <DEDUP_REMOVED lines=12> */
.L_x_2632:
[----:B------:R-:W-:-:S13]  /*0fb0*/  ISETP.NE.OR P0, PT, R16, RZ, P0 ;  /* 0x000000ff1000720c */ /* 0x000fda0000705670 */
[----:B------:R-:W-:Y:S05]  /*0fc0*/  @!P0 BRA `(.L_x_2628) ;  /* 0x00000000001c8947 */ /* 0x000fea0003800000 */
.L_x_2629:
[----:B0-----:R-:W0:Y:S02]  /*0fd0*/  LDC.64 R6, c[0x0][0x3a0] ;  /* 0x0000e800ff067b82 */ /* 0x001e240000000a00 */
.L_x_2633:
[C---:B0-----:R-:W-:Y:S01]  /*0fe0*/  IMAD.WIDE R8, R0.reuse, 0x2, R6 ;  /* 0x0000000200087825 */ /* 0x041fe200078e0206 */
[----:B------:R-:W-:-:S03]  /*0ff0*/  IADD3 R0, PT, PT, R0, R23, RZ ;  /* 0x0000001700007210 */ /* 0x000fc60007ffe0ff */
[----:B------:R-:W-:Y:S01]  /*1000*/  VIADD R16, R16, 0x1 ;  /* 0x0000000110107836 */ /* 0x000fe20000000000 */
[----:B------:R1:W-:Y:S04]  /*1010*/  STG.E.64 desc[UR8][R8.64], RZ ;  /* 0x000000ff08007986 */ /* 0x0003e8000c101b08 */
[----:B------:R-:W-:-:S13]  /*1020*/  ISETP.NE.AND P0, PT, R16, RZ, PT ;  /* 0x000000ff1000720c */ /* 0x000fda0003f05270 */
[----:B-1----:R-:W-:Y:S05]  /*1030*/  @P0 BRA `(.L_x_2633) ;  /* 0xfffffffc00e80947 */ /* 0x002fea000383ffff */
.L_x_2628:
[----:B0-----:R-:W0:Y:S01]  /*1040*/  LDC.64 R6, c[0x0][0x3b8] ;  /* 0x0000ee00ff067b82 */ /* 0x001e220000000a00 */
        /* <DEDUP_REMOVED lines=13> */
[----:B-----5:R-:W-:-:S07]  /*1120*/  SHF.R.S32.HI R14, RZ, 0x3, R11 ;  /* 0x00000003ff0e7819 */ /* 0x020fce000001140b */
.L_x_2635:
[----:B01----:R-:W0:Y:S01]  /*1130*/  LDC.64 R8, c[0x0][0x390] ;  /* 0x0000e400ff087b82 */ /* 0x003e220000000a00 */
[----:B------:R-:W-:-:S04]  /*1140*/  IMAD.IADD R12, R0, 0x1, R15 ;  /* 0x00000001000c7824 */ /* 0x000fc800078e020f */
[----:B------:R-:W-:-:S05]  /*1150*/  IMAD R10, R12, R23, RZ ;  /* 0x000000170c0a7224 */ /* 0x000fca00078e02ff */
[----:B------:R-:W-:-:S04]  /*1160*/  SHF.R.S32.HI R11, RZ, 0x1f, R10 ;  /* 0x0000001fff0b7819 */ /* 0x000fc8000001140a */
[----:B------:R-:W-:-:S04]  /*1170*/  LEA.HI R11, R11, R10, RZ, 0x3 ;  /* 0x0000000a0b0b7211 */ /* 0x000fc800078f18ff */
[----:B------:R-:W-:-:S05]  /*1180*/  LEA.HI.SX32 R11, R11, R14, 0x1d ;  /* 0x0000000e0b0b7211 */ /* 0x000fca00078feaff */
[----:B0-----:R-:W-:Y:S02]  /*1190*/  IMAD.WIDE R8, R11, 0x4, R8 ;  /* 0x000000040b087825 */ /* 0x001fe400078e0208 */
[----:B------:R-:W0:Y:S04]  /*11a0*/  LDC.64 R10, c[0x0][0x398] ;  /* 0x0000e600ff0a7b82 */ /* 0x000e280000000a00 */
[----:B------:R-:W2:Y:S01]  /*11b0*/  LDG.E.CONSTANT R8, desc[UR8][R8.64] ;  /* 0x0000000808087981 */ /* 0x000ea2000c1e9900 */
[----:B------:R-:W-:Y:S02]  /*11c0*/  IMAD.SHL.U32 R13, R17, 0x2, RZ ;  /* 0x00000002110d7824 */ /* 0x000fe400078e00ff */
[----:B0-----:R-:W-:-:S04]  /*11d0*/  IMAD.WIDE.U32 R10, R12, 0x2, R10 ;  /* 0x000000020c0a7825 */ /* 0x001fc800078e000a */
[----:B------:R-:W-:Y:S02]  /*11e0*/  IMAD.WIDE.U32 R12, R13, 0x2, R6 ;  /* 0x000000020d0c7825 */ /* 0x000fe400078e0006 */
[----:B------:R-:W3:Y:S04]  /*11f0*/  LDG.E.U16.CONSTANT R11, desc[UR8][R10.64] ;  /* 0x000000080a0b7981 */ /* 0x000ee8000c1e9500 */
[----:B------:R0:W4:Y:S01]  /*1200*/  LDG.E.U16.CONSTANT R20, desc[UR8][R12.64+0x2] ;  /* 0x000002080c147981 */ /* 0x000122000c1e9500 */
        /* <DEDUP_REMOVED lines=10> */
[----:B0-----:R-:W-:Y:S01]  /*12b0*/  IADD3 R12, PT, PT, R8, 0x1, R9 ;  /* 0x00000001080c7810 */ /* 0x001fe20007ffe009 */
[----:B------:R-:W-:Y:S01]  /*12c0*/  IMAD R10, R19, R19, R19 ;  /* 0x00000013130a7224 */ /* 0x000fe200078e0213 */
[----:B------:R-:W-:Y:S01]  /*12d0*/  IADD3 R21, PT, PT, R18, 0x1, R21 ;  /* 0x0000000112157810 */ /* 0x000fe20007ffe015 */
[C---:B------:R-:W-:Y:S02]  /*12e0*/  IMAD R9, R16.reuse, R16, R16 ;  /* 0x0000001010097224 */ /* 0x040fe400078e0210 */
[----:B------:R-:W-:Y:S01]  /*12f0*/  IMAD R8, R15, 0x8, R1 ;  /* 0x000000080f087824 */ /* 0x000fe200078e0201 */
[----:B------:R-:W-:Y:S01]  /*1300*/  IADD3 R10, PT, PT, R19, 0x1, R10 ;  /* 0x00000001130a7810 */ /* 0x000fe20007ffe00a */
[----:B------:R-:W-:Y:S01]  /*1310*/  I2F.F16 R12, R12 ;  /* 0x0000000c000c7306 */ /* 0x000fe20000200c00 */
[----:B------:R-:W-:Y:S01]  /*1320*/  IADD3 R9, PT, PT, R16, 0x1, R9 ;  /* 0x0000000110097810 */ /* 0x000fe20007ffe009 */
[----:B------:R-:W-:Y:S01]  /*1330*/  VIADD R15, R15, 0x1 ;  /* 0x000000010f0f7836 */ /* 0x000fe20000000000 */
[----:B----4-:R-:W-:-:S05]  /*1340*/  IADD3 R17, PT, PT, R20, R17, RZ ;  /* 0x0000001114117210 */ /* 0x010fca0007ffe0ff */
[----:B------:R-:W-:Y:S01]  /*1350*/  I2F.F16 R21, R21 ;  /* 0x0000001500157306 */ /* 0x000fe20000200c00 */
[----:B------:R-:W-:-:S07]  /*1360*/  ISETP.GE.AND P0, PT, R17, R24, PT ;  /* 0x000000181100720c */ /* 0x000fce0003f06270 */
[----:B------:R-:W0:Y:S08]  /*1370*/  I2F.F16 R10, R10 ;  /* 0x0000000a000a7306 */ /* 0x000e300000200c00 */
[----:B------:R-:W1:Y:S01]  /*1380*/  I2F.F16 R9, R9 ;  /* 0x0000000900097306 */ /* 0x000e620000200c00 */
[----:B0-----:R-:W-:-:S05]  /*1390*/  PRMT R10, R21, 0x5410, R10 ;  /* 0x00005410150a7816 */ /* 0x001fca000000000a */
[----:B---3--:R-:W-:Y:S01]  /*13a0*/  HMUL2 R18, R10, R11.H0_H0 ;  /* 0x2000000b0a127232 */ /* 0x008fe20000000000 */
[----:B-1----:R-:W-:-:S05]  /*13b0*/  PRMT R12, R12, 0x5410, R9 ;  /* 0x000054100c0c7816 */ /* 0x002fca0000000009 */
[----:B------:R-:W-:-:S05]  /*13c0*/  HMUL2 R19, R12, R11.H0_H0 ;  /* 0x2000000b0c137232 */ /* 0x000fca0000000000 */
[----:B------:R1:W-:Y:S01]  /*13d0*/  STL.64 [R8], R18 ;  /* 0x0000001208007387 */ /* 0x0003e20000100a00 */
[----:B------:R-:W-:Y:S05]  /*13e0*/  @!P0 BRA `(.L_x_2635) ;  /* 0xfffffffc00508947 */ /* 0x000fea000383ffff */
.L_x_2634:
[----:B-1----:R0:W5:Y:S01]  /*13f0*/  LDL.64 R8, [R1] ;  /* 0x0000000001087983 */ /* 0x0021620000100a00 */
[----:B------:R-:W1:Y:S01]  /*1400*/  LDCU UR4, c[0x0][0x3c8] ;  /* 0x00007900ff0477ac */ /* 0x000e620008000800 */
[----:B------:R-:W-:Y:S01]  /*1410*/  CS2R R10, SRZ ;  /* 0x00000000000a7805 */ /* 0x000fe2000001ff00 */
[----:B------:R-:W-:Y:S01]  /*1420*/  IMAD.MOV.U32 R13, RZ, RZ, RZ ;  /* 0x000000ffff0d7224 */ /* 0x000fe200078e00ff */
[----:B------:R-:W2:Y:S01]  /*1430*/  LDCU UR5, c[0x0][0x3cc] ;  /* 0x00007980ff0577ac */ /* 0x000ea20008000800 */
[----:B-----5:R-:W-:Y:S01]  /*1440*/  IMAD.MOV.U32 R14, RZ, RZ, RZ ;  /* 0x000000ffff0e7224 */ /* 0x020fe200078e00ff */
[----:B------:R-:W3:Y:S01]  /*1450*/  LDCU UR6, c[0x0][0x3d0] ;  /* 0x00007a00ff0677ac */ /* 0x000ee20008000800 */
[----:B------:R-:W4:Y:S01]  /*1460*/  LDCU UR10, c[0x0][0x3d4] ;  /* 0x00007a80ff0a77ac */ /* 0x000f220008000800 */
[----:B------:R-:W0:Y:S01]  /*1470*/  LDCU UR12, c[0x0][0x3d8] ;  /* 0x00007b00ff0c77ac */ /* 0x000e220008000800 */
[C---:B-1----:R-:W-:Y:S02]  /*1480*/  ISETP.GT.AND P0, PT, R26.reuse, UR4, PT ;  /* 0x000000041a007c0c */ /* 0x042fe4000bf04270 */
[----:B------:R-:W-:-:S02]  /*1490*/  VIMNMX R0, PT, PT, R26, UR4, PT ;  /* 0x000000041a007c48 */ /* 0x000fc4000bfe0100 */
[C---:B--2---:R-:W-:Y:S02]  /*14a0*/  ISETP.GT.AND P1, PT, R26.reuse, UR5, PT ;  /* 0x000000051a007c0c */ /* 0x044fe4000bf24270 */
[----:B------:R-:W-:Y:S02]  /*14b0*/  SHF.R.S32.HI R3, RZ, 0x1f, R0 ;  /* 0x0000001fff037819 */ /* 0x000fe40000011400 */
[C---:B---3--:R-:W-:Y:S02]  /*14c0*/  ISETP.GT.AND P2, PT, R26.reuse, UR6, PT ;  /* 0x000000061a007c0c */ /* 0x048fe4000bf44270 */
[----:B------:R-:W-:Y:S01]  /*14d0*/  LEA.HI R3, R3, R0, RZ, 0x5 ;  /* 0x0000000003037211 */ /* 0x000fe200078f28ff */
[----:B------:R-:W-:Y:S01]  /*14e0*/  IMAD.MOV.U32 R0, RZ, RZ, RZ ;  /* 0x000000ffff007224 */ /* 0x000fe200078e00ff */
[----:B----4-:R-:W-:Y:S02]  /*14f0*/  ISETP.GT.AND P3, PT, R26, UR10, PT ;  /* 0x0000000a1a007c0c */ /* 0x010fe4000bf64270 */
[----:B------:R-:W-:-:S02]  /*1500*/  SHF.R.S32.HI R15, RZ, 0x5, R3 ;  /* 0x00000005ff0f7819 */ /* 0x000fc40000011403 */
        /* <DEDUP_REMOVED lines=9> */
.L_x_2636:
        /* <DEDUP_REMOVED lines=8> */
.L_x_2637:
        /* <DEDUP_REMOVED lines=8> */
.L_x_2638:
        /* <DEDUP_REMOVED lines=8> */
.L_x_2639:
        /* <DEDUP_REMOVED lines=8> */
.L_x_2640:
[----:B------:R-:W-:Y:S01]  /*17a0*/  IMAD R0, R15, 0x8, R0 ;  /* 0x000000080f007824 */ /* 0x000fe200078e0200 */
[----:B------:R-:W0:Y:S01]  /*17b0*/  S2UR UR5, SR_CgaCtaId ;  /* 0x00000000000579c3 */ /* 0x000e220000008800 */
[----:B------:R-:W1:Y:S01]  /*17c0*/  LDCU.64 UR10, c[0x0][0x388] ;  /* 0x00007100ff0a77ac */ /* 0x000e620008000a00 */
[----:B------:R-:W-:Y:S01]  /*17d0*/  VIMNMX R5, PT, PT, R5, UR12, PT ;  /* 0x0000000c05057c48 */ /* 0x000fe2000bfe0100 */
[----:B------:R-:W-:Y:S01]  /*17e0*/  IMAD.MOV.U32 R36, RZ, RZ, RZ ;  /* 0x000000ffff247224 */ /* 0x000fe200078e00ff */
[----:B------:R-:W-:Y:S01]  /*17f0*/  IADD3 R0, PT, PT, R11, R0, R10 ;  /* 0x000000000b007210 */ /* 0x000fe20007ffe00a */
[----:B------:R-:W-:Y:S01]  /*1800*/  UMOV UR4, 0x400 ;  /* 0x0000040000047882 */ /* 0x000fe20000000000 */
[----:B------:R-:W-:Y:S01]  /*1810*/  PRMT R22, R8, 0x7610, R8 ;  /* 0x0000761008167816 */ /* 0x000fe20000000008 */
[----:B------:R-:W-:Y:S01]  /*1820*/  IMAD.IADD R33, R26, 0x1, R33 ;  /* 0x000000011a217824 */ /* 0x000fe200078e0221 */
        /* <DEDUP_REMOVED lines=8> */
[----:B------:R-:W-:Y:S01]  /*18b0*/  LEA.HI.X.SX32 R3, R3, R0, 0x1, P0 ;  /* 0x0000000003037211 */ /* 0x000fe200000f0eff */
[C---:B------:R-:W-:Y:S01]  /*18c0*/  IMAD.SHL.U32 R0, R4.reuse, 0x4, RZ ;  /* 0x0000000404007824 */ /* 0x040fe200078e00ff */
[----:B------:R-:W-:Y:S01]  /*18d0*/  ISETP.GT.AND P0, PT, R5, R26, PT ;  /* 0x0000001a0500720c */ /* 0x000fe20003f04270 */
[----:B0-----:R-:W-:Y:S01]  /*18e0*/  ULEA UR4, UR5, UR4, 0x18 ;  /* 0x0000000405047291 */ /* 0x001fe2000f8ec0ff */
[----:B------:R-:W-:-:S02]  /*18f0*/  SHF.L.U64.HI R3, R4, 0x2, R3 ;  /* 0x0000000204037819 */ /* 0x000fc40000010203 */
[----:B-1----:R-:W-:Y:S02]  /*1900*/  IADD3 R20, P1, PT, R0, UR10, RZ ;  /* 0x0000000a00147c10 */ /* 0x002fe4000ff3e0ff */
[----:B------:R-:W-:Y:S02]  /*1910*/  PRMT R0, R9, 0x7610, R9 ;  /* 0x0000761009007816 */ /* 0x000fe40000000009 */
[----:B------:R-:W-:-:S05]  /*1920*/  IADD3.X R21, PT, PT, R3, UR11, RZ, P1, !PT ;  /* 0x0000000b03157c10 */ /* 0x000fca0008ffe4ff */
[----:B------:R-:W-:Y:S05]  /*1930*/  @!P0 BRA `(.L_x_2641) ;  /* 0x0000001800948947 */ /* 0x000fea0003800000 */
[----:B------:R-:W-:Y:S01]  /*1940*/  IMAD.WIDE.U32 R2, R2, 0x100, R6 ;  /* 0x0000010002027825 */ /* 0x000fe200078e0006 */
[----:B------:R-:W-:Y:S01]  /*1950*/  VIMNMX R29, PT, PT, R24, UR12, PT ;  /* 0x0000000c181d7c48 */ /* 0x000fe2000bfe0100 */
[----:B------:R-:W0:Y:S01]  /*1960*/  LDCU.64 UR10, c[0x0][0x3a8] ;  /* 0x00007500ff0a77ac */ /* 0x000e220008000a00 */
[----:B------:R-:W-:Y:S01]  /*1970*/  PRMT R35, RZ, 0x7610, R35 ;  /* 0x00007610ff237816 */ /* 0x000fe20000000023 */
[----:B------:R-:W-:Y:S01]  /*1980*/  IMAD.MOV.U32 R36, RZ, RZ, RZ ;  /* 0x000000ffff247224 */ /* 0x000fe200078e00ff */
[----:B------:R-:W-:Y:S02]  /*1990*/  IADD3 R30, P0, PT, R2, 0x2, RZ ;  /* 0x00000002021e7810 */ /* 0x000fe40007f1e0ff */
[----:B------:R-:W-:-:S03]  /*19a0*/  MOV R2, R20 ;  /* 0x0000001400027202 */ /* 0x000fc60000000f00 */
[----:B------:R-:W-:Y:S02]  /*19b0*/  IMAD.X R31, RZ, RZ, R3, P0 ;  /* 0x000000ffff1f7224 */ /* 0x000fe400000e0603 */
[----:B------:R-:W-:-:S07]  /*19c0*/  IMAD.MOV.U32 R3, RZ, RZ, R21 ;  /* 0x000000ffff037224 */ /* 0x000fce00078e0015 */
.L_x_2643:
[----:B------:R-:W-:Y:S01]  /*19d0*/  ISETP.NE.AND P0, PT, R26, R33, PT ;  /* 0x000000211a00720c */ /* 0x000fe20003f05270 */
[----:B------:R-:W-:Y:S02]  /*19e0*/  IMAD.MOV.U32 R20, RZ, RZ, R2 ;  /* 0x000000ffff147224 */ /* 0x000fe400078e0002 */
[----:B------:R-:W-:-:S05]  /*19f0*/  IMAD.MOV.U32 R21, RZ, RZ, R3 ;  /* 0x000000ffff157224 */ /* 0x000fca00078e0003 */
[----:B-----5:R-:W5:Y:S05]  /*1a00*/  LDG.E.128.CONSTANT R12, desc[UR8][R20.64] ;  /* 0x00000008140c7981 */ /* 0x020f6a000c1e9d00 */
[----:B------:R-:W-:Y:S01]  /*1a10*/  @!P0 IMAD R4, R36, 0x8, R1 ;  /* 0x0000000824048824 */ /* 0x000fe200078e0201 */
[----:B------:R-:W2:Y:S04]  /*1a20*/  @!P0 LDG.E.U16.CONSTANT R5, desc[UR8][R30.64] ;  /* 0x000000081e058981 */ /* 0x000ea8000c1e9500 */
[----:B------:R-:W3:Y:S01]  /*1a30*/  @!P0 LDL.64 R6, [R4+0x8] ;  /* 0x0000080004068983 */ /* 0x000ee20000100a00 */
[----:B------:R-:W1:Y:S01]  /*1a40*/  S2UR UR7, SR_CTAID.Y ;  /* 0x00000000000779c3 */ /* 0x000e620000002600 */
[----:B0-----:R-:W-:-:S04]  /*1a50*/  IMAD.U32 R23, RZ, RZ, UR11 ;  /* 0x0000000bff177e24 */ /* 0x001fc8000f8e00ff */
[----:B------:R-:W-:-:S04]  /*1a60*/  IMAD.WIDE R2, R23, 0x4, R20 ;  /* 0x0000000417027825 */ /* 0x000fc800078e0214 */
[----:B------:R-:W-:Y:S01]  /*1a70*/  @!P0 VIADD R27, R36, 0x1 ;  /* 0x00000001241b8836 */ /* 0x000fe20000000000 */
[----:B------:R0:W5:Y:S01]  /*1a80*/  LDG.E.128.CONSTANT R8, desc[UR8][R2.64] ;  /* 0x0000000802087981 */ /* 0x000162000c1e9d00 */
[----:B-1----:R-:W-:-:S06]  /*1a90*/  UIMAD UR5, UR7, -0x2, UR10 ;  /* 0xfffffffe070578a4 */ /* 0x002fcc000f8e020a */
[----:B------:R-:W-:-:S04]  /*1aa0*/  MOV R25, UR5 ;  /* 0x0000000500197c02 */ /* 0x000fc80008000f00 */
[----:B------:R-:W-:Y:S01]  /*1ab0*/  ISETP.GE.AND P1, PT, R25, 0x1, PT ;  /* 0x000000011900780c */ /* 0x000fe20003f26270 */
[----:B0-----:R-:W-:-:S04]  /*1ac0*/  IMAD.WIDE R2, R23, 0x4, R2 ;  /* 0x0000000417027825 */ /* 0x001fc800078e0202 */
        /* <DEDUP_REMOVED lines=8> */
[----:B-----5:R-:W-:Y:S01]  /*1b50*/  SHF.R.U32.HI R19, RZ, 0xf, R13 ;  /* 0x0000000fff137819 */ /* 0x020fe2000001160d */
[----:B------:R-:W-:Y:S01]  /*1b60*/  IMAD.MOV.U32 R46, RZ, RZ, 0x3000 ;  /* 0x00003000ff2e7424 */ /* 0x000fe200078e00ff */
[--C-:B------:R-:W-:Y:S01]  /*1b70*/  SHF.R.U32.HI R17, RZ, 0xf, R12.reuse ;  /* 0x0000000fff117819 */ /* 0x100fe2000001160c */
[----:B------:R-:W-:Y:S01]  /*1b80*/  IMAD.MOV.U32 R37, RZ, RZ, 0x2400 ;  /* 0x00002400ff257424 */ /* 0x000fe200078e00ff */
[C---:B------:R-:W-:Y:S02]  /*1b90*/  LOP3.LUT R16, R12.reuse, 0x380038, RZ, 0xc0, !PT ;  /* 0x003800380c107812 */ /* 0x040fe400078ec0ff */
[----:B------:R-:W-:Y:S02]  /*1ba0*/  SHF.R.U32.HI R69, RZ, 0x6, R12 ;  /* 0x00000006ff457819 */ /* 0x000fe4000001160c */
[----:B------:R-:W-:Y:S02]  /*1bb0*/  LOP3.LUT R75, R12, 0x70007, RZ, 0xc0, !PT ;  /* 0x000700070c4b7812 */ /* 0x000fe400078ec0ff */
        /* <DEDUP_REMOVED lines=17> */
[----:B------:R-:W-:Y:S02]  /*1cd0*/  LOP3.LUT R15, R19, 0x20002, R8, 0xf8, !PT ;  /* 0x00020002130f7812 */ /* 0x000fe400078ef808 */
[----:B------:R-:W-:-:S02]  /*1ce0*/  LOP3.LUT R13, R9, 0x380038, RZ, 0xc0, !PT ;  /* 0x00380038090d7812 */ /* 0x000fc400078ec0ff */
[--C-:B------:R-:W-:Y:S02]  /*1cf0*/  SHF.R.U32.HI R42, RZ, 0xe, R10.reuse ;  /* 0x0000000eff2a7819 */ /* 0x100fe4000001160a */
[----:B------:R-:W-:Y:S02]  /*1d00*/  LOP3.LUT R39, R39, 0x10001, RZ, 0xc0, !PT ;  /* 0x0001000127277812 */ /* 0x000fe400078ec0ff */
[C---:B------:R-:W-:Y:S02]  /*1d10*/  LOP3.LUT R40, R10.reuse, 0x380038, RZ, 0xc0, !PT ;  /* 0x003800380a287812 */ /* 0x040fe400078ec0ff */
[----:B------:R-:W-:Y:S02]  /*1d20*/  SHF.R.U32.HI R95, RZ, 0x6, R10 ;  /* 0x00000006ff5f7819 */ /* 0x000fe4000001160a */
[----:B------:R-:W-:Y:S02]  /*1d30*/  LOP3.LUT R90, R10, 0x70007, RZ, 0xc0, !PT ;  /* 0x000700070a5a7812 */ /* 0x000fe400078ec0ff */
[----:B------:R-:W-:-:S02]  /*1d40*/  LOP3.LUT R13, R13, 0x64006400, RZ, 0xfc, !PT ;  /* 0x640064000d0d7812 */ /* 0x000fc400078efcff */
[----:B------:R-:W-:Y:S02]  /*1d50*/  LOP3.LUT R17, R17, 0x10001, RZ, 0xc0, !PT ;  /* 0x0001000111117812 */ /* 0x000fe400078ec0ff */
[----:B------:R-:W-:Y:S01]  /*1d60*/  LOP3.LUT R10, R41, 0x10001, RZ, 0xc0, !PT ;  /* 0x00010001290a7812 */ /* 0x000fe200078ec0ff */
[-C--:B------:R-:W-:Y:S01]  /*1d70*/  HFMA2 R65, R13, R46.reuse.H0_H0, -132, -132 ;  /* 0xd820d8200d417431 */ /* 0x080fe2000004002e */
[----:B------:R-:W-:Y:S02]  /*1d80*/  LOP3.LUT R67, R12, 0x64006400, RZ, 0xfc, !PT ;  /* 0x640064000c437812 */ /* 0x000fe400078efcff */
[----:B------:R-:W-:Y:S02]  /*1d90*/  LOP3.LUT R41, R39, 0x20002, R42, 0xf8, !PT ;  /* 0x0002000227297812 */ /* 0x000fe400078ef82a */
[----:B------:R-:W-:Y:S01]  /*1da0*/  LOP3.LUT R12, R73, 0x380038, RZ, 0xc0, !PT ;  /* 0x00380038490c7812 */ /* 0x000fe200078ec0ff */
[----:B------:R-:W-:Y:S01]  /*1db0*/  HFMA2 R67, R67, R46.H0_H0, -132, -132 ;  /* 0xd820d82043437431 */ /* 0x000fe2000004002e */
[----:B------:R-:W-:-:S02]  /*1dc0*/  SHF.R.U32.HI R94, RZ, 0x6, R9 ;  /* 0x00000006ff5e7819 */ /* 0x000fc40000011609 */
[----:B------:R-:W-:Y:S02]  /*1dd0*/  LOP3.LUT R88, R9, 0x70007, RZ, 0xc0, !PT ;  /* 0x0007000709587812 */ /* 0x000fe400078ec0ff */
[----:B------:R-:W-:Y:S02]  /*1de0*/  LOP3.LUT R9, R17, 0x20002, R14, 0xf8, !PT ;  /* 0x0002000211097812 */ /* 0x000fe400078ef80e */
        /* <DEDUP_REMOVED lines=8> */
[----:B------:R-:W-:Y:S02]  /*1e70*/  LOP3.LUT R45, R10, 0x20002, R45, 0xf8, !PT ;  /* 0x000200020a2d7812 */ /* 0x000fe400078ef82d */
[----:B------:R-:W-:Y:S01]  /*1e80*/  LOP3.LUT R10, R94, 0x380038, RZ, 0xc0, !PT ;  /* 0x003800385e0a7812 */ /* 0x000fe200078ec0ff */
[----:B------:R-:W-:Y:S01]  /*1e90*/  HFMA2 R55, R55, R46.H0_H0, -132, -132 ;  /* 0xd820d82037377431 */ /* 0x000fe2000004002e */
        /* <DEDUP_REMOVED lines=13> */
[----:B------:R-:W-:Y:S01]  /*1f70*/  LOP3.LUT R88, R88, 0x64006400, RZ, 0xfc, !PT ;  /* 0x6400640058587812 */ /* 0x000fe200078efcff */
[----:B------:R-:W-:Y:S01]  /*1f80*/  HADD2 R79, R79, -1028, -1028 ;  /* 0xe404e4044f4f7430 */ /* 0x000fe20000000000 */
[----:B------:R-:W-:Y:S02]  /*1f90*/  LOP3.LUT R86, R86, 0x64006400, RZ, 0xfc, !PT ;  /* 0x6400640056567812 */ /* 0x000fe400078efcff */
[----:B------:R-:W-:Y:S02]  /*1fa0*/  ISETP.NE.AND P1, PT, R25, 0x1, PT ;  /* 0x000000011900780c */ /* 0x000fe40003f25270 */
[----:B--2---:R-:W-:Y:S02]  /*1fb0*/  SHF.R.U32.HI R80, RZ, 0xd, R5 ;  /* 0x0000000dff507819 */ /* 0x004fe40000011605 */
[----:B------:R-:W-:Y:S02]  /*1fc0*/  SHF.R.U32.HI R84, RZ, 0xd, R7 ;  /* 0x0000000dff547819 */ /* 0x000fe40000011607 */
[----:B------:R-:W-:-:S02]  /*1fd0*/  LOP3.LUT R80, R15, 0x40004, R80, 0xf8, !PT ;  /* 0x000400040f507812 */ /* 0x000fc400078ef850 */
[----:B------:R-:W-:Y:S02]  /*1fe0*/  LOP3.LUT R15, R38, 0x64006400, RZ, 0xfc, !PT ;  /* 0x64006400260f7812 */ /* 0x000fe400078efcff */
[----:B------:R-:W-:Y:S02]  /*1ff0*/  LOP3.LUT R38, R77, 0x380038, RZ, 0xc0, !PT ;  /* 0x003800384d267812 */ /* 0x000fe400078ec0ff */
[C---:B------:R-:W-:Y:S02]  /*2000*/  LOP3.LUT R42, R7.reuse, 0x380038, RZ, 0xc0, !PT ;  /* 0x00380038072a7812 */ /* 0x040fe400078ec0ff */
[----:B------:R-:W-:Y:S02]  /*2010*/  SHF.R.U32.HI R76, RZ, 0x6, R7 ;  /* 0x00000006ff4c7819 */ /* 0x000fe40000011607 */
[----:B------:R-:W-:Y:S02]  /*2020*/  LOP3.LUT R91, R7, 0x70007, RZ, 0xc0, !PT ;  /* 0x00070007075b7812 */ /* 0x000fe400078ec0ff */
[----:B------:R-:W-:Y:S01]  /*2030*/  LOP3.LUT R7, R18, 0x64006400, RZ, 0xfc, !PT ;  /* 0x6400640012077812 */ /* 0x000fe200078efcff */
[----:B------:R-:W-:Y:S01]  /*2040*/  HFMA2 R18, R15, R46.H0_H0, -132, -132 ;  /* 0xd820d8200f127431 */ /* 0x000fe2000004002e */
[----:B------:R-:W-:-:S02]  /*2050*/  SHF.R.U32.HI R78, RZ, 0xd, R4 ;  /* 0x0000000dff4e7819 */ /* 0x000fc40000011604 */
[----:B------:R-:W-:Y:S01]  /*2060*/  LOP3.LUT R15, R38, 0x64006400, RZ, 0xfc, !PT ;  /* 0x64006400260f7812 */ /* 0x000fe200078efcff */
[-C--:B------:R-:W-:Y:S01]  /*2070*/  HFMA2 R70, R7, R46.reuse.H0_H0, -132, -132 ;  /* 0xd820d82007467431 */ /* 0x080fe2000004002e */
[----:B------:R-:W-:Y:S02]  /*2080*/  LOP3.LUT R78, R9, 0x40004, R78, 0xf8, !PT ;  /* 0x00040004094e7812 */ /* 0x000fe400078ef84e */
[C---:B------:R-:W-:Y:S01]  /*2090*/  LOP3.LUT R11, R5.reuse, 0x380038, RZ, 0xc0, !PT ;  /* 0x00380038050b7812 */ /* 0x040fe200078ec0ff */
[----:B------:R-:W-:Y:S01]  /*20a0*/  HFMA2 R62, R15, R46.H0_H0, -132, -132 ;  /* 0xd820d8200f3e7431 */ /* 0x000fe2000004002e */
[----:B------:R-:W-:Y:S01]  /*20b0*/  SHF.R.U32.HI R19, RZ, 0x6, R5 ;  /* 0x00000006ff137819 */ /* 0x000fe20000011605 */
[----:B------:R-:W0:Y:S01]  /*20c0*/  LDS.128 R12, [UR4] ;  /* 0x00000004ff0c7984 */ /* 0x000e220008000c00 */
[----:B------:R-:W-:Y:S02]  /*20d0*/  LOP3.LUT R87, R5, 0x70007, RZ, 0xc0, !PT ;  /* 0x0007000705577812 */ /* 0x000fe400078ec0ff */
[----:B------:R-:W-:-:S02]  /*20e0*/  LOP3.LUT R9, R71, 0x380038, RZ, 0xc0, !PT ;  /* 0x0038003847097812 */ /* 0x000fc400078ec0ff */
[----:B------:R-:W-:Y:S02]  /*20f0*/  LOP3.LUT R8, R4, 0x380038, RZ, 0xc0, !PT ;  /* 0x0038003804087812 */ /* 0x000fe400078ec0ff */
[----:B------:R-:W-:Y:S01]  /*2100*/  LOP3.LUT R5, R16, 0x64006400, RZ, 0xfc, !PT ;  /* 0x6400640010057812 */ /* 0x000fe200078efcff */
[-C--:B------:R-:W-:Y:S01]  /*2110*/  HFMA2 R16, R43, R46.reuse.H0_H0, -132, -132 ;  /* 0xd820d8202b107431 */ /* 0x080fe2000004002e */
[----:B------:R-:W-:Y:S02]  /*2120*/  SHF.R.U32.HI R17, RZ, 0x6, R4 ;  /* 0x00000006ff117819 */ /* 0x000fe40000011604 */
[----:B------:R-:W-:Y:S01]  /*2130*/  LOP3.LUT R85, R4, 0x70007, RZ, 0xc0, !PT ;  /* 0x0007000704557812 */ /* 0x000fe200078ec0ff */
[----:B------:R-:W-:Y:S01]  /*2140*/  HFMA2 R72, R5, R46.H0_H0, -132, -132 ;  /* 0xd820d82005487431 */ /* 0x000fe2000004002e */
[--C-:B------:R-:W-:Y:S02]  /*2150*/  SHF.R.U32.HI R74, RZ, 0x6, R6.reuse ;  /* 0x00000006ff4a7819 */ /* 0x100fe40000011606 */
[----:B------:R-:W-:-:S02]  /*2160*/  SHF.R.U32.HI R82, RZ, 0xd, R6 ;  /* 0x0000000dff527819 */ /* 0x000fc40000011606 */
[C---:B------:R-:W-:Y:S02]  /*2170*/  LOP3.LUT R39, R6.reuse, 0x380038, RZ, 0xc0, !PT ;  /* 0x0038003806277812 */ /* 0x040fe400078ec0ff */
        /* <DEDUP_REMOVED lines=65> */
[----:B------:R-:W-:Y:S01]  /*2590*/  LOP3.LUT R84, R45, 0x40004, R84, 0xf8, !PT ;  /* 0x000400042d547812 */ /* 0x000fe200078ef854 */
[-C--:B------:R-:W-:Y:S01]  /*25a0*/  HFMA2 R45, R10, R37.reuse.H0_H0, -20, -20 ;  /* 0xcd00cd000a2d7431 */ /* 0x080fe20000040025 */
[----:B------:R-:W-:Y:S01]  /*25b0*/  LOP3.LUT R9, R77, 0x70007, RZ, 0xc0, !PT ;  /* 0x000700074d097812 */ /* 0x000fe200078ec0ff */
[----:B------:R-:W-:Y:S01]  /*25c0*/  HADD2 R77, R8, -1028, -1028 ;  /* 0xe404e404084d7430 */ /* 0x000fe20000000000 */
[----:B------:R-:W-:Y:S01]  /*25d0*/  LOP3.LUT R10, R11, 0x64006400, RZ, 0xfc, !PT ;  /* 0x640064000b0a7812 */ /* 0x000fe200078efcff */
[-C--:B------:R-:W-:Y:S01]  /*25e0*/  HFMA2 R38, R38, R37.reuse.H0_H0, -20, -20 ;  /* 0xcd00cd0026267431 */ /* 0x080fe20000040025 */
[----:B------:R-:W-:Y:S01]  /*25f0*/  LOP3.LUT R73, R73, 0x70007, RZ, 0xc0, !PT ;  /* 0x0007000749497812 */ /* 0x000fe200078ec0ff */
[----:B------:R-:W-:Y:S01]  /*2600*/  HADD2 R75, R83, -1028, -1028 ;  /* 0xe404e404534b7430 */ /* 0x000fe20000000000 */
[----:B------:R-:W-:Y:S01]  /*2610*/  LOP3.LUT R71, R71, 0x70007, RZ, 0xc0, !PT ;  /* 0x0007000747477812 */ /* 0x000fe200078ec0ff */
[----:B------:R-:W-:Y:S01]  /*2620*/  HFMA2 R37, R10, R37.H0_H0, -20, -20 ;  /* 0xcd00cd000a257431 */ /* 0x000fe20000040025 */
[----:B------:R-:W-:Y:S01]  /*2630*/  LOP3.LUT R8, R73, 0x64006400, RZ, 0xfc, !PT ;  /* 0x6400640049087812 */ /* 0x000fe200078efcff */
[-C--:B0-----:R-:W-:Y:S01]  /*2640*/  HFMA2 R10, R81, R12.reuse, RZ ;  /* 0x0000000c510a7231 */ /* 0x081fe200000000ff */
[----:B------:R-:W-:Y:S01]  /*2650*/  LOP3.LUT R69, R69, 0x70007, RZ, 0xc0, !PT ;  /* 0x0007000745457812 */ /* 0x000fe200078ec0ff */
[-C--:B------:R-:W-:Y:S01]  /*2660*/  HFMA2 R73, R77, R12.reuse, RZ ;  /* 0x0000000c4d497231 */ /* 0x080fe200000000ff */
[----:B------:R-:W-:Y:S01]  /*2670*/  LOP3.LUT R71, R71, 0x64006400, RZ, 0xfc, !PT ;  /* 0x6400640047477812 */ /* 0x000fe200078efcff */
[-C--:B------:R-:W-:Y:S01]  /*2680*/  HFMA2 R11, R79, R12.reuse, RZ.H0_H0 ;  /* 0x0000000c4f0b7231 */ /* 0x080fe200000400ff */
[----:B------:R-:W-:Y:S01]  /*2690*/  LOP3.LUT R69, R69, 0x64006400, RZ, 0xfc, !PT ;  /* 0x6400640045457812 */ /* 0x000fe200078efcff */
[----:B------:R-:W-:Y:S01]  /*26a0*/  HFMA2 R12, R75, R12, RZ.H0_H0 ;  /* 0x0000000c4b0c7231 */ /* 0x000fe200000400ff */
[----:B------:R-:W-:Y:S01]  /*26b0*/  LOP3.LUT R9, R9, 0x64006400, RZ, 0xfc, !PT ;  /* 0x6400640009097812 */ /* 0x000fe200078efcff */
[----:B------:R-:W-:-:S02]  /*26c0*/  HFMA2 R10, R72, R13, R10 ;  /* 0x0000000d480a7231 */ /* 0x000fc4000000000a */
[-C--:B------:R-:W-:Y:S02]  /*26d0*/  HFMA2 R11, R70, R13.reuse, R11 ;  /* 0x0000000d460b7231 */ /* 0x080fe4000000000b */
[-C--:B------:R-:W-:Y:S02]  /*26e0*/  HFMA2 R97, R18, R13.reuse, R73 ;  /* 0x0000000d12617231 */ /* 0x080fe40000000049 */
        /* <DEDUP_REMOVED lines=11> */
[-C--:B------:R-:W-:Y:S01]  /*27a0*/  HFMA2 R13, R73, R14.reuse, R11 ;  /* 0x0000000e490d7231 */ /* 0x080fe2000000000b */
[----:B------:R-:W-:Y:S01]  /*27b0*/  LOP3.LUT R96, R96, 0x70007, RZ, 0xc0, !PT ;  /* 0x0007000760607812 */ /* 0x000fe200078ec0ff */
[----:B------:R-:W-:Y:S01]  /*27c0*/  HFMA2 R99, R69, R14, R99 ;  /* 0x0000000e45637231 */ /* 0x000fe20000000063 */
[----:B------:R-:W0:Y:S01]  /*27d0*/  LDS.128 R8, [UR4+0x20] ;  /* 0x00002004ff087984 */ /* 0x000e220008000c00 */
        /* <DEDUP_REMOVED lines=18> */
[----:B------:R-:W-:Y:S02]  /*2900*/  HADD2 R86, R13, -1028, -1028 ;  /* 0xe404e4040d567430 */ /* 0x000fe40000000000 */
[-C--:B------:R-:W-:Y:S02]  /*2910*/  HFMA2 R98, R88, R5.reuse, R98 ;  /* 0x0000000558627231 */ /* 0x080fe40000000062 */
[-C--:B------:R-:W-:Y:S01]  /*2920*/  HFMA2 R97, R90, R5.reuse, R97 ;  /* 0x000000055a617231 */ /* 0x080fe20000000061 */
[----:B------:R-:W-:Y:S01]  /*2930*/  LOP3.LUT R87, R87, 0x64006400, RZ, 0xfc, !PT ;  /* 0x6400640057577812 */ /* 0x000fe200078efcff */
[----:B------:R-:W-:Y:S01]  /*2940*/  HFMA2 R4, R86, R5, R99 ;  /* 0x0000000556047231 */ /* 0x000fe20000000063 */
[----:B------:R-:W-:Y:S01]  /*2950*/  LOP3.LUT R91, R91, 0x64006400, RZ, 0xfc, !PT ;  /* 0x640064005b5b7812 */ /* 0x000fe200078efcff */
[-C--:B------:R-:W-:Y:S02]  /*2960*/  HFMA2 R97, R65, R6.reuse, R97 ;  /* 0x0000000641617231 */ /* 0x080fe40000000061 */
[----:B------:R-:W-:-:S02]  /*2970*/  HFMA2 R5, R67, R6, R14 ;  /* 0x0000000643057231 */ /* 0x000fc4000000000e */
[----:B------:R-:W-:Y:S02]  /*2980*/  HADD2 R100, R93, -1028, -1028 ;  /* 0xe404e4045d647430 */ /* 0x000fe40000000000 */
[-C--:B------:R-:W-:Y:S02]  /*2990*/  HFMA2 R99, R63, R6.reuse, R98 ;  /* 0x000000063f637231 */ /* 0x080fe40000000062 */
[----:B------:R-:W-:Y:S01]  /*29a0*/  HFMA2 R6, R61, R6, R4 ;  /* 0x000000063d067231 */ /* 0x000fe20000000004 */
[----:B------:R-:W-:Y:S01]  /*29b0*/  LOP3.LUT R4, R96, 0x64006400, RZ, 0xfc, !PT ;  /* 0x6400640060047812 */ /* 0x000fe200078efcff */
[----:B------:R-:W-:Y:S01]  /*29c0*/  HADD2 R96, R95, -1028, -1028 ;  /* 0xe404e4045f607430 */ /* 0x000fe20000000000 */
[----:B------:R-:W1:Y:S01]  /*29d0*/  LDS.128 R12, [UR4+0x30] ;  /* 0x00003004ff0c7984 */ /* 0x000e620008000c00 */
[----:B------:R-:W-:Y:S01]  /*29e0*/  HADD2 R98, R94, -1028, -1028 ;  /* 0xe404e4045e627430 */ /* 0x000fe20000000000 */
[----:B------:R-:W-:Y:S01]  /*29f0*/  LOP3.LUT R17, R17, 0x70007, RZ, 0xc0, !PT ;  /* 0x0007000711117812 */ /* 0x000fe200078ec0ff */
[----:B------:R-:W-:-:S02]  /*2a00*/  HADD2 R94, R4, -1028, -1028 ;  /* 0xe404e404045e7430 */ /* 0x000fc40000000000 */
[-C--:B------:R-:W-:Y:S02]  /*2a10*/  HFMA2 R4, R100, R7.reuse, R5 ;  /* 0x0000000764047231 */ /* 0x080fe40000000005 */
[-C--:B------:R-:W-:Y:S02]  /*2a20*/  HFMA2 R97, R98, R7.reuse, R97 ;  /* 0x0000000762617231 */ /* 0x080fe40000000061 */
        /* <DEDUP_REMOVED lines=11> */
[----:B------:R-:W-:Y:S01]  /*2ae0*/  HFMA2 R97, R42, R9, R97 ;  /* 0x000000092a617231 */ /* 0x000fe20000000061 */
[----:B------:R-:W-:Y:S01]  /*2af0*/  LOP3.LUT R19, R19, 0x70007, RZ, 0xc0, !PT ;  /* 0x0007000713137812 */ /* 0x000fe200078ec0ff */
[----:B------:R-:W-:-:S02]  /*2b00*/  HADD2 R87, R87, -1028, -1028 ;  /* 0xe404e40457577430 */ /* 0x000fc40000000000 */
[-C--:B------:R-:W-:Y:S02]  /*2b10*/  HFMA2 R5, R44, R9.reuse, R4 ;  /* 0x000000092c057231 */ /* 0x080fe40000000004 */
[-C--:B------:R-:W-:Y:S02]  /*2b20*/  HFMA2 R6, R38, R9.reuse, R6 ;  /* 0x0000000926067231 */ /* 0x080fe40000000006 */
[----:B------:R-:W-:Y:S02]  /*2b30*/  HFMA2 R99, R40, R9, R99 ;  /* 0x0000000928637231 */ /* 0x000fe40000000063 */
        /* <DEDUP_REMOVED lines=16> */
[----:B------:R-:W-:Y:S02]  /*2c40*/  HFMA2 R10, R54, R11, R10 ;  /* 0x0000000b360a7231 */ /* 0x000fe4000000000a */
[----:B------:R-:W-:Y:S01]  /*2c50*/  HADD2 R99, R76, -1028, -1028 ;  /* 0xe404e4044c637430 */ /* 0x000fe20000000000 */
[----:B------:R-:W-:Y:S01]  /*2c60*/  LOP3.LUT R76, R80, 0x64006400, RZ, 0xfc, !PT ;  /* 0x64006400504c7812 */ /* 0x000fe200078efcff */
[-C--:B-1----:R-:W-:Y:S02]  /*2c70*/  HFMA2 R4, R95, R12.reuse, R4 ;  /* 0x0000000c5f047231 */ /* 0x082fe40000000004 */
[----:B------:R-:W-:-:S02]  /*2c80*/  HFMA2 R6, R93, R12, R6 ;  /* 0x0000000c5d067231 */ /* 0x000fc40000000006 */
[----:B------:R-:W-:Y:S02]  /*2c90*/  HADD2 R74, R74, -1028, -1028 ;  /* 0xe404e4044a4a7430 */ /* 0x000fe40000000000 */
[-C--:B------:R-:W-:Y:S02]  /*2ca0*/  HFMA2 R5, R97, R12.reuse, R5 ;  /* 0x0000000c61057231 */ /* 0x080fe40000000005 */
[----:B------:R-:W-:Y:S01]  /*2cb0*/  HFMA2 R10, R99, R12, R10 ;  /* 0x0000000c630a7231 */ /* 0x000fe2000000000a */
[----:B------:R-:W-:Y:S01]  /*2cc0*/  LOP3.LUT R80, R84, 0x64006400, RZ, 0xfc, !PT ;  /* 0x6400640054507812 */ /* 0x000fe200078efcff */
        /* <DEDUP_REMOVED lines=9> */
[----:B------:R-:W-:Y:S02]  /*2d60*/  HADD2 R80, R80, -1028, -1028 ;  /* 0xe404e40450507430 */ /* 0x000fe40000000000 */
[----:B------:R-:W-:Y:S02]  /*2d70*/  HFMA2 R5, R39, R14, R5 ;  /* 0x0000000e27057231 */ /* 0x000fe40000000005 */
[-C--:B------:R-:W-:Y:S02]  /*2d80*/  HFMA2 R4, R76, R15.reuse, R4 ;  /* 0x0000000f4c047231 */ /* 0x080fe40000000004 */
[-C--:B------:R-:W-:Y:S02]  /*2d90*/  HFMA2 R10, R80, R15.reuse, R10 ;  /* 0x0000000f500a7231 */ /* 0x080fe4000000000a */
[----:B------:R-:W-:Y:S02]  /*2da0*/  HADD2 R4, R4.H0_H0, R4.H1_H1 ;  /* 0x3000000404047230 */ /* 0x000fe40000000800 */
[----:B------:R-:W-:-:S02]  /*2db0*/  HFMA2 R7, R74, R15, R7 ;  /* 0x0000000f4a077231 */ /* 0x000fc40000000007 */
[----:B------:R-:W-:Y:S02]  /*2dc0*/  HADD2 R10, R10.H0_H0, R10.H1_H1 ;  /* 0x3000000a0a0a7230 */ /* 0x000fe40000000800 */
        /* <DEDUP_REMOVED lines=49> */
[----:B0-----:R-:W-:-:S02]  /*30e0*/  HFMA2 R49, R95, R16, R49 ;  /* 0x000000105f317231 */ /* 0x001fc40000000031 */
        /* <DEDUP_REMOVED lines=34> */
.L_x_2642:
[----:B------:R-:W-:Y:S01]  /*3310*/  ISETP.GE.AND P1, PT, R26, R29, PT ;  /* 0x0000001d1a00720c */ /* 0x000fe20003f26270 */
[----:B------:R-:W-:Y:S01]  /*3320*/  UIADD3 UR4, UPT, UPT, UR4, 0x40, URZ ;  /* 0x0000004004047890 */ /* 0x000fe2000fffe0ff */
[----:B------:R-:W-:Y:S01]  /*3330*/  IADD3 R30, P2, PT, R30, 0x80, RZ ;  /* 0x000000801e1e7810 */ /* 0x000fe20007f5e0ff */
[----:B------:R-:W-:-:S04]  /*3340*/  IMAD.WIDE R2, R23, 0x4, R2 ;  /* 0x0000000417027825 */ /* 0x000fc800078e0202 */
[----:B------:R-:W-:Y:S02]  /*3350*/  @!P0 IMAD.MOV.U32 R36, RZ, RZ, R27 ;  /* 0x000000ffff248224 */ /* 0x000fe400078e001b */
[----:B------:R-:W-:-:S04]  /*3360*/  IMAD.X R31, RZ, RZ, R31, P2 ;  /* 0x000000ffff1f7224 */ /* 0x000fc800010e061f */
[----:B------:R-:W-:Y:S05]  /*3370*/  @!P1 BRA `(.L_x_2643) ;  /* 0xffffffe400949947 */ /* 0x000fea000383ffff */
[----:B------:R-:W-:-:S07]  /*3380*/  IMAD.WIDE R20, R23, 0xc, R20 ;  /* 0x0000000c17147825 */ /* 0x000fce00078e0214 */
.L_x_2641:
        /* <DEDUP_REMOVED lines=9> */
[----:B-1---5:R-:W-:-:S09]  /*3420*/  IADD3.X R13, PT, PT, RZ, R5, RZ, P0, !PT ;  /* 0x00000005ff0d7210 */ /* 0x022fd200007fe4ff */
.L_x_2646:
[----:B------:R-:W-:Y:S01]  /*3430*/  ISETP.NE.AND P0, PT, R26, R33, PT ;  /* 0x000000211a00720c */ /* 0x000fe20003f05270 */
[----:B------:R-:W0:Y:S08]  /*3440*/  S2UR UR7, SR_CTAID.Y ;  /* 0x00000000000779c3 */ /* 0x000e300000002600 */
[----:B------:R-:W1:Y:S04]  /*3450*/  LDC R23, c[0x0][0x3ac] ;  /* 0x0000eb00ff177b82 */ /* 0x000e680000000800 */
[----:B------:R-:W-:-:S02]  /*3460*/  @!P0 IMAD.MOV.U32 R12, RZ, RZ, R2 ;  /* 0x000000ffff0c8224 */ /* 0x000fc400078e0002 */
[----:B------:R-:W-:-:S03]  /*3470*/  @!P0 IMAD R6, R36, 0x8, R1 ;  /* 0x0000000824068824 */ /* 0x000fc600078e0201 */
[----:B------:R-:W2:Y:S04]  /*3480*/  @!P0 LDG.E.U16.CONSTANT R5, desc[UR8][R12.64] ;  /* 0x000000080c058981 */ /* 0x000ea8000c1e9500 */
[----:B------:R-:W3:Y:S01]  /*3490*/  @!P0 LDL.64 R6, [R6+0x8] ;  /* 0x0000080006068983 */ /* 0x000ee20000100a00 */
[----:B------:R-:W-:Y:S01]  /*34a0*/  IADD3 R2, P2, PT, R2, 0x40, RZ ;  /* 0x0000004002027810 */ /* 0x000fe20007f5e0ff */
[----:B------:R-:W-:Y:S01]  /*34b0*/  @!P0 VIADD R59, R36, 0x1 ;  /* 0x00000001243b8836 */ /* 0x000fe20000000000 */
[----:B0-----:R-:W-:-:S06]  /*34c0*/  UIMAD UR6, UR7, -0x2, UR5 ;  /* 0xfffffffe070678a4 */ /* 0x001fcc000f8e0205 */
[----:B------:R-:W-:-:S05]  /*34d0*/  IMAD.U32 R25, RZ, RZ, UR6 ;  /* 0x00000006ff197e24 */ /* 0x000fca000f8e00ff */
[----:B------:R-:W-:Y:S01]  /*34e0*/  ISETP.GE.AND P3, PT, R25, 0x1, PT ;  /* 0x000000011900780c */ /* 0x000fe20003f66270 */
[----:B--2---:R-:W-:Y:S02]  /*34f0*/  @!P0 IMAD.IADD R33, R5, 0x1, R26 ;  /* 0x0000000105218824 */ /* 0x004fe400078e021a */
[----:B------:R-:W-:Y:S01]  /*3500*/  VIADD R26, R26, 0x10 ;  /* 0x000000101a1a7836 */ /* 0x000fe20000000000 */
[----:B---3--:R-:W-:Y:S02]  /*3510*/  @!P0 PRMT R22, R6, 0x7610, R22 ;  /* 0x0000761006168816 */ /* 0x008fe40000000016 */
[----:B------:R-:W-:Y:S02]  /*3520*/  @!P0 PRMT R0, R7, 0x7610, R0 ;  /* 0x0000761007008816 */ /* 0x000fe40000000000 */
[----:B------:R-:W-:Y:S02]  /*3530*/  ISETP.GE.AND P1, PT, R26, R3, PT ;  /* 0x000000031a00720c */ /* 0x000fe40003f26270 */
[----:B------:R-:W-:-:S02]  /*3540*/  @!P0 PRMT R22, R22, 0x7610, R6 ;  /* 0x0000761016168816 */ /* 0x000fc40000000006 */
[----:B------:R-:W-:Y:S01]  /*3550*/  @!P0 PRMT R0, R0, 0x7610, R7 ;  /* 0x0000761000008816 */ /* 0x000fe20000000007 */
[----:B-1----:R-:W-:Y:S08]  /*3560*/  @!P3 BRA `(.L_x_2645) ;  /* 0x0000000c0000b947 */ /* 0x002ff00003800000 */
[----:B------:R-:W2:Y:S01]  /*3570*/  LDG.E.128.CONSTANT R4, desc[UR8][R20.64] ;  /* 0x0000000814047981 */ /* 0x000ea2000c1e9d00 */
[----:B------:R-:W-:Y:S01]  /*3580*/  IMAD.MOV.U32 R40, RZ, RZ, 0x3400 ;  /* 0x00003400ff287424 */ /* 0x000fe200078e00ff */
[----:B------:R-:W-:Y:S01]  /*3590*/  MOV R47, 0x2c00 ;  /* 0x00002c00002f7802 */ /* 0x000fe20000000f00 */
[----:B------:R-:W-:Y:S01]  /*35a0*/  IMAD.MOV.U32 R60, RZ, RZ, 0x2400 ;  /* 0x00002400ff3c7424 */ /* 0x000fe200078e00ff */
[----:B------:R-:W-:Y:S02]  /*35b0*/  ISETP.NE.AND P3, PT, R25, 0x1, PT ;  /* 0x000000011900780c */ /* 0x000fe40003f65270 */
        /* <DEDUP_REMOVED lines=70> */
[----:B------:R-:W-:-:S02]  /*3a20*/  LOP3.LUT R46, R46, 0x64006400, RZ, 0xfc, !PT ;  /* 0x640064002e2e7812 */ /* 0x000fc400078efcff */
[----:B------:R-:W-:Y:S01]  /*3a30*/  LOP3.LUT R47, R44, 0x64006400, RZ, 0xfc, !PT ;  /* 0x640064002c2f7812 */ /* 0x000fe200078efcff */
[----:B------:R-:W-:Y:S01]  /*3a40*/  HADD2 R57, R57, -1026, -1026 ;  /* 0xe402e40239397430 */ /* 0x000fe20000000000 */
[----:B------:R-:W-:Y:S01]  /*3a50*/  LOP3.LUT R55, R31, 0xc000c0, RZ, 0xc0, !PT ;  /* 0x00c000c01f377812 */ /* 0x000fe200078ec0ff */
[-C--:B------:R-:W-:Y:S01]  /*3a60*/  HFMA2 R44, R46, R60.reuse.H1_H1, -18, -18 ;  /* 0xcc80cc802e2c7431 */ /* 0x080fe2000006003c */
[----:B------:R-:W-:Y:S01]  /*3a70*/  LOP3.LUT R53, R51, 0x64006400, RZ, 0xfc, !PT ;  /* 0x6400640033357812 */ /* 0x000fe200078efcff */
[-C--:B------:R-:W-:Y:S01]  /*3a80*/  HFMA2 R46, R50, R60.reuse.H1_H1, -18, -18 ;  /* 0xcc80cc80322e7431 */ /* 0x080fe2000006003c */
[----:B------:R-:W-:Y:S01]  /*3a90*/  LOP3.LUT R52, R48, 0x64006400, RZ, 0xfc, !PT ;  /* 0x6400640030347812 */ /* 0x000fe200078efcff */
[----:B------:R-:W-:Y:S01]  /*3aa0*/  HFMA2 R48, R54, R60.H1_H1, -18, -18 ;  /* 0xcc80cc8036307431 */ /* 0x000fe2000006003c */
[----:B------:R-:W-:Y:S01]  /*3ab0*/  LOP3.LUT R51, R41, 0xc000c0, RZ, 0xc0, !PT ;  /* 0x00c000c029337812 */ /* 0x000fe200078ec0ff */
[----:B------:R-:W-:Y:S01]  /*3ac0*/  HADD2 R53, R53, -1026, -1026 ;  /* 0xe402e40235357430 */ /* 0x000fe20000000000 */
[----:B------:R-:W-:Y:S01]  /*3ad0*/  LOP3.LUT R58, R39, 0xc000c0, RZ, 0xc0, !PT ;  /* 0x00c000c0273a7812 */ /* 0x000fe200078ec0ff */
[----:B0-----:R-:W-:Y:S01]  /*3ae0*/  HFMA2 R49, R61, R4, RZ.H0_H0 ;  /* 0x000000043d317231 */ /* 0x001fe200000400ff */
[----:B------:R-:W-:Y:S01]  /*3af0*/  LOP3.LUT R54, R55, 0x64006400, RZ, 0xfc, !PT ;  /* 0x6400640037367812 */ /* 0x000fe200078efcff */
[----:B------:R-:W-:Y:S01]  /*3b00*/  HADD2 R55, R47, -1026, -1026 ;  /* 0xe402e4022f377430 */ /* 0x000fe20000000000 */
[----:B------:R-:W-:Y:S01]  /*3b10*/  LOP3.LUT R56, R56, 0x64006400, RZ, 0xfc, !PT ;  /* 0x6400640038387812 */ /* 0x000fe200078efcff */
[----:B------:R-:W-:Y:S01]  /*3b20*/  HFMA2 R49, R14, R5, R49 ;  /* 0x000000050e317231 */ /* 0x000fe20000000031 */
[----:B------:R-:W-:Y:S01]  /*3b30*/  LOP3.LUT R50, R51, 0x64006400, RZ, 0xfc, !PT ;  /* 0x6400640033327812 */ /* 0x000fe200078efcff */
[----:B------:R-:W-:Y:S01]  /*3b40*/  HFMA2 R52, R52, R60.H1_H1, -18, -18 ;  /* 0xcc80cc8034347431 */ /* 0x000fe2000006003c */
[----:B------:R-:W-:Y:S01]  /*3b50*/  LOP3.LUT R51, R58, 0x64006400, RZ, 0xfc, !PT ;  /* 0x640064003a337812 */ /* 0x000fe200078efcff */
[----:B------:R-:W-:-:S02]  /*3b60*/  HFMA2 R47, R55, R4, RZ ;  /* 0x00000004372f7231 */ /* 0x000fc400000000ff */
[----:B------:R-:W-:Y:S01]  /*3b70*/  HFMA2 R58, R56, R60.H1_H1, -18, -18 ;  /* 0xcc80cc80383a7431 */ /* 0x000fe2000006003c */
[----:B------:R-:W-:Y:S01]  /*3b80*/  LOP3.LUT R42, R42, 0x30003, RZ, 0xc0, !PT ;  /* 0x000300032a2a7812 */ /* 0x000fe200078ec0ff */
[----:B------:R-:W-:Y:S01]  /*3b90*/  HFMA2 R49, R17, R6, R49 ;  /* 0x0000000611317231 */ /* 0x000fe20000000031 */
[----:B------:R-:W-:Y:S01]  /*3ba0*/  LOP3.LUT R31, R31, 0x30003, RZ, 0xc0, !PT ;  /* 0x000300031f1f7812 */ /* 0x000fe200078ec0ff */
[----:B------:R-:W-:Y:S02]  /*3bb0*/  HFMA2 R56, R51, R60.H1_H1, -18, -18 ;  /* 0xcc80cc8033387431 */ /* 0x000fe4000006003c */
[-C--:B------:R-:W-:Y:S02]  /*3bc0*/  HFMA2 R51, R53, R4.reuse, RZ ;  /* 0x0000000435337231 */ /* 0x080fe400000000ff */
[----:B------:R-:W-:Y:S02]  /*3bd0*/  HFMA2 R4, R57, R4, RZ.H0_H0 ;  /* 0x0000000439047231 */ /* 0x000fe400000400ff */
[-C--:B------:R-:W-:Y:S01]  /*3be0*/  HFMA2 R47, R12, R5.reuse, R47 ;  /* 0x000000050c2f7231 */ /* 0x080fe2000000002f */
[----:B------:R-:W-:Y:S01]  /*3bf0*/  LOP3.LUT R42, R42, 0x64006400, RZ, 0xfc, !PT ;  /* 0x640064002a2a7812 */ /* 0x000fe200078efcff */
[----:B------:R-:W-:Y:S01]  /*3c00*/  HFMA2 R50, R50, R60.H1_H1, -18, -18 ;  /* 0xcc80cc8032327431 */ /* 0x000fe2000006003c */
[----:B------:R-:W-:Y:S01]  /*3c10*/  LOP3.LUT R31, R31, 0x64006400, RZ, 0xfc, !PT ;  /* 0x640064001f1f7812 */ /* 0x000fe200078efcff */
[-C--:B------:R-:W-:Y:S01]  /*3c20*/  HFMA2 R4, R18, R5.reuse, R4 ;  /* 0x0000000512047231 */ /* 0x080fe20000000004 */
[----:B------:R-:W-:Y:S01]  /*3c30*/  LOP3.LUT R41, R41, 0x30003, RZ, 0xc0, !PT ;  /* 0x0003000329297812 */ /* 0x000fe200078ec0ff */
[----:B------:R-:W-:-:S02]  /*3c40*/  HFMA2 R51, R16, R5, R51 ;  /* 0x0000000510337231 */ /* 0x000fc40000000033 */
[----:B------:R-:W-:Y:S02]  /*3c50*/  HFMA2 R54, R54, R60.H1_H1, -18, -18 ;  /* 0xcc80cc8036367431 */ /* 0x000fe4000006003c */
[-C--:B------:R-:W-:Y:S02]  /*3c60*/  HFMA2 R47, R15, R6.reuse, R47 ;  /* 0x000000060f2f7231 */ /* 0x080fe4000000002f */
[----:B------:R-:W-:Y:S01]  /*3c70*/  HADD2 R60, R31, -1026, -1026 ;  /* 0xe402e4021f3c7430 */ /* 0x000fe20000000000 */
[----:B------:R-:W-:Y:S01]  /*3c80*/  LOP3.LUT R39, R39, 0x30003, RZ, 0xc0, !PT ;  /* 0x0003000327277812 */ /* 0x000fe200078ec0ff */
[----:B------:R-:W-:Y:S01]  /*3c90*/  HFMA2 R49, R46, R7, R49 ;  /* 0x000000072e317231 */ /* 0x000fe20000000031 */
[----:B------:R-:W-:Y:S01]  /*3ca0*/  LOP3.LUT R41, R41, 0x64006400, RZ, 0xfc, !PT ;  /* 0x6400640029297812 */ /* 0x000fe200078efcff */
[-C--:B------:R-:W-:Y:S02]  /*3cb0*/  HFMA2 R51, R19, R6.reuse, R51 ;  /* 0x0000000613337231 */ /* 0x080fe40000000033 */
[----:B------:R-:W-:-:S02]  /*3cc0*/  HFMA2 R6, R27, R6, R4 ;  /* 0x000000061b067231 */ /* 0x000fc40000000004 */
[-C--:B------:R-:W-:Y:S02]  /*3cd0*/  HFMA2 R4, R44, R7.reuse, R47 ;  /* 0x000000072c047231 */ /* 0x080fe4000000002f */
[----:B------:R-:W-:Y:S01]  /*3ce0*/  HADD2 R47, R42, -1026, -1026 ;  /* 0xe402e4022a2f7430 */ /* 0x000fe20000000000 */
[----:B------:R-:W-:Y:S01]  /*3cf0*/  LOP3.LUT R39, R39, 0x64006400, RZ, 0xfc, !PT ;  /* 0x6400640027277812 */ /* 0x000fe200078efcff */
[----:B------:R-:W-:Y:S02]  /*3d00*/  HADD2 R42, R41, -1026, -1026 ;  /* 0xe402e402292a7430 */ /* 0x000fe40000000000 */
[-C--:B------:R-:W-:Y:S02]  /*3d10*/  HFMA2 R6, R58, R7.reuse, R6 ;  /* 0x000000073a067231 */ /* 0x080fe40000000006 */
[----:B------:R-:W-:Y:S02]  /*3d20*/  HFMA2 R51, R48, R7, R51 ;  /* 0x0000000730337231 */ /* 0x000fe40000000033 */
[----:B------:R-:W-:-:S02]  /*3d30*/  HADD2 R63, R39, -1026, -1026 ;  /* 0xe402e402273f7430 */ /* 0x000fc40000000000 */
[-C--:B-1----:R-:W-:Y:S02]  /*3d40*/  HFMA2 R4, R47, R8.reuse, R4 ;  /* 0x000000082f047231 */ /* 0x082fe40000000004 */
        /* <DEDUP_REMOVED lines=15> */
[-C--:B------:R-:W-:Y:S02]  /*3e40*/  HFMA2 R5, R52, R11.reuse, R5 ;  /* 0x0000000b34057231 */ /* 0x080fe40000000005 */
[----:B------:R-:W-:-:S02]  /*3e50*/  HFMA2 R51, R54, R11, R51 ;  /* 0x0000000b36337231 */ /* 0x000fc40000000033 */
[----:B------:R-:W-:-:S05]  /*3e60*/  HADD2 R5, R5.H0_H0, R5.H1_H1 ;  /* 0x3000000505057230 */ /* 0x000fca0000000800 */
[----:B------:R-:W-:Y:S01]  /*3e70*/  PRMT R5, R5, 0x5410, R49 ;  /* 0x0000541005057816 */ /* 0x000fe20000000031 */
[----:B------:R-:W-:-:S05]  /*3e80*/  HADD2 R51, R51.H0_H0, R51.H1_H1 ;  /* 0x3000003333337230 */ /* 0x000fca0000000800 */
        /* <DEDUP_REMOVED lines=46> */
.L_x_2645:
[----:B------:R-:W-:Y:S01]  /*4170*/  UIADD3 UR4, UPT, UPT, UR4, 0x20, URZ ;  /* 0x0000002004047890 */ /* 0x000fe2000fffe0ff */
[----:B------:R-:W-:Y:S02]  /*4180*/  @!P0 IMAD.MOV.U32 R36, RZ, RZ, R59 ;  /* 0x000000ffff248224 */ /* 0x000fe400078e003b */
[----:B------:R-:W-:Y:S02]  /*4190*/  IMAD.X R13, RZ, RZ, R13, P2 ;  /* 0x000000ffff0d7224 */ /* 0x000fe400010e060d */
[----:B------:R-:W-:Y:S01]  /*41a0*/  IMAD.WIDE R20, R23, 0x4, R20 ;  /* 0x0000000417147825 */ /* 0x000fe200078e0214 */
[----:B------:R-:W-:Y:S06]  /*41b0*/  @!P1 BRA `(.L_x_2646) ;  /* 0xfffffff0009c9947 */ /* 0x000fec000383ffff */
.L_x_2644:
[----:B------:R-:W-:-:S13]  /*41c0*/  ISETP.GT.AND P0, PT, R25, RZ, PT ;  /* 0x000000ff1900720c */ /* 0x000fda0003f04270 */
[----:B------:R-:W-:Y:S05]  /*41d0*/  @!P0 EXIT ;  /* 0x000000000000894d */ /* 0x000fea0003800000 */
[----:B------:R-:W0:Y:S01]  /*41e0*/  S2R R0, SR_CTAID.X ;  /* 0x0000000000007919 */ /* 0x000e220000002500 */
[----:B------:R-:W1:Y:S01]  /*41f0*/  LDC.64 R4, c[0x0][0x3a0] ;  /* 0x0000e800ff047b82 */ /* 0x000e620000000a00 */
[----:B------:R-:W-:Y:S01]  /*4200*/  IMAD R3, R23, UR7, RZ ;  /* 0x0000000717037c24 */ /* 0x000fe2000f8e02ff */
        /* <DEDUP_REMOVED lines=12> */
.L_x_2650:
[----:B------:R-:W0:Y:S02]  /*42d0*/  LDS R2, [R0] ;  /* 0x0000000000027984 */ /* 0x000e240000000800 */
[----:B0-----:R-:W-:-:S05]  /*42e0*/  HADD2 R3, R2, R35 ;  /* 0x0000002302037230 */ /* 0x001fca0000000000 */
[----:B------:R-:W0:Y:S02]  /*42f0*/  ATOMS.CAST.SPIN P0, [R0], R2, R3 ;  /* 0x000000020000758d */ /* 0x000e240001800003 */
[----:B0-----:R-:W-:Y:S05]  /*4300*/  @!P0 BRA `(.L_x_2650) ;  /* 0xfffffffc00f08947 */ /* 0x001fea000383ffff */
[----:B------:R-:W-:Y:S05]  /*4310*/  BRA `(.L_x_2648) ;  /* 0x00000000000c7947 */ /* 0x000fea0003800000 */
.L_x_2649:
[----:B------:R-:W2:Y:S02]  /*4320*/  LD.E R0, desc[UR8][R4.64] ;  /* 0x0000000804007980 */ /* 0x000ea4000c101900 */
[----:B--2---:R-:W-:-:S05]  /*4330*/  IADD3 R3, PT, PT, R35, R0, RZ ;  /* 0x0000000023037210 */ /* 0x004fca0007ffe0ff */
[----:B------:R0:W-:Y:S02]  /*4340*/  ST.E desc[UR8][R4.64], R3 ;  /* 0x0000000304007985 */ /* 0x0001e4000c101908 */
.L_x_2648:
[----:B------:R-:W-:Y:S05]  /*4350*/  BSYNC.RECONVERGENT B0 ;  /* 0x0000000000007941 */ /* 0x000fea0003800200 */
.L_x_2647:
[----:B------:R1:W-:Y:S01]  /*4360*/  ATOM.E.ADD.F16x2.RN.STRONG.GPU P0, RZ, desc[UR8][R4.64+0x4], R34 ;  /* 0x8000042204ff79a2 */ /* 0x0003e2000c10e108 */
[----:B------:R-:W-:Y:S04]  /*4370*/  BSSY.RECONVERGENT B0, `(.L_x_2651) ;  /* 0x000000e000007945 */ /* 0x000fe80003800200 */
[----:B-1----:R-:W-:Y:S05]  /*4380*/  @P0 BRA `(.L_x_2652) ;  /* 0x0000000000300947 */ /* 0x002fea0003800000 */
[----:B------:R-:W1:Y:S02]  /*4390*/  QSPC.E.S P0, RZ, [R4+0x4] ;  /* 0x0000040004ff73aa */ /* 0x000e640000000500 */
[----:B-1----:R-:W-:Y:S05]  /*43a0*/  @!P0 BRA `(.L_x_2653) ;  /* 0x00000000001c8947 */ /* 0x002fea0003800000 */
[----:B------:R-:W-:-:S05]  /*43b0*/  IMAD.MOV.U32 R2, RZ, RZ, R4 ;  /* 0x000000ffff027224 */ /* 0x000fca00078e0004 */
[----:B------:R-:W-:-:S07]  /*43c0*/  MOV R0, R2 ;  /* 0x0000000200007202 */ /* 0x000fce0000000f00 */
.L_x_2654:
[----:B------:R-:W0:Y:S02]  /*43d0*/  LDS R2, [R0+0x4] ;  /* 0x0000040000027984 */ /* 0x000e240000000800 */
[----:B0-----:R-:W-:-:S05]  /*43e0*/  HFMA2 R3, R2, 1, 1, R34 ;  /* 0x3c003c0002037831 */ /* 0x001fca0000000022 */
[----:B------:R-:W0:Y:S02]  /*43f0*/  ATOMS.CAST.SPIN P0, [R0+0x4], R2, R3 ;  /* 0x000004020000758d */ /* 0x000e240001800003 */
[----:B0-----:R-:W-:Y:S05]  /*4400*/  @!P0 BRA `(.L_x_2654) ;  /* 0xfffffffc00f08947 */ /* 0x001fea000383ffff */
[----:B------:R-:W-:Y:S05]  /*4410*/  BRA `(.L_x_2652) ;  /* 0x00000000000c7947 */ /* 0x000fea0003800000 */
.L_x_2653:
[----:B------:R-:W0:Y:S02]  /*4420*/  LD.E R0, desc[UR8][R4.64+0x4] ;  /* 0x0000040804007980 */ /* 0x000e24000c101900 */
[----:B0-----:R-:W-:-:S05]  /*4430*/  IMAD.IADD R3, R34, 0x1, R0 ;  /* 0x0000000122037824 */ /* 0x001fca00078e0200 */
[----:B------:R1:W-:Y:S02]  /*4440*/  ST.E desc[UR8][R4.64+0x4], R3 ;  /* 0x0000040304007985 */ /* 0x0003e4000c101908 */
.L_x_2652:
[----:B------:R-:W-:Y:S05]  /*4450*/  BSYNC.RECONVERGENT B0 ;  /* 0x0000000000007941 */ /* 0x000fea0003800200 */
.L_x_2651:
        /* <DEDUP_REMOVED lines=10> */
.L_x_2658:
[----:B------:R-:W0:Y:S02]  /*4500*/  LDS R2, [R0] ;  /* 0x0000000000027984 */ /* 0x000e240000000800 */
[----:B0-----:R-:W-:-:S05]  /*4510*/  HADD2 R3, R2, R32 ;  /* 0x0000002002037230 */ /* 0x001fca0000000000 */
[----:B------:R-:W0:Y:S02]  /*4520*/  ATOMS.CAST.SPIN P0, [R0], R2, R3 ;  /* 0x000000020000758d */ /* 0x000e240001800003 */
[----:B0-----:R-:W-:Y:S05]  /*4530*/  @!P0 BRA `(.L_x_2658) ;  /* 0xfffffffc00f08947 */ /* 0x001fea000383ffff */
[----:B------:R-:W-:Y:S05]  /*4540*/  BRA `(.L_x_2656) ;  /* 0x00000000000c7947 */ /* 0x000fea0003800000 */
.L_x_2657:
[----:B------:R-:W2:Y:S02]  /*4550*/  LD.E R0, desc[UR8][R4.64] ;  /* 0x0000000804007980 */ /* 0x000ea4000c101900 */
[----:B--2---:R-:W-:-:S05]  /*4560*/  IMAD.IADD R3, R32, 0x1, R0 ;  /* 0x0000000120037824 */ /* 0x004fca00078e0200 */
[----:B------:R0:W-:Y:S02]  /*4570*/  ST.E desc[UR8][R4.64], R3 ;  /* 0x0000000304007985 */ /* 0x0001e4000c101908 */
.L_x_2656:
[----:B------:R-:W-:Y:S05]  /*4580*/  BSYNC.RECONVERGENT B0 ;  /* 0x0000000000007941 */ /* 0x000fea0003800200 */
.L_x_2655:
[----:B------:R1:W-:Y:S02]  /*4590*/  ATOM.E.ADD.F16x2.RN.STRONG.GPU P0, RZ, desc[UR8][R4.64+0x4], R28 ;  /* 0x8000041c04ff79a2 */ /* 0x0003e4000c10e108 */
[----:B-1----:R-:W-:Y:S05]  /*45a0*/  @P0 EXIT ;  /* 0x000000000000094d */ /* 0x002fea0003800000 */
[----:B------:R-:W1:Y:S02]  /*45b0*/  QSPC.E.S P0, RZ, [R4+0x4] ;  /* 0x0000040004ff73aa */ /* 0x000e640000000500 */
[----:B-1----:R-:W-:Y:S05]  /*45c0*/  @!P0 BRA `(.L_x_2659) ;  /* 0x00000000001c8947 */ /* 0x002fea0003800000 */
[----:B------:R-:W-:-:S05]  /*45d0*/  IMAD.MOV.U32 R2, RZ, RZ, R4 ;  /* 0x000000ffff027224 */ /* 0x000fca00078e0004 */
[----:B------:R-:W-:-:S07]  /*45e0*/  MOV R0, R2 ;  /* 0x0000000200007202 */ /* 0x000fce0000000f00 */
.L_x_2660:
[----:B------:R-:W0:Y:S02]  /*45f0*/  LDS R2, [R0+0x4] ;  /* 0x0000040000027984 */ /* 0x000e240000000800 */
[----:B0-----:R-:W-:-:S05]  /*4600*/  HFMA2 R3, R2, 1, 1, R28 ;  /* 0x3c003c0002037831 */ /* 0x001fca000000001c */
[----:B------:R-:W0:Y:S02]  /*4610*/  ATOMS.CAST.SPIN P0, [R0+0x4], R2, R3 ;  /* 0x000004020000758d */ /* 0x000e240001800003 */
[----:B0-----:R-:W-:Y:S05]  /*4620*/  @!P0 BRA `(.L_x_2660) ;  /* 0xfffffffc00f08947 */ /* 0x001fea000383ffff */
[----:B------:R-:W-:Y:S05]  /*4630*/  EXIT ;  /* 0x000000000000794d */ /* 0x000fea0003800000 */
.L_x_2659:
[----:B------:R-:W0:Y:S02]  /*4640*/  LD.E R0, desc[UR8][R4.64+0x4] ;  /* 0x0000040804007980 */ /* 0x000e24000c101900 */
[----:B0-----:R-:W-:-:S05]  /*4650*/  IMAD.IADD R3, R28, 0x1, R0 ;  /* 0x000000011c037824 */ /* 0x001fca00078e0200 */
[----:B------:R-:W-:Y:S01]  /*4660*/  ST.E desc[UR8][R4.64+0x4], R3 ;  /* 0x0000040304007985 */ /* 0x000fe2000c101908 */
[----:B------:R-:W-:Y:S05]  /*4670*/  EXIT ;  /* 0x000000000000794d */ /* 0x000fea0003800000 */
.L_x_2661:
        /* <DEDUP_REMOVED lines=16> */
.L_x_3612:


//--------------------- .text._Z23gemm_half_q_half_kernelILi2ELi2ELb0ELb0ELi64EEvPK6__halfPKjS4_S2_PS0_iiiiPKtS7_iiiiiibS2_i --------------------------
	.section	.text._Z23gemm_half_q_half_kernelILi2ELi2ELb0ELb0ELi64EEvPK6__halfPKjS4_S2_PS0_iiiiPKtS7_iiiiiibS2_i,"ax",@progbits
	.align	128
        .global         _Z23gemm_half_q_half_kernelILi2ELi2ELb0ELb0ELi64EEvPK6__halfPKjS4_S2_PS0_iiiiPKtS7_iiiiiibS2_i
        .type           _Z23gemm_half_q_half_kernelILi2ELi2ELb0ELb0ELi64EEvPK6__halfPKjS4_S2_PS0_iiiiPKtS7_iiiiiibS2_i,@function
        .size           _Z23gemm_half_q_half_kernelILi2ELi2ELb0ELb0ELi64EEvPK6__halfPKjS4_S2_PS0_iiiiPKtS7_iiiiiibS2_i,(.L_x_3613 - _Z23gemm_half_q_half_kernelILi2ELi2ELb0ELb0ELi64EEvPK6__halfPKjS4_S2_PS0_iiiiPKtS7_iiiiiibS2_i)
        .other          _Z23gemm_half_q_half_kernelILi2ELi2ELb0ELb0ELi64EEvPK6__halfPKjS4_S2_PS0_iiiiPKtS7_iiiiiibS2_i,@"STO_CUDA_ENTRY STV_DEFAULT"
_Z23gemm_half_q_half_kernelILi2ELi2ELb0ELb0ELi64EEvPK6__halfPKjS4_S2_PS0_iiiiPKtS7_iiiiiibS2_i:
.text._Z23gemm_half_q_half_kernelILi2ELi2ELb0ELb0ELi64EEvPK6__halfPKjS4_S2_PS0_iiiiPKtS7_iiiiiibS2_i:
        /* <DEDUP_REMOVED lines=14> */
[----:B--2---:R-:W-:-:S03]  /*00e0*/  VIADD R5, R2, UR5 ;  /* 0x0000000502057c36 */ /* 0x004fc60008000000 */
        /* <DEDUP_REMOVED lines=40> */
.L_x_2667:
        /* <DEDUP_REMOVED lines=8> */
[----:B------:R-:W-:Y:S02]  /*03f0*/  IADD3 R11, P3, PT, R5, R4, RZ ;  /* 0x00000004050b7210 */ /* 0x000fe40007f7e0ff */
[----:B------:R-:W-:-:S02]  /*0400*/  LEA.HI.X.SX32 R12, R8, RZ, 0x1, P2 ;  /* 0x000000ff080c7211 */ /* 0x000fc400010f0eff */
        /* <DEDUP_REMOVED lines=22> */
.L_x_2666:
        /* <DEDUP_REMOVED lines=20> */
.L_x_2668:
[----:B------:R-:W-:-:S13]  /*06b0*/  ISETP.EQ.AND P1, PT, RZ, UR7, PT ;  /* 0x00000007ff007c0c */ /* 0x000fda000bf22270 */
[----:B------:R-:W-:Y:S05]  /*06c0*/  @!P0 BRA P1, `(.L_x_2663) ;  /* 0x00000004007c8947 */ /* 0x000fea0000800000 */
.L_x_2665:
        /* <DEDUP_REMOVED lines=12> */
.L_x_2664:
        /* <DEDUP_REMOVED lines=17> */
.L_x_2671:
        /* <DEDUP_REMOVED lines=32> */
.L_x_2670:
        /* <DEDUP_REMOVED lines=21> */
.L_x_2672:
[----:B------:R-:W-:-:S09]  /*0bf0*/  UISETP.NE.OR UP0, UPT, UR7, URZ, UP0 ;  /* 0x000000ff0700728c */ /* 0x000fd20008705670 */
[----:B------:R-:W-:Y:S05]  /*0c00*/  BRA.U !UP0, `(.L_x_2663) ;  /* 0x00000001082c7547 */ /* 0x000fea000b800000 */
.L_x_2669:
        /* <DEDUP_REMOVED lines=11> */
.L_x_2663:
[----:B------:R-:W-:Y:S05]  /*0cc0*/  BSYNC.RECONVERGENT B0 ;  /* 0x0000000000007941 */ /* 0x000fea0003800200 */
.L_x_2662:
[----:B------:R-:W0:Y:S02]  /*0cd0*/  LDCU UR7, c[0x0][0x3ac] ;  /* 0x00007580ff0777ac */ /* 0x000e240008000800 */
[----:B0-----:R-:W-:-:S05]  /*0ce0*/  IMAD.U32 R4, RZ, RZ, UR7 ;  /* 0x00000007ff047e24 */ /* 0x001fca000f8e00ff */
[----:B------:R-:W-:-:S13]  /*0cf0*/  ISETP.GE.AND P0, PT, R3, R4, PT ;  /* 0x000000040300720c */ /* 0x000fda0003f06270 */
[----:B------:R-:W-:Y:S05]  /*0d00*/  @P0 EXIT ;  /* 0x000000000000094d */ /* 0x000fea0003800000 */
[----:B------:R-:W0:Y:S02]  /*0d10*/  LDCU.U8 UR7, c[0x0][0x3e0] ;  /* 0x00007c00ff0777ac */ /* 0x000e240008000000 */
[----:B0-----:R-:W-:-:S04]  /*0d20*/  UPRMT UR7, UR7, 0x8880, URZ ;  /* 0x0000888007077896 */ /* 0x001fc800080000ff */
[----:B------:R-:W-:-:S04]  /*0d30*/  UISETP.NE.AND UP0, UPT, UR7, URZ, UPT ;  /* 0x000000ff0700728c */ /* 0x000fc8000bf05270 */
[----:B------:R-:W-:-:S04]  /*0d40*/  UISETP.NE.OR UP0, UPT, UR18, URZ, !UP0 ;  /* 0x000000ff1200728c */ /* 0x000fc8000c705670 */
[----:B------:R-:W-:-:S09]  /*0d50*/  UISETP.LT.OR UP0, UPT, UR6, 0x1, UP0 ;  /* 0x000000010600788c */ /* 0x000fd20008701670 */
[----:B------:R-:W-:Y:S05]  /*0d60*/  BRA.U UP0, `(.L_x_2673) ;  /* 0x0000000100c87547 */ /* 0x000fea000b800000 */
[----:B------:R-:W-:Y:S01]  /*0d70*/  UISETP.LT.AND UP0, UPT, UR9, 0x1, UPT ;  /* 0x000000010900788c */ /* 0x000fe2000bf01270 */
[----:B-----5:R-:W-:-:S03]  /*0d80*/  IMAD R5, R4, UR20, RZ ;  /* 0x0000001404057c24 */ /* 0x020fc6000f8e02ff */
[----:B------:R-:W-:Y:S02]  /*0d90*/  USEL UR7, UR9, 0x1, !UP0 ;  /* 0x0000000109077887 */ /* 0x000fe4000c000000 */
[----:B------:R-:W-:Y:S02]  /*0da0*/  LEA R5, R5, UR4, 0x1 ;  /* 0x0000000405057c11 */ /* 0x000fe4000f8e08ff */
[----:B------:R-:W-:-:S03]  /*0db0*/  UIADD3 UR7, UPT, UPT, URZ, -UR7, URZ ;  /* 0x80000007ff077290 */ /* 0x000fc6000fffe0ff */
[----:B------:R-:W-:Y:S01]  /*0dc0*/  IMAD R5, R2, 0x4, R5 ;  /* 0x0000000402057824 */ /* 0x000fe200078e0205 */
        /* <DEDUP_REMOVED lines=8> */
.L_x_2676:
        /* <DEDUP_REMOVED lines=9> */
[----:B------:R-:W-:-:S04]  /*0ee0*/  IMAD.WIDE R10, R11, 0x2, R14 ;  /* 0x000000020b0a7825 */ /* 0x000fc800078e020e */
[C---:B------:R-:W-:Y:S01]  /*0ef0*/  IMAD.WIDE R12, R17.reuse, 0x2, R14 ;  /* 0x00000002110c7825 */ /* 0x040fe200078e020e */
[----:B------:R1:W-:Y:S03]  /*0f00*/  STG.E.64 desc[UR16][R10.64], RZ ;  /* 0x000000ff0a007986 */ /* 0x0003e6000c101b10 */
[----:B------:R-:W-:Y:S01]  /*0f10*/  IMAD.IADD R5, R17, 0x1, R4 ;  /* 0x0000000111057824 */ /* 0x000fe200078e0204 */
[----:B------:R1:W-:Y:S01]  /*0f20*/  STG.E.64 desc[UR16][R12.64], RZ ;  /* 0x000000ff0c007986 */ /* 0x0003e2000c101b10 */
[----:B------:R-:W-:Y:S05]  /*0f30*/  BRA.U !UP1, `(.L_x_2676) ;  /* 0xfffffffd09c47547 */ /* 0x000fea000b83ffff */
.L_x_2675:
        /* <DEDUP_REMOVED lines=12> */
.L_x_2677:
[----:B------:R-:W-:-:S09]  /*1000*/  UISETP.NE.OR UP0, UPT, UR7, URZ, UP0 ;  /* 0x000000ff0700728c */ /* 0x000fd20008705670 */
[----:B------:R-:W-:Y:S05]  /*1010*/  BRA.U !UP0, `(.L_x_2673) ;  /* 0x00000001081c7547 */ /* 0x000fea000b800000 */
.L_x_2674:
[----:B01----:R-:W0:Y:S02]  /*1020*/  LDC.64 R6, c[0x0][0x3a0] ;  /* 0x0000e800ff067b82 */ /* 0x003e240000000a00 */
.L_x_2678:
[----:B0-----:R-:W-:Y:S01]  /*1030*/  IMAD.WIDE R8, R5, 0x2, R6 ;  /* 0x0000000205087825 */ /* 0x001fe200078e0206 */
[----:B------:R-:W-:-:S03]  /*1040*/  UIADD3 UR7, UPT, UPT, UR7, 0x1, URZ ;  /* 0x0000000107077890 */ /* 0x000fc6000fffe0ff */
[----:B------:R-:W-:Y:S01]  /*1050*/  IMAD.IADD R5, R5, 0x1, R4 ;  /* 0x0000000105057824 */ /* 0x000fe200078e0204 */
[----:B------:R2:W-:Y:S01]  /*1060*/  STG.E.64 desc[UR16][R8.64], RZ ;  /* 0x000000ff08007986 */ /* 0x0005e2000c101b10 */
[----:B------:R-:W-:-:S09]  /*1070*/  UISETP.NE.AND UP0, UPT, UR7, URZ, UPT ;  /* 0x000000ff0700728c */ /* 0x000fd2000bf05270 */
[----:B--2---:R-:W-:Y:S05]  /*1080*/  BRA.U UP0, `(.L_x_2678) ;  /* 0xfffffffd00e87547 */ /* 0x004fea000b83ffff */
.L_x_2673:
[----:B------:R-:W2:Y:S01]  /*1090*/  LDCU UR15, c[0x0][0x3c8] ;  /* 0x00007900ff0f77ac */ /* 0x000ea20008000800 */
[----:B------:R-:W-:Y:S01]  /*10a0*/  ISETP.LE.AND P0, PT, R0, UR5, PT ;  /* 0x0000000500007c0c */ /* 0x000fe2000bf03270 */
[----:B------:R-:W3:Y:S01]  /*10b0*/  LDCU UR21, c[0x0][0x3cc] ;  /* 0x00007980ff1577ac */ /* 0x000ee20008000800 */
[----:B------:R-:W4:Y:S01]  /*10c0*/  LDCU UR22, c[0x0][0x3d0] ;  /* 0x00007a00ff1677ac */ /* 0x000f220008000800 */
[----:B------:R-:W0:Y:S01]  /*10d0*/  LDCU UR23, c[0x0][0x3d4] ;  /* 0x00007a80ff1777ac */ /* 0x000e220008000800 */
[----:B------:R-:W1:Y:S01]  /*10e0*/  LDCU UR24, c[0x0][0x3d8] ;  /* 0x00007b00ff1877ac */ /* 0x000e620008000800 */
        /* <DEDUP_REMOVED lines=8> */
[----:B0-----:R-:W-:Y:S02]  /*1170*/  UISETP.GT.AND UP2, UPT, UR5, UR23, UPT ;  /* 0x000000170500728c */ /* 0x001fe4000bf44270 */
[----:B-1----:R-:W-:Y:S02]  /*1180*/  UISETP.GT.AND UP3, UPT, UR5, UR24, UPT ;  /* 0x000000180500728c */ /* 0x002fe4000bf64270 */
[----:B------:R-:W-:Y:S02]  /*1190*/  ULEA.HI UR14, UR7, UR4, URZ, 0x5 ;  /* 0x00000004070e7291 */ /* 0x000fe4000f8f28ff */
[----:B------:R-:W-:Y:S01]  /*11a0*/  UIMAD.WIDE.U32 UR8, UR8, 0x2, UR12 ;  /* 0x00000002080878a5 */ /* 0x000fe2000f8e000c */
[----:B------:R-:W-:Y:S06]  /*11b0*/  BAR.SYNC.DEFER_BLOCKING 0x0 ;  /* 0x0000000000007b1d */ /* 0x000fec0000010000 */
[----:B------:R-:W-:Y:S05]  /*11c0*/  @P0 BRA `(.L_x_2679) ;  /* 0x0000000000e40947 */ /* 0x000fea0003800000 */
[----:B------:R-:W-:Y:S01]  /*11d0*/  IMAD.U32 R10, RZ, RZ, UR8 ;  /* 0x00000008ff0a7e24 */ /* 0x000fe2000f8e00ff */
[----:B------:R-:W0:Y:S01]  /*11e0*/  LDC.64 R6, c[0x0][0x390] ;  /* 0x0000e400ff067b82 */ /* 0x000e220000000a00 */
[----:B------:R-:W-:-:S05]  /*11f0*/  IMAD.U32 R11, RZ, RZ, UR9 ;  /* 0x00000009ff0b7e24 */ /* 0x000fca000f8e00ff */
[----:B-----5:R1:W5:Y:S01]  /*1200*/  LDG.E.U16.CONSTANT R5, desc[UR16][R10.64] ;  /* 0x000000100a057981 */ /* 0x020362000c1e9500 */
[----:B------:R-:W-:Y:S01]  /*1210*/  SHF.R.S32.HI R12, RZ, 0x1f, R3 ;  /* 0x0000001fff0c7819 */ /* 0x000fe20000011403 */
[----:B------:R-:W3:Y:S01]  /*1220*/  LDC.64 R8, c[0x0][0x398] ;  /* 0x0000e600ff087b82 */ /* 0x000ee20000000a00 */
[----:B------:R-:W-:Y:S01]  /*1230*/  IMAD.SHL.U32 R2, R2, 0x10, RZ ;  /* 0x0000001002027824 */ /* 0x000fe200078e00ff */
[----:B------:R-:W-:Y:S01]  /*1240*/  UMOV UR4, URZ ;  /* 0x000000ff00047c82 */ /* 0x000fe20008000000 */
[----:B------:R-:W-:Y:S01]  /*1250*/  LEA.HI R12, R12, R3, RZ, 0x3 ;  /* 0x000000030c0c7211 */ /* 0x000fe200078f18ff */
[----:B------:R-:W-:Y:S02]  /*1260*/  UMOV UR7, UR5 ;  /* 0x0000000500077c82 */ /* 0x000fe40008000000 */
[----:B------:R-:W-:Y:S02]  /*1270*/  LOP3.LUT R2, R2, 0x10, RZ, 0xc0, !PT ;  /* 0x0000001002027812 */ /* 0x000fe400078ec0ff */
[----:B-1----:R-:W-:-:S07]  /*1280*/  SHF.R.S32.HI R16, RZ, 0x3, R12 ;  /* 0x00000003ff107819 */ /* 0x002fce000001140c */
.L_x_2680:
[----:B-----5:R-:W-:-:S04]  /*1290*/  VIADD R13, R5, UR4 ;  /* 0x00000004050d7c36 */ /* 0x020fc80008000000 */
[----:B------:R-:W-:-:S05]  /*12a0*/  IMAD R10, R13, R4, RZ ;  /* 0x000000040d0a7224 */ /* 0x000fca00078e02ff */
[----:B------:R-:W-:-:S04]  /*12b0*/  SHF.R.S32.HI R11, RZ, 0x1f, R10 ;  /* 0x0000001fff0b7819 */ /* 0x000fc8000001140a */
[----:B------:R-:W-:-:S04]  /*12c0*/  LEA.HI R11, R11, R10, RZ, 0x3 ;  /* 0x0000000a0b0b7211 */ /* 0x000fc800078f18ff */
[----:B------:R-:W-:-:S05]  /*12d0*/  LEA.HI.SX32 R11, R11, R16, 0x1d ;  /* 0x000000100b0b7211 */ /* 0x000fca00078feaff */
[----:B0-----:R-:W-:-:S06]  /*12e0*/  IMAD.WIDE R10, R11, 0x4, R6 ;  /* 0x000000040b0a7825 */ /* 0x001fcc00078e0206 */
[----:B------:R-:W4:Y:S01]  /*12f0*/  LDG.E.CONSTANT R11, desc[UR16][R10.64] ;  /* 0x000000100a0b7981 */ /* 0x000f22000c1e9900 */
[----:B------:R-:W-:Y:S01]  /*1300*/  USHF.L.U32 UR10, UR7, 0x1, URZ ;  /* 0x00000001070a7899 */ /* 0x000fe200080006ff */
[----:B---3--:R-:W-:-:S03]  /*1310*/  IMAD.WIDE.U32 R12, R13, 0x2, R8 ;  /* 0x000000020d0c7825 */ /* 0x008fc600078e0008 */
[----:B------:R-:W-:-:S03]  /*1320*/  UIMAD.WIDE.U32 UR10, UR10, 0x2, UR12 ;  /* 0x000000020a0a78a5 */ /* 0x000fc6000f8e000c */
[----:B------:R-:W3:Y:S03]  /*1330*/  LDG.E.U16.CONSTANT R12, desc[UR16][R12.64] ;  /* 0x000000100c0c7981 */ /* 0x000ee6000c1e9500 */
[----:B-1----:R-:W-:Y:S02]  /*1340*/  IMAD.U32 R14, RZ, RZ, UR10 ;  /* 0x0000000aff0e7e24 */ /* 0x002fe4000f8e00ff */
        /* <DEDUP_REMOVED lines=33> */
.L_x_2679:
        /* <DEDUP_REMOVED lines=15> */
.L_x_2681:
[----:B------:R-:W-:Y:S05]  /*1650*/  BRA.U !UP0, `(.L_x_2682) ;  /* 0x00000001081c7547 */ /* 0x000fea000b800000 */
[----:B------:R-:W0:Y:S02]  /*1660*/  LDC R2, c[0x0][0x3d0] ;  /* 0x0000f400ff027b82 */ /* 0x000e240000000800 */
[----:B0-----:R-:W-:-:S05]  /*1670*/  VIMNMX R2, PT, PT, R2, UR5, PT ;  /* 0x0000000502027c48 */ /* 0x001fca000bfe0100 */
[----:B------:R-:W-:-:S05]  /*1680*/  VIADD R2, R2, -UR21 ;  /* 0x8000001502027c36 */ /* 0x000fca0008000000 */
[----:B-----5:R-:W-:-:S04]  /*1690*/  SHF.R.S32.HI R5, RZ, 0x1f, R2 ;  /* 0x0000001fff057819 */ /* 0x020fc80000011402 */
[----:B------:R-:W-:-:S04]  /*16a0*/  LEA.HI R5, R5, R2, RZ, 0x5 ;  /* 0x0000000205057211 */ /* 0x000fc800078f28ff */
[----:B------:R-:W-:-:S05]  /*16b0*/  SHF.R.S32.HI R5, RZ, 0x5, R5 ;  /* 0x00000005ff057819 */ /* 0x000fca0000011405 */
[----:B------:R-:W-:-:S07]  /*16c0*/  IMAD R2, R5, 0x5, RZ ;  /* 0x0000000505027824 */ /* 0x000fce00078e02ff */
.L_x_2682:
[----:B------:R-:W-:Y:S05]  /*16d0*/  BRA.U !UP1, `(.L_x_2683) ;  /* 0x00000001091c7547 */ /* 0x000fea000b800000 */
[----:B-----5:R-:W0:Y:S02]  /*16e0*/  LDC R5, c[0x0][0x3d4] ;  /* 0x0000f500ff057b82 */ /* 0x020e240000000800 */
[----:B0-----:R-:W-:-:S05]  /*16f0*/  VIMNMX R5, PT, PT, R5, UR5, PT ;  /* 0x0000000505057c48 */ /* 0x001fca000bfe0100 */
[----:B------:R-:W-:-:S05]  /*1700*/  VIADD R5, R5, -UR22 ;  /* 0x8000001605057c36 */ /* 0x000fca0008000000 */
[----:B------:R-:W-:-:S04]  /*1710*/  SHF.R.S32.HI R6, RZ, 0x1f, R5 ;  /* 0x0000001fff067819 */ /* 0x000fc80000011405 */
[----:B------:R-:W-:-:S04]  /*1720*/  LEA.HI R6, R6, R5, RZ, 0x5 ;  /* 0x0000000506067211 */ /* 0x000fc800078f28ff */
[----:B------:R-:W-:-:S05]  /*1730*/  SHF.R.S32.HI R6, RZ, 0x5, R6 ;  /* 0x00000005ff067819 */ /* 0x000fca0000011406 */
[----:B------:R-:W-:-:S07]  /*1740*/  IMAD.SHL.U32 R7, R6, 0x4, RZ ;  /* 0x0000000406077824 */ /* 0x000fce00078e00ff */
.L_x_2683:
[----:B------:R-:W-:Y:S05]  /*1750*/  BRA.U !UP2, `(.L_x_2684) ;  /* 0x000000010a1c7547 */ /* 0x000fea000b800000 */
[----:B-----5:R-:W0:Y:S02]  /*1760*/  LDC R5, c[0x0][0x3d8] ;  /* 0x0000f600ff057b82 */ /* 0x020e240000000800 */
[----:B0-----:R-:W-:-:S05]  /*1770*/  VIMNMX R5, PT, PT, R5, UR5, PT ;  /* 0x0000000505057c48 */ /* 0x001fca000bfe0100 */
[----:B------:R-:W-:-:S05]  /*1780*/  VIADD R5, R5, -UR23 ;  /* 0x8000001705057c36 */ /* 0x000fca0008000000 */
[----:B------:R-:W-:-:S04]  /*1790*/  SHF.R.S32.HI R6, RZ, 0x1f, R5 ;  /* 0x0000001fff067819 */ /* 0x000fc80000011405 */
[----:B------:R-:W-:-:S04]  /*17a0*/  LEA.HI R6, R6, R5, RZ, 0x5 ;  /* 0x0000000506067211 */ /* 0x000fc800078f28ff */
[----:B------:R-:W-:-:S05]  /*17b0*/  SHF.R.S32.HI R6, RZ, 0x5, R6 ;  /* 0x00000005ff067819 */ /* 0x000fca0000011406 */
[----:B------:R-:W-:-:S07]  /*17c0*/  IMAD R8, R6, 0x3, RZ ;  /* 0x0000000306087824 */ /* 0x000fce00078e02ff */
.L_x_2684:
        /* <DEDUP_REMOVED lines=8> */
.L_x_2685:
        /* <DEDUP_REMOVED lines=8> */
[----:B------:R-:W-:-:S03]  /*18d0*/  PRMT R30, RZ, 0x5410, RZ ;  /* 0x00005410ff1e7816 */ /* 0x000fc600000000ff */
[----:B------:R-:W-:Y:S01]  /*18e0*/  IMAD R2, R9, R4, RZ ;  /* 0x0000000409027224 */ /* 0x000fe200078e02ff */
[----:B------:R-:W-:Y:S06]  /*18f0*/  @!P0 BRA `(.L_x_2686) ;  /* 0x0000000c00e08947 */ /* 0x000fec0003800000 */
[----:B------:R-:W-:Y:S01]  /*1900*/  IMAD.U32 R4, RZ, RZ, UR8 ;  /* 0x00000008ff047e24 */ /* 0x000fe2000f8e00ff */
[----:B------:R-:W2:Y:S01]  /*1910*/  LDL.64 R52, [R1] ;  /* 0x0000000001347983 */ /* 0x000ea20000100a00 */
[----:B-----5:R-:W-:Y:S01]  /*1920*/  IMAD.U32 R5, RZ, RZ, UR9 ;  /* 0x00000009ff057e24 */ /* 0x020fe2000f8e00ff */
[----:B------:R-:W0:Y:S04]  /*1930*/  LDCU.64 UR14, c[0x0][0x388] ;  /* 0x00007100ff0e77ac */ /* 0x000e280008000a00 */
[----:B------:R-:W3:Y:S01]  /*1940*/  LDG.E.U16.CONSTANT R4, desc[UR16][R4.64+0x2] ;  /* 0x0000021004047981 */ /* 0x000ee2000c1e9500 */
[----:B------:R-:W4:Y:S01]  /*1950*/  S2UR UR9, SR_CgaCtaId ;  /* 0x00000000000979c3 */ /* 0x000f220000008800 */
[----:B------:R-:W-:Y:S02]  /*1960*/  SHF.R.S32.HI R0, RZ, 0x1f, R2 ;  /* 0x0000001fff007819 */ /* 0x000fe40000011402 */
[----:B------:R-:W-:Y:S01]  /*1970*/  IADD3 R2, P0, PT, R3, R2, RZ ;  /* 0x0000000203027210 */ /* 0x000fe20007f1e0ff */
[----:B------:R-:W-:Y:S01]  /*1980*/  UIMAD.WIDE.U32 UR6, UR18, 0x100, UR12 ;  /* 0x00000100120678a5 */ /* 0x000fe2000f8e000c */
[----:B------:R-:W-:-:S02]  /*1990*/  UMOV UR8, 0x400 ;  /* 0x0000040000087882 */ /* 0x000fc40000000000 */
[----:B------:R-:W-:Y:S01]  /*19a0*/  LEA.HI.X.SX32 R3, R3, R0, 0x1, P0 ;  /* 0x0000000003037211 */ /* 0x000fe200000f0eff */
[----:B------:R-:W-:Y:S01]  /*19b0*/  UIADD3 UR10, UP0, UPT, UR6, 0x2, URZ ;  /* 0x00000002060a7890 */ /* 0x000fe2000ff1e0ff */
[----:B------:R-:W-:Y:S01]  /*19c0*/  VIMNMX R28, PT, PT, R28, UR25, PT ;  /* 0x000000191c1c7c48 */ /* 0x000fe2000bfe0100 */
[----:B------:R-:W1:Y:S01]  /*19d0*/  LDCU UR12, c[0x0][0x3a8] ;  /* 0x00007500ff0c77ac */ /* 0x000e620008000800 */
[C---:B0-----:R-:W-:Y:S02]  /*19e0*/  LEA R0, P0, R2.reuse, UR14, 0x2 ;  /* 0x0000000e02007c11 */ /* 0x041fe4000f8010ff */
[----:B------:R-:W-:Y:S02]  /*19f0*/  PRMT R34, RZ, 0x7610, R34 ;  /* 0x00007610ff227816 */ /* 0x000fe40000000022 */
[----:B------:R-:W-:Y:S01]  /*1a00*/  LEA.HI.X R7, R2, UR15, R3, 0x2, P0 ;  /* 0x0000000f02077c11 */ /* 0x000fe200080f1403 */
[----:B------:R-:W-:Y:S02]  /*1a10*/  UIADD3.X UR11, UPT, UPT, URZ, UR7, URZ, UP0, !UPT ;  /* 0x00000007ff0b7290 */ /* 0x000fe400087fe4ff */
[----:B----4-:R-:W-:-:S04]  /*1a20*/  ULEA UR9, UR9, UR8, 0x18 ;  /* 0x0000000809097291 */ /* 0x010fc8000f8ec0ff */
[----:B------:R-:W-:Y:S01]  /*1a30*/  UIADD3 UR9, UPT, UPT, UR9, 0x80, URZ ;  /* 0x0000008009097890 */ /* 0x000fe2000fffe0ff */
[----:B---3--:R-:W-:Y:S02]  /*1a40*/  R2UR UR4, R4 ;  /* 0x00000000040472ca */ /* 0x008fe400000e0000 */
[----:B--2---:R-:W-:-:S11]  /*1a50*/  PRMT R49, R52, 0x7610, R52 ;  /* 0x0000761034317816 */ /* 0x004fd60000000034 */
[----:B------:R-:W-:-:S03]  /*1a60*/  UIADD3 UR8, UPT, UPT, UR5, UR4, URZ ;  /* 0x0000000405087290 */ /* 0x000fc6000fffe0ff */
[----:B-1----:R-:W-:-:S09]  /*1a70*/  UMOV UR4, URZ ;  /* 0x000000ff00047c82 */ /* 0x002fd20008000000 */
.L_x_2688:
[----:B------:R-:W-:-:S06]  /*1a80*/  UISETP.NE.AND UP0, UPT, UR5, UR8, UPT ;  /* 0x000000080500728c */ /* 0x000fcc000bf05270 */
[----:B------:R-:W-:-:S05]  /*1a90*/  PLOP3.LUT P0, PT, PT, PT, UP0, 0x80, 0x8 ;  /* 0x000000000008781c */ /* 0x000fca0003f0f008 */
[----:B------:R-:W-:Y:S01]  /*1aa0*/  @!UP0 UMOV UR6, UR10 ;  /* 0x0000000a00068c82 */ /* 0x000fe20008000000 */
[----:B------:R-:W-:Y:S01]  /*1ab0*/  @!UP0 UMOV UR7, UR11 ;  /* 0x0000000b00078c82 */ /* 0x000fe20008000000 */
[----:B------:R-:W-:Y:S01]  /*1ac0*/  IMAD.U32 R2, RZ, RZ, UR6 ;  /* 0x00000006ff027e24 */ /* 0x000fe2000f8e00ff */
[----:B------:R-:W-:Y:S01]  /*1ad0*/  @!UP0 ULEA UR6, UR4, UR19, 0x3 ;  /* 0x0000001304068291 */ /* 0x000fe2000f8e18ff */
[----:B------:R-:W-:-:S05]  /*1ae0*/  IMAD.U32 R3, RZ, RZ, UR7 ;  /* 0x00000007ff037e24 */ /* 0x000fca000f8e00ff */
[----:B------:R0:W2:Y:S04]  /*1af0*/  @!P0 LDG.E.U16.CONSTANT R2, desc[UR16][R2.64] ;  /* 0x0000001002028981 */ /* 0x0000a8000c1e9500 */
[----:B------:R-:W3:Y:S01]  /*1b00*/  @!P0 LDL.64 R4, [UR6+0x8] ;  /* 0x00000806ff048983 */ /* 0x000ee20008100a00 */
[----:B------:R-:W1:Y:S01]  /*1b10*/  S2UR UR20, SR_CTAID.Y ;  /* 0x00000000001479c3 */ /* 0x000e620000002600 */
[----:B0-----:R-:W-:Y:S01]  /*1b20*/  IMAD.MOV.U32 R3, RZ, RZ, R7 ;  /* 0x000000ffff037224 */ /* 0x001fe200078e0007 */
[----:B-1----:R-:W-:-:S04]  /*1b30*/  UIMAD UR6, UR20, -0x2, UR12 ;  /* 0xfffffffe140678a4 */ /* 0x002fc8000f8e020c */
[----:B------:R-:W-:Y:S01]  /*1b40*/  UISETP.GE.AND UP1, UPT, UR6, 0x1, UPT ;  /* 0x000000010600788c */ /* 0x000fe2000bf26270 */
[----:B--2---:R-:W-:Y:S01]  /*1b50*/  @!P0 R2UR UR7, R2 ;  /* 0x00000000020782ca */ /* 0x004fe200000e0000 */
[----:B------:R-:W-:Y:S01]  /*1b60*/  IMAD.MOV.U32 R2, RZ, RZ, R0 ;  /* 0x000000ffff027224 */ /* 0x000fe200078e0000 */
[----:B---3--:R-:W-:Y:S02]  /*1b70*/  @!P0 PRMT R49, R4, 0x7610, R49 ;  /* 0x0000761004318816 */ /* 0x008fe40000000031 */
[----:B------:R-:W-:Y:S02]  /*1b80*/  @!P0 PRMT R53, R5, 0x7610, R53 ;  /* 0x0000761005358816 */ /* 0x000fe40000000035 */
[----:B------:R-:W-:Y:S02]  /*1b90*/  @!P0 PRMT R49, R49, 0x7610, R4 ;  /* 0x0000761031318816 */ /* 0x000fe40000000004 */
[----:B------:R-:W-:Y:S01]  /*1ba0*/  @!P0 PRMT R53, R53, 0x7610, R5 ;  /* 0x0000761035358816 */ /* 0x000fe20000000005 */
[----:B------:R-:W-:Y:S06]  /*1bb0*/  BRA.U !UP1, `(.L_x_2687) ;  /* 0x0000000909fc7547 */ /* 0x000fec000b800000 */
[----:B------:R-:W2:Y:S01]  /*1bc0*/  LDG.E.128.CONSTANT R4, desc[UR16][R2.64] ;  /* 0x0000001002047981 */ /* 0x000ea2000c1e9d00 */
[----:B------:R-:W-:Y:S01]  /*1bd0*/  IMAD.MOV.U32 R12, RZ, RZ, 0x3400 ;  /* 0x00003400ff0c7424 */ /* 0x000fe200078e00ff */
[----:B------:R-:W-:Y:S01]  /*1be0*/  UISETP.NE.AND UP1, UPT, UR6, 0x1, UPT ;  /* 0x000000010600788c */ /* 0x000fe2000bf25270 */
[----:B------:R-:W-:Y:S02]  /*1bf0*/  IMAD.MOV.U32 R17, RZ, RZ, 0x2c00 ;  /* 0x00002c00ff117424 */ /* 0x000fe400078e00ff */
[----:B------:R-:W-:Y:S01]  /*1c00*/  IMAD.MOV.U32 R50, RZ, RZ, 0x2400 ;  /* 0x00002400ff327424 */ /* 0x000fe200078e00ff */
[----:B------:R-:W-:Y:S02]  /*1c10*/  PRMT R12, R12, 0x5410, R12 ;  /* 0x000054100c0c7816 */ /* 0x000fe4000000000c */
[----:B--2---:R-:W-:Y:S02]  /*1c20*/  LOP3.LUT R8, R5, 0xc000c, RZ, 0xc0, !PT ;  /* 0x000c000c05087812 */ /* 0x004fe400078ec0ff */
[----:B------:R-:W-:-:S02]  /*1c30*/  LOP3.LUT R9, R6, 0xc000c, RZ, 0xc0, !PT ;  /* 0x000c000c06097812 */ /* 0x000fc400078ec0ff */
[----:B------:R-:W-:Y:S02]  /*1c40*/  LOP3.LUT R10, R7, 0xc000c, RZ, 0xc0, !PT ;  /* 0x000c000c070a7812 */ /* 0x000fe400078ec0ff */
[----:B------:R-:W-:Y:S02]  /*1c50*/  SHF.R.U32.HI R35, RZ, 0x8, R4 ;  /* 0x00000008ff237819 */ /* 0x000fe40000011604 */
[----:B------:R-:W-:Y:S02]  /*1c60*/  SHF.R.U32.HI R37, RZ, 0x8, R5 ;  /* 0x00000008ff257819 */ /* 0x000fe40000011605 */
[----:B------:R-:W-:Y:S02]  /*1c70*/  SHF.R.U32.HI R43, RZ, 0x8, R6 ;  /* 0x00000008ff2b7819 */ /* 0x000fe40000011606 */
[----:B------:R-:W-:Y:S02]  /*1c80*/  LOP3.LUT R0, R4, 0xc000c, RZ, 0xc0, !PT ;  /* 0x000c000c04007812 */ /* 0x000fe400078ec0ff */
[----:B------:R-:W-:-:S02]  /*1c90*/  LOP3.LUT R26, R8, 0x64006400, RZ, 0xfc, !PT ;  /* 0x64006400081a7812 */ /* 0x000fc400078efcff */
[----:B------:R-:W-:Y:S02]  /*1ca0*/  LOP3.LUT R24, R9, 0x64006400, RZ, 0xfc, !PT ;  /* 0x6400640009187812 */ /* 0x000fe400078efcff */
[----:B------:R-:W-:Y:S01]  /*1cb0*/  LOP3.LUT R22, R10, 0x64006400, RZ, 0xfc, !PT ;  /* 0x640064000a167812 */ /* 0x000fe200078efcff */
[-C--:B------:R-:W-:Y:S01]  /*1cc0*/  HFMA2 R26, R26, R12.reuse.H1_H1, -258, -258 ;  /* 0xdc08dc081a1a7431 */ /* 0x080fe2000006000c */
[----:B------:R-:W-:Y:S01]  /*1cd0*/  SHF.R.U32.HI R51, RZ, 0x8, R7 ;  /* 0x00000008ff337819 */ /* 0x000fe20000011607 */
        /* <DEDUP_REMOVED lines=17> */
[----:B------:R-:W0:Y:S01]  /*1df0*/  LDS.128 R8, [UR9+-0x80] ;  /* 0xffff8009ff087984 */ /* 0x000e220008000c00 */
[----:B------:R-:W-:Y:S01]  /*1e00*/  LOP3.LUT R36, R15, 0x64006400, RZ, 0xfc, !PT ;  /* 0x640064000f247812 */ /* 0x000fe200078efcff */
[----:B------:R-:W-:Y:S01]  /*1e10*/  HFMA2 R0, R0, R12.H1_H1, -258, -258 ;  /* 0xdc08dc0800007431 */ /* 0x000fe2000006000c */
[----:B------:R-:W-:-:S02]  /*1e20*/  LOP3.LUT R38, R19, 0x64006400, RZ, 0xfc, !PT ;  /* 0x6400640013267812 */ /* 0x000fc400078efcff */
[----:B------:R-:W-:Y:S01]  /*1e30*/  LOP3.LUT R19, R43, 0x300030, RZ, 0xc0, !PT ;  /* 0x003000302b137812 */ /* 0x000fe200078ec0ff */
[-C--:B------:R-:W-:Y:S01]  /*1e40*/  HFMA2 R27, R36, R17.reuse.H0_H0, -66, -66 ;  /* 0xd420d420241b7431 */ /* 0x080fe20000040011 */
[C---:B------:R-:W-:Y:S01]  /*1e50*/  LOP3.LUT R12, R4.reuse, 0x300030, RZ, 0xc0, !PT ;  /* 0x00300030040c7812 */ /* 0x040fe200078ec0ff */
[-C--:B------:R-:W-:Y:S01]  /*1e60*/  HFMA2 R25, R38, R17.reuse.H0_H0, -66, -66 ;  /* 0xd420d42026197431 */ /* 0x080fe20000040011 */
[----:B------:R-:W-:Y:S02]  /*1e70*/  LOP3.LUT R36, R19, 0x64006400, RZ, 0xfc, !PT ;  /* 0x6400640013247812 */ /* 0x000fe400078efcff */
[C---:B------:R-:W-:Y:S02]  /*1e80*/  LOP3.LUT R13, R5.reuse, 0x300030, RZ, 0xc0, !PT ;  /* 0x00300030050d7812 */ /* 0x040fe400078ec0ff */
        /* <DEDUP_REMOVED lines=8> */
[----:B------:R-:W-:Y:S01]  /*1f10*/  HFMA2 R29, R14, R17.H0_H0, -66, -66 ;  /* 0xd420d4200e1d7431 */ /* 0x000fe20000040011 */
[----:B------:R-:W-:Y:S02]  /*1f20*/  LOP3.LUT R13, R35, 0x300030, RZ, 0xc0, !PT ;  /* 0x00300030230d7812 */ /* 0x000fe400078ec0ff */
        /* <DEDUP_REMOVED lines=19> */
[----:B------:R-:W-:Y:S01]  /*2060*/  HFMA2 R40, R39, R50.H0_H0, -18, -18 ;  /* 0xcc80cc8027287431 */ /* 0x000fe20000040032 */
        /* <DEDUP_REMOVED lines=13> */
[----:B0-----:R-:W-:Y:S02]  /*2140*/  HFMA2 R4, R47, R8, RZ ;  /* 0x000000082f047231 */ /* 0x001fe400000000ff */
[----:B------:R-:W-:Y:S02]  /*2150*/  HFMA2 R46, R45, R50.H0_H0, -18, -18 ;  /* 0xcc80cc802d2e7431 */ /* 0x000fe40000040032 */
[----:B------:R-:W-:Y:S02]  /*2160*/  HFMA2 R6, R41, R8, RZ ;  /* 0x0000000829067231 */ /* 0x000fe400000000ff */
[----:B------:R-:W-:Y:S01]  /*2170*/  HFMA2 R50, R39, R50.H0_H0, -18, -18 ;  /* 0xcc80cc8027327431 */ /* 0x000fe20000040032 */
[----:B------:R-:W-:Y:S02]  /*2180*/  LOP3.LUT R39, R5, 0x30003, RZ, 0xc0, !PT ;  /* 0x0003000305277812 */ /* 0x000fe400078ec0ff */
[----:B------:R-:W-:Y:S02]  /*2190*/  LOP3.LUT R7, R7, 0x30003, RZ, 0xc0, !PT ;  /* 0x0003000307077812 */ /* 0x000fe400078ec0ff */
[----:B------:R-:W-:-:S02]  /*21a0*/  LOP3.LUT R39, R39, 0x64006400, RZ, 0xfc, !PT ;  /* 0x6400640027277812 */ /* 0x000fc400078efcff */
[----:B------:R-:W-:Y:S01]  /*21b0*/  LOP3.LUT R43, R43, 0x30003, RZ, 0xc0, !PT ;  /* 0x000300032b2b7812 */ /* 0x000fe200078ec0ff */
[-C--:B------:R-:W-:Y:S01]  /*21c0*/  HFMA2 R4, R52, R9.reuse, R4 ;  /* 0x0000000934047231 */ /* 0x080fe20000000004 */
[----:B------:R-:W-:Y:S01]  /*21d0*/  LOP3.LUT R7, R7, 0x64006400, RZ, 0xfc, !PT ;  /* 0x6400640007077812 */ /* 0x000fe200078efcff */
[----:B------:R-:W-:Y:S01]  /*21e0*/  HADD2 R39, R39, -1026, -1026 ;  /* 0xe402e40227277430 */ /* 0x000fe20000000000 */
[----:B------:R-:W-:Y:S01]  /*21f0*/  LOP3.LUT R45, R43, 0x64006400, RZ, 0xfc, !PT ;  /* 0x640064002b2d7812 */ /* 0x000fe200078efcff */
[----:B------:R-:W-:Y:S01]  /*2200*/  HFMA2 R6, R24, R9, R6 ;  /* 0x0000000918067231 */ /* 0x000fe20000000006 */
[----:B------:R-:W-:Y:S01]  /*2210*/  LOP3.LUT R35, R35, 0x30003, RZ, 0xc0, !PT ;  /* 0x0003000323237812 */ /* 0x000fe200078ec0ff */
[----:B------:R-:W-:Y:S02]  /*2220*/  HADD2 R43, R7, -1026, -1026 ;  /* 0xe402e402072b7430 */ /* 0x000fe40000000000 */
[----:B------:R-:W-:Y:S02]  /*2230*/  HFMA2 R4, R31, R10, R4 ;  /* 0x0000000a1f047231 */ /* 0x000fe40000000004 */
[----:B------:R-:W-:-:S02]  /*2240*/  HADD2 R45, R45, -1026, -1026 ;  /* 0xe402e4022d2d7430 */ /* 0x000fc40000000000 */
[----:B------:R-:W-:Y:S01]  /*2250*/  HFMA2 R5, R39, R8, RZ ;  /* 0x0000000827057231 */ /* 0x000fe200000000ff */
[----:B------:R-:W-:Y:S01]  /*2260*/  LOP3.LUT R37, R37, 0x30003, RZ, 0xc0, !PT ;  /* 0x0003000325257812 */ /* 0x000fe200078ec0ff */
[----:B------:R-:W-:Y:S02]  /*2270*/  HFMA2 R6, R27, R10, R6 ;  /* 0x0000000a1b067231 */ /* 0x000fe40000000006 */
[----:B------:R-:W-:Y:S01]  /*2280*/  HFMA2 R8, R43, R8, RZ.H0_H0 ;  /* 0x000000082b087231 */ /* 0x000fe200000400ff */
[----:B------:R-:W-:Y:S02]  /*2290*/  LOP3.LUT R51, R51, 0x30003, RZ, 0xc0, !PT ;  /* 0x0003000333337812 */ /* 0x000fe400078ec0ff */
[----:B------:R-:W-:Y:S01]  /*22a0*/  LOP3.LUT R35, R35, 0x64006400, RZ, 0xfc, !PT ;  /* 0x6400640023237812 */ /* 0x000fe200078efcff */
[----:B------:R-:W-:Y:S01]  /*22b0*/  HFMA2 R8, R22, R9, R8 ;  /* 0x0000000916087231 */ /* 0x000fe20000000008 */
[----:B------:R-:W-:Y:S01]  /*22c0*/  LOP3.LUT R37, R37, 0x64006400, RZ, 0xfc, !PT ;  /* 0x6400640025257812 */ /* 0x000fe200078efcff */
[----:B------:R-:W-:-:S02]  /*22d0*/  HFMA2 R4, R36, R11, R4 ;  /* 0x0000000b24047231 */ /* 0x000fc40000000004 */
[----:B------:R-:W-:Y:S02]  /*22e0*/  HFMA2 R6, R40, R11, R6 ;  /* 0x0000000b28067231 */ /* 0x000fe40000000006 */
[----:B------:R-:W-:Y:S01]  /*22f0*/  HFMA2 R5, R26, R9, R5 ;  /* 0x000000091a057231 */ /* 0x000fe20000000005 */
[----:B------:R-:W-:Y:S01]  /*2300*/  LOP3.LUT R51, R51, 0x64006400, RZ, 0xfc, !PT ;  /* 0x6400640033337812 */ /* 0x000fe200078efcff */
[-C--:B------:R-:W-:Y:S02]  /*2310*/  HFMA2 R8, R25, R10.reuse, R8 ;  /* 0x0000000a19087231 */ /* 0x080fe40000000008 */
[----:B------:R-:W-:Y:S02]  /*2320*/  HADD2 R35, R35, -1026, -1026 ;  /* 0xe402e40223237430 */ /* 0x000fe40000000000 */
[----:B------:R-:W-:Y:S02]  /*2330*/  HFMA2 R5, R29, R10, R5 ;  /* 0x0000000a1d057231 */ /* 0x000fe40000000005 */
[----:B------:R-:W-:-:S02]  /*2340*/  HADD2 R37, R37, -1026, -1026 ;  /* 0xe402e40225257430 */ /* 0x000fc40000000000 */
[-C--:B-1----:R-:W-:Y:S02]  /*2350*/  HFMA2 R6, R45, R12.reuse, R6 ;  /* 0x0000000c2d067231 */ /* 0x082fe40000000006 */
[-C--:B------:R-:W-:Y:S02]  /*2360*/  HFMA2 R8, R42, R11.reuse, R8 ;  /* 0x0000000b2a087231 */ /* 0x080fe40000000008 */
[----:B------:R-:W-:Y:S02]  /*2370*/  HFMA2 R4, R35, R12, R4 ;  /* 0x0000000c23047231 */ /* 0x000fe40000000004 */
[----:B------:R-:W-:Y:S02]  /*2380*/  HADD2 R51, R51, -1026, -1026 ;  /* 0xe402e40233337430 */ /* 0x000fe40000000000 */
[----:B------:R-:W-:Y:S02]  /*2390*/  HFMA2 R5, R38, R11, R5 ;  /* 0x0000000b26057231 */ /* 0x000fe40000000005 */
[----:B------:R-:W-:-:S02]  /*23a0*/  HFMA2 R7, R16, R13, R6 ;  /* 0x0000000d10077231 */ /* 0x000fc40000000006 */
[-C--:B------:R-:W-:Y:S02]  /*23b0*/  HFMA2 R8, R51, R12.reuse, R8 ;  /* 0x0000000c33087231 */ /* 0x080fe40000000008 */
        /* <DEDUP_REMOVED lines=10> */
[----:B------:R-:W-:-:S02]  /*2460*/  HADD2 R4, R4.H0_H0, R4.H1_H1 ;  /* 0x3000000404047230 */ /* 0x000fc40000000800 */
        /* <DEDUP_REMOVED lines=10> */
[----:B------:R-:W0:Y:S04]  /*2510*/  LDS.128 R4, [UR9] ;  /* 0x00000009ff047984 */ /* 0x000e280008000c00 */
[----:B------:R-:W1:Y:S01]  /*2520*/  LDS.128 R8, [UR9+0x10] ;  /* 0x00001009ff087984 */ /* 0x000e620008000c00 */
[-C--:B0-----:R-:W-:Y:S02]  /*2530*/  HFMA2 R47, R47, R4.reuse, RZ ;  /* 0x000000042f2f7231 */ /* 0x081fe400000000ff */
[-C--:B------:R-:W-:Y:S02]  /*2540*/  HFMA2 R12, R41, R4.reuse, RZ.H0_H0 ;  /* 0x00000004290c7231 */ /* 0x080fe400000400ff */
        /* <DEDUP_REMOVED lines=13> */
[----:B-1----:R-:W-:-:S02]  /*2620*/  HFMA2 R13, R37, R8, R13 ;  /* 0x00000008250d7231 */ /* 0x002fc4000000000d */
[----:B------:R-:W-:Y:S02]  /*2630*/  HFMA2 R4, R36, R7, R52 ;  /* 0x0000000724047231 */ /* 0x000fe40000000034 */
[-C--:B------:R-:W-:Y:S02]  /*2640*/  HFMA2 R6, R51, R8.reuse, R6 ;  /* 0x0000000833067231 */ /* 0x080fe40000000006 */
[-C--:B------:R-:W-:Y:S02]  /*2650*/  HFMA2 R13, R18, R9.reuse, R13 ;  /* 0x00000009120d7231 */ /* 0x080fe4000000000d */
        /* <DEDUP_REMOVED lines=21> */
.L_x_2687:
[----:B------:R-:W0:Y:S01]  /*27b0*/  LDC R4, c[0x0][0x3ac] ;  /* 0x0000eb00ff047b82 */ /* 0x000e220000000800 */
[----:B------:R-:W-:Y:S02]  /*27c0*/  @!UP0 UIADD3 UR8, UPT, UPT, UR7, UR5, URZ ;  /* 0x0000000507088290 */ /* 0x000fe4000fffe0ff */
[----:B------:R-:W-:Y:S02]  /*27d0*/  UIADD3 UR5, UPT, UPT, UR5, 0x10, URZ ;  /* 0x0000001005057890 */ /* 0x000fe4000fffe0ff */
[----:B------:R-:W-:Y:S02]  /*27e0*/  @!UP0 UIADD3 UR7, UPT, UPT, UR4, 0x1, URZ ;  /* 0x0000000104078890 */ /* 0x000fe4000fffe0ff */
[----:B------:R-:W-:Y:S02]  /*27f0*/  UIADD3 UR10, UP1, UPT, UR10, 0x40, URZ ;  /* 0x000000400a0a7890 */ /* 0x000fe4000ff3e0ff */
[----:B------:R-:W-:Y:S01]  /*2800*/  ISETP.LE.AND P0, PT, R28, UR5, PT ;  /* 0x000000051c007c0c */ /* 0x000fe2000bf03270 */
[----:B------:R-:W-:-:S02]  /*2810*/  UIADD3 UR9, UPT, UPT, UR9, 0x20, URZ ;  /* 0x0000002009097890 */ /* 0x000fc4000fffe0ff */
[----:B------:R-:W-:Y:S01]  /*2820*/  UIADD3.X UR11, UPT, UPT, URZ, UR11, URZ, UP1, !UPT ;  /* 0x0000000bff0b7290 */ /* 0x000fe20008ffe4ff */
[----:B------:R-:W-:Y:S01]  /*2830*/  @!UP0 UMOV UR4, UR7 ;  /* 0x0000000700048c82 */ /* 0x000fe20008000000 */
[----:B0-----:R-:W-:-:S04]  /*2840*/  IMAD.WIDE R2, R4, 0x4, R2 ;  /* 0x0000000404027825 */ /* 0x001fc800078e0202 */
[----:B------:R-:W-:Y:S02]  /*2850*/  IMAD.MOV.U32 R0, RZ, RZ, R2 ;  /* 0x000000ffff007224 */ /* 0x000fe400078e0002 */
[----:B------:R-:W-:Y:S02]  /*2860*/  IMAD.MOV.U32 R7, RZ, RZ, R3 ;  /* 0x000000ffff077224 */ /* 0x000fe400078e0003 */
[----:B------:R-:W-:Y:S05]  /*2870*/  @!P0 BRA `(.L_x_2688) ;  /* 0xfffffff000808947 */ /* 0x000fea000383ffff */
.L_x_2686:
[----:B------:R-:W-:-:S13]  /*2880*/  ISETP.LT.AND P0, PT, RZ, UR6, PT ;  /* 0x00000006ff007c0c */ /* 0x000fda000bf01270 */
[----:B------:R-:W-:Y:S05]  /*2890*/  @!P0 EXIT ;  /* 0x000000000000894d */ /* 0x000fea0003800000 */
[----:B------:R-:W0:Y:S01]  /*28a0*/  S2R R0, SR_CTAID.X ;  /* 0x0000000000007919 */ /* 0x000e220000002500 */
[----:B------:R-:W2:Y:S01]  /*28b0*/  LDC.64 R6, c[0x0][0x3a0] ;  /* 0x0000e800ff067b82 */ /* 0x000ea20000000a00 */
[----:B------:R-:W-:Y:S01]  /*28c0*/  IMAD R3, R4, UR20, RZ ;  /* 0x0000001404037c24 */ /* 0x000fe2000f8e02ff */
[----:B-----5:R-:W0:Y:S02]  /*28d0*/  S2R R5, SR_TID.X ;  /* 0x0000000000057919 */ /* 0x020e240000002100 */
[----:B0-----:R-:W-:-:S04]  /*28e0*/  IMAD R0, R0, 0x40, R5 ;  /* 0x0000004000007824 */ /* 0x001fc800078e0205 */
[----:B------:R-:W-:-:S04]  /*28f0*/  IMAD R0, R0, 0x2, R3 ;  /* 0x0000000200007824 */ /* 0x000fc800078e0203 */
[----:B------:R-:W-:-:S04]  /*2900*/  IMAD.SHL.U32 R3, R0, 0x2, RZ ;  /* 0x0000000200037824 */ /* 0x000fc800078e00ff */
        /* <DEDUP_REMOVED lines=8> */
.L_x_2692:
[----:B------:R-:W0:Y:S02]  /*2990*/  LDS R2, [R0] ;  /* 0x0000000000027984 */ /* 0x000e240000000800 */
[----:B0-----:R-:W-:-:S05]  /*29a0*/  HADD2 R3, R2, R34 ;  /* 0x0000002202037230 */ /* 0x001fca0000000000 */
[----:B------:R-:W0:Y:S02]  /*29b0*/  ATOMS.CAST.SPIN P0, [R0], R2, R3 ;  /* 0x000000020000758d */ /* 0x000e240001800003 */
[----:B0-----:R-:W-:Y:S05]  /*29c0*/  @!P0 BRA `(.L_x_2692) ;  /* 0xfffffffc00f08947 */ /* 0x001fea000383ffff */
[----:B------:R-:W-:Y:S05]  /*29d0*/  BRA `(.L_x_2690) ;  /* 0x00000000000c7947 */ /* 0x000fea0003800000 */
.L_x_2691:
[----:B------:R-:W2:Y:S02]  /*29e0*/  LD.E R0, desc[UR16][R6.64] ;  /* 0x0000001006007980 */ /* 0x000ea4000c101900 */
[----:B--2---:R-:W-:-:S05]  /*29f0*/  IMAD.IADD R3, R34, 0x1, R0 ;  /* 0x0000000122037824 */ /* 0x004fca00078e0200 */
[----:B------:R0:W-:Y:S02]  /*2a00*/  ST.E desc[UR16][R6.64], R3 ;  /* 0x0000000306007985 */ /* 0x0001e4000c101910 */
.L_x_2690:
[----:B------:R-:W-:Y:S05]  /*2a10*/  BSYNC.RECONVERGENT B0 ;  /* 0x0000000000007941 */ /* 0x000fea0003800200 */
.L_x_2689:
[----:B------:R2:W-:Y:S01]  /*2a20*/  ATOM.E.ADD.F16x2.RN.STRONG.GPU P0, RZ, desc[UR16][R6.64+0x4], R33 ;  /* 0x8000042106ff79a2 */ /* 0x0005e2000c10e110 */
[----:B------:R-:W-:Y:S04]  /*2a30*/  BSSY.RECONVERGENT B0, `(.L_x_2693) ;  /* 0x000000e000007945 */ /* 0x000fe80003800200 */
[----:B--2---:R-:W-:Y:S05]  /*2a40*/  @P0 BRA `(.L_x_2694) ;  /* 0x0000000000300947 */ /* 0x004fea0003800000 */
[----:B------:R-:W2:Y:S02]  /*2a50*/  QSPC.E.S P0, RZ, [R6+0x4] ;  /* 0x0000040006ff73aa */ /* 0x000ea40000000500 */
[----:B--2---:R-:W-:Y:S05]  /*2a60*/  @!P0 BRA `(.L_x_2695) ;  /* 0x00000000001c8947 */ /* 0x004fea0003800000 */
[----:B------:R-:W-:-:S05]  /*2a70*/  IMAD.MOV.U32 R2, RZ, RZ, R6 ;  /* 0x000000ffff027224 */ /* 0x000fca00078e0006 */
[----:B------:R-:W-:-:S07]  /*2a80*/  MOV R0, R2 ;  /* 0x0000000200007202 */ /* 0x000fce0000000f00 */
.L_x_2696:
[----:B------:R-:W0:Y:S02]  /*2a90*/  LDS R2, [R0+0x4] ;  /* 0x0000040000027984 */ /* 0x000e240000000800 */
[----:B0-----:R-:W-:-:S05]  /*2aa0*/  HFMA2 R3, R2, 1, 1, R33 ;  /* 0x3c003c0002037831 */ /* 0x001fca0000000021 */
[----:B------:R-:W0:Y:S02]  /*2ab0*/  ATOMS.CAST.SPIN P0, [R0+0x4], R2, R3 ;  /* 0x000004020000758d */ /* 0x000e240001800003 */
[----:B0-----:R-:W-:Y:S05]  /*2ac0*/  @!P0 BRA `(.L_x_2696) ;  /* 0xfffffffc00f08947 */ /* 0x001fea000383ffff */
[----:B------:R-:W-:Y:S05]  /*2ad0*/  BRA `(.L_x_2694) ;  /* 0x00000000000c7947 */ /* 0x000fea0003800000 */
.L_x_2695:
[----:B------:R-:W0:Y:S02]  /*2ae0*/  LD.E R0, desc[UR16][R6.64+0x4] ;  /* 0x0000041006007980 */ /* 0x000e24000c101900 */
[----:B0-----:R-:W-:-:S05]  /*2af0*/  IMAD.IADD R3, R33, 0x1, R0 ;  /* 0x0000000121037824 */ /* 0x001fca00078e0200 */
[----:B------:R2:W-:Y:S02]  /*2b00*/  ST.E desc[UR16][R6.64+0x4], R3 ;  /* 0x0000040306007985 */ /* 0x0005e4000c101910 */
.L_x_2694:
[----:B------:R-:W-:Y:S05]  /*2b10*/  BSYNC.RECONVERGENT B0 ;  /* 0x0000000000007941 */ /* 0x000fea0003800200 */
.L_x_2693:
[----:B------:R-:W-:-:S06]  /*2b20*/  UISETP.NE.AND UP0, UPT, UR6, 0x1, UPT ;  /* 0x000000010600788c */ /* 0x000fcc000bf05270 */
[----:B------:R-:W-:-:S13]  /*2b30*/  PLOP3.LUT P0, PT, PT, PT, UP0, 0x80, 0x8 ;  /* 0x000000000008781c */ /* 0x000fda0003f0f008 */
[----:B------:R-:W-:Y:S05]  /*2b40*/  @!P0 EXIT ;  /* 0x000000000000894d */ /* 0x000fea0003800000 */
[----:B------:R-:W-:-:S05]  /*2b50*/  IMAD.WIDE R4, R4, 0x2, R6 ;  /* 0x0000000204047825 */ /* 0x000fca00078e0206 */
[----:B------:R3:W-:Y:S01]  /*2b60*/  ATOM.E.ADD.F16x2.RN.STRONG.GPU P0, RZ, desc[UR16][R4.64], R32 ;  /* 0x8000002004ff79a2 */ /* 0x0007e2000c10e110 */
[----:B------:R-:W-:Y:S04]  /*2b70*/  BSSY.RECONVERGENT B0, `(.L_x_2697) ;  /* 0x000000e000007945 */ /* 0x000fe80003800200 */
[----:B---3--:R-:W-:Y:S05]  /*2b80*/  @P0 BRA `(.L_x_2698) ;  /* 0x0000000000300947 */ /* 0x008fea0003800000 */
[----:B------:R-:W3:Y:S02]  /*2b90*/  QSPC.E.S P0, RZ, [R4] ;  /* 0x0000000004ff73aa */ /* 0x000ee40000000500 */
[----:B---3--:R-:W-:Y:S05]  /*2ba0*/  @!P0 BRA `(.L_x_2699) ;  /* 0x00000000001c8947 */ /* 0x008fea0003800000 */
[----:B------:R-:W-:-:S05]  /*2bb0*/  IMAD.MOV.U32 R2, RZ, RZ, R4 ;  /* 0x000000ffff027224 */ /* 0x000fca00078e0004 */
[----:B------:R-:W-:-:S07]  /*2bc0*/  MOV R0, R2 ;  /* 0x0000000200007202 */ /* 0x000fce0000000f00 */
.L_x_2700:
[----:B------:R-:W0:Y:S02]  /*2bd0*/  LDS R2, [R0] ;  /* 0x0000000000027984 */ /* 0x000e240000000800 */
[----:B0-2---:R-:W-:-:S05]  /*2be0*/  HADD2 R3, R2, R32 ;  /* 0x0000002002037230 */ /* 0x005fca0000000000 */
[----:B------:R-:W0:Y:S02]  /*2bf0*/  ATOMS.CAST.SPIN P0, [R0], R2, R3 ;  /* 0x000000020000758d */ /* 0x000e240001800003 */
[----:B0-----:R-:W-:Y:S05]  /*2c00*/  @!P0 BRA `(.L_x_2700) ;  /* 0xfffffffc00f08947 */ /* 0x001fea000383ffff */
[----:B------:R-:W-:Y:S05]  /*2c10*/  BRA `(.L_x_2698) ;  /* 0x00000000000c7947 */ /* 0x000fea0003800000 */
.L_x_2699:
[----:B------:R-:W0:Y:S02]  /*2c20*/  LD.E R0, desc[UR16][R4.64] ;  /* 0x0000001004007980 */ /* 0x000e24000c101900 */
[----:B0-2---:R-:W-:-:S05]  /*2c30*/  IMAD.IADD R3, R32, 0x1, R0 ;  /* 0x0000000120037824 */ /* 0x005fca00078e0200 */
[----:B------:R3:W-:Y:S02]  /*2c40*/  ST.E desc[UR16][R4.64], R3 ;  /* 0x0000000304007985 */ /* 0x0007e4000c101910 */
.L_x_2698:
[----:B------:R-:W-:Y:S05]  /*2c50*/  BSYNC.RECONVERGENT B0 ;  /* 0x0000000000007941 */ /* 0x000fea0003800200 */
.L_x_2697:
[----:B------:R4:W-:Y:S02]  /*2c60*/  ATOM.E.ADD.F16x2.RN.STRONG.GPU P0, RZ, desc[UR16][R4.64+0x4], R30 ;  /* 0x8000041e04ff79a2 */ /* 0x0009e4000c10e110 */
[----:B----4-:R-:W-:Y:S05]  /*2c70*/  @P0 EXIT ;  /* 0x000000000000094d */ /* 0x010fea0003800000 */
[----:B------:R-:W4:Y:S02]  /*2c80*/  QSPC.E.S P0, RZ, [R4+0x4] ;  /* 0x0000040004ff73aa */ /* 0x000f240000000500 */
[----:B----4-:R-:W-:Y:S05]  /*2c90*/  @!P0 BRA `(.L_x_2701) ;  /* 0x00000000001c8947 */ /* 0x010fea0003800000 */
[----:B------:R-:W-:-:S05]  /*2ca0*/  IMAD.MOV.U32 R2, RZ, RZ, R4 ;  /* 0x000000ffff027224 */ /* 0x000fca00078e0004 */
[----:B------:R-:W-:-:S07]  /*2cb0*/  MOV R0, R2 ;  /* 0x0000000200007202 */ /* 0x000fce0000000f00 */
.L_x_2702:
[----:B------:R-:W0:Y:S02]  /*2cc0*/  LDS R2, [R0+0x4] ;  /* 0x0000040000027984 */ /* 0x000e240000000800 */
[----:B0-23--:R-:W-:-:S05]  /*2cd0*/  HFMA2 R3, R2, 1, 1, R30 ;  /* 0x3c003c0002037831 */ /* 0x00dfca000000001e */
[----:B------:R-:W0:Y:S02]  /*2ce0*/  ATOMS.CAST.SPIN P0, [R0+0x4], R2, R3 ;  /* 0x000004020000758d */ /* 0x000e240001800003 */
[----:B0-----:R-:W-:Y:S05]  /*2cf0*/  @!P0 BRA `(.L_x_2702) ;  /* 0xfffffffc00f08947 */ /* 0x001fea000383ffff */
[----:B------:R-:W-:Y:S05]  /*2d00*/  EXIT ;  /* 0x000000000000794d */ /* 0x000fea0003800000 */
.L_x_2701:
[----:B------:R-:W0:Y:S02]  /*2d10*/  LD.E R0, desc[UR16][R4.64+0x4] ;  /* 0x0000041004007980 */ /* 0x000e24000c101900 */
[----:B0-23--:R-:W-:-:S05]  /*2d20*/  IMAD.IADD R3, R30, 0x1, R0 ;  /* 0x000000011e037824 */ /* 0x00dfca00078e0200 */
[----:B------:R-:W-:Y:S01]  /*2d30*/  ST.E desc[UR16][R4.64+0x4], R3 ;  /* 0x0000040304007985 */ /* 0x000fe2000c101910 */
[----:B------:R-:W-:Y:S05]  /*2d40*/  EXIT ;  /* 0x000000000000794d */ /* 0x000fea0003800000 */
.L_x_2703:
        /* <DEDUP_REMOVED lines=11> */
.L_x_3613:


//--------------------- .text._Z23gemm_half_q_half_kernelILi2ELi32ELb0ELb0ELi32EEvPK6__halfPKjS4_S2_PS0_iiiiPKtS7_iiiiiibS2_i --------------------------
	.section	.text._Z23gemm_half_q_half_kernelILi2ELi32ELb0ELb0ELi32EEvPK6__halfPKjS4_S2_PS0_iiiiPKtS7_iiiiiibS2_i,"ax",@progbits
	.align	128
        .global         _Z23gemm_half_q_half_kernelILi2ELi32ELb0ELb0ELi32EEvPK6__halfPKjS4_S2_PS0_iiiiPKtS7_iiiiiibS2_i
        .type           _Z23gemm_half_q_half_kernelILi2ELi32ELb0ELb0ELi32EEvPK6__halfPKjS4_S2_PS0_iiiiPKtS7_iiiiiibS2_i,@function
        .size           _Z23gemm_half_q_half_kernelILi2ELi32ELb0ELb0ELi32EEvPK6__halfPKjS4_S2_PS0_iiiiPKtS7_iiiiiibS2_i,(.L_x_3614 - _Z23gemm_half_q_half_kernelILi2ELi32ELb0ELb0ELi32EEvPK6__halfPKjS4_S2_PS0_iiiiPKtS7_iiiiiibS2_i)
        .other          _Z23gemm_half_q_half_kernelILi2ELi32ELb0ELb0ELi32EEvPK6__halfPKjS4_S2_PS0_iiiiPKtS7_iiiiiibS2_i,@"STO_CUDA_ENTRY STV_DEFAULT"
_Z23gemm_half_q_half_kernelILi2ELi32ELb0ELb0ELi32EEvPK6__halfPKjS4_S2_PS0_iiiiPKtS7_iiiiiibS2_i:
.text._Z23gemm_half_q_half_kernelILi2ELi32ELb0ELb0ELi32EEvPK6__halfPKjS4_S2_PS0_iiiiPKtS7_iiiiiibS2_i:
        /* <DEDUP_REMOVED lines=49> */
.L_x_2709:
[----:B------:R-:W-:Y:S01]  /*0310*/  IADD3 R15, P2, PT, R5, R24, RZ ;  /* 0x00000018050f7210 */ /* 0x000fe20007f5e0ff */
[----:B------:R-:W-:-:S03]  /*0320*/  IMAD.IADD R16, R24, 0x1, R7 ;  /* 0x0000000118107824 */ /* 0x000fc600078e0207 */
[----:B------:R-:W-:Y:S01]  /*0330*/  LEA.HI.X.SX32 R24, R24, RZ, 0x1, P2 ;  /* 0x000000ff18187211 */ /* 0x000fe200010f0eff */
[--C-:B------:R-:W-:Y:S01]  /*0340*/  IMAD.IADD R18, R16, 0x1, R7.reuse ;  /* 0x0000000110127824 */ /* 0x100fe200078e0207 */
[----:B------:R-:W-:Y:S02]  /*0350*/  LEA R14, P2, R15, UR4, 0x1 ;  /* 0x000000040f0e7c11 */ /* 0x000fe4000f8408ff */
[----:B------:R-:W-:Y:S02]  /*0360*/  IADD3 R17, P3, PT, R5, R16, RZ ;  /* 0x0000001005117210 */ /* 0x000fe40007f7e0ff */
[----:B------:R-:W-:Y:S01]  /*0370*/  LEA.HI.X R15, R15, UR5, R24, 0x1, P2 ;  /* 0x000000050f0f7c11 */ /* 0x000fe200090f0c18 */
[----:B------:R-:W-:Y:S01]  /*0380*/  IMAD.IADD R24, R18, 0x1, R7 ;  /* 0x0000000112187824 */ /* 0x000fe200078e0207 */
        /* <DEDUP_REMOVED lines=24> */
.L_x_2708:
        /* <DEDUP_REMOVED lines=20> */
.L_x_2710:
[----:B------:R-:W-:-:S13]  /*0650*/  ISETP.EQ.AND P2, PT, R20, RZ, PT ;  /* 0x000000ff1400720c */ /* 0x000fda0003f42270 */
[----:B------:R-:W-:Y:S05]  /*0660*/  @!P0 BRA P2, `(.L_x_2705) ;  /* 0x00000004007c8947 */ /* 0x000fea0001000000 */
.L_x_2707:
        /* <DEDUP_REMOVED lines=12> */
.L_x_2706:
        /* <DEDUP_REMOVED lines=17> */
.L_x_2713:
[----:B-----5:R-:W-:Y:S01]  /*0840*/  IADD3 R15, P2, PT, R5, R24, RZ ;  /* 0x00000018050f7210 */ /* 0x020fe20007f5e0ff */
[----:B------:R-:W-:-:S03]  /*0850*/  IMAD.IADD R16, R24, 0x1, R7 ;  /* 0x0000000118107824 */ /* 0x000fc600078e0207 */
[----:B------:R-:W-:Y:S01]  /*0860*/  LEA.HI.X.SX32 R24, R24, RZ, 0x1, P2 ;  /* 0x000000ff18187211 */ /* 0x000fe200010f0eff */
[--C-:B------:R-:W-:Y:S01]  /*0870*/  IMAD.IADD R18, R16, 0x1, R7.reuse ;  /* 0x0000000110127824 */ /* 0x100fe200078e0207 */
[----:B0-----:R-:W-:Y:S02]  /*0880*/  LEA R14, P2, R15, UR4, 0x1 ;  /* 0x000000040f0e7c11 */ /* 0x001fe4000f8408ff */
        /* <DEDUP_REMOVED lines=27> */
.L_x_2712:
        /* <DEDUP_REMOVED lines=21> */
.L_x_2714:
[----:B------:R-:W-:-:S13]  /*0b90*/  ISETP.NE.OR P0, PT, R20, RZ, P0 ;  /* 0x000000ff1400720c */ /* 0x000fda0000705670 */
[----:B------:R-:W-:Y:S05]  /*0ba0*/  @!P0 BRA `(.L_x_2705) ;  /* 0x00000000002c8947 */ /* 0x000fea0003800000 */
.L_x_2711:
        /* <DEDUP_REMOVED lines=11> */
.L_x_2705:
[----:B------:R-:W-:Y:S05]  /*0c60*/  BSYNC.RECONVERGENT B0 ;  /* 0x0000000000007941 */ /* 0x000fea0003800200 */
.L_x_2704:
        /* <DEDUP_REMOVED lines=22> */
.L_x_2718:
        /* <DEDUP_REMOVED lines=15> */
.L_x_2717:
[----:B------:R-:W-:-:S05]  /*0ec0*/  IMAD.MOV R12, RZ, RZ, -R22 ;  /* 0x000000ffff0c7224 */ /* 0x000fca00078e0a16 */
        /* <DEDUP_REMOVED lines=11> */
.L_x_2719:
[----:B------:R-:W-:-:S13]  /*0f80*/  ISETP.NE.OR P0, PT, R22, RZ, P0 ;  /* 0x000000ff1600720c */ /* 0x000fda0000705670 */
[----:B------:R-:W-:Y:S05]  /*0f90*/  @!P0 BRA `(.L_x_2715) ;  /* 0x00000000001c8947 */ /* 0x000fea0003800000 */
.L_x_2716:
[----:B0-----:R-:W0:Y:S02]  /*0fa0*/  LDC.64 R12, c[0x0][0x3a0] ;  /* 0x0000e800ff0c7b82 */ /* 0x001e240000000a00 */
.L_x_2720:
[----:B0-----:R-:W-:-:S04]  /*0fb0*/  IMAD.WIDE R14, R11, 0x2, R12 ;  /* 0x000000020b0e7825 */ /* 0x001fc800078e020c */
[----:B------:R-:W-:Y:S01]  /*0fc0*/  VIADD R22, R22, 0x1 ;  /* 0x0000000116167836 */ /* 0x000fe20000000000 */
[----:B------:R1:W-:Y:S01]  /*0fd0*/  STG.E.64 desc[UR6][R14.64], RZ ;  /* 0x000000ff0e007986 */ /* 0x0003e2000c101b06 */
[----:B------:R-:W-:-:S03]  /*0fe0*/  IMAD.IADD R11, R11, 0x1, R5 ;  /* 0x000000010b0b7824 */ /* 0x000fc600078e0205 */
[----:B------:R-:W-:-:S13]  /*0ff0*/  ISETP.NE.AND P0, PT, R22, RZ, PT ;  /* 0x000000ff1600720c */ /* 0x000fda0003f05270 */
[----:B-1----:R-:W-:Y:S05]  /*1000*/  @P0 BRA `(.L_x_2720) ;  /* 0xfffffffc00e80947 */ /* 0x002fea000383ffff */
.L_x_2715:
        /* <DEDUP_REMOVED lines=20> */
.L_x_2722:
[----:B0-----:R-:W0:Y:S01]  /*1150*/  LDC.64 R16, c[0x0][0x390] ;  /* 0x0000e400ff107b82 */ /* 0x001e220000000a00 */
[----:B-----5:R-:W-:-:S04]  /*1160*/  VIADD R22, R10, UR4 ;  /* 0x000000040a167c36 */ /* 0x020fc80008000000 */
        /* <DEDUP_REMOVED lines=40> */
.L_x_2721:
[C---:B------:R-:W-:Y:S01]  /*13f0*/  ISETP.GT.AND P0, PT, R4.reuse, UR5, PT ;  /* 0x0000000504007c0c */ /* 0x040fe2000bf04270 */
[----:B0-----:R-:W-:Y:S01]  /*1400*/  IMAD.MOV.U32 R13, RZ, RZ, RZ ;  /* 0x000000ffff0d7224 */ /* 0x001fe200078e00ff */
[----:B------:R-:W-:Y:S01]  /*1410*/  SHF.R.S32.HI R6, RZ, 0x1f, R11 ;  /* 0x0000001fff067819 */ /* 0x000fe2000001140b */
[----:B------:R-:W-:Y:S01]  /*1420*/  IMAD.MOV.U32 R14, RZ, RZ, RZ ;  /* 0x000000ffff0e7224 */ /* 0x000fe200078e00ff */
[----:B--2---:R-:W-:Y:S02]  /*1430*/  ISETP.GT.AND P2, PT, R4, UR8, PT ;  /* 0x0000000804007c0c */ /* 0x004fe4000bf44270 */
[----:B------:R-:W-:Y:S02]  /*1440*/  LEA.HI R6, R6, R11, RZ, 0x5 ;  /* 0x0000000b06067211 */ /* 0x000fe400078f28ff */
[----:B------:R-:W-:Y:S02]  /*1450*/  CS2R R10, SRZ ;  /* 0x00000000000a7805 */ /* 0x000fe4000001ff00 */
[----:B---3--:R-:W-:-:S02]  /*1460*/  ISETP.GT.AND P3, PT, R4, UR9, PT ;  /* 0x0000000904007c0c */ /* 0x008fc4000bf64270 */
[C---:B----4-:R-:W-:Y:S02]  /*1470*/  ISETP.GT.AND P4, PT, R4.reuse, UR10, PT ;  /* 0x0000000a04007c0c */ /* 0x050fe4000bf84270 */
        /* <DEDUP_REMOVED lines=11> */
.L_x_2723:
        /* <DEDUP_REMOVED lines=8> */
.L_x_2724:
        /* <DEDUP_REMOVED lines=8> */
.L_x_2725:
        /* <DEDUP_REMOVED lines=8> */
.L_x_2726:
        /* <DEDUP_REMOVED lines=8> */
.L_x_2727:
[----:B------:R-:W-:Y:S01]  /*1730*/  IMAD R6, R15, 0x8, R6 ;  /* 0x000000080f067824 */ /* 0x000fe200078e0206 */
[----:B------:R-:W0:Y:S01]  /*1740*/  LDCU.64 UR4, c[0x0][0x388] ;  /* 0x00007100ff0477ac */ /* 0x000e220008000a00 */
[----:B------:R-:W-:Y:S02]  /*1750*/  VIMNMX R7, PT, PT, R7, UR8, PT ;  /* 0x0000000807077c48 */ /* 0x000fe4000bfe0100 */
[----:B------:R-:W-:Y:S02]  /*1760*/  PRMT R28, RZ, 0x5410, RZ ;  /* 0x00005410ff1c7816 */ /* 0x000fe400000000ff */
[----:B------:R-:W-:-:S04]  /*1770*/  IADD3 R6, PT, PT, R11, R6, R10 ;  /* 0x000000060b067210 */ /* 0x000fc80007ffe00a */
[----:B------:R-:W-:-:S05]  /*1780*/  IADD3 R6, PT, PT, R14, R6, R13 ;  /* 0x000000060e067210 */ /* 0x000fca0007ffe00d */
        /* <DEDUP_REMOVED lines=9> */
[----:B------:R-:W-:-:S03]  /*1820*/  PRMT R4, RZ, 0x5410, RZ ;  /* 0x00005410ff047816 */ /* 0x000fc600000000ff */
[----:B------:R-:W-:Y:S05]  /*1830*/  @!P0 BRA `(.L_x_2728) ;  /* 0x0000001c003c8947 */ /* 0x000fea0003800000 */
[C---:B------:R-:W-:Y:S02]  /*1840*/  IMAD.WIDE R16, R5.reuse, 0x4, R8 ;  /* 0x0000000405107825 */ /* 0x040fe400078e0208 */
[----:B------:R-:W2:Y:S02]  /*1850*/  LDG.E.128.CONSTANT R8, desc[UR6][R8.64] ;  /* 0x0000000608087981 */ /* 0x000ea4000c1e9d00 */
[----:B------:R-:W-:Y:S02]  /*1860*/  IMAD.WIDE R52, R5, 0x4, R16 ;  /* 0x0000000405347825 */ /* 0x000fe400078e0210 */
[----:B------:R-:W3:Y:S04]  /*1870*/  LDG.E.128.CONSTANT R16, desc[UR6][R16.64] ;  /* 0x0000000610107981 */ /* 0x000ee8000c1e9d00 */
[----:B------:R-:W4:Y:S01]  /*1880*/  LDG.E.128.CONSTANT R12, desc[UR6][R52.64] ;  /* 0x00000006340c7981 */ /* 0x000f22000c1e9d00 */
[----:B------:R-:W-:-:S02]  /*1890*/  ISETP.GT.AND P0, PT, R3, RZ, PT ;  /* 0x000000ff0300720c */ /* 0x000fc40003f04270 */
[----:B------:R-:W-:Y:S02]  /*18a0*/  PRMT R7, R7, 0x5410, RZ ;  /* 0x0000541007077816 */ /* 0x000fe400000000ff */
[----:B--2---:R-:W-:Y:S02]  /*18b0*/  SHF.R.U32.HI R22, RZ, 0xc, R9 ;  /* 0x0000000cff167819 */ /* 0x004fe40000011609 */
[----:B------:R-:W-:Y:S02]  /*18c0*/  SHF.R.U32.HI R23, RZ, 0xc, R10 ;  /* 0x0000000cff177819 */ /* 0x000fe4000001160a */
[----:B------:R-:W-:Y:S02]  /*18d0*/  SHF.R.U32.HI R24, RZ, 0xc, R11 ;  /* 0x0000000cff187819 */ /* 0x000fe4000001160b */
[----:B------:R-:W-:Y:S02]  /*18e0*/  SHF.R.U32.HI R20, RZ, 0xc, R8 ;  /* 0x0000000cff147819 */ /* 0x000fe40000011608 */
[----:B------:R-:W-:-:S02]  /*18f0*/  LOP3.LUT R22, R22, 0xf000f, RZ, 0xc0, !PT ;  /* 0x000f000f16167812 */ /* 0x000fc400078ec0ff */
[----:B------:R-:W-:Y:S02]  /*1900*/  LOP3.LUT R23, R23, 0xf000f, RZ, 0xc0, !PT ;  /* 0x000f000f17177812 */ /* 0x000fe400078ec0ff */
        /* <DEDUP_REMOVED lines=37> */
[----:B------:R-:W-:Y:S01]  /*1b60*/  SHF.R.U32.HI R9, RZ, 0x6, R9 ;  /* 0x00000006ff097819 */ /* 0x000fe20000011609 */
[----:B------:R-:W-:Y:S01]  /*1b70*/  HADD2 R35, R4, -1056, -1056 ;  /* 0xe420e42004237430 */ /* 0x000fe20000000000 */
[----:B------:R-:W-:Y:S01]  /*1b80*/  SHF.R.U32.HI R11, RZ, 0x6, R11 ;  /* 0x00000006ff0b7819 */ /* 0x000fe2000001160b */
[----:B------:R-:W-:Y:S01]  /*1b90*/  HADD2 R27, R7, -1056, -1056 ;  /* 0xe420e420071b7430 */ /* 0x000fe20000000000 */
[----:B------:R-:W-:Y:S01]  /*1ba0*/  LOP3.LUT R8, R8, 0x3f003f, RZ, 0xc0, !PT ;  /* 0x003f003f08087812 */ /* 0x000fe200078ec0ff */
[----:B0-----:R-:W-:Y:S01]  /*1bb0*/  ULEA UR4, UR5, UR4, 0x18 ;  /* 0x0000000405047291 */ /* 0x001fe2000f8ec0ff */
[----:B------:R-:W-:-:S02]  /*1bc0*/  LOP3.LUT R10, R10, 0x3f003f, RZ, 0xc0, !PT ;  /* 0x003f003f0a0a7812 */ /* 0x000fc400078ec0ff */
[----:B------:R-:W-:Y:S02]  /*1bd0*/  LOP3.LUT R9, R9, 0x3f003f, RZ, 0xc0, !PT ;  /* 0x003f003f09097812 */ /* 0x000fe400078ec0ff */
[----:B------:R-:W-:Y:S02]  /*1be0*/  LOP3.LUT R11, R11, 0x3f003f, RZ, 0xc0, !PT ;  /* 0x003f003f0b0b7812 */ /* 0x000fe400078ec0ff */
[----:B------:R-:W-:Y:S02]  /*1bf0*/  LOP3.LUT R6, R6, 0x64006400, RZ, 0xfc, !PT ;  /* 0x6400640006067812 */ /* 0x000fe400078efcff */
[----:B------:R-:W0:Y:S01]  /*1c00*/  LDS.128 R20, [UR4] ;  /* 0x00000004ff147984 */ /* 0x000e220008000c00 */
        /* <DEDUP_REMOVED lines=17> */
[----:B------:R-:W-:Y:S01]  /*1d20*/  SHF.R.U32.HI R18, RZ, 0x6, R18 ;  /* 0x00000006ff127819 */ /* 0x000fe20000011612 */
[----:B------:R-:W-:Y:S01]  /*1d30*/  HADD2 R45, R45, -1056, -1056 ;  /* 0xe420e4202d2d7430 */ /* 0x000fe20000000000 */
[----:B------:R-:W-:Y:S02]  /*1d40*/  SHF.R.U32.HI R16, RZ, 0x6, R16 ;  /* 0x00000006ff107819 */ /* 0x000fe40000011610 */
[----:B------:R-:W-:-:S02]  /*1d50*/  SHF.R.U32.HI R48, RZ, 0x6, R19 ;  /* 0x00000006ff307819 */ /* 0x000fc40000011613 */
[----:B------:R-:W-:Y:S02]  /*1d60*/  LOP3.LUT R18, R18, 0x3f003f, RZ, 0xc0, !PT ;  /* 0x003f003f12127812 */ /* 0x000fe400078ec0ff */
[----:B------:R-:W-:Y:S02]  /*1d70*/  LOP3.LUT R16, R16, 0x3f003f, RZ, 0xc0, !PT ;  /* 0x003f003f10107812 */ /* 0x000fe400078ec0ff */
[----:B------:R-:W-:Y:S02]  /*1d80*/  LOP3.LUT R48, R48, 0x3f003f, RZ, 0xc0, !PT ;  /* 0x003f003f30307812 */ /* 0x000fe400078ec0ff */
[----:B------:R-:W-:Y:S02]  /*1d90*/  LOP3.LUT R18, R18, 0x64006400, RZ, 0xfc, !PT ;  /* 0x6400640012127812 */ /* 0x000fe400078efcff */
[----:B------:R-:W-:Y:S02]  /*1da0*/  LOP3.LUT R16, R16, 0x64006400, RZ, 0xfc, !PT ;  /* 0x6400640010107812 */ /* 0x000fe400078efcff */
[----:B------:R-:W-:Y:S01]  /*1db0*/  LOP3.LUT R44, R44, 0x64006400, RZ, 0xfc, !PT ;  /* 0x640064002c2c7812 */ /* 0x000fe200078efcff */
[----:B0-----:R-:W-:-:S02]  /*1dc0*/  HFMA2 R7, R35, R20, RZ ;  /* 0x0000001423077231 */ /* 0x001fc400000000ff */
[-C--:B------:R-:W-:Y:S02]  /*1dd0*/  HFMA2 R28, R33, R20.reuse, RZ.H0_H0 ;  /* 0x00000014211c7231 */ /* 0x080fe400000400ff */
[-C--:B------:R-:W-:Y:S02]  /*1de0*/  HFMA2 R4, R27, R20.reuse, RZ ;  /* 0x000000141b047231 */ /* 0x080fe400000000ff */
[----:B------:R-:W-:Y:S01]  /*1df0*/  HFMA2 R6, R25, R20, RZ.H0_H0 ;  /* 0x0000001419067231 */ /* 0x000fe200000400ff */
[----:B------:R-:W-:Y:S01]  /*1e00*/  SHF.R.U32.HI R20, RZ, 0x6, R17 ;  /* 0x00000006ff147819 */ /* 0x000fe20000011611 */
        /* <DEDUP_REMOVED lines=8> */
[----:B------:R-:W0:Y:S01]  /*1e90*/  LDS.128 R8, [UR4+0x10] ;  /* 0x00001004ff087984 */ /* 0x000e220008000c00 */
        /* <DEDUP_REMOVED lines=23> */
[----:B------:R-:W-:Y:S02]  /*2010*/  LOP3.LUT R7, R13, 0x3f003f, RZ, 0xc0, !PT ;  /* 0x003f003f0d077812 */ /* 0x000fe400078ec0ff */
[----:B------:R-:W-:Y:S02]  /*2020*/  LOP3.LUT R47, R15, 0x3f003f, RZ, 0xc0, !PT ;  /* 0x003f003f0f2f7812 */ /* 0x000fe400078ec0ff */
[----:B------:R-:W-:-:S02]  /*2030*/  LOP3.LUT R23, R23, 0x64006400, RZ, 0xfc, !PT ;  /* 0x6400640017177812 */ /* 0x000fc400078efcff */
[----:B------:R-:W-:Y:S02]  /*2040*/  SHF.R.U32.HI R14, RZ, 0x6, R14 ;  /* 0x00000006ff0e7819 */ /* 0x000fe4000001160e */
[----:B------:R-:W-:Y:S02]  /*2050*/  LOP3.LUT R7, R7, 0x64006400, RZ, 0xfc, !PT ;  /* 0x6400640007077812 */ /* 0x000fe400078efcff */
[----:B------:R-:W-:Y:S02]  /*2060*/  SHF.R.U32.HI R13, RZ, 0x6, R13 ;  /* 0x00000006ff0d7819 */ /* 0x000fe4000001160d */
[----:B------:R-:W-:Y:S01]  /*2070*/  SHF.R.U32.HI R15, RZ, 0x6, R15 ;  /* 0x00000006ff0f7819 */ /* 0x000fe2000001160f */
[----:B------:R-:W-:Y:S01]  /*2080*/  HADD2 R49, R7, -1056, -1056 ;  /* 0xe420e42007317430 */ /* 0x000fe20000000000 */
[----:B------:R-:W-:Y:S01]  /*2090*/  LOP3.LUT R50, R47, 0x64006400, RZ, 0xfc, !PT ;  /* 0x640064002f327812 */ /* 0x000fe200078efcff */
[----:B------:R-:W-:Y:S01]  /*20a0*/  HADD2 R47, R23, -1056, -1056 ;  /* 0xe420e420172f7430 */ /* 0x000fe20000000000 */
[----:B------:R-:W-:Y:S01]  /*20b0*/  LOP3.LUT R14, R14, 0x3f003f, RZ, 0xc0, !PT ;  /* 0x003f003f0e0e7812 */ /* 0x000fe200078ec0ff */
[-C--:B0-----:R-:W-:Y:S01]  /*20c0*/  HFMA2 R7, R51, R8.reuse, R4 ;  /* 0x0000000833077231 */ /* 0x081fe20000000004 */
        /* <DEDUP_REMOVED lines=30> */
[----:B------:R-:W-:Y:S01]  /*22b0*/  ISETP.NE.AND P0, PT, R3, 0x1, PT ;  /* 0x000000010300780c */ /* 0x000fe20003f05270 */
[----:B------:R-:W-:Y:S01]  /*22c0*/  HADD2 R37, R14, -1056, -1056 ;  /* 0xe420e4200e257430 */ /* 0x000fe20000000000 */
[----:B------:R-:W-:Y:S01]  /*22d0*/  PRMT R32, R32, 0x5410, R31 ;  /* 0x0000541020207816 */ /* 0x000fe2000000001f */
[-C--:B------:R-:W-:Y:S02]  /*22e0*/  HFMA2 R6, R39, R10.reuse, R6 ;  /* 0x0000000a27067231 */ /* 0x080fe40000000006 */
[----:B------:R-:W-:Y:S01]  /*22f0*/  HFMA2 R4, R41, R10, R4 ;  /* 0x0000000a29047231 */ /* 0x000fe20000000004 */
[----:B------:R-:W-:Y:S01]  /*2300*/  PRMT R30, R30, 0x5410, R29 ;  /* 0x000054101e1e7816 */ /* 0x000fe2000000001d */
[----:B------:R-:W-:-:S02]  /*2310*/  HFMA2 R7, R44, R11, R7 ;  /* 0x0000000b2c077231 */ /* 0x000fc40000000007 */
[----:B------:R-:W-:Y:S01]  /*2320*/  HADD2 R42, R9, -1056, -1056 ;  /* 0xe420e420092a7430 */ /* 0x000fe20000000000 */
[----:B------:R-:W-:Y:S01]  /*2330*/  PRMT R28, RZ, 0x5410, RZ ;  /* 0x00005410ff1c7816 */ /* 0x000fe200000000ff */
        /* <DEDUP_REMOVED lines=12> */
[----:B------:R-:W-:-:S04]  /*2400*/  HFMA2 R4, R9, R32, RZ ;  /* 0x0000002009047231 */ /* 0x000fc800000000ff */
        /* <DEDUP_REMOVED lines=44> */
.L_x_2729:
[----:B------:R-:W-:Y:S01]  /*26d0*/  IMAD.WIDE R52, R5, 0x4, R52 ;  /* 0x0000000405347825 */ /* 0x000fe200078e0234 */
[----:B------:R-:W-:Y:S06]  /*26e0*/  @!P1 BRA `(.L_x_2728) ;  /* 0x0000000c00909947 */ /* 0x000fec0003800000 */
[----:B------:R-:W2:Y:S01]  /*26f0*/  LDG.E.128.CONSTANT R8, desc[UR6][R52.64] ;  /* 0x0000000634087981 */ /* 0x000ea2000c1e9d00 */
[----:B------:R-:W-:-:S05]  /*2700*/  IMAD.WIDE R24, R5, 0x4, R52 ;  /* 0x0000000405187825 */ /* 0x000fca00078e0234 */
[----:B------:R0:W3:Y:S01]  /*2710*/  LDG.E.128.CONSTANT R12, desc[UR6][R24.64] ;  /* 0x00000006180c7981 */ /* 0x0000e2000c1e9d00 */
[----:B------:R-:W-:-:S06]  /*2720*/  IMAD.WIDE R16, R5, 0x4, R24 ;  /* 0x0000000405107825 */ /* 0x000fcc00078e0218 */
[----:B------:R-:W4:Y:S01]  /*2730*/  LDG.E.128.CONSTANT R16, desc[UR6][R16.64] ;  /* 0x0000000610107981 */ /* 0x000f22000c1e9d00 */
[----:B------:R-:W1:Y:S01]  /*2740*/  S2UR UR5, SR_CgaCtaId ;  /* 0x00000000000579c3 */ /* 0x000e620000008800 */
[----:B------:R-:W-:Y:S01]  /*2750*/  UMOV UR4, 0x400 ;  /* 0x0000040000047882 */ /* 0x000fe20000000000 */
[----:B------:R-:W-:Y:S02]  /*2760*/  ISETP.NE.AND P0, PT, R3, 0x1, PT ;  /* 0x000000010300780c */ /* 0x000fe40003f05270 */
[----:B------:R-:W-:Y:S02]  /*2770*/  PRMT R32, R32, 0x5410, R31 ;  /* 0x0000541020207816 */ /* 0x000fe4000000001f */
[----:B------:R-:W-:Y:S01]  /*2780*/  PRMT R30, R30, 0x5410, R29 ;  /* 0x000054101e1e7816 */ /* 0x000fe2000000001d */
[----:B-1----:R-:W-:-:S09]  /*2790*/  ULEA UR4, UR5, UR4, 0x18 ;  /* 0x0000000405047291 */ /* 0x002fd2000f8ec0ff */
[----:B------:R-:W1:Y:S01]  /*27a0*/  LDS.128 R20, [UR4+0x20] ;  /* 0x00002004ff147984 */ /* 0x000e620008000c00 */
[----:B--2---:R-:W-:Y:S02]  /*27b0*/  LOP3.LUT R26, R8, 0x3f003f, RZ, 0xc0, !PT ;  /* 0x003f003f081a7812 */ /* 0x004fe400078ec0ff */
[----:B0-----:R-:W-:Y:S02]  /*27c0*/  LOP3.LUT R24, R10, 0x3f003f, RZ, 0xc0, !PT ;  /* 0x003f003f0a187812 */ /* 0x001fe400078ec0ff */
        /* <DEDUP_REMOVED lines=9> */
[----:B------:R-:W-:Y:S01]  /*2860*/  LOP3.LUT R27, R27, 0x3f003f, RZ, 0xc0, !PT ;  /* 0x003f003f1b1b7812 */ /* 0x000fe200078ec0ff */
[----:B-1----:R-:W-:Y:S01]  /*2870*/  HFMA2 R50, R39, R20, RZ ;  /* 0x0000001427327231 */ /* 0x002fe200000000ff */
[----:B------:R-:W-:-:S02]  /*2880*/  LOP3.LUT R25, R25, 0x3f003f, RZ, 0xc0, !PT ;  /* 0x003f003f19197812 */ /* 0x000fc400078ec0ff */
        /* <DEDUP_REMOVED lines=9> */
[----:B------:R-:W-:Y:S01]  /*2920*/  HFMA2 R48, R35, R20, RZ ;  /* 0x0000001423307231 */ /* 0x000fe200000000ff */
        /* <DEDUP_REMOVED lines=9> */
[-C--:B------:R-:W-:Y:S02]  /*29c0*/  HFMA2 R46, R37, R20.reuse, RZ.H0_H0 ;  /* 0x00000014252e7231 */ /* 0x080fe400000400ff */
[-C--:B------:R-:W-:Y:S02]  /*29d0*/  HFMA2 R48, R36, R21.reuse, R48 ;  /* 0x0000001524307231 */ /* 0x080fe40000000030 */
[----:B------:R-:W-:Y:S01]  /*29e0*/  HFMA2 R52, R33, R20, RZ.H0_H0 ;  /* 0x0000001421347231 */ /* 0x000fe200000400ff */
        /* <DEDUP_REMOVED lines=11> */
[----:B------:R-:W0:Y:S01]  /*2aa0*/  LDS.128 R24, [UR4+0x30] ;  /* 0x00003004ff187984 */ /* 0x000e220008000c00 */
        /* <DEDUP_REMOVED lines=19> */
[----:B----4-:R-:W-:Y:S01]  /*2be0*/  LOP3.LUT R51, R16, 0x3f003f, RZ, 0xc0, !PT ;  /* 0x003f003f10337812 */ /* 0x010fe200078ec0ff */
        /* <DEDUP_REMOVED lines=19> */
[-C--:B0-----:R-:W-:Y:S02]  /*2d20*/  HFMA2 R50, R51, R24.reuse, R50 ;  /* 0x0000001833327231 */ /* 0x081fe40000000032 */
[-C--:B------:R-:W-:Y:S02]  /*2d30*/  HFMA2 R46, R49, R24.reuse, R46 ;  /* 0x00000018312e7231 */ /* 0x080fe4000000002e */
[-C--:B------:R-:W-:Y:S02]  /*2d40*/  HFMA2 R48, R47, R24.reuse, R48 ;  /* 0x000000182f307231 */ /* 0x080fe40000000030 */
[----:B------:R-:W-:Y:S01]  /*2d50*/  HFMA2 R24, R23, R24, R52 ;  /* 0x0000001817187231 */ /* 0x000fe20000000034 */
[----:B------:R-:W-:Y:S02]  /*2d60*/  LOP3.LUT R52, R9, 0xf000f, RZ, 0xc0, !PT ;  /* 0x000f000f09347812 */ /* 0x000fe400078ec0ff */
[----:B------:R-:W-:Y:S02]  /*2d70*/  SHF.R.U32.HI R9, RZ, 0x8, R17 ;  /* 0x00000008ff097819 */ /* 0x000fe40000011611 */
[----:B------:R-:W-:-:S02]  /*2d80*/  SHF.R.U32.HI R11, RZ, 0xc, R11 ;  /* 0x0000000cff0b7819 */ /* 0x000fc4000001160b */
[----:B------:R-:W-:Y:S02]  /*2d90*/  LOP3.LUT R53, R8, 0xf000f, RZ, 0xc0, !PT ;  /* 0x000f000f08357812 */ /* 0x000fe400078ec0ff */
[----:B------:R-:W-:Y:S02]  /*2da0*/  SHF.R.U32.HI R8, RZ, 0x8, R16 ;  /* 0x00000008ff087819 */ /* 0x000fe40000011610 */
[----:B------:R-:W-:Y:S02]  /*2db0*/  LOP3.LUT R9, R52, 0x300030, R9, 0xf8, !PT ;  /* 0x0030003034097812 */ /* 0x000fe400078ef809 */
[----:B------:R-:W-:Y:S02]  /*2dc0*/  SHF.R.U32.HI R10, RZ, 0xc, R10 ;  /* 0x0000000cff0a7819 */ /* 0x000fe4000001160a */
[----:B------:R-:W-:Y:S02]  /*2dd0*/  LOP3.LUT R52, R11, 0xf000f, RZ, 0xc0, !PT ;  /* 0x000f000f0b347812 */ /* 0x000fe400078ec0ff */
[----:B------:R-:W-:-:S02]  /*2de0*/  SHF.R.U32.HI R11, RZ, 0x8, R19 ;  /* 0x00000008ff0b7819 */ /* 0x000fc40000011613 */
[----:B------:R-:W-:Y:S02]  /*2df0*/  SHF.R.U32.HI R13, RZ, 0xc, R13 ;  /* 0x0000000cff0d7819 */ /* 0x000fe4000001160d */
[----:B------:R-:W-:Y:S02]  /*2e00*/  LOP3.LUT R8, R53, 0x300030, R8, 0xf8, !PT ;  /* 0x0030003035087812 */ /* 0x000fe400078ef808 */
[----:B------:R-:W-:Y:S02]  /*2e10*/  LOP3.LUT R53, R10, 0xf000f, RZ, 0xc0, !PT ;  /* 0x000f000f0a357812 */ /* 0x000fe400078ec0ff */
[----:B------:R-:W-:Y:S02]  /*2e20*/  SHF.R.U32.HI R10, RZ, 0x8, R18 ;  /* 0x00000008ff0a7819 */ /* 0x000fe40000011612 */
[----:B------:R-:W-:Y:S02]  /*2e30*/  LOP3.LUT R11, R52, 0x300030, R11, 0xf8, !PT ;  /* 0x00300030340b7812 */ /* 0x000fe400078ef80b */
[----:B------:R-:W-:-:S02]  /*2e40*/  SHF.R.U32.HI R12, RZ, 0xc, R12 ;  /* 0x0000000cff0c7819 */ /* 0x000fc4000001160c */
[----:B------:R-:W-:Y:S02]  /*2e50*/  LOP3.LUT R52, R13, 0xf000f, RZ, 0xc0, !PT ;  /* 0x000f000f0d347812 */ /* 0x000fe400078ec0ff */
[----:B------:R-:W-:Y:S02]  /*2e60*/  SHF.R.U32.HI R13, RZ, 0xa, R17 ;  /* 0x0000000aff0d7819 */ /* 0x000fe40000011611 */
[----:B------:R-:W-:Y:S02]  /*2e70*/  LOP3.LUT R10, R53, 0x300030, R10, 0xf8, !PT ;  /* 0x00300030350a7812 */ /* 0x000fe400078ef80a */
[----:B------:R-:W-:Y:S02]  /*2e80*/  LOP3.LUT R53, R12, 0xf000f, RZ, 0xc0, !PT ;  /* 0x000f000f0c357812 */ /* 0x000fe400078ec0ff */
[----:B------:R-:W-:Y:S02]  /*2e90*/  SHF.R.U32.HI R12, RZ, 0xa, R16 ;  /* 0x0000000aff0c7819 */ /* 0x000fe40000011610 */
[----:B------:R-:W-:-:S02]  /*2ea0*/  SHF.R.U32.HI R14, RZ, 0xc, R14 ;  /* 0x0000000cff0e7819 */ /* 0x000fc4000001160e */
[----:B------:R-:W-:Y:S02]  /*2eb0*/  LOP3.LUT R13, R52, 0x300030, R13, 0xf8, !PT ;  /* 0x00300030340d7812 */ /* 0x000fe400078ef80d */
[----:B------:R-:W-:Y:S02]  /*2ec0*/  SHF.R.U32.HI R52, RZ, 0xc, R15 ;  /* 0x0000000cff347819 */ /* 0x000fe4000001160f */
[----:B------:R-:W-:Y:S02]  /*2ed0*/  LOP3.LUT R12, R53, 0x300030, R12, 0xf8, !PT ;  /* 0x00300030350c7812 */ /* 0x000fe400078ef80c */
[----:B------:R-:W-:Y:S02]  /*2ee0*/  LOP3.LUT R14, R14, 0xf000f, RZ, 0xc0, !PT ;  /* 0x000f000f0e0e7812 */ /* 0x000fe400078ec0ff */
[----:B------:R-:W-:Y:S02]  /*2ef0*/  SHF.R.U32.HI R15, RZ, 0xa, R18 ;  /* 0x0000000aff0f7819 */ /* 0x000fe40000011612 */
[----:B------:R-:W-:-:S02]  /*2f00*/  LOP3.LUT R53, R52, 0xf000f, RZ, 0xc0, !PT ;  /* 0x000f000f34357812 */ /* 0x000fc400078ec0ff */
[----:B------:R-:W-:Y:S02]  /*2f10*/  SHF.R.U32.HI R52, RZ, 0x6, R16 ;  /* 0x00000006ff347819 */ /* 0x000fe40000011610 */
[----:B------:R-:W-:Y:S02]  /*2f20*/  LOP3.LUT R15, R14, 0x300030, R15, 0xf8, !PT ;  /* 0x003000300e0f7812 */ /* 0x000fe400078ef80f */
[----:B------:R-:W-:Y:S02]  /*2f30*/  SHF.R.U32.HI R17, RZ, 0x6, R17 ;  /* 0x00000006ff117819 */ /* 0x000fe40000011611 */
[--C-:B------:R-:W-:Y:S02]  /*2f40*/  SHF.R.U32.HI R14, RZ, 0xa, R19.reuse ;  /* 0x0000000aff0e7819 */ /* 0x100fe40000011613 */
        /* <DEDUP_REMOVED lines=31> */
[-C--:B------:R-:W-:Y:S02]  /*3140*/  HFMA2 R10, R25, R26.reuse, R52 ;  /* 0x0000001a190a7231 */ /* 0x080fe40000000034 */
[-C--:B------:R-:W-:Y:S02]  /*3150*/  HFMA2 R9, R53, R26.reuse, R48 ;  /* 0x0000001a35097231 */ /* 0x080fe40000000030 */
[----:B------:R-:W-:Y:S01]  /*3160*/  HADD2 R52, R12, -1056, -1056 ;  /* 0xe420e4200c347430 */ /* 0x000fe20000000000 */
[----:B------:R-:W-:Y:S01]  /*3170*/  LOP3.LUT R14, R14, 0x64006400, RZ, 0xfc, !PT ;  /* 0x640064000e0e7812 */ /* 0x000fe200078efcff */
        /* <DEDUP_REMOVED lines=32> */
[----:B------:R-:W-:-:S04]  /*3380*/  HFMA2 R10, R21, R10, R8 ;  /* 0x0000000a150a7231 */ /* 0x000fc80000000008 */
[-C--:B------:R-:W-:Y:S02]  /*3390*/  HFMA2 R10, R20, R11.reuse, R10 ;  /* 0x0000000b140a7231 */ /* 0x080fe4000000000a */
[-C--:B------:R-:W-:Y:S02]  /*33a0*/  HFMA2 R39, R44, R11.reuse, R39 ;  /* 0x0000000b2c277231 */ /* 0x080fe40000000027 */
[----:B------:R-:W-:Y:S02]  /*33b0*/  HFMA2 R35, R22, R11, R35 ;  /* 0x0000000b16237231 */ /* 0x000fe40000000023 */
        /* <DEDUP_REMOVED lines=23> */
.L_x_2728:
[----:B------:R-:W-:-:S13]  /*3530*/  ISETP.GT.AND P0, PT, R3, RZ, PT ;  /* 0x000000ff0300720c */ /* 0x000fda0003f04270 */
[----:B------:R-:W-:Y:S05]  /*3540*/  @!P0 EXIT ;  /* 0x000000000000894d */ /* 0x000fea0003800000 */
[----:B------:R-:W0:Y:S01]  /*3550*/  S2R R13, SR_TID.X ;  /* 0x00000000000d7919 */ /* 0x000e220000002100 */
[----:B------:R-:W1:Y:S01]  /*3560*/  LDC.64 R8, c[0x0][0x3a0] ;  /* 0x0000e800ff087b82 */ /* 0x000e620000000a00 */
[----:B------:R-:W-:Y:S02]  /*3570*/  IMAD R11, R0, R5, RZ ;  /* 0x00000005000b7224 */ /* 0x000fe400078e02ff */
        /* <DEDUP_REMOVED lines=11> */
.L_x_2733:
[----:B------:R-:W0:Y:S02]  /*3630*/  LDS R12, [R10] ;  /* 0x000000000a0c7984 */ /* 0x000e240000000800 */
[----:B0-----:R-:W-:-:S05]  /*3640*/  HADD2 R13, R12, R4 ;  /* 0x000000040c0d7230 */ /* 0x001fca0000000000 */
[----:B------:R-:W0:Y:S02]  /*3650*/  ATOMS.CAST.SPIN P0, [R10], R12, R13 ;  /* 0x0000000c0a00758d */ /* 0x000e24000180000d */
[----:B0-----:R-:W-:Y:S05]  /*3660*/  @!P0 BRA `(.L_x_2733) ;  /* 0xfffffffc00f08947 */ /* 0x001fea000383ffff */
[----:B------:R-:W-:Y:S05]  /*3670*/  BRA `(.L_x_2731) ;  /* 0x00000000000c7947 */ /* 0x000fea0003800000 */
.L_x_2732:
[----:B------:R-:W2:Y:S02]  /*3680*/  LD.E R0, desc[UR6][R8.64] ;  /* 0x0000000608007980 */ /* 0x000ea4000c101900 */
[----:B--2---:R-:W-:-:S05]  /*3690*/  IMAD.IADD R11, R4, 0x1, R0 ;  /* 0x00000001040b7824 */ /* 0x004fca00078e0200 */
[----:B------:R0:W-:Y:S02]  /*36a0*/  ST.E desc[UR6][R8.64], R11 ;  /* 0x0000000b08007985 */ /* 0x0001e4000c101906 */
.L_x_2731:
[----:B------:R-:W-:Y:S05]  /*36b0*/  BSYNC.RECONVERGENT B0 ;  /* 0x0000000000007941 */ /* 0x000fea0003800200 */
.L_x_2730:
[----:B------:R1:W-:Y:S01]  /*36c0*/  ATOM.E.ADD.F16x2.RN.STRONG.GPU P0, RZ, desc[UR6][R8.64+0x4], R6 ;  /* 0x8000040608ff79a2 */ /* 0x0003e2000c10e106 */
[----:B------:R-:W-:Y:S04]  /*36d0*/  BSSY.RECONVERGENT B0, `(.L_x_2734) ;  /* 0x000000e000007945 */ /* 0x000fe80003800200 */
[----:B-1----:R-:W-:Y:S05]  /*36e0*/  @P0 BRA `(.L_x_2735) ;  /* 0x0000000000300947 */ /* 0x002fea0003800000 */
[----:B------:R-:W1:Y:S02]  /*36f0*/  QSPC.E.S P0, RZ, [R8+0x4] ;  /* 0x0000040008ff73aa */ /* 0x000e640000000500 */
[----:B-1----:R-:W-:Y:S05]  /*3700*/  @!P0 BRA `(.L_x_2736) ;  /* 0x00000000001c8947 */ /* 0x002fea0003800000 */
[----:B------:R-:W-:-:S05]  /*3710*/  IMAD.MOV.U32 R10, RZ, RZ, R8 ;  /* 0x000000ffff0a7224 */ /* 0x000fca00078e0008 */
[----:B------:R-:W-:-:S07]  /*3720*/  MOV R10, R10 ;  /* 0x0000000a000a7202 */ /* 0x000fce0000000f00 */
.L_x_2737:
[----:B------:R-:W1:Y:S02]  /*3730*/  LDS R12, [R10+0x4] ;  /* 0x000004000a0c7984 */ /* 0x000e640000000800 */
[----:B-1----:R-:W-:-:S05]  /*3740*/  HFMA2 R13, R12, 1, 1, R6 ;  /* 0x3c003c000c0d7831 */ /* 0x002fca0000000006 */
[----:B------:R-:W1:Y:S02]  /*3750*/  ATOMS.CAST.SPIN P0, [R10+0x4], R12, R13 ;  /* 0x0000040c0a00758d */ /* 0x000e64000180000d */
[----:B-1----:R-:W-:Y:S05]  /*3760*/  @!P0 BRA `(.L_x_2737) ;  /* 0xfffffffc00f08947 */ /* 0x002fea000383ffff */
[----:B------:R-:W-:Y:S05]  /*3770*/  BRA `(.L_x_2735) ;  /* 0x00000000000c7947 */ /* 0x000fea0003800000 */
.L_x_2736:
[----:B------:R-:W0:Y:S02]  /*3780*/  LD.E R0, desc[UR6][R8.64+0x4] ;  /* 0x0000040608007980 */ /* 0x000e24000c101900 */
[----:B0-----:R-:W-:-:S05]  /*3790*/  IMAD.IADD R11, R6, 0x1, R0 ;  /* 0x00000001060b7824 */ /* 0x001fca00078e0200 */
[----:B------:R1:W-:Y:S02]  /*37a0*/  ST.E desc[UR6][R8.64+0x4], R11 ;  /* 0x0000040b08007985 */ /* 0x0003e4000c101906 */
.L_x_2735:
[----:B------:R-:W-:Y:S05]  /*37b0*/  BSYNC.RECONVERGENT B0 ;  /* 0x0000000000007941 */ /* 0x000fea0003800200 */
.L_x_2734:
        /* <DEDUP_REMOVED lines=10> */
.L_x_2741:
[----:B------:R-:W0:Y:S02]  /*3860*/  LDS R4, [R2] ;  /* 0x0000000002047984 */ /* 0x000e240000000800 */
[----:B0-----:R-:W-:-:S05]  /*3870*/  HADD2 R5, R4, R28 ;  /* 0x0000001c04057230 */ /* 0x001fca0000000000 */
[----:B------:R-:W0:Y:S02]  /*3880*/  ATOMS.CAST.SPIN P0, [R2], R4, R5 ;  /* 0x000000040200758d */ /* 0x000e240001800005 */
[----:B0-----:R-:W-:Y:S05]  /*3890*/  @!P0 BRA `(.L_x_2741) ;  /* 0xfffffffc00f08947 */ /* 0x001fea000383ffff */
[----:B------:R-:W-:Y:S05]  /*38a0*/  BRA `(.L_x_2739) ;  /* 0x00000000000c7947 */ /* 0x000fea0003800000 */
.L_x_2740:
[----:B------:R-:W2:Y:S02]  /*38b0*/  LD.E R0, desc[UR6][R8.64] ;  /* 0x0000000608007980 */ /* 0x000ea4000c101900 */
[----:B--2---:R-:W-:-:S05]  /*38c0*/  IMAD.IADD R3, R28, 0x1, R0 ;  /* 0x000000011c037824 */ /* 0x004fca00078e0200 */
[----:B------:R0:W-:Y:S02]  /*38d0*/  ST.E desc[UR6][R8.64], R3 ;  /* 0x0000000308007985 */ /* 0x0001e4000c101906 */
.L_x_2739:
[----:B------:R-:W-:Y:S05]  /*38e0*/  BSYNC.RECONVERGENT B0 ;  /* 0x0000000000007941 */ /* 0x000fea0003800200 */
.L_x_2738:
[----:B------:R1:W-:Y:S02]  /*38f0*/  ATOM.E.ADD.F16x2.RN.STRONG.GPU P0, RZ, desc[UR6][R8.64+0x4], R7 ;  /* 0x8000040708ff79a2 */ /* 0x0003e4000c10e106 */
[----:B-1----:R-:W-:Y:S05]  /*3900*/  @P0 EXIT ;  /* 0x000000000000094d */ /* 0x002fea0003800000 */
[----:B------:R-:W1:Y:S02]  /*3910*/  QSPC.E.S P0, RZ, [R8+0x4] ;  /* 0x0000040008ff73aa */ /* 0x000e640000000500 */
[----:B-1----:R-:W-:Y:S05]  /*3920*/  @!P0 BRA `(.L_x_2742) ;  /* 0x0000000000188947 */ /* 0x002fea0003800000 */
[----:B0-----:R-:W-:-:S07]  /*3930*/  MOV R8, R8 ;  /* 0x0000000800087202 */ /* 0x001fce0000000f00 */
.L_x_2743:
[----:B------:R-:W0:Y:S02]  /*3940*/  LDS R2, [R8+0x4] ;  /* 0x0000040008027984 */ /* 0x000e240000000800 */
[----:B0-----:R-:W-:-:S05]  /*3950*/  HFMA2 R3, R2, 1, 1, R7 ;  /* 0x3c003c0002037831 */ /* 0x001fca0000000007 */
[----:B------:R-:W0:Y:S02]  /*3960*/  ATOMS.CAST.SPIN P0, [R8+0x4], R2, R3 ;  /* 0x000004020800758d */ /* 0x000e240001800003 */
[----:B0-----:R-:W-:Y:S05]  /*3970*/  @!P0 BRA `(.L_x_2743) ;  /* 0xfffffffc00f08947 */ /* 0x001fea000383ffff */
[----:B------:R-:W-:Y:S05]  /*3980*/  EXIT ;  /* 0x000000000000794d */ /* 0x000fea0003800000 */
.L_x_2742:
[----:B------:R-:W0:Y:S02]  /*3990*/  LD.E R0, desc[UR6][R8.64+0x4] ;  /* 0x0000040608007980 */ /* 0x000e24000c101900 */
[----:B0-----:R-:W-:-:S05]  /*39a0*/  IMAD.IADD R3, R7, 0x1, R0 ;  /* 0x0000000107037824 */ /* 0x001fca00078e0200 */
[----:B------:R-:W-:Y:S01]  /*39b0*/  ST.E desc[UR6][R8.64+0x4], R3 ;  /* 0x0000040308007985 */ /* 0x000fe2000c101906 */
[----:B------:R-:W-:Y:S05]  /*39c0*/  EXIT ;  /* 0x000000000000794d */ /* 0x000fea0003800000 */
.L_x_2744:
        /* <DEDUP_REMOVED lines=11> */
.L_x_3614:


//--------------------- .text._Z23gemm_half_q_half_kernelILi2ELi48ELb0ELb0ELi32EEvPK6__halfPKjS4_S2_PS0_iiiiPKtS7_iiiiiibS2_i --------------------------
	.section	.text._Z23gemm_half_q_half_kernelILi2ELi48ELb0ELb0ELi32EEvPK6__halfPKjS4_S2_PS0_iiiiPKtS7_iiiiiibS2_i,"ax",@progbits
	.align	128
        .global         _Z23gemm_half_q_half_kernelILi2ELi48ELb0ELb0ELi32EEvPK6__halfPKjS4_S2_PS0_iiiiPKtS7_iiiiiibS2_i
        .type           _Z23gemm_half_q_half_kernelILi2ELi48ELb0ELb0ELi32EEvPK6__halfPKjS4_S2_PS0_iiiiPKtS7_iiiiiibS2_i,@function
        .size           _Z23gemm_half_q_half_kernelILi2ELi48ELb0ELb0ELi32EEvPK6__halfPKjS4_S2_PS0_iiiiPKtS7_iiiiiibS2_i,(.L_x_3615 - _Z23gemm_half_q_half_kernelILi2ELi48ELb0ELb0ELi32EEvPK6__halfPKjS4_S2_PS0_iiiiPKtS7_iiiiiibS2_i)
        .other          _Z23gemm_half_q_half_kernelILi2ELi48ELb0ELb0ELi32EEvPK6__halfPKjS4_S2_PS0_iiiiPKtS7_iiiiiibS2_i,@"STO_CUDA_ENTRY STV_DEFAULT"
_Z23gemm_half_q_half_kernelILi2ELi48ELb0ELb0ELi32EEvPK6__halfPKjS4_S2_PS0_iiiiPKtS7_iiiiiibS2_i:
.text._Z23gemm_half_q_half_kernelILi2ELi48ELb0ELb0ELi32EEvPK6__halfPKjS4_S2_PS0_iiiiPKtS7_iiiiiibS2_i:
        /* <DEDUP_REMOVED lines=10> */
[----:B------:R-:W-:Y:S02]  /*00a0*/  IMAD.U32 R43, RZ, RZ, UR5 ;  /* 0x00000005ff2b7e24 */ /* 0x000fe4000f8e00ff */
[----:B0-----:R-:W-:-:S03]  /*00b0*/  IMAD.SHL.U32 R45, R7, 0x20, RZ ;  /* 0x00000020072d7824 */ /* 0x001fc600078e00ff */
[----:B------:R-:W-:Y:S01]  /*00c0*/  ISETP.GE.AND P1, PT, R43, 0x1, PT ;  /* 0x000000012b00780c */ /* 0x000fe20003f26270 */
[----:B------:R-:W-:Y:S01]  /*00d0*/  VIADD R32, R45, 0x20 ;  /* 0x000000202d207836 */ /* 0x000fe20000000000 */
[----:B------:R-:W-:Y:S01]  /*00e0*/  VIMNMX R4, PT, PT, R43, 0x2, PT ;  /* 0x000000022b047848 */ /* 0x000fe20003fe0100 */
[----:B--2---:R-:W-:Y:S01]  /*00f0*/  IMAD.IADD R5, R45, 0x1, R6 ;  /* 0x000000012d057824 */ /* 0x004fe200078e0206 */
[----:B-----5:R-:W-:Y:S02]  /*0100*/  USHF.L.U32 UR4, UR4, 0x7, URZ ;  /* 0x0000000704047899 */ /* 0x020fe400080006ff */
[----:B----4-:R-:W-:-:S04]  /*0110*/  VIMNMX R0, PT, PT, R32, R2, PT ;  /* 0x0000000220007248 */ /* 0x010fc80003fe0100 */
[----:B------:R-:W-:Y:S02]  /*0120*/  ISETP.GE.OR P0, PT, R5, R0, !P1 ;  /* 0x000000000500720c */ /* 0x000fe40004f06670 */
        /* <DEDUP_REMOVED lines=32> */
.L_x_2750:
[----:B------:R-:W-:Y:S01]  /*0330*/  IADD3 R9, P2, PT, R5, R16, RZ ;  /* 0x0000001005097210 */ /* 0x000fe20007f5e0ff */
[----:B------:R-:W-:-:S03]  /*0340*/  IMAD.IADD R10, R16, 0x1, R2 ;  /* 0x00000001100a7824 */ /* 0x000fc600078e0202 */
[----:B------:R-:W-:Y:S01]  /*0350*/  LEA.HI.X.SX32 R16, R16, RZ, 0x1, P2 ;  /* 0x000000ff10107211 */ /* 0x000fe200010f0eff */
[C---:B------:R-:W-:Y:S01]  /*0360*/  IMAD.IADD R11, R10.reuse, 0x1, R2 ;  /* 0x000000010a0b7824 */ /* 0x040fe200078e0202 */
[----:B------:R-:W-:Y:S02]  /*0370*/  LEA R8, P2, R9, UR10, 0x1 ;  /* 0x0000000a09087c11 */ /* 0x000fe4000f8408ff */
        /* <DEDUP_REMOVED lines=27> */
.L_x_2749:
        /* <DEDUP_REMOVED lines=20> */
.L_x_2751:
[----:B------:R-:W-:-:S13]  /*0670*/  ISETP.EQ.AND P2, PT, R17, RZ, PT ;  /* 0x000000ff1100720c */ /* 0x000fda0003f42270 */
[----:B------:R-:W-:Y:S05]  /*0680*/  @!P0 BRA P2, `(.L_x_2746) ;  /* 0x00000004007c8947 */ /* 0x000fea0001000000 */
.L_x_2748:
        /* <DEDUP_REMOVED lines=12> */
.L_x_2747:
        /* <DEDUP_REMOVED lines=17> */
.L_x_2754:
        /* <DEDUP_REMOVED lines=32> */
.L_x_2753:
        /* <DEDUP_REMOVED lines=21> */
.L_x_2755:
[----:B------:R-:W-:-:S13]  /*0bb0*/  ISETP.NE.OR P0, PT, R17, RZ, P0 ;  /* 0x000000ff1100720c */ /* 0x000fda0000705670 */
[----:B------:R-:W-:Y:S05]  /*0bc0*/  @!P0 BRA `(.L_x_2746) ;  /* 0x00000000002c8947 */ /* 0x000fea0003800000 */
.L_x_2752:
        /* <DEDUP_REMOVED lines=11> */
.L_x_2746:
[----:B------:R-:W-:Y:S05]  /*0c80*/  BSYNC.RECONVERGENT B0 ;  /* 0x0000000000007941 */ /* 0x000fea0003800200 */
.L_x_2745:
        /* <DEDUP_REMOVED lines=10> */
[----:B------:R-:W-:-:S05]  /*0d30*/  VIMNMX R4, PT, PT, R4, 0x1, !PT ;  /* 0x0000000104047848 */ /* 0x000fca0007fe0100 */
[----:B0-----:R-:W-:Y:S02]  /*0d40*/  IMAD.MOV R16, RZ, RZ, -R4 ;  /* 0x000000ffff107224 */ /* 0x001fe400078e0a04 */
        /* <DEDUP_REMOVED lines=11> */
.L_x_2759:
        /* <DEDUP_REMOVED lines=15> */
.L_x_2758:
        /* <DEDUP_REMOVED lines=12> */
.L_x_2760:
[----:B------:R-:W-:-:S13]  /*0fb0*/  ISETP.NE.OR P0, PT, R16, RZ, P0 ;  /* 0x000000ff1000720c */ /* 0x000fda0000705670 */
[----:B------:R-:W-:Y:S05]  /*0fc0*/  @!P0 BRA `(.L_x_2756) ;  /* 0x00000000001c8947 */ /* 0x000fea0003800000 */
.L_x_2757:
[----:B0-----:R-:W0:Y:S02]  /*0fd0*/  LDC.64 R4, c[0x0][0x3a0] ;  /* 0x0000e800ff047b82 */ /* 0x001e240000000a00 */
.L_x_2761:
[----:B0-----:R-:W-:-:S04]  /*0fe0*/  IMAD.WIDE R8, R17, 0x2, R4 ;  /* 0x0000000211087825 */ /* 0x001fc800078e0204 */
[----:B------:R-:W-:Y:S01]  /*0ff0*/  VIADD R16, R16, 0x1 ;  /* 0x0000000110107836 */ /* 0x000fe20000000000 */
[----:B------:R1:W-:Y:S01]  /*1000*/  STG.E.64 desc[UR8][R8.64], RZ ;  /* 0x000000ff08007986 */ /* 0x0003e2000c101b08 */
[----:B------:R-:W-:-:S03]  /*1010*/  IMAD.IADD R17, R17, 0x1, R42 ;  /* 0x0000000111117824 */ /* 0x000fc600078e022a */
[----:B------:R-:W-:-:S13]  /*1020*/  ISETP.NE.AND P0, PT, R16, RZ, PT ;  /* 0x000000ff1000720c */ /* 0x000fda0003f05270 */
[----:B-1----:R-:W-:Y:S05]  /*1030*/  @P0 BRA `(.L_x_2761) ;  /* 0xfffffffc00e80947 */ /* 0x002fea000383ffff */
.L_x_2756:
        /* <DEDUP_REMOVED lines=20> */
.L_x_2763:
        /* <DEDUP_REMOVED lines=42> */
.L_x_2762:
[C---:B------:R-:W-:Y:S02]  /*1420*/  ISETP.GT.AND P0, PT, R45.reuse, UR5, PT ;  /* 0x000000052d007c0c */ /* 0x040fe4000bf04270 */
[----:B------:R-:W-:Y:S02]  /*1430*/  CS2R R6, SRZ ;  /* 0x0000000000067805 */ /* 0x000fe4000001ff00 */
[----:B0-----:R-:W-:Y:S01]  /*1440*/  SHF.R.S32.HI R4, RZ, 0x1f, R19 ;  /* 0x0000001fff047819 */ /* 0x001fe20000011413 */
[----:B------:R-:W-:Y:S01]  /*1450*/  IMAD.MOV.U32 R9, RZ, RZ, RZ ;  /* 0x000000ffff097224 */ /* 0x000fe200078e00ff */
[C---:B--2---:R-:W-:Y:S01]  /*1460*/  ISETP.GT.AND P2, PT, R45.reuse, UR6, PT ;  /* 0x000000062d007c0c */ /* 0x044fe2000bf44270 */
[----:B------:R-:W-:Y:S01]  /*1470*/  IMAD.MOV.U32 R10, RZ, RZ, RZ ;  /* 0x000000ffff0a7224 */ /* 0x000fe200078e00ff */
[----:B------:R-:W-:Y:S02]  /*1480*/  LEA.HI R4, R4, R19, RZ, 0x5 ;  /* 0x0000001304047211 */ /* 0x000fe400078f28ff */
        /* <DEDUP_REMOVED lines=13> */
.L_x_2764:
        /* <DEDUP_REMOVED lines=8> */
.L_x_2765:
        /* <DEDUP_REMOVED lines=8> */
.L_x_2766:
        /* <DEDUP_REMOVED lines=8> */
.L_x_2767:
        /* <DEDUP_REMOVED lines=8> */
.L_x_2768:
        /* <DEDUP_REMOVED lines=13> */
[----:B------:R-:W-:-:S04]  /*1830*/  IADD3 R3, P0, PT, R3, R4, RZ ;  /* 0x0000000403037210 */ /* 0x000fc80007f1e0ff */
[----:B------:R-:W-:Y:S02]  /*1840*/  LEA.HI.X.SX32 R4, R4, R5, 0x1, P0 ;  /* 0x0000000504047211 */ /* 0x000fe400000f0eff */
[----:B------:R-:W-:Y:S01]  /*1850*/  ISETP.GT.AND P0, PT, R2, R45, PT ;  /* 0x0000002d0200720c */ /* 0x000fe20003f04270 */
[----:B0-----:R-:W-:Y:S01]  /*1860*/  ULEA UR5, UR5, UR4, 0x18 ;  /* 0x0000000405057291 */ /* 0x001fe2000f8ec0ff */
[----:B-1----:R-:W-:-:S04]  /*1870*/  LEA R28, P2, R3, UR10, 0x2 ;  /* 0x0000000a031c7c11 */ /* 0x002fc8000f8410ff */
[----:B------:R-:W-:Y:S02]  /*1880*/  LEA.HI.X R29, R3, UR11, R4, 0x2, P2 ;  /* 0x0000000b031d7c11 */ /* 0x000fe400090f1404 */
[----:B------:R-:W-:-:S05]  /*1890*/  UMOV UR4, UR5 ;  /* 0x0000000500047c82 */ /* 0x000fca0008000000 */
[----:B------:R-:W-:Y:S05]  /*18a0*/  @!P0 BRA `(.L_x_2769) ;  /* 0x0000001c00388947 */ /* 0x000fea0003800000 */
[C---:B------:R-:W-:Y:S02]  /*18b0*/  IMAD.WIDE R20, R42.reuse, 0x4, R28 ;  /* 0x000000042a147825 */ /* 0x040fe400078e021c */
[----:B------:R-:W2:Y:S02]  /*18c0*/  LDG.E.128.CONSTANT R28, desc[UR8][R28.64] ;  /* 0x000000081c1c7981 */ /* 0x000ea4000c1e9d00 */
[C---:B------:R-:W-:Y:S02]  /*18d0*/  IMAD.WIDE R16, R42.reuse, 0x4, R20 ;  /* 0x000000042a107825 */ /* 0x040fe400078e0214 */
[----:B------:R-:W3:Y:S04]  /*18e0*/  LDG.E.128.CONSTANT R20, desc[UR8][R20.64] ;  /* 0x0000000814147981 */ /* 0x000ee8000c1e9d00 */
[----:B------:R0:W4:Y:S01]  /*18f0*/  LDG.E.128.CONSTANT R24, desc[UR8][R16.64] ;  /* 0x0000000810187981 */ /* 0x000122000c1e9d00 */
[----:B------:R-:W-:-:S04]  /*1900*/  IMAD.WIDE R4, R42, 0x4, R16 ;  /* 0x000000042a047825 */ /* 0x000fc800078e0210 */
[C---:B------:R-:W-:Y:S02]  /*1910*/  IMAD.WIDE R8, R42.reuse, 0x4, R4 ;  /* 0x000000042a087825 */ /* 0x040fe400078e0204 */
[----:B------:R-:W3:Y:S02]  /*1920*/  LDG.E.128.CONSTANT R4, desc[UR8][R4.64] ;  /* 0x0000000804047981 */ /* 0x000ee4000c1e9d00 */
[----:B------:R-:W-:Y:S02]  /*1930*/  IMAD.WIDE R2, R42, 0x4, R8 ;  /* 0x000000042a027825 */ /* 0x000fe400078e0208 */
[----:B------:R-:W5:Y:S04]  /*1940*/  LDG.E.128.CONSTANT R8, desc[UR8][R8.64] ;  /* 0x0000000808087981 */ /* 0x000f68000c1e9d00 */
[----:B------:R1:W5:Y:S01]  /*1950*/  LDG.E.128.CONSTANT R12, desc[UR8][R2.64] ;  /* 0x00000008020c7981 */ /* 0x000362000c1e9d00 */
[----:B------:R-:W-:-:S02]  /*1960*/  ISETP.GT.AND P0, PT, R43, RZ, PT ;  /* 0x000000ff2b00720c */ /* 0x000fc40003f04270 */
[----:B------:R-:W-:Y:S02]  /*1970*/  PRMT R37, RZ, 0x7610, R37 ;  /* 0x00007610ff257816 */ /* 0x000fe40000000025 */
[----:B--2---:R-:W-:Y:S02]  /*1980*/  SHF.R.U32.HI R34, RZ, 0xc, R29 ;  /* 0x0000000cff227819 */ /* 0x004fe4000001161d */
[----:B------:R-:W-:Y:S02]  /*1990*/  SHF.R.U32.HI R33, RZ, 0xc, R28 ;  /* 0x0000000cff217819 */ /* 0x000fe4000001161c */
[----:B------:R-:W-:Y:S02]  /*19a0*/  SHF.R.U32.HI R35, RZ, 0xc, R30 ;  /* 0x0000000cff237819 */ /* 0x000fe4000001161e */
[----:B------:R-:W-:Y:S02]  /*19b0*/  LOP3.LUT R34, R34, 0xf000f, RZ, 0xc0, !PT ;  /* 0x000f000f22227812 */ /* 0x000fe400078ec0ff */
[----:B0-----:R-:W-:-:S02]  /*19c0*/  SHF.R.U32.HI R17, RZ, 0xc, R31 ;  /* 0x0000000cff117819 */ /* 0x001fc4000001161f */
[----:B----4-:R-:W-:Y:S02]  /*19d0*/  SHF.R.U32.HI R47, RZ, 0x8, R25 ;  /* 0x00000008ff2f7819 */ /* 0x010fe40000011619 */
[----:B------:R-:W-:Y:S02]  /*19e0*/  LOP3.LUT R16, R33, 0xf000f, RZ, 0xc0, !PT ;  /* 0x000f000f21107812 */ /* 0x000fe400078ec0ff */
[----:B------:R-:W-:Y:S02]  /*19f0*/  SHF.R.U32.HI R49, RZ, 0x8, R24 ;  /* 0x00000008ff317819 */ /* 0x000fe40000011618 */
[----:B------:R-:W-:Y:S02]  /*1a00*/  LOP3.LUT R35, R35, 0xf000f, RZ, 0xc0, !PT ;  /* 0x000f000f23237812 */ /* 0x000fe400078ec0ff */
[----:B------:R-:W-:Y:S02]  /*1a10*/  SHF.R.U32.HI R44, RZ, 0x8, R26 ;  /* 0x00000008ff2c7819 */ /* 0x000fe4000001161a */
[----:B------:R-:W-:-:S02]  /*1a20*/  LOP3.LUT R47, R34, 0x300030, R47, 0xf8, !PT ;  /* 0x00300030222f7812 */ /* 0x000fc400078ef82f */
[----:B------:R-:W-:Y:S02]  /*1a30*/  LOP3.LUT R46, R17, 0xf000f, RZ, 0xc0, !PT ;  /* 0x000f000f112e7812 */ /* 0x000fe400078ec0ff */
[----:B------:R-:W-:Y:S02]  /*1a40*/  SHF.R.U32.HI R45, RZ, 0x8, R27 ;  /* 0x00000008ff2d7819 */ /* 0x000fe4000001161b */
        /* <DEDUP_REMOVED lines=9> */
[----:B------:R-:W-:-:S02]  /*1ae0*/  LOP3.LUT R33, R33, 0xf000f, RZ, 0xc0, !PT ;  /* 0x000f000f21217812 */ /* 0x000fc400078ec0ff */
[----:B------:R-:W-:Y:S02]  /*1af0*/  LOP3.LUT R34, R34, 0xf000f, RZ, 0xc0, !PT ;  /* 0x000f000f22227812 */ /* 0x000fe400078ec0ff */
[----:B------:R-:W-:Y:S02]  /*1b00*/  SHF.R.U32.HI R46, RZ, 0xa, R24 ;  /* 0x0000000aff2e7819 */ /* 0x000fe40000011618 */
[----:B------:R-:W-:Y:S02]  /*1b10*/  SHF.R.U32.HI R51, RZ, 0xa, R27 ;  /* 0x0000000aff337819 */ /* 0x000fe4000001161b */
[----:B------:R-:W-:Y:S02]  /*1b20*/  LOP3.LUT R17, R16, 0xf000f, RZ, 0xc0, !PT ;  /* 0x000f000f10117812 */ /* 0x000fe400078ec0ff */
[----:B------:R-:W-:Y:S02]  /*1b30*/  LOP3.LUT R50, R50, 0xf000f, RZ, 0xc0, !PT ;  /* 0x000f000f32327812 */ /* 0x000fe400078ec0ff */
[----:B------:R-:W-:-:S02]  /*1b40*/  LOP3.LUT R48, R33, 0x300030, R48, 0xf8, !PT ;  /* 0x0030003021307812 */ /* 0x000fc400078ef830 */
[----:B------:R-:W-:Y:S02]  /*1b50*/  LOP3.LUT R34, R34, 0x300030, R35, 0xf8, !PT ;  /* 0x0030003022227812 */ /* 0x000fe400078ef823 */
[----:B------:R-:W-:Y:S02]  /*1b60*/  LOP3.LUT R46, R17, 0x300030, R46, 0xf8, !PT ;  /* 0x00300030112e7812 */ /* 0x000fe400078ef82e */
[----:B------:R-:W-:Y:S02]  /*1b70*/  LOP3.LUT R35, R50, 0x300030, R51, 0xf8, !PT ;  /* 0x0030003032237812 */ /* 0x000fe400078ef833 */
[----:B------:R-:W-:Y:S01]  /*1b80*/  SHF.R.U32.HI R33, RZ, 0xc, R4 ;  /* 0x0000000cff217819 */ /* 0x000fe20000011604 */
[----:B-1----:R-:W-:Y:S06]  /*1b90*/  @!P0 BRA `(.L_x_2770) ;  /* 0x0000000800f88947 */ /* 0x002fec0003800000 */
[----:B------:R-:W0:Y:S01]  /*1ba0*/  LDS.128 R16, [UR5] ;  /* 0x00000005ff107984 */ /* 0x000e220008000c00 */
[----:B------:R-:W-:Y:S02]  /*1bb0*/  LOP3.LUT R64, R28, 0x3f003f, RZ, 0xc0, !PT ;  /* 0x003f003f1c407812 */ /* 0x000fe400078ec0ff */
[----:B------:R-:W-:Y:S02]  /*1bc0*/  LOP3.LUT R67, R30, 0x3f003f, RZ, 0xc0, !PT ;  /* 0x003f003f1e437812 */ /* 0x000fe400078ec0ff */
[----:B------:R-:W-:Y:S02]  /*1bd0*/  LOP3.LUT R68, R31, 0x3f003f, RZ, 0xc0, !PT ;  /* 0x003f003f1f447812 */ /* 0x000fe400078ec0ff */
[----:B------:R-:W-:Y:S02]  /*1be0*/  SHF.R.U32.HI R69, RZ, 0x6, R31 ;  /* 0x00000006ff457819 */ /* 0x000fe4000001161f */
[----:B------:R-:W-:Y:S02]  /*1bf0*/  LOP3.LUT R37, R27, 0x3f003f, RZ, 0xc0, !PT ;  /* 0x003f003f1b257812 */ /* 0x000fe400078ec0ff */
[----:B------:R-:W-:-:S02]  /*1c00*/  SHF.R.U32.HI R63, RZ, 0x6, R27 ;  /* 0x00000006ff3f7819 */ /* 0x000fc4000001161b */
[----:B------:R-:W-:Y:S02]  /*1c10*/  LOP3.LUT R31, R64, 0x64006400, RZ, 0xfc, !PT ;  /* 0x64006400401f7812 */ /* 0x000fe400078efcff */
[----:B------:R-:W-:Y:S02]  /*1c20*/  LOP3.LUT R27, R67, 0x64006400, RZ, 0xfc, !PT ;  /* 0x64006400431b7812 */ /* 0x000fe400078efcff */
[----:B------:R-:W-:Y:S01]  /*1c30*/  SHF.R.U32.HI R28, RZ, 0x6, R28 ;  /* 0x00000006ff1c7819 */ /* 0x000fe2000001161c */
[----:B------:R-:W-:Y:S01]  /*1c40*/  HADD2 R31, R31, -1056, -1056 ;  /* 0xe420e4201f1f7430 */ /* 0x000fe20000000000 */
[----:B------:R-:W-:Y:S01]  /*1c50*/  SHF.R.U32.HI R30, RZ, 0x6, R30 ;  /* 0x00000006ff1e7819 */ /* 0x000fe2000001161e */
[----:B------:R-:W-:Y:S01]  /*1c60*/  HADD2 R27, R27, -1056, -1056 ;  /* 0xe420e4201b1b7430 */ /* 0x000fe20000000000 */
[----:B------:R-:W-:Y:S02]  /*1c70*/  LOP3.LUT R65, R29, 0x3f003f, RZ, 0xc0, !PT ;  /* 0x003f003f1d417812 */ /* 0x000fe400078ec0ff */
[----:B------:R-:W-:-:S02]  /*1c80*/  SHF.R.U32.HI R66, RZ, 0x6, R29 ;  /* 0x00000006ff427819 */ /* 0x000fc4000001161d */
[----:B------:R-:W-:Y:S02]  /*1c90*/  LOP3.LUT R28, R28, 0x3f003f, RZ, 0xc0, !PT ;  /* 0x003f003f1c1c7812 */ /* 0x000fe400078ec0ff */
[----:B------:R-:W-:Y:S02]  /*1ca0*/  LOP3.LUT R30, R30, 0x3f003f, RZ, 0xc0, !PT ;  /* 0x003f003f1e1e7812 */ /* 0x000fe400078ec0ff */
[----:B------:R-:W-:Y:S02]  /*1cb0*/  LOP3.LUT R29, R65, 0x64006400, RZ, 0xfc, !PT ;  /* 0x64006400411d7812 */ /* 0x000fe400078efcff */
[----:B------:R-:W-:Y:S02]  /*1cc0*/  LOP3.LUT R66, R66, 0x3f003f, RZ, 0xc0, !PT ;  /* 0x003f003f42427812 */ /* 0x000fe400078ec0ff */
[----:B------:R-:W-:Y:S01]  /*1cd0*/  LOP3.LUT R36, R26, 0x3f003f, RZ, 0xc0, !PT ;  /* 0x003f003f1a247812 */ /* 0x000fe200078ec0ff */
[----:B------:R-:W-:Y:S01]  /*1ce0*/  HADD2 R29, R29, -1056, -1056 ;  /* 0xe420e4201d1d7430 */ /* 0x000fe20000000000 */
[----:B------:R-:W-:-:S02]  /*1cf0*/  SHF.R.U32.HI R60, RZ, 0x6, R26 ;  /* 0x00000006ff3c7819 */ /* 0x000fc4000001161a */
[----:B------:R-:W-:Y:S02]  /*1d00*/  LOP3.LUT R28, R28, 0x64006400, RZ, 0xfc, !PT ;  /* 0x640064001c1c7812 */ /* 0x000fe400078efcff */
[----:B------:R-:W-:Y:S02]  /*1d10*/  LOP3.LUT R26, R30, 0x64006400, RZ, 0xfc, !PT ;  /* 0x640064001e1a7812 */ /* 0x000fe400078efcff */
[----:B------:R-:W-:Y:S01]  /*1d20*/  LOP3.LUT R57, R20, 0x3f003f, RZ, 0xc0, !PT ;  /* 0x003f003f14397812 */ /* 0x000fe200078ec0ff */
[----:B------:R-:W-:Y:S01]  /*1d30*/  HADD2 R30, R28, -1056, -1056 ;  /* 0xe420e4201c1e7430 */ /* 0x000fe20000000000 */
[----:B------:R-:W-:Y:S01]  /*1d40*/  SHF.R.U32.HI R56, RZ, 0x6, R20 ;  /* 0x00000006ff387819 */ /* 0x000fe20000011614 */
[-C--:B0-----:R-:W-:Y:S01]  /*1d50*/  HFMA2 R20, R31, R16.reuse, RZ ;  /* 0x000000101f147231 */ /* 0x081fe200000000ff */
[----:B------:R-:W-:Y:S01]  /*1d60*/  LOP3.LUT R52, R22, 0x3f003f, RZ, 0xc0, !PT ;  /* 0x003f003f16347812 */ /* 0x000fe200078ec0ff */
[----:B------:R-:W-:Y:S01]  /*1d70*/  HADD2 R26, R26, -1056, -1056 ;  /* 0xe420e4201a1a7430 */ /* 0x000fe20000000000 */
[----:B------:R-:W-:Y:S01]  /*1d80*/  SHF.R.U32.HI R53, RZ, 0x6, R22 ;  /* 0x00000006ff357819 */ /* 0x000fe20000011616 */
[----:B------:R-:W-:Y:S01]  /*1d90*/  HFMA2 R22, R27, R16, RZ ;  /* 0x000000101b167231 */ /* 0x000fe200000000ff */
[----:B------:R-:W-:-:S02]  /*1da0*/  LOP3.LUT R66, R66, 0x64006400, RZ, 0xfc, !PT ;  /* 0x6400640042427812 */ /* 0x000fc400078efcff */
[----:B------:R-:W-:Y:S02]  /*1db0*/  LOP3.LUT R54, R21, 0x3f003f, RZ, 0xc0, !PT ;  /* 0x003f003f15367812 */ /* 0x000fe400078ec0ff */
[----:B------:R-:W-:Y:S01]  /*1dc0*/  SHF.R.U32.HI R55, RZ, 0x6, R21 ;  /* 0x00000006ff377819 */ /* 0x000fe20000011615 */
[----:B------:R-:W-:Y:S01]  /*1dd0*/  HFMA2 R21, R29, R16, RZ.H0_H0 ;  /* 0x000000101d157231 */ /* 0x000fe200000400ff */
[----:B------:R-:W-:Y:S01]  /*1de0*/  LOP3.LUT R58, R25, 0x3f003f, RZ, 0xc0, !PT ;  /* 0x003f003f193a7812 */ /* 0x000fe200078ec0ff */
[----:B------:R-:W-:Y:S01]  /*1df0*/  HADD2 R28, R66, -1056, -1056 ;  /* 0xe420e420421c7430 */ /* 0x000fe20000000000 */
[----:B------:R-:W-:Y:S01]  /*1e00*/  SHF.R.U32.HI R59, RZ, 0x6, R25 ;  /* 0x00000006ff3b7819 */ /* 0x000fe20000011619 */
[-C--:B------:R-:W-:Y:S01]  /*1e10*/  HFMA2 R66, R30, R17.reuse, R20 ;  /* 0x000000111e427231 */ /* 0x080fe20000000014 */
[----:B------:R-:W-:Y:S01]  /*1e20*/  LOP3.LUT R25, R68, 0x64006400, RZ, 0xfc, !PT ;  /* 0x6400640044197812 */ /* 0x000fe200078efcff */
[-C--:B------:R-:W-:Y:S01]  /*1e30*/  HFMA2 R67, R28, R17.reuse, R21 ;  /* 0x000000111c437231 */ /* 0x080fe20000000015 */
[----:B------:R-:W-:Y:S01]  /*1e40*/  LOP3.LUT R50, R23, 0x3f003f, RZ, 0xc0, !PT ;  /* 0x003f003f17327812 */ /* 0x000fe200078ec0ff */
[----:B------:R-:W-:Y:S01]  /*1e50*/  HFMA2 R68, R26, R17, R22 ;  /* 0x000000111a447231 */ /* 0x000fe20000000016 */
[----:B------:R-:W-:Y:S01]  /*1e60*/  SHF.R.U32.HI R51, RZ, 0x6, R23 ;  /* 0x00000006ff337819 */ /* 0x000fe20000011617 */
[----:B------:R-:W-:Y:S01]  /*1e70*/  HADD2 R25, R25, -1056, -1056 ;  /* 0xe420e42019197430 */ /* 0x000fe20000000000 */
[----:B------:R-:W0:Y:S01]  /*1e80*/  LDS.128 R20, [UR5+0x10] ;  /* 0x00001005ff147984 */ /* 0x000e220008000c00 */
[----:B------:R-:W-:-:S02]  /*1e90*/  LOP3.LUT R69, R69, 0x3f003f, RZ, 0xc0, !PT ;  /* 0x003f003f45457812 */ /* 0x000fc400078ec0ff */
[----:B------:R-:W-:Y:S01]  /*1ea0*/  LOP3.LUT R61, R24, 0x3f003f, RZ, 0xc0, !PT ;  /* 0x003f003f183d7812 */ /* 0x000fe200078ec0ff */
[----:B------:R-:W-:Y:S01]  /*1eb0*/  HFMA2 R16, R25, R16, RZ.H0_H0 ;  /* 0x0000001019107231 */ /* 0x000fe200000400ff */
[----:B------:R-:W-:Y:S02]  /*1ec0*/  SHF.R.U32.HI R62, RZ, 0x6, R24 ;  /* 0x00000006ff3e7819 */ /* 0x000fe40000011618 */
[----:B------:R-:W-:Y:S02]  /*1ed0*/  LOP3.LUT R24, R69, 0x64006400, RZ, 0xfc, !PT ;  /* 0x6400640045187812 */ /* 0x000fe400078efcff */
[----:B------:R-:W-:Y:S02]  /*1ee0*/  LOP3.LUT R57, R57, 0x64006400, RZ, 0xfc, !PT ;  /* 0x6400640039397812 */ /* 0x000fe400078efcff */
        /* <DEDUP_REMOVED lines=28> */
[----:B------:R-:W-:Y:S01]  /*20b0*/  HFMA2 R69, R57, R18, R69 ;  /* 0x0000001239457231 */ /* 0x000fe20000000045 */
[----:B------:R-:W-:Y:S01]  /*20c0*/  LOP3.LUT R16, R58, 0x64006400, RZ, 0xfc, !PT ;  /* 0x640064003a107812 */ /* 0x000fe200078efcff */
[----:B------:R-:W-:Y:S01]  /*20d0*/  HADD2 R52, R52, -1056, -1056 ;  /* 0xe420e42034347430 */ /* 0x000fe20000000000 */
[----:B------:R-:W-:Y:S01]  /*20e0*/  LOP3.LUT R60, R60, 0x3f003f, RZ, 0xc0, !PT ;  /* 0x003f003f3c3c7812 */ /* 0x000fe200078ec0ff */
[----:B0-----:R-:W-:Y:S01]  /*20f0*/  HFMA2 R66, R59, R20, R66 ;  /* 0x000000143b427231 */ /* 0x001fe20000000042 */
        /* <DEDUP_REMOVED lines=32> */
[----:B------:R-:W-:Y:S02]  /*2300*/  HFMA2 R68, R47, R22, R68 ;  /* 0x000000162f447231 */ /* 0x000fe40000000044 */
[-C--:B------:R-:W-:Y:S01]  /*2310*/  HFMA2 R67, R61, R20.reuse, R67 ;  /* 0x000000143d437231 */ /* 0x080fe20000000043 */
[----:B------:R-:W-:Y:S01]  /*2320*/  ISETP.NE.AND P0, PT, R43, 0x1, PT ;  /* 0x000000012b00780c */ /* 0x000fe20003f05270 */
[----:B------:R-:W-:Y:S01]  /*2330*/  HADD2 R44, R46, -1056, -1056 ;  /* 0xe420e4202e2c7430 */ /* 0x000fe20000000000 */
[----:B------:R-:W-:Y:S01]  /*2340*/  PRMT R41, R41, 0x5410, R40 ;  /* 0x0000541029297816 */ /* 0x000fe20000000028 */
[----:B------:R-:W-:Y:S01]  /*2350*/  HFMA2 R69, R65, R20, R69 ;  /* 0x0000001441457231 */ /* 0x000fe20000000045 */
[----:B------:R-:W-:Y:S01]  /*2360*/  PRMT R39, R39, 0x5410, R38 ;  /* 0x0000541027277816 */ /* 0x000fe20000000026 */
[----:B------:R-:W-:Y:S01]  /*2370*/  HADD2 R46, R16, -1056, -1056 ;  /* 0xe420e420102e7430 */ /* 0x000fe20000000000 */
[----:B------:R-:W-:Y:S01]  /*2380*/  PRMT R19, RZ, 0x5410, RZ ;  /* 0x00005410ff137816 */ /* 0x000fe200000000ff */
[----:B------:R-:W-:-:S02]  /*2390*/  HFMA2 R67, R60, R21, R67 ;  /* 0x000000153c437231 */ /* 0x000fc40000000043 */
[----:B------:R-:W-:Y:S02]  /*23a0*/  HFMA2 R66, R44, R23, R66 ;  /* 0x000000172c427231 */ /* 0x000fe40000000042 */
[----:B------:R-:W-:Y:S02]  /*23b0*/  HFMA2 R69, R64, R21, R69 ;  /* 0x0000001540457231 */ /* 0x000fe40000000045 */
[----:B------:R-:W-:Y:S02]  /*23c0*/  HADD2 R49, R17, -1056, -1056 ;  /* 0xe420e42011317430 */ /* 0x000fe40000000000 */
[----:B------:R-:W-:Y:S02]  /*23d0*/  HFMA2 R68, R46, R23, R68 ;  /* 0x000000172e447231 */ /* 0x000fe40000000044 */
[----:B------:R-:W-:Y:S02]  /*23e0*/  HFMA2 R17, R45, R22, R67 ;  /* 0x000000162d117231 */ /* 0x000fe40000000043 */
[----:B------:R-:W-:-:S02]  /*23f0*/  HADD2 R34, R48, -1056, -1056 ;  /* 0xe420e42030227430 */ /* 0x000fc40000000000 */
[----:B------:R-:W-:Y:S02]  /*2400*/  HFMA2 R69, R49, R22, R69 ;  /* 0x0000001631457231 */ /* 0x000fe40000000045 */
[----:B------:R-:W-:Y:S01]  /*2410*/  HADD2 R48, R18, -1056, -1056 ;  /* 0xe420e42012307430 */ /* 0x000fe20000000000 */
[----:B------:R-:W-:Y:S01]  /*2420*/  PRMT R18, RZ, 0x5410, RZ ;  /* 0x00005410ff127816 */ /* 0x000fe200000000ff */
        /* <DEDUP_REMOVED lines=53> */
.L_x_2770:
[----:B------:R-:W-:Y:S01]  /*2780*/  LOP3.LUT R16, R33, 0xf000f, RZ, 0xc0, !PT ;  /* 0x000f000f21107812 */ /* 0x000fe200078ec0ff */
[----:B------:R-:W-:Y:S01]  /*2790*/  UIADD3 UR4, UPT, UPT, UR5, 0x40, URZ ;  /* 0x0000004005047890 */ /* 0x000fe2000fffe0ff */
[----:B-----5:R-:W-:Y:S01]  /*27a0*/  SHF.R.U32.HI R25, RZ, 0x8, R12 ;  /* 0x00000008ff197819 */ /* 0x020fe2000001160c */
[----:B------:R-:W-:Y:S01]  /*27b0*/  IMAD.MOV.U32 R45, RZ, RZ, R32 ;  /* 0x000000ffff2d7224 */ /* 0x000fe200078e0020 */
[----:B------:R-:W-:Y:S01]  /*27c0*/  SHF.R.U32.HI R17, RZ, 0xc, R5 ;  /* 0x0000000cff117819 */ /* 0x000fe20000011605 */
[----:B------:R-:W-:Y:S01]  /*27d0*/  IMAD.WIDE R28, R42, 0x4, R2 ;  /* 0x000000042a1c7825 */ /* 0x000fe200078e0202 */
[----:B------:R-:W-:Y:S02]  /*27e0*/  SHF.R.U32.HI R20, RZ, 0xc, R6 ;  /* 0x0000000cff147819 */ /* 0x000fe40000011606 */
[----:B------:R-:W-:Y:S02]  /*27f0*/  SHF.R.U32.HI R21, RZ, 0xc, R7 ;  /* 0x0000000cff157819 */ /* 0x000fe40000011607 */
[----:B------:R-:W-:-:S02]  /*2800*/  LOP3.LUT R25, R16, 0x300030, R25, 0xf8, !PT ;  /* 0x0030003010197812 */ /* 0x000fc400078ef819 */
[----:B------:R-:W-:Y:S02]  /*2810*/  SHF.R.U32.HI R16, RZ, 0xc, R8 ;  /* 0x0000000cff107819 */ /* 0x000fe40000011608 */
[----:B------:R-:W-:Y:S02]  /*2820*/  LOP3.LUT R17, R17, 0xf000f, RZ, 0xc0, !PT ;  /* 0x000f000f11117812 */ /* 0x000fe400078ec0ff */
[----:B------:R-:W-:Y:S02]  /*2830*/  LOP3.LUT R22, R20, 0xf000f, RZ, 0xc0, !PT ;  /* 0x000f000f14167812 */ /* 0x000fe400078ec0ff */
[----:B------:R-:W-:Y:S02]  /*2840*/  LOP3.LUT R26, R21, 0xf000f, RZ, 0xc0, !PT ;  /* 0x000f000f151a7812 */ /* 0x000fe400078ec0ff */
[----:B------:R-:W-:Y:S02]  /*2850*/  SHF.R.U32.HI R24, RZ, 0x8, R13 ;  /* 0x00000008ff187819 */ /* 0x000fe4000001160d */
[----:B------:R-:W-:-:S02]  /*2860*/  SHF.R.U32.HI R31, RZ, 0xa, R12 ;  /* 0x0000000aff1f7819 */ /* 0x000fc4000001160c */
[----:B------:R-:W-:Y:S02]  /*2870*/  SHF.R.U32.HI R21, RZ, 0x8, R14 ;  /* 0x00000008ff157819 */ /* 0x000fe4000001160e */
[----:B------:R-:W-:Y:S02]  /*2880*/  SHF.R.U32.HI R23, RZ, 0x8, R15 ;  /* 0x00000008ff177819 */ /* 0x000fe4000001160f */
[----:B------:R-:W-:Y:S02]  /*2890*/  LOP3.LUT R20, R16, 0xf000f, RZ, 0xc0, !PT ;  /* 0x000f000f10147812 */ /* 0x000fe400078ec0ff */
[----:B------:R-:W-:Y:S02]  /*28a0*/  LOP3.LUT R24, R17, 0x300030, R24, 0xf8, !PT ;  /* 0x0030003011187812 */ /* 0x000fe400078ef818 */
[----:B------:R-:W-:Y:S02]  /*28b0*/  LOP3.LUT R16, R22, 0x300030, R21, 0xf8, !PT ;  /* 0x0030003016107812 */ /* 0x000fe400078ef815 */
[----:B------:R-:W-:-:S02]  /*28c0*/  LOP3.LUT R17, R26, 0x300030, R23, 0xf8, !PT ;  /* 0x003000301a117812 */ /* 0x000fc400078ef817 */
[----:B------:R-:W-:Y:S02]  /*28d0*/  LOP3.LUT R31, R20, 0x300030, R31, 0xf8, !PT ;  /* 0x00300030141f7812 */ /* 0x000fe400078ef81f */
[----:B------:R-:W-:Y:S02]  /*28e0*/  SHF.R.U32.HI R20, RZ, 0xc, R9 ;  /* 0x0000000cff147819 */ /* 0x000fe40000011609 */
[----:B------:R-:W-:Y:S02]  /*28f0*/  SHF.R.U32.HI R22, RZ, 0xc, R10 ;  /* 0x0000000cff167819 */ /* 0x000fe4000001160a */
[----:B------:R-:W-:Y:S02]  /*2900*/  SHF.R.U32.HI R23, RZ, 0xc, R11 ;  /* 0x0000000cff177819 */ /* 0x000fe4000001160b */
[----:B------:R-:W-:Y:S02]  /*2910*/  SHF.R.U32.HI R26, RZ, 0xa, R13 ;  /* 0x0000000aff1a7819 */ /* 0x000fe4000001160d */
[----:B------:R-:W-:-:S02]  /*2920*/  SHF.R.U32.HI R27, RZ, 0xa, R14 ;  /* 0x0000000aff1b7819 */ /* 0x000fc4000001160e */
[----:B------:R-:W-:Y:S02]  /*2930*/  SHF.R.U32.HI R30, RZ, 0xa, R15 ;  /* 0x0000000aff1e7819 */ /* 0x000fe4000001160f */
[----:B------:R-:W-:Y:S02]  /*2940*/  LOP3.LUT R21, R20, 0xf000f, RZ, 0xc0, !PT ;  /* 0x000f000f14157812 */ /* 0x000fe400078ec0ff */
[----:B------:R-:W-:Y:S02]  /*2950*/  LOP3.LUT R22, R22, 0xf000f, RZ, 0xc0, !PT ;  /* 0x000f000f16167812 */ /* 0x000fe400078ec0ff */
[----:B------:R-:W-:Y:S02]  /*2960*/  LOP3.LUT R23, R23, 0xf000f, RZ, 0xc0, !PT ;  /* 0x000f000f17177812 */ /* 0x000fe400078ec0ff */
[----:B------:R-:W-:Y:S02]  /*2970*/  LOP3.LUT R26, R21, 0x300030, R26, 0xf8, !PT ;  /* 0x00300030151a7812 */ /* 0x000fe400078ef81a */
[----:B------:R-:W-:-:S02]  /*2980*/  LOP3.LUT R27, R22, 0x300030, R27, 0xf8, !PT ;  /* 0x00300030161b7812 */ /* 0x000fc400078ef81b */
[----:B------:R-:W-:Y:S01]  /*2990*/  LOP3.LUT R30, R23, 0x300030, R30, 0xf8, !PT ;  /* 0x00300030171e7812 */ /* 0x000fe200078ef81e */
[----:B------:R-:W-:Y:S06]  /*29a0*/  @!P1 BRA `(.L_x_2769) ;  /* 0x0000000800f89947 */ /* 0x000fec0003800000 */
[----:B------:R-:W0:Y:S01]  /*29b0*/  LDS.128 R20, [UR5+0x20] ;  /* 0x00002005ff147984 */ /* 0x000e220008000c00 */
[----:B------:R-:W-:Y:S02]  /*29c0*/  LOP3.LUT R2, R4, 0x3f003f, RZ, 0xc0, !PT ;  /* 0x003f003f04027812 */ /* 0x000fe400078ec0ff */
[----:B------:R-:W-:Y:S02]  /*29d0*/  LOP3.LUT R34, R6, 0x3f003f, RZ, 0xc0, !PT ;  /* 0x003f003f06227812 */ /* 0x000fe400078ec0ff */
[----:B------:R-:W-:Y:S02]  /*29e0*/  LOP3.LUT R53, R7, 0x3f003f, RZ, 0xc0, !PT ;  /* 0x003f003f07357812 */ /* 0x000fe400078ec0ff */
[----:B------:R-:W-:Y:S02]  /*29f0*/  SHF.R.U32.HI R4, RZ, 0x6, R4 ;  /* 0x00000006ff047819 */ /* 0x000fe40000011604 */
        /* <DEDUP_REMOVED lines=11> */
[----:B------:R-:W-:Y:S01]  /*2ab0*/  SHF.R.U32.HI R6, RZ, 0x6, R6 ;  /* 0x00000006ff067819 */ /* 0x000fe20000011606 */
[----:B------:R-:W-:Y:S01]  /*2ac0*/  HADD2 R15, R15, -1056, -1056 ;  /* 0xe420e4200f0f7430 */ /* 0x000fe20000000000 */
[----:B------:R-:W-:Y:S02]  /*2ad0*/  LOP3.LUT R4, R4, 0x3f003f, RZ, 0xc0, !PT ;  /* 0x003f003f04047812 */ /* 0x000fe400078ec0ff */
[----:B------:R-:W-:-:S02]  /*2ae0*/  LOP3.LUT R7, R7, 0x3f003f, RZ, 0xc0, !PT ;  /* 0x003f003f07077812 */ /* 0x000fc400078ec0ff */
[----:B------:R-:W-:Y:S01]  /*2af0*/  LOP3.LUT R33, R3, 0x64006400, RZ, 0xfc, !PT ;  /* 0x6400640003217812 */ /* 0x000fe200078efcff */
[----:B------:R-:W-:Y:S01]  /*2b00*/  HADD2 R3, R2, -1056, -1056 ;  /* 0xe420e42002037430 */ /* 0x000fe20000000000 */
[----:B------:R-:W-:Y:S02]  /*2b10*/  LOP3.LUT R44, R13, 0x3f003f, RZ, 0xc0, !PT ;  /* 0x003f003f0d2c7812 */ /* 0x000fe400078ec0ff */
[----:B------:R-:W-:Y:S01]  /*2b20*/  SHF.R.U32.HI R45, RZ, 0x6, R13 ;  /* 0x00000006ff2d7819 */ /* 0x000fe2000001160d */
[----:B------:R-:W-:Y:S01]  /*2b30*/  HADD2 R33, R33, -1056, -1056 ;  /* 0xe420e42021217430 */ /* 0x000fe20000000000 */
[----:B------:R-:W-:Y:S02]  /*2b40*/  LOP3.LUT R5, R5, 0x3f003f, RZ, 0xc0, !PT ;  /* 0x003f003f05057812 */ /* 0x000fe400078ec0ff */
[----:B------:R-:W-:Y:S02]  /*2b50*/  LOP3.LUT R6, R6, 0x3f003f, RZ, 0xc0, !PT ;  /* 0x003f003f06067812 */ /* 0x000fe400078ec0ff */
[----:B------:R-:W-:-:S02]  /*2b60*/  LOP3.LUT R4, R4, 0x64006400, RZ, 0xfc, !PT ;  /* 0x6400640004047812 */ /* 0x000fc400078efcff */
[----:B------:R-:W-:Y:S02]  /*2b70*/  LOP3.LUT R7, R7, 0x64006400, RZ, 0xfc, !PT ;  /* 0x6400640007077812 */ /* 0x000fe400078efcff */
[----:B------:R-:W-:Y:S01]  /*2b80*/  LOP3.LUT R13, R53, 0x64006400, RZ, 0xfc, !PT ;  /* 0x64006400350d7812 */ /* 0x000fe200078efcff */
[----:B------:R-:W-:Y:S01]  /*2b90*/  HADD2 R2, R4, -1056, -1056 ;  /* 0xe420e42004027430 */ /* 0x000fe20000000000 */
[----:B------:R-:W-:Y:S01]  /*2ba0*/  LOP3.LUT R46, R12, 0x3f003f, RZ, 0xc0, !PT ;  /* 0x003f003f0c2e7812 */ /* 0x000fe200078ec0ff */
[-C--:B0-----:R-:W-:Y:S01]  /*2bb0*/  HFMA2 R4, R3, R20.reuse, RZ ;  /* 0x0000001403047231 */ /* 0x081fe200000000ff */
[----:B------:R-:W-:Y:S01]  /*2bc0*/  SHF.R.U32.HI R48, RZ, 0x6, R12 ;  /* 0x00000006ff307819 */ /* 0x000fe2000001160c */
[----:B------:R-:W-:Y:S01]  /*2bd0*/  HADD2 R12, R7, -1056, -1056 ;  /* 0xe420e420070c7430 */ /* 0x000fe20000000000 */
[----:B------:R-:W-:Y:S01]  /*2be0*/  LOP3.LUT R5, R5, 0x64006400, RZ, 0xfc, !PT ;  /* 0x6400640005057812 */ /* 0x000fe200078efcff */
[----:B------:R-:W-:Y:S01]  /*2bf0*/  HADD2 R13, R13, -1056, -1056 ;  /* 0xe420e4200d0d7430 */ /* 0x000fe20000000000 */
[----:B------:R-:W-:Y:S01]  /*2c00*/  LOP3.LUT R6, R6, 0x64006400, RZ, 0xfc, !PT ;  /* 0x6400640006067812 */ /* 0x000fe200078efcff */
[-C--:B------:R-:W-:Y:S01]  /*2c10*/  HFMA2 R7, R15, R20.reuse, RZ ;  /* 0x000000140f077231 */ /* 0x080fe200000000ff */
[----:B------:R-:W-:Y:S01]  /*2c20*/  LOP3.LUT R49, R9, 0x3f003f, RZ, 0xc0, !PT ;  /* 0x003f003f09317812 */ /* 0x000fe200078ec0ff */
[----:B------:R-:W-:Y:S01]  /*2c30*/  HADD2 R34, R5, -1056, -1056 ;  /* 0xe420e42005227430 */ /* 0x000fe20000000000 */
[----:B------:R-:W-:Y:S01]  /*2c40*/  SHF.R.U32.HI R50, RZ, 0x6, R9 ;  /* 0x00000006ff327819 */ /* 0x000fe20000011609 */
[----:B------:R-:W-:Y:S01]  /*2c50*/  HFMA2 R5, R33, R20, RZ.H0_H0 ;  /* 0x0000001421057231 */ /* 0x000fe200000400ff */
[----:B------:R-:W-:Y:S01]  /*2c60*/  LOP3.LUT R51, R10, 0x3f003f, RZ, 0xc0, !PT ;  /* 0x003f003f0a337812 */ /* 0x000fe200078ec0ff */
[-C--:B------:R-:W-:Y:S01]  /*2c70*/  HFMA2 R53, R2, R21.reuse, R4 ;  /* 0x0000001502357231 */ /* 0x080fe20000000004 */
[----:B------:R-:W-:Y:S01]  /*2c80*/  SHF.R.U32.HI R52, RZ, 0x6, R10 ;  /* 0x00000006ff347819 */ /* 0x000fe2000001160a */
[----:B------:R-:W-:Y:S01]  /*2c90*/  HFMA2 R56, R34, R21, R5 ;  /* 0x0000001522387231 */ /* 0x000fe20000000005 */
[----:B------:R-:W-:-:S02]  /*2ca0*/  LOP3.LUT R9, R14, 0x3f003f, RZ, 0xc0, !PT ;  /* 0x003f003f0e097812 */ /* 0x000fc400078ec0ff */
[----:B------:R-:W-:Y:S01]  /*2cb0*/  SHF.R.U32.HI R10, RZ, 0x6, R14 ;  /* 0x00000006ff0a7819 */ /* 0x000fe2000001160e */
[----:B------:R-:W-:Y:S01]  /*2cc0*/  HADD2 R14, R6, -1056, -1056 ;  /* 0xe420e420060e7430 */ /* 0x000fe20000000000 */
[----:B------:R-:W-:Y:S01]  /*2cd0*/  LOP3.LUT R47, R47, 0x3f003f, RZ, 0xc0, !PT ;  /* 0x003f003f2f2f7812 */ /* 0x000fe200078ec0ff */
[----:B------:R-:W-:Y:S01]  /*2ce0*/  HFMA2 R6, R13, R20, RZ.H0_H0 ;  /* 0x000000140d067231 */ /* 0x000fe200000400ff */
[----:B------:R-:W-:Y:S02]  /*2cf0*/  LOP3.LUT R51, R51, 0x64006400, RZ, 0xfc, !PT ;  /* 0x6400640033337812 */ /* 0x000fe400078efcff */
[----:B------:R-:W-:Y:S01]  /*2d00*/  LOP3.LUT R50, R50, 0x3f003f, RZ, 0xc0, !PT ;  /* 0x003f003f32327812 */ /* 0x000fe200078ec0ff */
[-C--:B------:R-:W-:Y:S02]  /*2d10*/  HFMA2 R57, R14, R21.reuse, R7 ;  /* 0x000000150e397231 */ /* 0x080fe40000000007 */
[----:B------:R-:W-:Y:S01]  /*2d20*/  HFMA2 R58, R12, R21, R6 ;  /* 0x000000150c3a7231 */ /* 0x000fe20000000006 */
[----:B------:R-:W-:Y:S01]  /*2d30*/  LOP3.LUT R21, R35, 0x64006400, RZ, 0xfc, !PT ;  /* 0x6400640023157812 */ /* 0x000fe200078efcff */
[----:B------:R-:W0:Y:S01]  /*2d40*/  LDS.128 R4, [UR5+0x30] ;  /* 0x00003005ff047984 */ /* 0x000e220008000c00 */
        /* <DEDUP_REMOVED lines=48> */
[----:B------:R-:W-:-:S02]  /*3050*/  HFMA2 R9, R44, R5, R8 ;  /* 0x000000052c097231 */ /* 0x000fc40000000008 */
[----:B------:R-:W-:Y:S02]  /*3060*/  HFMA2 R56, R51, R4, R56 ;  /* 0x0000000433387231 */ /* 0x000fe40000000038 */
[----:B------:R-:W-:Y:S02]  /*3070*/  HFMA2 R57, R48, R5, R57 ;  /* 0x0000000530397231 */ /* 0x000fe40000000039 */
[----:B------:R-:W-:Y:S01]  /*3080*/  HADD2 R46, R45, -1056, -1056 ;  /* 0xe420e4202d2e7430 */ /* 0x000fe20000000000 */
[----:B------:R-:W-:Y:S01]  /*3090*/  LOP3.LUT R8, R27, 0x64006400, RZ, 0xfc, !PT ;  /* 0x640064001b087812 */ /* 0x000fe200078efcff */
[----:B------:R-:W-:Y:S01]  /*30a0*/  HADD2 R54, R11, -1056, -1056 ;  /* 0xe420e4200b367430 */ /* 0x000fe20000000000 */
[----:B------:R-:W-:Y:S01]  /*30b0*/  LOP3.LUT R4, R31, 0x64006400, RZ, 0xfc, !PT ;  /* 0x640064001f047812 */ /* 0x000fe200078efcff */
[----:B------:R-:W-:Y:S02]  /*30c0*/  HADD2 R27, R16, -1056, -1056 ;  /* 0xe420e420101b7430 */ /* 0x000fe40000000000 */
[----:B------:R-:W-:-:S02]  /*30d0*/  HFMA2 R9, R25, R6, R9 ;  /* 0x0000000619097231 */ /* 0x000fc40000000009 */
[-C--:B------:R-:W-:Y:S01]  /*30e0*/  HFMA2 R56, R46, R5.reuse, R56 ;  /* 0x000000052e387231 */ /* 0x080fe20000000038 */
[----:B------:R-:W-:Y:S01]  /*30f0*/  LOP3.LUT R24, R24, 0x64006400, RZ, 0xfc, !PT ;  /* 0x6400640018187812 */ /* 0x000fe200078efcff */
[----:B------:R-:W-:Y:S01]  /*3100*/  HFMA2 R58, R54, R5, R58 ;  /* 0x00000005363a7231 */ /* 0x000fe2000000003a */
[----:B------:R-:W-:Y:S01]  /*3110*/  LOP3.LUT R5, R26, 0x64006400, RZ, 0xfc, !PT ;  /* 0x640064001a057812 */ /* 0x000fe200078efcff */
[----:B------:R-:W-:Y:S02]  /*3120*/  HADD2 R26, R4, -1056, -1056 ;  /* 0xe420e420041a7430 */ /* 0x000fe40000000000 */
[----:B------:R-:W-:Y:S01]  /*3130*/  HFMA2 R57, R27, R6, R57 ;  /* 0x000000061b397231 */ /* 0x000fe20000000039 */
[----:B------:R-:W-:Y:S01]  /*3140*/  LOP3.LUT R31, R17, 0x64006400, RZ, 0xfc, !PT ;  /* 0x64006400111f7812 */ /* 0x000fe200078efcff */
[----:B------:R-:W-:Y:S01]  /*3150*/  HADD2 R16, R8, -1056, -1056 ;  /* 0xe420e42008107430 */ /* 0x000fe20000000000 */
[----:B------:R-:W-:Y:S01]  /*3160*/  LOP3.LUT R30, R30, 0x64006400, RZ, 0xfc, !PT ;  /* 0x640064001e1e7812 */ /* 0x000fe200078efcff */
[----:B------:R-:W-:-:S02]  /*3170*/  HADD2 R17, R24, -1056, -1056 ;  /* 0xe420e42018117430 */ /* 0x000fc40000000000 */
[-C--:B------:R-:W-:Y:S02]  /*3180*/  HFMA2 R9, R26, R7.reuse, R9 ;  /* 0x000000071a097231 */ /* 0x080fe40000000009 */
[----:B------:R-:W-:Y:S01]  /*3190*/  HADD2 R31, R31, -1056, -1056 ;  /* 0xe420e4201f1f7430 */ /* 0x000fe20000000000 */
[----:B------:R-:W-:Y:S01]  /*31a0*/  ISETP.NE.AND P0, PT, R43, 0x1, PT ;  /* 0x000000012b00780c */ /* 0x000fe20003f05270 */
[-C--:B------:R-:W-:Y:S02]  /*31b0*/  HFMA2 R56, R17, R6.reuse, R56 ;  /* 0x0000000611387231 */ /* 0x080fe40000000038 */
[----:B------:R-:W-:Y:S02]  /*31c0*/  HFMA2 R57, R16, R7, R57 ;  /* 0x0000000710397231 */ /* 0x000fe40000000039 */
[----:B------:R-:W-:Y:S01]  /*31d0*/  HADD2 R24, R5, -1056, -1056 ;  /* 0xe420e42005187430 */ /* 0x000fe20000000000 */
[----:B------:R-:W-:Y:S01]  /*31e0*/  PRMT R41, R41, 0x5410, R40 ;  /* 0x0000541029297816 */ /* 0x000fe20000000028 */
[----:B------:R-:W-:Y:S01]  /*31f0*/  HFMA2 R58, R31, R6, R58 ;  /* 0x000000061f3a7231 */ /* 0x000fe2000000003a */
[----:B------:R-:W-:Y:S01]  /*3200*/  PRMT R39, R39, 0x5410, R38 ;  /* 0x0000541027277816 */ /* 0x000fe20000000026 */
[----:B------:R-:W-:-:S02]  /*3210*/  HADD2 R30, R30, -1056, -1056 ;  /* 0xe420e4201e1e7430 */ /* 0x000fc40000000000 */
[----:B------:R-:W-:Y:S02]  /*3220*/  IMAD.MOV.U32 R45, RZ, RZ, R32 ;  /* 0x000000ffff2d7224 */ /* 0x000fe400078e0020 */
        /* <DEDUP_REMOVED lines=12> */
[----:B------:R-:W-:-:S03]  /*32f0*/  IMAD.MOV.U32 R45, RZ, RZ, R32 ;  /* 0x000000ffff2d7224 */ /* 0x000fc600078e0020 */
        /* <DEDUP_REMOVED lines=17> */
[----:B-1----:R-:W-:-:S04]  /*3410*/  HFMA2 R6, R55, R8, R6 ;  /* 0x0000000837067231 */ /* 0x002fc80000000006 */
        /* <DEDUP_REMOVED lines=23> */
.L_x_2769:
[----:B------:R-:W-:-:S04]  /*3590*/  VIMNMX R2, PT, PT, R0, UR12, PT ;  /* 0x0000000c00027c48 */ /* 0x000fc8000bfe0100 */
[----:B------:R-:W-:-:S13]  /*35a0*/  ISETP.GT.AND P0, PT, R2, R45, PT ;  /* 0x0000002d0200720c */ /* 0x000fda0003f04270 */
[----:B------:R-:W-:Y:S05]  /*35b0*/  @!P0 BRA `(.L_x_2771) ;  /* 0x0000001800ac8947 */ /* 0x000fea0003800000 */
[----:B------:R-:W-:Y:S01]  /*35c0*/  VIMNMX.U32 R16, PT, PT, R0, UR12, PT ;  /* 0x0000000c00107c48 */ /* 0x000fe2000bfe0000 */
[----:B------:R-:W0:Y:S01]  /*35d0*/  LDCU.64 UR10, c[0x0][0x3a8] ;  /* 0x00007500ff0a77ac */ /* 0x000e220008000a00 */
[----:B------:R-:W-:-:S12]  /*35e0*/  UIADD3 UR4, UPT, UPT, UR4, 0x40, URZ ;  /* 0x0000004004047890 */ /* 0x000fd8000fffe0ff */
.L_x_2773:
[----:B0-----:R-:W-:Y:S01]  /*35f0*/  IMAD.U32 R42, RZ, RZ, UR11 ;  /* 0x0000000bff2a7e24 */ /* 0x001fe2000f8e00ff */
[----:B-----5:R0:W5:Y:S03]  /*3600*/  LDG.E.128.CONSTANT R24, desc[UR8][R28.64] ;  /* 0x000000081c187981 */ /* 0x020166000c1e9d00 */
[----:B------:R-:W-:-:S04]  /*3610*/  IMAD.WIDE R12, R42, 0x4, R28 ;  /* 0x000000042a0c7825 */ /* 0x000fc800078e021c */
[C---:B------:R-:W-:Y:S02]  /*3620*/  IMAD.WIDE R8, R42.reuse, 0x4, R12 ;  /* 0x000000042a087825 */ /* 0x040fe400078e020c */
[----:B------:R-:W5:Y:S02]  /*3630*/  LDG.E.128.CONSTANT R12, desc[UR8][R12.64] ;  /* 0x000000080c0c7981 */ /* 0x000f64000c1e9d00 */
[----:B------:R-:W-:Y:S02]  /*3640*/  IMAD.WIDE R2, R42, 0x4, R8 ;  /* 0x000000042a027825 */ /* 0x000fe400078e0208 */
[----:B------:R-:W5:Y:S04]  /*3650*/  LDG.E.128.CONSTANT R8, desc[UR8][R8.64] ;  /* 0x0000000808087981 */ /* 0x000f68000c1e9d00 */
[----:B------:R0:W5:Y:S01]  /*3660*/  LDG.E.128.CONSTANT R4, desc[UR8][R2.64] ;  /* 0x0000000802047981 */ /* 0x000162000c1e9d00 */
[----:B------:R-:W-:-:S06]  /*3670*/  UIMAD UR5, UR7, -0x2, UR10 ;  /* 0xfffffffe070578a4 */ /* 0x000fcc000f8e020a */
[----:B------:R-:W-:-:S05]  /*3680*/  IMAD.U32 R43, RZ, RZ, UR5 ;  /* 0x00000005ff2b7e24 */ /* 0x000fca000f8e00ff */
[----:B------:R-:W-:Y:S01]  /*3690*/  ISETP.GE.AND P1, PT, R43, 0x1, PT ;  /* 0x000000012b00780c */ /* 0x000fe20003f26270 */
[----:B------:R-:W-:Y:S02]  /*36a0*/  VIADD R45, R45, 0x20 ;  /* 0x000000202d2d7836 */ /* 0x000fe40000000000 */
[----:B------:R-:W-:-:S03]  /*36b0*/  IMAD.WIDE R90, R42, 0x4, R2 ;  /* 0x000000042a5a7825 */ /* 0x000fc600078e0202 */
[----:B------:R-:W-:-:S07]  /*36c0*/  ISETP.GE.AND P0, PT, R45, R16, PT ;  /* 0x000000102d00720c */ /* 0x000fce0003f06270 */
[----:B0-----:R-:W-:Y:S06]  /*36d0*/  @!P1 BRA `(.L_x_2772) ;  /* 0x0000001800589947 */ /* 0x001fec0003800000 */
[----:B------:R-:W2:Y:S01]  /*36e0*/  LDG.E.128.CONSTANT R20, desc[UR8][R90.64] ;  /* 0x000000085a147981 */ /* 0x000ea2000c1e9d00 */
[--C-:B-----5:R-:W-:Y:S01]  /*36f0*/  SHF.R.U32.HI R28, RZ, 0xf, R24.reuse ;  /* 0x0000000fff1c7819 */ /* 0x120fe20000011618 */
[----:B------:R-:W-:Y:S01]  /*3700*/  IMAD.MOV.U32 R0, RZ, RZ, 0x2800 ;  /* 0x00002800ff007424 */ /* 0x000fe200078e00ff */
        /* <DEDUP_REMOVED lines=32> */
[----:B------:R-:W-:Y:S02]  /*3910*/  SHF.R.U32.HI R15, RZ, 0xd, R8 ;  /* 0x0000000dff0f7819 */ /* 0x000fe40000011608 */
[C---:B------:R-:W-:Y:S02]  /*3920*/  LOP3.LUT R53, R8.reuse, 0x1f001f, RZ, 0xc0, !PT ;  /* 0x001f001f08357812 */ /* 0x040fe400078ec0ff */
[----:B------:R-:W-:-:S02]  /*3930*/  LOP3.LUT R71, R8, 0x3e003e0, RZ, 0xc0, !PT ;  /* 0x03e003e008477812 */ /* 0x000fc400078ec0ff */
[----:B------:R-:W-:Y:S02]  /*3940*/  SHF.R.U32.HI R59, RZ, 0xa, R8 ;  /* 0x0000000aff3b7819 */ /* 0x000fe40000011608 */
[----:B------:R-:W-:Y:S02]  /*3950*/  SHF.R.U32.HI R8, RZ, 0xd, R9 ;  /* 0x0000000dff087819 */ /* 0x000fe40000011609 */
[----:B------:R-:W-:Y:S02]  /*3960*/  LOP3.LUT R31, R31, 0x10001, RZ, 0xc0, !PT ;  /* 0x000100011f1f7812 */ /* 0x000fe400078ec0ff */
[----:B------:R-:W-:Y:S02]  /*3970*/  LOP3.LUT R29, R29, 0x20002, R60, 0xf8, !PT ;  /* 0x000200021d1d7812 */ /* 0x000fe400078ef83c */
[C---:B------:R-:W-:Y:S02]  /*3980*/  LOP3.LUT R54, R9.reuse, 0x1f001f, RZ, 0xc0, !PT ;  /* 0x001f001f09367812 */ /* 0x040fe400078ec0ff */
[----:B------:R-:W-:-:S02]  /*3990*/  LOP3.LUT R73, R9, 0x3e003e0, RZ, 0xc0, !PT ;  /* 0x03e003e009497812 */ /* 0x000fc400078ec0ff */
[----:B------:R-:W-:Y:S02]  /*39a0*/  SHF.R.U32.HI R61, RZ, 0xa, R9 ;  /* 0x0000000aff3d7819 */ /* 0x000fe40000011609 */
[--C-:B------:R-:W-:Y:S02]  /*39b0*/  SHF.R.U32.HI R9, RZ, 0xd, R10.reuse ;  /* 0x0000000dff097819 */ /* 0x100fe4000001160a */
[C---:B------:R-:W-:Y:S02]  /*39c0*/  LOP3.LUT R55, R10.reuse, 0x1f001f, RZ, 0xc0, !PT ;  /* 0x001f001f0a377812 */ /* 0x040fe400078ec0ff */
[----:B------:R-:W-:Y:S02]  /*39d0*/  LOP3.LUT R77, R10, 0x3e003e0, RZ, 0xc0, !PT ;  /* 0x03e003e00a4d7812 */ /* 0x000fe400078ec0ff */
[----:B------:R-:W-:Y:S02]  /*39e0*/  SHF.R.U32.HI R63, RZ, 0xa, R10 ;  /* 0x0000000aff3f7819 */ /* 0x000fe4000001160a */
[----:B------:R-:W-:-:S02]  /*39f0*/  LOP3.LUT R31, R31, 0x20002, R14, 0xf8, !PT ;  /* 0x000200021f1f7812 */ /* 0x000fc400078ef80e */
[----:B------:R-:W-:Y:S02]  /*3a00*/  LOP3.LUT R29, R29, 0x40004, R8, 0xf8, !PT ;  /* 0x000400041d1d7812 */ /* 0x000fe400078ef808 */
        /* <DEDUP_REMOVED lines=15> */
[----:B------:R-:W-:Y:S02]  /*3b00*/  LOP3.LUT R10, R31, 0x40004, R10, 0xf8, !PT ;  /* 0x000400041f0a7812 */ /* 0x000fe400078ef80a */
[----:B------:R-:W-:-:S02]  /*3b10*/  LOP3.LUT R80, R29, 0x80008, R80, 0xf8, !PT ;  /* 0x000800081d507812 */ /* 0x000fc400078ef850 */
[----:B------:R-:W0:Y:S01]  /*3b20*/  LDS.128 R28, [UR4+-0x40] ;  /* 0xffffc004ff1c7984 */ /* 0x000e220008000c00 */
[C---:B------:R-:W-:Y:S02]  /*3b30*/  LOP3.LUT R56, R11.reuse, 0x1f001f, RZ, 0xc0, !PT ;  /* 0x001f001f0b387812 */ /* 0x040fe400078ec0ff */
[----:B------:R-:W-:Y:S02]  /*3b40*/  LOP3.LUT R79, R11, 0x3e003e0, RZ, 0xc0, !PT ;  /* 0x03e003e00b4f7812 */ /* 0x000fe400078ec0ff */
[----:B------:R-:W-:Y:S02]  /*3b50*/  SHF.R.U32.HI R65, RZ, 0xa, R11 ;  /* 0x0000000aff417819 */ /* 0x000fe4000001160b */
[----:B------:R-:W-:Y:S02]  /*3b60*/  LOP3.LUT R34, R5, 0x20002, R34, 0xf8, !PT ;  /* 0x0002000205227812 */ /* 0x000fe400078ef822 */
[----:B------:R-:W-:Y:S02]  /*3b70*/  LOP3.LUT R11, R32, 0x64006400, RZ, 0xfc, !PT ;  /* 0x64006400200b7812 */ /* 0x000fe400078efcff */
[----:B------:R-:W-:-:S02]  /*3b80*/  LOP3.LUT R69, R69, 0x64006400, RZ, 0xfc, !PT ;  /* 0x6400640045457812 */ /* 0x000fc400078efcff */
[----:B------:R-:W-:Y:S01]  /*3b90*/  LOP3.LUT R62, R7, 0x20002, R62, 0xf8, !PT ;  /* 0x00020002073e7812 */ /* 0x000fe200078ef83e */
[-C--:B------:R-:W-:Y:S01]  /*3ba0*/  HFMA2 R32, R11, R0.reuse.H0_H0, -48, -48 ;  /* 0xd200d2000b207431 */ /* 0x080fe20000040000 */
[----:B------:R-:W-:Y:S01]  /*3bb0*/  LOP3.LUT R5, R2, 0x64006400, RZ, 0xfc, !PT ;  /* 0x6400640002057812 */ /* 0x000fe200078efcff */
[----:B------:R-:W-:Y:S01]  /*3bc0*/  HFMA2 R11, R69, R0.H0_H0, -48, -48 ;  /* 0xd200d200450b7431 */ /* 0x000fe20000040000 */
[----:B------:R-:W-:Y:S02]  /*3bd0*/  LOP3.LUT R15, R34, 0x40004, R15, 0xf8, !PT ;  /* 0x00040004220f7812 */ /* 0x000fe400078ef80f */
[----:B------:R-:W-:Y:S02]  /*3be0*/  LOP3.LUT R73, R73, 0x64006400, RZ, 0xfc, !PT ;  /* 0x6400640049497812 */ /* 0x000fe400078efcff */
[----:B------:R-:W-:Y:S02]  /*3bf0*/  SHF.R.U32.HI R82, RZ, 0xc, R6 ;  /* 0x0000000cff527819 */ /* 0x000fe40000011606 */
[----:B------:R-:W-:-:S02]  /*3c00*/  LOP3.LUT R87, R6, 0x3e003e0, RZ, 0xc0, !PT ;  /* 0x03e003e006577812 */ /* 0x000fc400078ec0ff */
[----:B------:R-:W-:Y:S02]  /*3c10*/  LOP3.LUT R68, R6, 0x1f001f, RZ, 0xc0, !PT ;  /* 0x001f001f06447812 */ /* 0x000fe400078ec0ff */
[----:B------:R-:W-:Y:S02]  /*3c20*/  SHF.R.U32.HI R75, RZ, 0xa, R6 ;  /* 0x0000000aff4b7819 */ /* 0x000fe40000011606 */
[----:B------:R-:W-:Y:S01]  /*3c30*/  LOP3.LUT R9, R62, 0x40004, R9, 0xf8, !PT ;  /* 0x000400043e097812 */ /* 0x000fe200078ef809 */
[-C--:B------:R-:W-:Y:S01]  /*3c40*/  HFMA2 R62, R5, R0.reuse.H0_H0, -48, -48 ;  /* 0xd200d200053e7431 */ /* 0x080fe20000040000 */
        /* <DEDUP_REMOVED lines=60> */
[----:B------:R-:W-:Y:S02]  /*4010*/  ISETP.NE.AND P1, PT, R43, 0x1, PT ;  /* 0x000000012b00780c */ /* 0x000fe40003f25270 */
[----:B------:R-:W-:Y:S02]  /*4020*/  PRMT R41, R41, 0x5410, R40 ;  /* 0x0000541029297816 */ /* 0x000fe40000000028 */
[----:B------:R-:W-:Y:S02]  /*4030*/  PRMT R39, R39, 0x5410, R38 ;  /* 0x0000541027277816 */ /* 0x000fe40000000026 */
        /* <DEDUP_REMOVED lines=14> */
[----:B------:R-:W-:-:S02]  /*4120*/  HADD2 R69, R69, -1040, -1040 ;  /* 0xe410e41045457430 */ /* 0x000fc40000000000 */
[----:B------:R-:W-:Y:S02]  /*4130*/  HFMA2 R0, R27, R0.H0_H0, -48, -48 ;  /* 0xd200d2001b007431 */ /* 0x000fe40000040000 */
[----:B------:R-:W1:Y:S01]  /*4140*/  LDS.128 R24, [UR4+-0x30] ;  /* 0xffffd004ff187984 */ /* 0x000e620008000c00 */
[----:B------:R-:W-:Y:S02]  /*4150*/  HADD2 R71, R71, -1040, -1040 ;  /* 0xe410e41047477430 */ /* 0x000fe40000000000 */
[-C--:B0-----:R-:W-:Y:S02]  /*4160*/  HFMA2 R79, R69, R28.reuse, RZ ;  /* 0x0000001c454f7231 */ /* 0x081fe400000000ff */
[----:B------:R-:W-:Y:S02]  /*4170*/  HADD2 R67, R77, -1040, -1040 ;  /* 0xe410e4104d437430 */ /* 0x000fe40000000000 */
[-C--:B------:R-:W-:Y:S02]  /*4180*/  HFMA2 R78, R73, R28.reuse, RZ ;  /* 0x0000001c494e7231 */ /* 0x080fe400000000ff */
[----:B------:R-:W-:-:S02]  /*4190*/  HFMA2 R77, R71, R28, RZ.H0_H0 ;  /* 0x0000001c474d7231 */ /* 0x000fc400000400ff */
        /* <DEDUP_REMOVED lines=23> */
[----:B------:R-:W-:Y:S02]  /*4310*/  HFMA2 R30, R47, R30, R29 ;  /* 0x0000001e2f1e7231 */ /* 0x000fe4000000001d */
[-C--:B------:R-:W-:Y:S02]  /*4320*/  HFMA2 R78, R58, R31.reuse, R78 ;  /* 0x0000001f3a4e7231 */ /* 0x080fe4000000004e */
[-C--:B------:R-:W-:Y:S02]  /*4330*/  HFMA2 R28, R48, R31.reuse, R28 ;  /* 0x0000001f301c7231 */ /* 0x080fe4000000001c */
[----:B------:R-:W-:-:S02]  /*4340*/  HFMA2 R29, R46, R31, R77 ;  /* 0x0000001f2e1d7231 */ /* 0x000fc4000000004d */
[----:B------:R-:W-:Y:S01]  /*4350*/  HFMA2 R30, R44, R31, R30 ;  /* 0x0000001f2c1e7231 */ /* 0x000fe2000000001e */
[----:B------:R-:W-:Y:S01]  /*4360*/  LOP3.LUT R50, R81, 0x64006400, RZ, 0xfc, !PT ;  /* 0x6400640051327812 */ /* 0x000fe200078efcff */
[----:B------:R-:W-:Y:S01]  /*4370*/  HADD2 R55, R49, -1040, -1040 ;  /* 0xe410e41031377430 */ /* 0x000fe20000000000 */
[----:B------:R-:W-:Y:S01]  /*4380*/  LOP3.LUT R81, R56, 0x64006400, RZ, 0xfc, !PT ;  /* 0x6400640038517812 */ /* 0x000fe200078efcff */
[-C--:B-1----:R-:W-:Y:S02]  /*4390*/  HFMA2 R77, R15, R24.reuse, R28 ;  /* 0x000000180f4d7231 */ /* 0x082fe4000000001c */
        /* <DEDUP_REMOVED lines=12> */
[----:B------:R-:W-:Y:S01]  /*4460*/  SHF.R.U32.HI R87, RZ, 0xb, R21 ;  /* 0x0000000bff577819 */ /* 0x000fe20000011615 */
[-C--:B------:R-:W-:Y:S02]  /*4470*/  HFMA2 R85, R50, R25.reuse, R24 ;  /* 0x0000001932557231 */ /* 0x080fe40000000018 */
[----:B------:R-:W-:Y:S02]  /*4480*/  HFMA2 R77, R54, R25, R77 ;  /* 0x00000019364d7231 */ /* 0x000fe4000000004d */
[-C--:B------:R-:W-:Y:S02]  /*4490*/  HFMA2 R25, R55, R26.reuse, R79 ;  /* 0x0000001a37197231 */ /* 0x080fe4000000004f */
[----:B------:R-:W-:Y:S02]  /*44a0*/  HADD2 R49, R81, -1040, -1040 ;  /* 0xe410e41051317430 */ /* 0x000fe40000000000 */
[-C--:B------:R-:W-:Y:S01]  /*44b0*/  HFMA2 R24, R51, R26.reuse, R78 ;  /* 0x0000001a33187231 */ /* 0x080fe2000000004e */
[----:B------:R-:W-:Y:S01]  /*44c0*/  LOP3.LUT R78, R63, 0x64006400, RZ, 0xfc, !PT ;  /* 0x640064003f4e7812 */ /* 0x000fe200078efcff */
[-C--:B------:R-:W-:Y:S01]  /*44d0*/  HFMA2 R77, R53, R26.reuse, R77 ;  /* 0x0000001a354d7231 */ /* 0x080fe2000000004d */
[----:B------:R-:W-:Y:S01]  /*44e0*/  LOP3.LUT R79, R65, 0x64006400, RZ, 0xfc, !PT ;  /* 0x64006400414f7812 */ /* 0x000fe200078efcff */
[----:B------:R-:W-:Y:S01]  /*44f0*/  HFMA2 R26, R49, R26, R85 ;  /* 0x0000001a311a7231 */ /* 0x000fe20000000055 */
[----:B------:R-:W-:Y:S01]  /*4500*/  LOP3.LUT R81, R68, 0x64006400, RZ, 0xfc, !PT ;  /* 0x6400640044517812 */ /* 0x000fe200078efcff */
[----:B------:R-:W-:-:S02]  /*4510*/  HFMA2 R25, R14, R27, R25 ;  /* 0x0000001b0e197231 */ /* 0x000fc40000000019 */
[----:B------:R-:W-:Y:S02]  /*4520*/  HADD2 R63, R61, -1040, -1040 ;  /* 0xe410e4103d3f7430 */ /* 0x000fe40000000000 */
[-C--:B------:R-:W-:Y:S02]  /*4530*/  HFMA2 R24, R10, R27.reuse, R24 ;  /* 0x0000001b0a187231 */ /* 0x080fe40000000018 */
[----:B------:R-:W-:Y:S01]  /*4540*/  HADD2 R65, R59, -1040, -1040 ;  /* 0xe410e4103b417430 */ /* 0x000fe20000000000 */
[----:B------:R-:W-:Y:S01]  /*4550*/  LOP3.LUT R85, R70, 0x64006400, RZ, 0xfc, !PT ;  /* 0x6400640046557812 */ /* 0x000fe200078efcff */
[----:B------:R-:W-:Y:S01]  /*4560*/  HADD2 R61, R78, -1040, -1040 ;  /* 0xe410e4104e3d7430 */ /* 0x000fe20000000000 */
[----:B------:R-:W-:Y:S01]  /*4570*/  LOP3.LUT R80, R80, 0x100010, R87, 0xf8, !PT ;  /* 0x0010001050507812 */ /* 0x000fe200078ef857 */
[-C--:B------:R-:W-:Y:S02]  /*4580*/  HFMA2 R77, R12, R27.reuse, R77 ;  /* 0x0000001b0c4d7231 */ /* 0x080fe4000000004d */
[----:B------:R-:W-:-:S02]  /*4590*/  HFMA2 R26, R8, R27, R26 ;  /* 0x0000001b081a7231 */ /* 0x000fc4000000001a */
[----:B------:R-:W-:Y:S02]  /*45a0*/  HADD2 R59, R79, -1040, -1040 ;  /* 0xe410e4104f3b7430 */ /* 0x000fe40000000000 */
[----:B------:R-:W-:Y:S02]  /*45b0*/  HADD2 R68, R66, -1040, -1040 ;  /* 0xe410e41042447430 */ /* 0x000fe40000000000 */
[----:B------:R-:W-:Y:S02]  /*45c0*/  HADD2 R66, R81, -1040, -1040 ;  /* 0xe410e41051427430 */ /* 0x000fe40000000000 */
[----:B------:R-:W-:Y:S02]  /*45d0*/  HADD2 R70, R64, -1040, -1040 ;  /* 0xe410e41040467430 */ /* 0x000fe40000000000 */
[----:B------:R-:W-:Y:S02]  /*45e0*/  HADD2 R64, R85, -1040, -1040 ;  /* 0xe410e41055407430 */ /* 0x000fe40000000000 */
[----:B0-----:R-:W-:-:S02]  /*45f0*/  HFMA2 R78, R63, R28, R77 ;  /* 0x0000001c3f4e7231 */ /* 0x001fc4000000004d */
[-C--:B------:R-:W-:Y:S02]  /*4600*/  HFMA2 R79, R65, R28.reuse, R25 ;  /* 0x0000001c414f7231 */ /* 0x080fe40000000019 */
[-C--:B------:R-:W-:Y:S02]  /*4610*/  HFMA2 R77, R61, R28.reuse, R24 ;  /* 0x0000001c3d4d7231 */ /* 0x080fe40000000018 */
[----:B------:R-:W-:Y:S02]  /*4620*/  HFMA2 R28, R59, R28, R26 ;  /* 0x0000001c3b1c7231 */ /* 0x000fe4000000001a */
[----:B------:R-:W0:Y:S01]  /*4630*/  LDS.128 R24, [UR4+-0x10] ;  /* 0xfffff004ff187984 */ /* 0x000e220008000c00 */
[-C--:B------:R-:W-:Y:S02]  /*4640*/  HFMA2 R78, R68, R29.reuse, R78 ;  /* 0x0000001d444e7231 */ /* 0x080fe4000000004e */
[-C--:B------:R-:W-:Y:S02]  /*4650*/  HFMA2 R79, R70, R29.reuse, R79 ;  /* 0x0000001d464f7231 */ /* 0x080fe4000000004f */
[----:B------:R-:W-:-:S02]  /*4660*/  HFMA2 R28, R64, R29, R28 ;  /* 0x0000001d401c7231 */ /* 0x000fc4000000001c */
[----:B------:R-:W-:Y:S01]  /*4670*/  HFMA2 R77, R66, R29, R77 ;  /* 0x0000001d424d7231 */ /* 0x000fe2000000004d */
[----:B------:R-:W-:Y:S01]  /*4680*/  LOP3.LUT R29, R76, 0x64006400, RZ, 0xfc, !PT ;  /* 0x640064004c1d7812 */ /* 0x000fe200078efcff */
[----:B------:R-:W-:Y:S02]  /*4690*/  HADD2 R76, R74, -1040, -1040 ;  /* 0xe410e4104a4c7430 */ /* 0x000fe40000000000 */
[-C--:B------:R-:W-:Y:S02]  /*46a0*/  HFMA2 R81, R7, R30.reuse, R78 ;  /* 0x0000001e07517231 */ /* 0x080fe4000000004e */
[-C--:B------:R-:W-:Y:S02]  /*46b0*/  HFMA2 R79, R9, R30.reuse, R79 ;  /* 0x0000001e094f7231 */ /* 0x080fe4000000004f */
[----:B------:R-:W-:Y:S02]  /*46c0*/  HADD2 R74, R75, -1040, -1040 ;  /* 0xe410e4104b4a7430 */ /* 0x000fe40000000000 */
[----:B------:R-:W-:-:S02]  /*46d0*/  HFMA2 R77, R5, R30, R77 ;  /* 0x0000001e054d7231 */ /* 0x000fc4000000004d */
[----:B------:R-:W-:Y:S01]  /*46e0*/  HADD2 R78, R72, -1040, -1040 ;  /* 0xe410e410484e7430 */ /* 0x000fe20000000000 */
[----:B------:R-:W-:Y:S01]  /*46f0*/  LOP3.LUT R75, R20, 0x1f001f, RZ, 0xc0, !PT ;  /* 0x001f001f144b7812 */ /* 0x000fe200078ec0ff */
[----:B------:R-:W-:Y:S02]  /*4700*/  HADD2 R72, R29, -1040, -1040 ;  /* 0xe410e4101d487430 */ /* 0x000fe40000000000 */
        /* <DEDUP_REMOVED lines=9> */
[----:B------:R-:W-:-:S02]  /*47a0*/  LOP3.LUT R77, R77, 0x64006400, RZ, 0xfc, !PT ;  /* 0x640064004d4d7812 */ /* 0x000fc400078efcff */
[----:B------:R-:W-:Y:S02]  /*47b0*/  LOP3.LUT R85, R79, 0x64006400, RZ, 0xfc, !PT ;  /* 0x640064004f557812 */ /* 0x000fe400078efcff */
[----:B------:R-:W-:Y:S01]  /*47c0*/  LOP3.LUT R86, R81, 0x64006400, RZ, 0xfc, !PT ;  /* 0x6400640051567812 */ /* 0x000fe200078efcff */
[----:B------:R-:W-:Y:S01]  /*47d0*/  HADD2 R79, R77, -1040, -1040 ;  /* 0xe410e4104d4f7430 */ /* 0x000fe20000000000 */
[----:B------:R-:W-:Y:S01]  /*47e0*/  SHF.R.U32.HI R21, RZ, 0xa, R21 ;  /* 0x0000000aff157819 */ /* 0x000fe20000011615 */
[----:B------:R-:W-:Y:S01]  /*47f0*/  HADD2 R77, R85, -1040, -1040 ;  /* 0xe410e410554d7430 */ /* 0x000fe20000000000 */
[--C-:B------:R-:W-:Y:S01]  /*4800*/  SHF.R.U32.HI R85, RZ, 0xb, R20.reuse ;  /* 0x0000000bff557819 */ /* 0x100fe20000011614 */
[----:B------:R-:W-:Y:S01]  /*4810*/  HADD2 R81, R75, -1040, -1040 ;  /* 0xe410e4104b517430 */ /* 0x000fe20000000000 */
[----:B------:R-:W-:Y:S01]  /*4820*/  SHF.R.U32.HI R20, RZ, 0xa, R20 ;  /* 0x0000000aff147819 */ /* 0x000fe20000011614 */
[----:B------:R-:W-:Y:S01]  /*4830*/  HADD2 R75, R86, -1040, -1040 ;  /* 0xe410e410564b7430 */ /* 0x000fe20000000000 */
[----:B------:R-:W-:Y:S01]  /*4840*/  LOP3.LUT R84, R84, 0x100010, R85, 0xf8, !PT ;  /* 0x0010001054547812 */ /* 0x000fe200078ef855 */
[-C--:B0-----:R-:W-:Y:S01]  /*4850*/  HFMA2 R29, R77, R24.reuse, R29 ;  /* 0x000000184d1d7231 */ /* 0x081fe2000000001d */
[--C-:B------:R-:W-:Y:S01]  /*4860*/  SHF.R.U32.HI R85, RZ, 0xb, R22.reuse ;  /* 0x0000000bff557819 */ /* 0x100fe20000011616 */
[-C--:B------:R-:W-:Y:S01]  /*4870*/  HFMA2 R30, R81, R24.reuse, R30 ;  /* 0x00000018511e7231 */ /* 0x080fe2000000001e */
[----:B------:R-:W-:Y:S01]  /*4880*/  SHF.R.U32.HI R22, RZ, 0xa, R22 ;  /* 0x0000000aff167819 */ /* 0x000fe20000011616 */
        /* <DEDUP_REMOVED lines=13> */
[----:B------:R-:W-:-:S02]  /*4960*/  SHF.R.U32.HI R24, RZ, 0xb, R23 ;  /* 0x0000000bff187819 */ /* 0x000fc40000011617 */
[----:B------:R-:W-:Y:S01]  /*4970*/  LOP3.LUT R82, R82, 0x100010, R85, 0xf8, !PT ;  /* 0x0010001052527812 */ /* 0x000fe200078ef855 */
[----:B------:R-:W-:Y:S01]  /*4980*/  HADD2 R85, R22, -1040, -1040 ;  /* 0xe410e41016557430 */ /* 0x000fe20000000000 */
        /* <DEDUP_REMOVED lines=10> */
[----:B------:R-:W-:Y:S01]  /*4a30*/  LOP3.LUT R24, R83, 0x100010, R24, 0xf8, !PT ;  /* 0x0010001053187812 */ /* 0x000fe200078ef818 */
[----:B------:R-:W-:Y:S01]  /*4a40*/  HADD2 R84, R21, -1040, -1040 ;  /* 0xe410e41015547430 */ /* 0x000fe20000000000 */
[----:B------:R-:W-:Y:S01]  /*4a50*/  LOP3.LUT R23, R23, 0x64006400, RZ, 0xfc, !PT ;  /* 0x6400640017177812 */ /* 0x000fe200078efcff */
[----:B------:R-:W-:Y:S01]  /*4a60*/  HADD2 R82, R20, -1040, -1040 ;  /* 0xe410e41014527430 */ /* 0x000fe20000000000 */
[----:B------:R-:W-:Y:S01]  /*4a70*/  LOP3.LUT R24, R24, 0x64006400, RZ, 0xfc, !PT ;  /* 0x6400640018187812 */ /* 0x000fe200078efcff */
[----:B------:R-:W-:-:S02]  /*4a80*/  HFMA2 R30, R80, R27, R30 ;  /* 0x0000001b501e7231 */ /* 0x000fc4000000001e */
[----:B------:R-:W-:Y:S02]  /*4a90*/  HADD2 R83, R23, -1040, -1040 ;  /* 0xe410e41017537430 */ /* 0x000fe40000000000 */
        /* <DEDUP_REMOVED lines=29> */
[-C--:B------:R-:W-:Y:S02]  /*4c70*/  HFMA2 R69, R33, R22.reuse, R69 ;  /* 0x0000001621457231 */ /* 0x080fe40000000045 */
[----:B------:R-:W1:Y:S01]  /*4c80*/  LDS.128 R32, [UR4+0x30] ;  /* 0x00003004ff207984 */ /* 0x000e620008000c00 */
        /* <DEDUP_REMOVED lines=17> */
[-C--:B0-----:R-:W-:Y:S02]  /*4da0*/  HFMA2 R60, R63, R28.reuse, R60 ;  /* 0x0000001c3f3c7231 */ /* 0x081fe4000000003c */
        /* <DEDUP_REMOVED lines=12> */
[-C--:B-1----:R-:W-:Y:S02]  /*4e70*/  HFMA2 R60, R79, R32.reuse, R60 ;  /* 0x000000204f3c7231 */ /* 0x082fe4000000003c */
        /* <DEDUP_REMOVED lines=28> */
.L_x_2772:
[----:B------:R-:W-:Y:S01]  /*5040*/  UIADD3 UR4, UPT, UPT, UR4, 0x40, URZ ;  /* 0x0000004004047890 */ /* 0x000fe2000fffe0ff */
[----:B------:R-:W-:Y:S01]  /*5050*/  IMAD.WIDE R28, R42, 0x4, R90 ;  /* 0x000000042a1c7825 */ /* 0x000fe200078e025a */
[----:B------:R-:W-:Y:S10]  /*5060*/  @!P0 BRA `(.L_x_2773) ;  /* 0xffffffe400608947 */ /* 0x000ff4000383ffff */
.L_x_2771:
[----:B------:R-:W-:-:S13]  /*5070*/  ISETP.GT.AND P0, PT, R43, RZ, PT ;  /* 0x000000ff2b00720c */ /* 0x000fda0003f04270 */
[----:B------:R-:W-:Y:S05]  /*5080*/  @!P0 EXIT ;  /* 0x000000000000894d */ /* 0x000fea0003800000 */
[----:B------:R-:W0:Y:S01]  /*5090*/  S2R R0, SR_CTAID.X ;  /* 0x0000000000007919 */ /* 0x000e220000002500 */
[----:B------:R-:W1:Y:S01]  /*50a0*/  S2UR UR4, SR_CTAID.Y ;  /* 0x00000000000479c3 */ /* 0x000e620000002600 */
[----:B-----5:R-:W0:Y:S07]  /*50b0*/  S2R R7, SR_TID.X ;  /* 0x0000000000077919 */ /* 0x020e2e0000002100 */
[----:B------:R-:W2:Y:S01]  /*50c0*/  LDC.64 R4, c[0x0][0x3a0] ;  /* 0x0000e800ff047b82 */ /* 0x000ea20000000a00 */
[----:B-1----:R-:W-:-:S02]  /*50d0*/  IMAD R3, R42, UR4, RZ ;  /* 0x000000042a037c24 */ /* 0x002fc4000f8e02ff */
        /* <DEDUP_REMOVED lines=11> */
.L_x_2777:
[----:B------:R-:W0:Y:S02]  /*5190*/  LDS R2, [R0] ;  /* 0x0000000000027984 */ /* 0x000e240000000800 */
[----:B0-----:R-:W-:-:S05]  /*51a0*/  HADD2 R3, R2, R37 ;  /* 0x0000002502037230 */ /* 0x001fca0000000000 */
[----:B------:R-:W0:Y:S02]  /*51b0*/  ATOMS.CAST.SPIN P0, [R0], R2, R3 ;  /* 0x000000020000758d */ /* 0x000e240001800003 */
[----:B0-----:R-:W-:Y:S05]  /*51c0*/  @!P0 BRA `(.L_x_2777) ;  /* 0xfffffffc00f08947 */ /* 0x001fea000383ffff */
[----:B------:R-:W-:Y:S05]  /*51d0*/  BRA `(.L_x_2775) ;  /* 0x00000000000c7947 */ /* 0x000fea0003800000 */
.L_x_2776:
[----:B------:R-:W2:Y:S02]  /*51e0*/  LD.E R0, desc[UR8][R4.64] ;  /* 0x0000000804007980 */ /* 0x000ea4000c101900 */
[----:B--2---:R-:W-:-:S05]  /*51f0*/  IMAD.IADD R3, R37, 0x1, R0 ;  /* 0x0000000125037824 */ /* 0x004fca00078e0200 */
[----:B------:R0:W-:Y:S02]  /*5200*/  ST.E desc[UR8][R4.64], R3 ;  /* 0x0000000304007985 */ /* 0x0001e4000c101908 */
.L_x_2775:
[----:B------:R-:W-:Y:S05]  /*5210*/  BSYNC.RECONVERGENT B0 ;  /* 0x0000000000007941 */ /* 0x000fea0003800200 */
.L_x_2774:
[----:B------:R1:W-:Y:S01]  /*5220*/  ATOM.E.ADD.F16x2.RN.STRONG.GPU P0, RZ, desc[UR8][R4.64+0x4], R36 ;  /* 0x8000042404ff79a2 */ /* 0x0003e2000c10e108 */
[----:B------:R-:W-:Y:S04]  /*5230*/  BSSY.RECONVERGENT B0, `(.L_x_2778) ;  /* 0x000000e000007945 */ /* 0x000fe80003800200 */
[----:B-1----:R-:W-:Y:S05]  /*5240*/  @P0 BRA `(.L_x_2779) ;  /* 0x0000000000300947 */ /* 0x002fea0003800000 */
[----:B------:R-:W1:Y:S02]  /*5250*/  QSPC.E.S P0, RZ, [R4+0x4] ;  /* 0x0000040004ff73aa */ /* 0x000e640000000500 */
[----:B-1----:R-:W-:Y:S05]  /*5260*/  @!P0 BRA `(.L_x_2780) ;  /* 0x00000000001c8947 */ /* 0x002fea0003800000 */
[----:B------:R-:W-:-:S05]  /*5270*/  IMAD.MOV.U32 R2, RZ, RZ, R4 ;  /* 0x000000ffff027224 */ /* 0x000fca00078e0004 */
[----:B------:R-:W-:-:S07]  /*5280*/  MOV R0, R2 ;  /* 0x0000000200007202 */ /* 0x000fce0000000f00 */
.L_x_2781:
[----:B------:R-:W0:Y:S02]  /*5290*/  LDS R2, [R0+0x4] ;  /* 0x0000040000027984 */ /* 0x000e240000000800 */
[----:B0-----:R-:W-:-:S05]  /*52a0*/  HFMA2 R3, R2, 1, 1, R36 ;  /* 0x3c003c0002037831 */ /* 0x001fca0000000024 */
[----:B------:R-:W0:Y:S02]  /*52b0*/  ATOMS.CAST.SPIN P0, [R0+0x4], R2, R3 ;  /* 0x000004020000758d */ /* 0x000e240001800003 */
[----:B0-----:R-:W-:Y:S05]  /*52c0*/  @!P0 BRA `(.L_x_2781) ;  /* 0xfffffffc00f08947 */ /* 0x001fea000383ffff */
[----:B------:R-:W-:Y:S05]  /*52d0*/  BRA `(.L_x_2779) ;  /* 0x00000000000c7947 */ /* 0x000fea0003800000 */
.L_x_2780:
[----:B------:R-:W0:Y:S02]  /*52e0*/  LD.E R0, desc[UR8][R4.64+0x4] ;  /* 0x0000040804007980 */ /* 0x000e24000c101900 */
[----:B0-----:R-:W-:-:S05]  /*52f0*/  IMAD.IADD R3, R36, 0x1, R0 ;  /* 0x0000000124037824 */ /* 0x001fca00078e0200 */
[----:B------:R1:W-:Y:S02]  /*5300*/  ST.E desc[UR8][R4.64+0x4], R3 ;  /* 0x0000040304007985 */ /* 0x0003e4000c101908 */
.L_x_2779:
[----:B------:R-:W-:Y:S05]  /*5310*/  BSYNC.RECONVERGENT B0 ;  /* 0x0000000000007941 */ /* 0x000fea0003800200 */
.L_x_2778:
        /* <DEDUP_REMOVED lines=10> */
.L_x_2785:
[----:B------:R-:W0:Y:S02]  /*53c0*/  LDS R2, [R0] ;  /* 0x0000000000027984 */ /* 0x000e240000000800 */
[----:B0-----:R-:W-:-:S05]  /*53d0*/  HADD2 R3, R2, R19 ;  /* 0x0000001302037230 */ /* 0x001fca0000000000 */
[----:B------:R-:W0:Y:S02]  /*53e0*/  ATOMS.CAST.SPIN P0, [R0], R2, R3 ;  /* 0x000000020000758d */ /* 0x000e240001800003 */
[----:B0-----:R-:W-:Y:S05]  /*53f0*/  @!P0 BRA `(.L_x_2785) ;  /* 0xfffffffc00f08947 */ /* 0x001fea000383ffff */
[----:B------:R-:W-:Y:S05]  /*5400*/  BRA `(.L_x_2783) ;  /* 0x00000000000c7947 */ /* 0x000fea0003800000 */
.L_x_2784:
[----:B------:R-:W2:Y:S02]  /*5410*/  LD.E R0, desc[UR8][R4.64] ;  /* 0x0000000804007980 */ /* 0x000ea4000c101900 */
[----:B--2---:R-:W-:-:S05]  /*5420*/  IMAD.IADD R3, R19, 0x1, R0 ;  /* 0x0000000113037824 */ /* 0x004fca00078e0200 */
[----:B------:R0:W-:Y:S02]  /*5430*/  ST.E desc[UR8][R4.64], R3 ;  /* 0x0000000304007985 */ /* 0x0001e4000c101908 */
.L_x_2783:
[----:B------:R-:W-:Y:S05]  /*5440*/  BSYNC.RECONVERGENT B0 ;  /* 0x0000000000007941 */ /* 0x000fea0003800200 */
.L_x_2782:
[----:B------:R1:W-:Y:S02]  /*5450*/  ATOM.E.ADD.F16x2.RN.STRONG.GPU P0, RZ, desc[UR8][R4.64+0x4], R18 ;  /* 0x8000041204ff79a2 */ /* 0x0003e4000c10e108 */
[----:B-1----:R-:W-:Y:S05]  /*5460*/  @P0 EXIT ;  /* 0x000000000000094d */ /* 0x002fea0003800000 */
[----:B------:R-:W1:Y:S02]  /*5470*/  QSPC.E.S P0, RZ, [R4+0x4] ;  /* 0x0000040004ff73aa */ /* 0x000e640000000500 */
[----:B-1----:R-:W-:Y:S05]  /*5480*/  @!P0 BRA `(.L_x_2786) ;  /* 0x00000000001c8947 */ /* 0x002fea0003800000 */
[----:B------:R-:W-:-:S05]  /*5490*/  IMAD.MOV.U32 R2, RZ, RZ, R4 ;  /* 0x000000ffff027224 */ /* 0x000fca00078e0004 */
[----:B------:R-:W-:-:S07]  /*54a0*/  MOV R0, R2 ;  /* 0x0000000200007202 */ /* 0x000fce0000000f00 */
.L_x_2787:
[----:B------:R-:W0:Y:S02]  /*54b0*/  LDS R2, [R0+0x4] ;  /* 0x0000040000027984 */ /* 0x000e240000000800 */
[----:B0-----:R-:W-:-:S05]  /*54c0*/  HFMA2 R3, R2, 1, 1, R18 ;  /* 0x3c003c0002037831 */ /* 0x001fca0000000012 */
[----:B------:R-:W0:Y:S02]  /*54d0*/  ATOMS.CAST.SPIN P0, [R0+0x4], R2, R3 ;  /* 0x000004020000758d */ /* 0x000e240001800003 */
[----:B0-----:R-:W-:Y:S05]  /*54e0*/  @!P0 BRA `(.L_x_2787) ;  /* 0xfffffffc00f08947 */ /* 0x001fea000383ffff */
[----:B------:R-:W-:Y:S05]  /*54f0*/  EXIT ;  /* 0x000000000000794d */ /* 0x000fea0003800000 */
.L_x_2786:
[----:B------:R-:W0:Y:S02]  /*5500*/  LD.E R0, desc[UR8][R4.64+0x4] ;  /* 0x0000040804007980 */ /* 0x000e24000c101900 */
[----:B0-----:R-:W-:-:S05]  /*5510*/  IMAD.IADD R3, R18, 0x1, R0 ;  /* 0x0000000112037824 */ /* 0x001fca00078e0200 */
[----:B------:R-:W-:Y:S01]  /*5520*/  ST.E desc[UR8][R4.64+0x4], R3 ;  /* 0x0000040304007985 */ /* 0x000fe2000c101908 */
[----:B------:R-:W-:Y:S05]  /*5530*/  EXIT ;  /* 0x000000000000794d */ /* 0x000fea0003800000 */
.L_x_2788:
        /* <DEDUP_REMOVED lines=12> */
.L_x_3615:


//--------------------- .text._Z23gemm_half_q_half_kernelILi2ELi16ELb0ELb0ELi32EEvPK6__halfPKjS4_S2_PS0_iiiiPKtS7_iiiiiibS2_i --------------------------
	.section	.text._Z23gemm_half_q_half_kernelILi2ELi16ELb0ELb0ELi32EEvPK6__halfPKjS4_S2_PS0_iiiiPKtS7_iiiiiibS2_i,"ax",@progbits
	.align	128
        .global         _Z23gemm_half_q_half_kernelILi2ELi16ELb0ELb0ELi32EEvPK6__halfPKjS4_S2_PS0_iiiiPKtS7_iiiiiibS2_i
        .type           _Z23gemm_half_q_half_kernelILi2ELi16ELb0ELb0ELi32EEvPK6__halfPKjS4_S2_PS0_iiiiPKtS7_iiiiiibS2_i,@function
        .size           _Z23gemm_half_q_half_kernelILi2ELi16ELb0ELb0ELi32EEvPK6__halfPKjS4_S2_PS0_iiiiPKtS7_iiiiiibS2_i,(.L_x_3616 - _Z23gemm_half_q_half_kernelILi2ELi16ELb0ELb0ELi32EEvPK6__halfPKjS4_S2_PS0_iiiiPKtS7_iiiiiibS2_i)
        .other          _Z23gemm_half_q_half_kernelILi2ELi16ELb0ELb0ELi32EEvPK6__halfPKjS4_S2_PS0_iiiiPKtS7_iiiiiibS2_i,@"STO_CUDA_ENTRY STV_DEFAULT"
_Z23gemm_half_q_half_kernelILi2ELi16ELb0ELb0ELi32EEvPK6__halfPKjS4_S2_PS0_iiiiPKtS7_iiiiiibS2_i:
.text._Z23gemm_half_q_half_kernelILi2ELi16ELb0ELb0ELi32EEvPK6__halfPKjS4_S2_PS0_iiiiPKtS7_iiiiiibS2_i:
        /* <DEDUP_REMOVED lines=49> */
.L_x_2794:
        /* <DEDUP_REMOVED lines=32> */
.L_x_2793:
        /* <DEDUP_REMOVED lines=20> */
.L_x_2795:
[----:B------:R-:W-:-:S13]  /*0650*/  ISETP.EQ.AND P1, PT, R22, RZ, PT ;  /* 0x000000ff1600720c */ /* 0x000fda0003f22270 */
[----:B------:R-:W-:Y:S05]  /*0660*/  @!P0 BRA P1, `(.L_x_2790) ;  /* 0x00000004007c8947 */ /* 0x000fea0000800000 */
.L_x_2792:
        /* <DEDUP_REMOVED lines=12> */
.L_x_2791:
        /* <DEDUP_REMOVED lines=17> */
.L_x_2798:
[----:B------:R-:W-:Y:S01]  /*0840*/  IMAD.IADD R14, R23, 0x1, R7 ;  /* 0x00000001170e7824 */ /* 0x000fe200078e0207 */
[----:B-----5:R-:W-:-:S03]  /*0850*/  IADD3 R13, P1, PT, R20, R23, RZ ;  /* 0x00000017140d7210 */ /* 0x020fc60007f3e0ff */
[--C-:B------:R-:W-:Y:S01]  /*0860*/  IMAD.IADD R15, R14, 0x1, R7.reuse ;  /* 0x000000010e0f7824 */ /* 0x100fe200078e0207 */
[----:B------:R-:W-:Y:S02]  /*0870*/  LEA.HI.X.SX32 R16, R23, RZ, 0x1, P1 ;  /* 0x000000ff17107211 */ /* 0x000fe400008f0eff */
[----:B0-----:R-:W-:Y:S01]  /*0880*/  LEA R12, P1, R13, UR4, 0x1 ;  /* 0x000000040d0c7c11 */ /* 0x001fe2000f8208ff */
        /* <DEDUP_REMOVED lines=27> */
.L_x_2797:
        /* <DEDUP_REMOVED lines=21> */
.L_x_2799:
[----:B------:R-:W-:-:S13]  /*0b90*/  ISETP.NE.OR P0, PT, R22, RZ, P0 ;  /* 0x000000ff1600720c */ /* 0x000fda0000705670 */
[----:B------:R-:W-:Y:S05]  /*0ba0*/  @!P0 BRA `(.L_x_2790) ;  /* 0x00000000002c8947 */ /* 0x000fea0003800000 */
.L_x_2796:
        /* <DEDUP_REMOVED lines=11> */
.L_x_2790:
[----:B------:R-:W-:Y:S05]  /*0c60*/  BSYNC.RECONVERGENT B0 ;  /* 0x0000000000007941 */ /* 0x000fea0003800200 */
.L_x_2789:
        /* <DEDUP_REMOVED lines=9> */
[----:B------:R-:W-:-:S05]  /*0d00*/  VIMNMX R9, PT, PT, R9, 0x1, !PT ;  /* 0x0000000109097848 */ /* 0x000fca0007fe0100 */
[----:B-----5:R-:W-:Y:S02]  /*0d10*/  IMAD.MOV R20, RZ, RZ, -R9 ;  /* 0x000000ffff147224 */ /* 0x020fe400078e0a09 */
        /* <DEDUP_REMOVED lines=11> */
.L_x_2803:
        /* <DEDUP_REMOVED lines=15> */
.L_x_2802:
        /* <DEDUP_REMOVED lines=12> */
.L_x_2804:
[----:B------:R-:W-:-:S13]  /*0f80*/  ISETP.NE.OR P0, PT, R20, RZ, P0 ;  /* 0x000000ff1400720c */ /* 0x000fda0000705670 */
[----:B------:R-:W-:Y:S05]  /*0f90*/  @!P0 BRA `(.L_x_2800) ;  /* 0x00000000001c8947 */ /* 0x000fea0003800000 */
.L_x_2801:
[----:B0-----:R-:W0:Y:S02]  /*0fa0*/  LDC.64 R8, c[0x0][0x3a0] ;  /* 0x0000e800ff087b82 */ /* 0x001e240000000a00 */
.L_x_2805:
[----:B0-----:R-:W-:-:S04]  /*0fb0*/  IMAD.WIDE R12, R22, 0x2, R8 ;  /* 0x00000002160c7825 */ /* 0x001fc800078e0208 */
[----:B------:R-:W-:Y:S01]  /*0fc0*/  VIADD R20, R20, 0x1 ;  /* 0x0000000114147836 */ /* 0x000fe20000000000 */
[----:B------:R1:W-:Y:S01]  /*0fd0*/  STG.E.64 desc[UR6][R12.64], RZ ;  /* 0x000000ff0c007986 */ /* 0x0003e2000c101b06 */
[----:B------:R-:W-:-:S03]  /*0fe0*/  IMAD.IADD R22, R22, 0x1, R21 ;  /* 0x0000000116167824 */ /* 0x000fc600078e0215 */
[----:B------:R-:W-:-:S13]  /*0ff0*/  ISETP.NE.AND P0, PT, R20, RZ, PT ;  /* 0x000000ff1400720c */ /* 0x000fda0003f05270 */
[----:B-1----:R-:W-:Y:S05]  /*1000*/  @P0 BRA `(.L_x_2805) ;  /* 0xfffffffc00e80947 */ /* 0x002fea000383ffff */
.L_x_2800:
        /* <DEDUP_REMOVED lines=16> */
[----:B-----5:R-:W-:Y:S01]  /*1110*/  IMAD.MOV.U32 R20, RZ, RZ, R4 ;  /* 0x000000ffff147224 */ /* 0x020fe200078e0004 */
[----:B------:R-:W-:Y:S02]  /*1120*/  LEA.HI R15, R15, R6, RZ, 0x3 ;  /* 0x000000060f0f7211 */ /* 0x000fe400078f18ff */
[----:B------:R-:W-:Y:S02]  /*1130*/  LOP3.LUT R17, R11, 0x10, RZ, 0xc0, !PT ;  /* 0x000000100b117812 */ /* 0x000fe400078ec0ff */
[----:B------:R-:W-:-:S07]  /*1140*/  SHF.R.S32.HI R18, RZ, 0x3, R15 ;  /* 0x00000003ff127819 */ /* 0x000fce000001140f */
.L_x_2807:
[----:B------:R-:W5:Y:S01]  /*1150*/  LDC.64 R10, c[0x0][0x390] ;  /* 0x0000e400ff0a7b82 */ /* 0x000f620000000a00 */
[----:B------:R-:W-:-:S04]  /*1160*/  VIADD R19, R16, UR4 ;  /* 0x0000000410137c36 */ /* 0x000fc80008000000 */
[----:B0-----:R-:W-:-:S05]  /*1170*/  IMAD R12, R19, R21, RZ ;  /* 0x00000015130c7224 */ /* 0x001fca00078e02ff */
[----:B------:R-:W-:-:S04]  /*1180*/  SHF.R.S32.HI R13, RZ, 0x1f, R12 ;  /* 0x0000001fff0d7819 */ /* 0x000fc8000001140c */
[----:B------:R-:W-:-:S04]  /*1190*/  LEA.HI R13, R13, R12, RZ, 0x3 ;  /* 0x0000000c0d0d7211 */ /* 0x000fc800078f18ff */
[----:B------:R-:W-:-:S05]  /*11a0*/  LEA.HI.SX32 R13, R13, R18, 0x1d ;  /* 0x000000120d0d7211 */ /* 0x000fca00078feaff */
[----:B-----5:R-:W-:Y:S02]  /*11b0*/  IMAD.WIDE R10, R13, 0x4, R10 ;  /* 0x000000040d0a7825 */ /* 0x020fe400078e020a */
[----:B------:R-:W0:Y:S04]  /*11c0*/  LDC.64 R12, c[0x0][0x398] ;  /* 0x0000e600ff0c7b82 */ /* 0x000e280000000a00 */
[----:B------:R-:W5:Y:S01]  /*11d0*/  LDG.E.CONSTANT R10, desc[UR6][R10.64] ;  /* 0x000000060a0a7981 */ /* 0x000f62000c1e9900 */
[----:B------:R-:W-:-:S04]  /*11e0*/  IMAD.SHL.U32 R15, R20, 0x2, RZ ;  /* 0x00000002140f7824 */ /* 0x000fc800078e00ff */
[----:B------:R-:W-:-:S05]  /*11f0*/  IMAD.WIDE.U32 R14, R15, 0x2, R8 ;  /* 0x000000020f0e7825 */ /* 0x000fca00078e0008 */
[----:B------:R-:W2:Y:S01]  /*1200*/  LDG.E.U16.CONSTANT R27, desc[UR6][R14.64+0x2] ;  /* 0x000002060e1b7981 */ /* 0x000ea2000c1e9500 */
[----:B0-----:R-:W-:-:S06]  /*1210*/  IMAD.WIDE.U32 R12, R19, 0x2, R12 ;  /* 0x00000002130c7825 */ /* 0x001fcc00078e000c */
[----:B------:R0:W3:Y:S01]  /*1220*/  LDG.E.U16.CONSTANT R12, desc[UR6][R12.64] ;  /* 0x000000060c0c7981 */ /* 0x0000e2000c1e9500 */
[----:B------:R-:W-:Y:S01]  /*1230*/  UIADD3 UR4, UPT, UPT, UR4, 0x1, URZ ;  /* 0x0000000104047890 */ /* 0x000fe2000fffe0ff */
[----:B-----5:R-:W-:-:S04]  /*1240*/  SHF.R.U32.HI R19, RZ, R17, R10 ;  /* 0x00000011ff137219 */ /* 0x020fc8000001160a */
        /* <DEDUP_REMOVED lines=8> */
[----:B--2---:R-:W-:Y:S01]  /*12d0*/  IMAD.IADD R20, R27, 0x1, R20 ;  /* 0x000000011b147824 */ /* 0x004fe200078e0214 */
[----:B------:R-:W-:-:S02]  /*12e0*/  LOP3.LUT R19, R19, 0xf, RZ, 0xc0, !PT ;  /* 0x0000000f13137812 */ /* 0x000fc400078ec0ff */
[----:B------:R-:W-:Y:S01]  /*12f0*/  IADD3 R25, PT, PT, R22, 0x1, R25 ;  /* 0x0000000116197810 */ /* 0x000fe20007ffe019 */
[----:B------:R-:W-:Y:S01]  /*1300*/  IMAD R22, R23, R23, R23 ;  /* 0x0000001717167224 */ /* 0x000fe200078e0217 */
[----:B------:R-:W-:Y:S01]  /*1310*/  IADD3 R11, PT, PT, R10, 0x1, R11 ;  /* 0x000000010a0b7810 */ /* 0x000fe20007ffe00b */
[----:B------:R-:W-:Y:S01]  /*1320*/  IMAD R10, R19, R19, R19 ;  /* 0x00000013130a7224 */ /* 0x000fe200078e0213 */
[----:B------:R-:W3:Y:S01]  /*1330*/  I2F.F16 R15, R25 ;  /* 0x00000019000f7306 */ /* 0x000ee20000200c00 */
[----:B------:R-:W-:Y:S02]  /*1340*/  ISETP.GE.AND P0, PT, R20, R5, PT ;  /* 0x000000051400720c */ /* 0x000fe40003f06270 */
[----:B------:R-:W-:Y:S02]  /*1350*/  IADD3 R22, PT, PT, R23, 0x1, R22 ;  /* 0x0000000117167810 */ /* 0x000fe40007ffe016 */
[----:B------:R-:W-:-:S03]  /*1360*/  IADD3 R10, PT, PT, R19, 0x1, R10 ;  /* 0x00000001130a7810 */ /* 0x000fc60007ffe00a */
[----:B0-----:R-:W0:Y:S01]  /*1370*/  I2F.F16 R13, R22 ;  /* 0x00000016000d7306 */ /* 0x001e220000200c00 */
[----:B---3--:R-:W-:-:S07]  /*1380*/  HMUL2 R15, R15.H0_H0, R12.H0_H0 ;  /* 0x2000000c0f0f7232 */ /* 0x008fce0000000800 */
[----:B------:R-:W2:Y:S01]  /*1390*/  I2F.F16 R11, R11 ;  /* 0x0000000b000b7306 */ /* 0x000ea20000200c00 */
[----:B0-----:R-:W-:-:S07]  /*13a0*/  HMUL2 R13, R13.H0_H0, R12.H0_H0 ;  /* 0x2000000c0d0d7232 */ /* 0x001fce0000000800 */
[----:B------:R-:W0:Y:S01]  /*13b0*/  I2F.F16 R19, R10 ;  /* 0x0000000a00137306 */ /* 0x000e220000200c00 */
[-C--:B--2---:R-:W-:Y:S02]  /*13c0*/  HMUL2 R14, R11.H0_H0, R12.reuse.H0_H0 ;  /* 0x2000000c0b0e7232 */ /* 0x084fe40000000800 */
[----:B0-----:R-:W-:Y:S01]  /*13d0*/  HMUL2 R12, R19.H0_H0, R12.H0_H0 ;  /* 0x2000000c130c7232 */ /* 0x001fe20000000800 */
[----:B------:R-:W-:Y:S06]  /*13e0*/  @!P0 BRA `(.L_x_2807) ;  /* 0xfffffffc00588947 */ /* 0x000fec000383ffff */
.L_x_2806:
[C---:B------:R-:W-:Y:S01]  /*13f0*/  ISETP.GT.AND P0, PT, R4.reuse, UR5, PT ;  /* 0x0000000504007c0c */ /* 0x040fe2000bf04270 */
[----:B0-----:R-:W-:Y:S01]  /*1400*/  IMAD.MOV.U32 R9, RZ, RZ, RZ ;  /* 0x000000ffff097224 */ /* 0x001fe200078e00ff */
[----:B------:R-:W-:Y:S01]  /*1410*/  SHF.R.S32.HI R5, RZ, 0x1f, R24 ;  /* 0x0000001fff057819 */ /* 0x000fe20000011418 */
[----:B------:R-:W-:Y:S01]  /*1420*/  IMAD.MOV.U32 R10, RZ, RZ, RZ ;  /* 0x000000ffff0a7224 */ /* 0x000fe200078e00ff */
[C---:B--2---:R-:W-:Y:S02]  /*1430*/  ISETP.GT.AND P1, PT, R4.reuse, UR8, PT ;  /* 0x0000000804007c0c */ /* 0x044fe4000bf24270 */
[----:B------:R-:W-:Y:S02]  /*1440*/  CS2R R16, SRZ ;  /* 0x0000000000107805 */ /* 0x000fe4000001ff00 */
        /* <DEDUP_REMOVED lines=14> */
.L_x_2808:
        /* <DEDUP_REMOVED lines=8> */
.L_x_2809:
        /* <DEDUP_REMOVED lines=8> */
.L_x_2810:
        /* <DEDUP_REMOVED lines=8> */
.L_x_2811:
        /* <DEDUP_REMOVED lines=8> */
.L_x_2812:
[----:B------:R-:W-:Y:S01]  /*1730*/  IMAD R5, R18, 0x8, R5 ;  /* 0x0000000812057824 */ /* 0x000fe200078e0205 */
[----:B------:R-:W0:Y:S01]  /*1740*/  LDCU.64 UR4, c[0x0][0x388] ;  /* 0x00007100ff0477ac */ /* 0x000e220008000a00 */
[----:B------:R-:W-:Y:S02]  /*1750*/  SHF.R.S32.HI R8, RZ, 0x1f, R6 ;  /* 0x0000001fff087819 */ /* 0x000fe40000011406 */
[----:B------:R-:W-:Y:S02]  /*1760*/  VIMNMX R7, PT, PT, R7, UR9, PT ;  /* 0x0000000907077c48 */ /* 0x000fe4000bfe0100 */
[----:B------:R-:W-:Y:S02]  /*1770*/  IADD3 R5, PT, PT, R10, R5, R9 ;  /* 0x000000050a057210 */ /* 0x000fe40007ffe009 */
[----:B------:R-:W-:Y:S02]  /*1780*/  PRMT R80, RZ, 0x5410, RZ ;  /* 0x00005410ff507816 */ /* 0x000fe400000000ff */
[----:B------:R-:W-:-:S02]  /*1790*/  IADD3 R16, PT, PT, R17, R5, R16 ;  /* 0x0000000511107210 */ /* 0x000fc40007ffe010 */
[----:B------:R-:W-:-:S03]  /*17a0*/  PRMT R78, RZ, 0x5410, RZ ;  /* 0x00005410ff4e7816 */ /* 0x000fc600000000ff */
[----:B------:R-:W-:-:S05]  /*17b0*/  IMAD R5, R16, R21, RZ ;  /* 0x0000001510057224 */ /* 0x000fca00078e02ff */
        /* <DEDUP_REMOVED lines=8> */
[----:B------:R-:W-:-:S13]  /*1840*/  ISETP.GT.AND P0, PT, R3, RZ, PT ;  /* 0x000000ff0300720c */ /* 0x000fda0003f04270 */
[----:B------:R-:W-:Y:S05]  /*1850*/  @!P0 BRA `(.L_x_2813) ;  /* 0x00000018008c8947 */ /* 0x000fea0003800000 */
[C---:B------:R-:W-:Y:S01]  /*1860*/  IMAD.WIDE R22, R21.reuse, 0x4, R30 ;  /* 0x0000000415167825 */ /* 0x040fe200078e021e */
[----:B------:R-:W2:Y:S04]  /*1870*/  LDG.E.128.CONSTANT R24, desc[UR6][R30.64] ;  /* 0x000000061e187981 */ /* 0x000ea8000c1e9d00 */
        /* <DEDUP_REMOVED lines=9> */
[----:B-----5:R-:W-:Y:S01]  /*1910*/  IMAD.MOV.U32 R20, RZ, RZ, 0x2800 ;  /* 0x00002800ff147424 */ /* 0x020fe200078e00ff */
[----:B------:R-:W-:Y:S01]  /*1920*/  ISETP.NE.AND P0, PT, R3, 0x1, PT ;  /* 0x000000010300780c */ /* 0x000fe20003f05270 */
[----:B0-----:R-:W-:Y:S01]  /*1930*/  ULEA UR4, UR5, UR4, 0x18 ;  /* 0x0000000405047291 */ /* 0x001fe2000f8ec0ff */
[----:B--2---:R-:W-:Y:S02]  /*1940*/  SHF.R.U32.HI R30, RZ, 0xf, R24 ;  /* 0x0000000fff1e7819 */ /* 0x004fe40000011618 */
[----:B------:R-:W-:Y:S02]  /*1950*/  SHF.R.U32.HI R29, RZ, 0xf, R25 ;  /* 0x0000000fff1d7819 */ /* 0x000fe40000011619 */
[----:B------:R-:W-:-:S02]  /*1960*/  LOP3.LUT R47, R25, 0x1f001f, RZ, 0xc0, !PT ;  /* 0x001f001f192f7812 */ /* 0x000fc400078ec0ff */
[----:B-1----:R-:W-:Y:S02]  /*1970*/  LOP3.LUT R32, R25, 0x3e003e0, RZ, 0xc0, !PT ;  /* 0x03e003e019207812 */ /* 0x002fe400078ec0ff */
[----:B------:R-:W-:Y:S02]  /*1980*/  SHF.R.U32.HI R38, RZ, 0xa, R25 ;  /* 0x0000000aff267819 */ /* 0x000fe40000011619 */
[----:B------:R-:W-:Y:S02]  /*1990*/  SHF.R.U32.HI R25, RZ, 0xf, R26 ;  /* 0x0000000fff197819 */ /* 0x000fe4000001161a */
[----:B------:R-:W-:Y:S02]  /*19a0*/  SHF.R.U32.HI R35, RZ, 0xf, R27 ;  /* 0x0000000fff237819 */ /* 0x000fe4000001161b */
[C---:B------:R-:W-:Y:S02]  /*19b0*/  LOP3.LUT R81, R26.reuse, 0x1f001f, RZ, 0xc0, !PT ;  /* 0x001f001f1a517812 */ /* 0x040fe400078ec0ff */
[----:B------:R-:W-:-:S02]  /*19c0*/  LOP3.LUT R33, R26, 0x3e003e0, RZ, 0xc0, !PT ;  /* 0x03e003e01a217812 */ /* 0x000fc400078ec0ff */
[----:B------:R-:W-:Y:S02]  /*19d0*/  SHF.R.U32.HI R39, RZ, 0xa, R26 ;  /* 0x0000000aff277819 */ /* 0x000fe4000001161a */
[----:B---3--:R-:W-:Y:S02]  /*19e0*/  SHF.R.U32.HI R23, RZ, 0xe, R48 ;  /* 0x0000000eff177819 */ /* 0x008fe40000011630 */
[----:B------:R-:W-:Y:S02]  /*19f0*/  SHF.R.U32.HI R26, RZ, 0xe, R49 ;  /* 0x0000000eff1a7819 */ /* 0x000fe40000011631 */
[----:B------:R-:W-:Y:S02]  /*1a00*/  LOP3.LUT R30, R30, 0x10001, RZ, 0xc0, !PT ;  /* 0x000100011e1e7812 */ /* 0x000fe400078ec0ff */
[----:B------:R-:W-:Y:S02]  /*1a10*/  LOP3.LUT R29, R29, 0x10001, RZ, 0xc0, !PT ;  /* 0x000100011d1d7812 */ /* 0x000fe400078ec0ff */
        /* <DEDUP_REMOVED lines=8> */
[--C-:B----4-:R-:W-:Y:S02]  /*1aa0*/  SHF.R.U32.HI R26, RZ, 0xd, R16.reuse ;  /* 0x0000000dff1a7819 */ /* 0x110fe40000011610 */
        /* <DEDUP_REMOVED lines=17> */
[----:B------:R-:W-:Y:S02]  /*1bc0*/  LOP3.LUT R19, R61, 0x40004, R18, 0xf8, !PT ;  /* 0x000400043d137812 */ /* 0x000fe400078ef812 */
[----:B------:R-:W-:Y:S02]  /*1bd0*/  LOP3.LUT R35, R35, 0x40004, R26, 0xf8, !PT ;  /* 0x0004000423237812 */ /* 0x000fe400078ef81a */
[----:B------:R-:W-:Y:S02]  /*1be0*/  SHF.R.U32.HI R16, RZ, 0xc, R8 ;  /* 0x0000000cff107819 */ /* 0x000fe40000011608 */
[C---:B------:R-:W-:Y:S02]  /*1bf0*/  LOP3.LUT R17, R8.reuse, 0x3e003e0, RZ, 0xc0, !PT ;  /* 0x03e003e008117812 */ /* 0x040fe400078ec0ff */
[----:B------:R-:W-:-:S02]  /*1c00*/  LOP3.LUT R61, R8, 0x1f001f, RZ, 0xc0, !PT ;  /* 0x001f001f083d7812 */ /* 0x000fc400078ec0ff */
[----:B------:R-:W-:Y:S02]  /*1c10*/  SHF.R.U32.HI R64, RZ, 0xa, R8 ;  /* 0x0000000aff407819 */ /* 0x000fe40000011608 */
[C---:B------:R-:W-:Y:S02]  /*1c20*/  LOP3.LUT R26, R9.reuse, 0x3e003e0, RZ, 0xc0, !PT ;  /* 0x03e003e0091a7812 */ /* 0x040fe400078ec0ff */
[--C-:B------:R-:W-:Y:S02]  /*1c30*/  SHF.R.U32.HI R8, RZ, 0xc, R9.reuse ;  /* 0x0000000cff087819 */ /* 0x100fe40000011609 */
[----:B------:R-:W-:Y:S02]  /*1c40*/  LOP3.LUT R62, R9, 0x1f001f, RZ, 0xc0, !PT ;  /* 0x001f001f093e7812 */ /* 0x000fe400078ec0ff */
[----:B------:R-:W-:Y:S02]  /*1c50*/  SHF.R.U32.HI R66, RZ, 0xa, R9 ;  /* 0x0000000aff427819 */ /* 0x000fe40000011609 */
[----:B------:R-:W-:-:S02]  /*1c60*/  LOP3.LUT R83, R10, 0x3e003e0, RZ, 0xc0, !PT ;  /* 0x03e003e00a537812 */ /* 0x000fc400078ec0ff */
[--C-:B------:R-:W-:Y:S02]  /*1c70*/  SHF.R.U32.HI R9, RZ, 0xc, R10.reuse ;  /* 0x0000000cff097819 */ /* 0x100fe4000001160a */
[----:B------:R-:W-:Y:S02]  /*1c80*/  LOP3.LUT R63, R10, 0x1f001f, RZ, 0xc0, !PT ;  /* 0x001f001f0a3f7812 */ /* 0x000fe400078ec0ff */
[----:B------:R-:W-:Y:S02]  /*1c90*/  SHF.R.U32.HI R67, RZ, 0xa, R10 ;  /* 0x0000000aff437819 */ /* 0x000fe4000001160a */
[----:B------:R-:W-:Y:S02]  /*1ca0*/  SHF.R.U32.HI R10, RZ, 0xc, R11 ;  /* 0x0000000cff0a7819 */ /* 0x000fe4000001160b */
[----:B------:R-:W-:Y:S02]  /*1cb0*/  LOP3.LUT R44, R44, 0x80008, R9, 0xf8, !PT ;  /* 0x000800082c2c7812 */ /* 0x000fe400078ef809 */
[----:B------:R-:W-:-:S02]  /*1cc0*/  LOP3.LUT R9, R19, 0x80008, R10, 0xf8, !PT ;  /* 0x0008000813097812 */ /* 0x000fc400078ef80a */
[----:B------:R-:W-:Y:S02]  /*1cd0*/  SHF.R.U32.HI R80, RZ, 0xb, R7 ;  /* 0x0000000bff507819 */ /* 0x000fe40000011607 */
[C---:B------:R-:W-:Y:S02]  /*1ce0*/  LOP3.LUT R84, R11.reuse, 0x3e003e0, RZ, 0xc0, !PT ;  /* 0x03e003e00b547812 */ /* 0x040fe400078ec0ff */
[----:B------:R-:W-:Y:S02]  /*1cf0*/  LOP3.LUT R65, R11, 0x1f001f, RZ, 0xc0, !PT ;  /* 0x001f001f0b417812 */ /* 0x000fe400078ec0ff */
[----:B------:R-:W-:Y:S02]  /*1d00*/  SHF.R.U32.HI R68, RZ, 0xa, R11 ;  /* 0x0000000aff447819 */ /* 0x000fe4000001160b */
[----:B------:R-:W-:Y:S02]  /*1d10*/  LOP3.LUT R37, R37, 0x80008, R8, 0xf8, !PT ;  /* 0x0008000825257812 */ /* 0x000fe400078ef808 */
[----:B------:R-:W-:-:S02]  /*1d20*/  LOP3.LUT R80, R9, 0x100010, R80, 0xf8, !PT ;  /* 0x0010001009507812 */ /* 0x000fc400078ef850 */
[----:B------:R-:W0:Y:S01]  /*1d30*/  LDS.128 R8, [UR4] ;  /* 0x00000004ff087984 */ /* 0x000e220008000c00 */
[--C-:B------:R-:W-:Y:S02]  /*1d40*/  SHF.R.U32.HI R77, RZ, 0xb, R4.reuse ;  /* 0x0000000bff4d7819 */ /* 0x100fe40000011604 */
[C---:B------:R-:W-:Y:S02]  /*1d50*/  LOP3.LUT R19, R4.reuse, 0x3e003e0, RZ, 0xc0, !PT ;  /* 0x03e003e004137812 */ /* 0x040fe400078ec0ff */
[----:B------:R-:W-:Y:S02]  /*1d60*/  LOP3.LUT R69, R4, 0x1f001f, RZ, 0xc0, !PT ;  /* 0x001f001f04457812 */ /* 0x000fe400078ec0ff */
[----:B------:R-:W-:Y:S02]  /*1d70*/  SHF.R.U32.HI R70, RZ, 0xa, R4 ;  /* 0x0000000aff467819 */ /* 0x000fe40000011604 */
[----:B------:R-:W-:Y:S02]  /*1d80*/  LOP3.LUT R4, R5, 0x3e003e0, RZ, 0xc0, !PT ;  /* 0x03e003e005047812 */ /* 0x000fe400078ec0ff */
[----:B------:R-:W-:-:S02]  /*1d90*/  SHF.R.U32.HI R78, RZ, 0xb, R5 ;  /* 0x0000000bff4e7819 */ /* 0x000fc40000011605 */
[----:B------:R-:W-:Y:S02]  /*1da0*/  LOP3.LUT R71, R5, 0x1f001f, RZ, 0xc0, !PT ;  /* 0x001f001f05477812 */ /* 0x000fe400078ec0ff */
[----:B------:R-:W-:Y:S02]  /*1db0*/  SHF.R.U32.HI R72, RZ, 0xa, R5 ;  /* 0x0000000aff487819 */ /* 0x000fe40000011605 */
[C---:B------:R-:W-:Y:S02]  /*1dc0*/  LOP3.LUT R82, R27.reuse, 0x1f001f, RZ, 0xc0, !PT ;  /* 0x001f001f1b527812 */ /* 0x040fe400078ec0ff */
[----:B------:R-:W-:Y:S02]  /*1dd0*/  LOP3.LUT R34, R27, 0x3e003e0, RZ, 0xc0, !PT ;  /* 0x03e003e01b227812 */ /* 0x000fe400078ec0ff */
[----:B------:R-:W-:Y:S02]  /*1de0*/  SHF.R.U32.HI R40, RZ, 0xa, R27 ;  /* 0x0000000aff287819 */ /* 0x000fe4000001161b */
[----:B------:R-:W-:-:S02]  /*1df0*/  LOP3.LUT R5, R6, 0x3e003e0, RZ, 0xc0, !PT ;  /* 0x03e003e006057812 */ /* 0x000fc400078ec0ff */
[--C-:B------:R-:W-:Y:S02]  /*1e00*/  SHF.R.U32.HI R79, RZ, 0xb, R6.reuse ;  /* 0x0000000bff4f7819 */ /* 0x100fe40000011606 */
[----:B------:R-:W-:Y:S02]  /*1e10*/  LOP3.LUT R73, R6, 0x1f001f, RZ, 0xc0, !PT ;  /* 0x001f001f06497812 */ /* 0x000fe400078ec0ff */
[----:B------:R-:W-:Y:S02]  /*1e20*/  SHF.R.U32.HI R74, RZ, 0xa, R6 ;  /* 0x0000000aff4a7819 */ /* 0x000fe40000011606 */
[----:B------:R-:W-:Y:S02]  /*1e30*/  LOP3.LUT R27, R50, 0x3e003e0, RZ, 0xc0, !PT ;  /* 0x03e003e0321b7812 */ /* 0x000fe400078ec0ff */
[C---:B------:R-:W-:Y:S02]  /*1e40*/  LOP3.LUT R6, R7.reuse, 0x3e003e0, RZ, 0xc0, !PT ;  /* 0x03e003e007067812 */ /* 0x040fe400078ec0ff */
[----:B------:R-:W-:-:S02]  /*1e50*/  LOP3.LUT R75, R7, 0x1f001f, RZ, 0xc0, !PT ;  /* 0x001f001f074b7812 */ /* 0x000fc400078ec0ff */
[----:B------:R-:W-:Y:S02]  /*1e60*/  SHF.R.U32.HI R76, RZ, 0xa, R7 ;  /* 0x0000000aff4c7819 */ /* 0x000fe40000011607 */
[----:B------:R-:W-:Y:S02]  /*1e70*/  LOP3.LUT R31, R24, 0x3e003e0, RZ, 0xc0, !PT ;  /* 0x03e003e0181f7812 */ /* 0x000fe400078ec0ff */
[----:B------:R-:W-:Y:S02]  /*1e80*/  LOP3.LUT R7, R32, 0x64006400, RZ, 0xfc, !PT ;  /* 0x6400640020077812 */ /* 0x000fe400078efcff */
[----:B------:R-:W-:Y:S02]  /*1e90*/  LOP3.LUT R33, R33, 0x64006400, RZ, 0xfc, !PT ;  /* 0x6400640021217812 */ /* 0x000fe400078efcff */
        /* <DEDUP_REMOVED lines=16> */
[----:B------:R-:W-:Y:S02]  /*1fa0*/  SHF.R.U32.HI R36, RZ, 0xa, R24 ;  /* 0x0000000aff247819 */ /* 0x000fe40000011618 */
        /* <DEDUP_REMOVED lines=12> */
[----:B------:R-:W-:Y:S01]  /*2070*/  LOP3.LUT R78, R37, 0x100010, R78, 0xf8, !PT ;  /* 0x00100010254e7812 */ /* 0x000fe200078ef84e */
[----:B------:R-:W-:Y:S01]  /*2080*/  HFMA2 R31, R31, R20.H0_H0, -48, -48 ;  /* 0xd200d2001f1f7431 */ /* 0x000fe20000040014 */
        /* <DEDUP_REMOVED lines=19> */
[----:B------:R-:W-:Y:S01]  /*21c0*/  HFMA2 R20, R17, R20.H0_H0, -48, -48 ;  /* 0xd200d20011147431 */ /* 0x000fe20000040014 */
[----:B------:R-:W-:Y:S01]  /*21d0*/  LOP3.LUT R17, R47, 0x64006400, RZ, 0xfc, !PT ;  /* 0x640064002f117812 */ /* 0x000fe200078efcff */
[----:B------:R-:W1:Y:S01]  /*21e0*/  LDS.128 R4, [UR4+0x10] ;  /* 0x00001004ff047984 */ /* 0x000e620008000c00 */
[----:B------:R-:W-:-:S02]  /*21f0*/  HADD2 R47, R45, -1040, -1040 ;  /* 0xe410e4102d2f7430 */ /* 0x000fc40000000000 */
[-C--:B0-----:R-:W-:Y:S01]  /*2200*/  HFMA2 R83, R19, R8.reuse, RZ ;  /* 0x0000000813537231 */ /* 0x081fe200000000ff */
[----:B------:R-:W-:Y:S01]  /*2210*/  LOP3.LUT R36, R36, 0x1f001f, RZ, 0xc0, !PT ;  /* 0x001f001f24247812 */ /* 0x000fe200078ec0ff */
[----:B------:R-:W-:Y:S01]  /*2220*/  HADD2 R45, R17, -1040, -1040 ;  /* 0xe410e410112d7430 */ /* 0x000fe20000000000 */
[----:B------:R-:W-:Y:S01]  /*2230*/  LOP3.LUT R57, R51, 0x1f001f, RZ, 0xc0, !PT ;  /* 0x001f001f33397812 */ /* 0x000fe200078ec0ff */
[----:B------:R-:W-:Y:S02]  /*2240*/  HADD2 R17, R82, -1040, -1040 ;  /* 0xe410e41052117430 */ /* 0x000fe40000000000 */
[-C--:B------:R-:W-:Y:S02]  /*2250*/  HFMA2 R82, R47, R8.reuse, RZ ;  /* 0x000000082f527231 */ /* 0x080fe400000000ff */
[-C--:B------:R-:W-:Y:S01]  /*2260*/  HFMA2 R81, R45, R8.reuse, RZ.H0_H0 ;  /* 0x000000082d517231 */ /* 0x080fe200000400ff */
[----:B------:R-:W-:Y:S01]  /*2270*/  LOP3.LUT R36, R36, 0x64006400, RZ, 0xfc, !PT ;  /* 0x6400640024247812 */ /* 0x000fe200078efcff */
[----:B------:R-:W-:-:S02]  /*2280*/  HFMA2 R84, R17, R8, RZ.H0_H0 ;  /* 0x0000000811547231 */ /* 0x000fc400000400ff */
[-C--:B------:R-:W-:Y:S01]  /*2290*/  HFMA2 R8, R18, R9.reuse, R83 ;  /* 0x0000000912087231 */ /* 0x080fe20000000053 */
[----:B------:R-:W-:Y:S01]  /*22a0*/  LOP3.LUT R83, R39, 0x1f001f, RZ, 0xc0, !PT ;  /* 0x001f001f27537812 */ /* 0x000fe200078ec0ff */
        /* <DEDUP_REMOVED lines=14> */
[-C--:B------:R-:W-:Y:S01]  /*2390*/  HFMA2 R82, R57, R10.reuse, R82 ;  /* 0x0000000a39527231 */ /* 0x080fe20000000052 */
[----:B------:R-:W-:Y:S02]  /*23a0*/  LOP3.LUT R42, R49, 0x1f001f, RZ, 0xc0, !PT ;  /* 0x001f001f312a7812 */ /* 0x000fe400078ec0ff */
        /* <DEDUP_REMOVED lines=14> */
[----:B------:R-:W-:Y:S01]  /*2490*/  HADD2 R40, R40, -1040, -1040 ;  /* 0xe410e41028287430 */ /* 0x000fe20000000000 */
[----:B------:R-:W-:Y:S01]  /*24a0*/  SHF.R.U32.HI R51, RZ, 0xa, R51 ;  /* 0x0000000aff337819 */ /* 0x000fe20000011633 */
[----:B------:R-:W-:Y:S01]  /*24b0*/  HFMA2 R9, R39, R10, R9 ;  /* 0x0000000a27097231 */ /* 0x000fe20000000009 */
[----:B------:R-:W-:Y:S01]  /*24c0*/  LOP3.LUT R49, R49, 0x1f001f, RZ, 0xc0, !PT ;  /* 0x001f001f31317812 */ /* 0x000fe200078ec0ff */
[----:B------:R-:W-:Y:S02]  /*24d0*/  HFMA2 R81, R40, R11, R81 ;  /* 0x0000000b28517231 */ /* 0x000fe40000000051 */
[----:B-1----:R-:W-:-:S02]  /*24e0*/  HFMA2 R83, R37, R4, R82 ;  /* 0x0000000425537231 */ /* 0x002fc40000000052 */
[----:B------:R-:W-:Y:S01]  /*24f0*/  HFMA2 R9, R36, R11, R9 ;  /* 0x0000000b24097231 */ /* 0x000fe20000000009 */
[----:B------:R-:W-:Y:S01]  /*2500*/  LOP3.LUT R48, R48, 0x1f001f, RZ, 0xc0, !PT ;  /* 0x001f001f30307812 */ /* 0x000fe200078ec0ff */
[-C--:B------:R-:W-:Y:S02]  /*2510*/  HFMA2 R82, R35, R4.reuse, R81 ;  /* 0x0000000423527231 */ /* 0x080fe40000000051 */
[-C--:B------:R-:W-:Y:S02]  /*2520*/  HFMA2 R81, R33, R4.reuse, R8 ;  /* 0x0000000421517231 */ /* 0x080fe40000000008 */
[----:B------:R-:W-:Y:S01]  /*2530*/  HFMA2 R4, R31, R4, R9 ;  /* 0x000000041f047231 */ /* 0x000fe20000000009 */
[----:B------:R-:W-:Y:S01]  /*2540*/  LOP3.LUT R84, R50, 0x1f001f, RZ, 0xc0, !PT ;  /* 0x001f001f32547812 */ /* 0x000fe200078ec0ff */
[----:B------:R-:W0:Y:S01]  /*2550*/  LDS.128 R8, [UR4+0x20] ;  /* 0x00002004ff087984 */ /* 0x000e220008000c00 */
[----:B------:R-:W-:Y:S02]  /*2560*/  LOP3.LUT R51, R51, 0x1f001f, RZ, 0xc0, !PT ;  /* 0x001f001f33337812 */ /* 0x000fe400078ec0ff */
        /* <DEDUP_REMOVED lines=34> */
[----:B------:R-:W1:Y:S01]  /*2790*/  LDS.128 R4, [UR4+0x30] ;  /* 0x00003004ff047984 */ /* 0x000e620008000c00 */
[----:B------:R-:W-:Y:S01]  /*27a0*/  LOP3.LUT R56, R65, 0x64006400, RZ, 0xfc, !PT ;  /* 0x6400640041387812 */ /* 0x000fe200078efcff */
[----:B------:R-:W-:Y:S01]  /*27b0*/  HADD2 R65, R59, -1040, -1040 ;  /* 0xe410e4103b417430 */ /* 0x000fe20000000000 */
[----:B------:R-:W-:Y:S01]  /*27c0*/  LOP3.LUT R60, R60, 0x1f001f, RZ, 0xc0, !PT ;  /* 0x001f001f3c3c7812 */ /* 0x000fe200078ec0ff */
[----:B------:R-:W-:Y:S01]  /*27d0*/  HADD2 R61, R87, -1040, -1040 ;  /* 0xe410e410573d7430 */ /* 0x000fe20000000000 */
[----:B------:R-:W-:Y:S01]  /*27e0*/  LOP3.LUT R86, R58, 0x64006400, RZ, 0xfc, !PT ;  /* 0x640064003a567812 */ /* 0x000fe200078efcff */
[----:B------:R-:W-:Y:S01]  /*27f0*/  HADD2 R56, R56, -1040, -1040 ;  /* 0xe410e41038387430 */ /* 0x000fe20000000000 */
[----:B------:R-:W-:Y:S01]  /*2800*/  LOP3.LUT R58, R63, 0x64006400, RZ, 0xfc, !PT ;  /* 0x640064003f3a7812 */ /* 0x000fe200078efcff */
[----:B0-----:R-:W-:Y:S01]  /*2810*/  HFMA2 R83, R65, R8, R83 ;  /* 0x0000000841537231 */ /* 0x001fe20000000053 */
[----:B------:R-:W-:Y:S01]  /*2820*/  LOP3.LUT R88, R60, 0x64006400, RZ, 0xfc, !PT ;  /* 0x640064003c587812 */ /* 0x000fe200078efcff */
[----:B------:R-:W-:-:S02]  /*2830*/  HADD2 R63, R86, -1040, -1040 ;  /* 0xe410e410563f7430 */ /* 0x000fc40000000000 */
        /* <DEDUP_REMOVED lines=37> */
[-C--:B------:R-:W-:Y:S01]  /*2a90*/  HFMA2 R84, R68, R11.reuse, R9 ;  /* 0x0000000b44547231 */ /* 0x080fe20000000009 */
[----:B------:R-:W-:Y:S01]  /*2aa0*/  LOP3.LUT R72, R72, 0x1f001f, RZ, 0xc0, !PT ;  /* 0x001f001f48487812 */ /* 0x000fe200078ec0ff */
[----:B------:R-:W-:Y:S02]  /*2ab0*/  HFMA2 R10, R64, R11, R10 ;  /* 0x0000000b400a7231 */ /* 0x000fe4000000000a */
[----:B-1----:R-:W-:-:S02]  /*2ac0*/  HFMA2 R9, R73, R4, R81 ;  /* 0x0000000449097231 */ /* 0x002fc40000000051 */
[----:B------:R-:W-:Y:S02]  /*2ad0*/  HADD2 R71, R71, -1040, -1040 ;  /* 0xe410e41047477430 */ /* 0x000fe40000000000 */
        /* <DEDUP_REMOVED lines=27> */
[----:B------:R-:W-:Y:S01]  /*2c90*/  PRMT R83, R15, 0x5410, R13 ;  /* 0x000054100f537816 */ /* 0x000fe2000000000d */
[----:B------:R-:W-:Y:S01]  /*2ca0*/  HFMA2 R8, R79, R6, R8 ;  /* 0x000000064f087231 */ /* 0x000fe20000000008 */
[----:B------:R-:W-:Y:S01]  /*2cb0*/  PRMT R84, R14, 0x5410, R12 ;  /* 0x000054100e547816 */ /* 0x000fe2000000000c */
[----:B------:R-:W-:Y:S02]  /*2cc0*/  HADD2 R74, R74, -1040, -1040 ;  /* 0xe410e4104a4a7430 */ /* 0x000fe40000000000 */
[----:B------:R-:W-:-:S02]  /*2cd0*/  HFMA2 R4, R72, R7, R4 ;  /* 0x0000000748047231 */ /* 0x000fc40000000004 */
[----:B------:R-:W-:Y:S02]  /*2ce0*/  HFMA2 R5, R75, R6, R5 ;  /* 0x000000064b057231 */ /* 0x000fe40000000005 */
[----:B------:R-:W-:Y:S02]  /*2cf0*/  HADD2 R70, R80, -1040, -1040 ;  /* 0xe410e41050467430 */ /* 0x000fe40000000000 */
        /* <DEDUP_REMOVED lines=8> */
[----:B------:R-:W-:Y:S01]  /*2d80*/  HFMA2 R80, R9, R83, RZ ;  /* 0x0000005309507231 */ /* 0x000fe200000000ff */
[----:B------:R-:W-:Y:S02]  /*2d90*/  PRMT R5, RZ, 0x5410, RZ ;  /* 0x00005410ff057816 */ /* 0x000fe400000000ff */
        /* <DEDUP_REMOVED lines=37> */
[----:B--2---:R-:W-:-:S04]  /*2ff0*/  HFMA2 R28, R59, R12, R8 ;  /* 0x0000000c3b1c7231 */ /* 0x004fc80000000008 */
        /* <DEDUP_REMOVED lines=32> */
[-C--:B------:R-:W-:Y:S02]  /*3200*/  HFMA2 R38, R76, R19.reuse, R38 ;  /* 0x000000134c267231 */ /* 0x080fe40000000026 */
[----:B------:R-:W-:-:S02]  /*3210*/  HFMA2 R36, R72, R19, R36 ;  /* 0x0000001348247231 */ /* 0x000fc40000000024 */
[----:B------:R-:W-:Y:S02]  /*3220*/  HADD2 R19, R37.H0_H0, R37.H1_H1 ;  /* 0x3000002525137230 */ /* 0x000fe40000000800 */
[----:B------:R-:W-:Y:S02]  /*3230*/  HADD2 R38, R38.H0_H0, R38.H1_H1 ;  /* 0x3000002626267230 */ /* 0x000fe40000000800 */
[----:B------:R-:W-:-:S03]  /*3240*/  HADD2 R36, R36.H0_H0, R36.H1_H1 ;  /* 0x3000002424247230 */ /* 0x000fc60000000800 */
[----:B------:R-:W-:Y:S02]  /*3250*/  PRMT R38, R38, 0x5410, R19 ;  /* 0x0000541026267816 */ /* 0x000fe40000000013 */
[----:B------:R-:W-:-:S03]  /*3260*/  PRMT R36, R36, 0x5410, R18 ;  /* 0x0000541024247816 */ /* 0x000fc60000000012 */
[----:B------:R-:W-:Y:S02]  /*3270*/  HFMA2 R5, R38, R83, RZ ;  /* 0x0000005326057231 */ /* 0x000fe400000000ff */
[----:B------:R-:W-:-:S07]  /*3280*/  HFMA2 R4, R36, R84, RZ.H0_H0 ;  /* 0x0000005424047231 */ /* 0x000fce00000400ff */
.L_x_2813:
        /* <DEDUP_REMOVED lines=16> */
.L_x_2817:
[----:B------:R-:W0:Y:S02]  /*3390*/  LDS R10, [R8] ;  /* 0x00000000080a7984 */ /* 0x000e240000000800 */
[----:B0-----:R-:W-:-:S05]  /*33a0*/  HADD2 R11, R10, R80 ;  /* 0x000000500a0b7230 */ /* 0x001fca0000000000 */
[----:B------:R-:W0:Y:S02]  /*33b0*/  ATOMS.CAST.SPIN P0, [R8], R10, R11 ;  /* 0x0000000a0800758d */ /* 0x000e24000180000b */
[----:B0-----:R-:W-:Y:S05]  /*33c0*/  @!P0 BRA `(.L_x_2817) ;  /* 0xfffffffc00f08947 */ /* 0x001fea000383ffff */
[----:B------:R-:W-:Y:S05]  /*33d0*/  BRA `(.L_x_2815) ;  /* 0x00000000000c7947 */ /* 0x000fea0003800000 */
.L_x_2816:
[----:B------:R-:W2:Y:S02]  /*33e0*/  LD.E R0, desc[UR6][R6.64] ;  /* 0x0000000606007980 */ /* 0x000ea4000c101900 */
[----:B--2---:R-:W-:-:S05]  /*33f0*/  IMAD.IADD R9, R80, 0x1, R0 ;  /* 0x0000000150097824 */ /* 0x004fca00078e0200 */
[----:B------:R0:W-:Y:S02]  /*3400*/  ST.E desc[UR6][R6.64], R9 ;  /* 0x0000000906007985 */ /* 0x0001e4000c101906 */
.L_x_2815:
[----:B------:R-:W-:Y:S05]  /*3410*/  BSYNC.RECONVERGENT B0 ;  /* 0x0000000000007941 */ /* 0x000fea0003800200 */
.L_x_2814:
[----:B------:R1:W-:Y:S01]  /*3420*/  ATOM.E.ADD.F16x2.RN.STRONG.GPU P0, RZ, desc[UR6][R6.64+0x4], R78 ;  /* 0x8000044e06ff79a2 */ /* 0x0003e2000c10e106 */
[----:B------:R-:W-:Y:S04]  /*3430*/  BSSY.RECONVERGENT B0, `(.L_x_2818) ;  /* 0x000000e000007945 */ /* 0x000fe80003800200 */
[----:B-1----:R-:W-:Y:S05]  /*3440*/  @P0 BRA `(.L_x_2819) ;  /* 0x0000000000300947 */ /* 0x002fea0003800000 */
[----:B------:R-:W1:Y:S02]  /*3450*/  QSPC.E.S P0, RZ, [R6+0x4] ;  /* 0x0000040006ff73aa */ /* 0x000e640000000500 */
[----:B-1----:R-:W-:Y:S05]  /*3460*/  @!P0 BRA `(.L_x_2820) ;  /* 0x00000000001c8947 */ /* 0x002fea0003800000 */
[----:B------:R-:W-:-:S05]  /*3470*/  IMAD.MOV.U32 R8, RZ, RZ, R6 ;  /* 0x000000ffff087224 */ /* 0x000fca00078e0006 */
[----:B------:R-:W-:-:S07]  /*3480*/  MOV R8, R8 ;  /* 0x0000000800087202 */ /* 0x000fce0000000f00 */
.L_x_2821:
[----:B------:R-:W1:Y:S02]  /*3490*/  LDS R10, [R8+0x4] ;  /* 0x00000400080a7984 */ /* 0x000e640000000800 */
[----:B-1----:R-:W-:-:S05]  /*34a0*/  HFMA2 R11, R10, 1, 1, R78 ;  /* 0x3c003c000a0b7831 */ /* 0x002fca000000004e */
[----:B------:R-:W1:Y:S02]  /*34b0*/  ATOMS.CAST.SPIN P0, [R8+0x4], R10, R11 ;  /* 0x0000040a0800758d */ /* 0x000e64000180000b */
[----:B-1----:R-:W-:Y:S05]  /*34c0*/  @!P0 BRA `(.L_x_2821) ;  /* 0xfffffffc00f08947 */ /* 0x002fea000383ffff */
[----:B------:R-:W-:Y:S05]  /*34d0*/  BRA `(.L_x_2819) ;  /* 0x00000000000c7947 */ /* 0x000fea0003800000 */
.L_x_2820:
[----:B------:R-:W0:Y:S02]  /*34e0*/  LD.E R0, desc[UR6][R6.64+0x4] ;  /* 0x0000040606007980 */ /* 0x000e24000c101900 */
[----:B0-----:R-:W-:-:S05]  /*34f0*/  IMAD.IADD R9, R78, 0x1, R0 ;  /* 0x000000014e097824 */ /* 0x001fca00078e0200 */
[----:B------:R1:W-:Y:S02]  /*3500*/  ST.E desc[UR6][R6.64+0x4], R9 ;  /* 0x0000040906007985 */ /* 0x0003e4000c101906 */
.L_x_2819:
[----:B------:R-:W-:Y:S05]  /*3510*/  BSYNC.RECONVERGENT B0 ;  /* 0x0000000000007941 */ /* 0x000fea0003800200 */
.L_x_2818:
        /* <DEDUP_REMOVED lines=10> */
.L_x_2825:
[----:B------:R-:W0:Y:S02]  /*35c0*/  LDS R8, [R2] ;  /* 0x0000000002087984 */ /* 0x000e240000000800 */
[----:B0-----:R-:W-:-:S05]  /*35d0*/  HADD2 R9, R8, R5 ;  /* 0x0000000508097230 */ /* 0x001fca0000000000 */
[----:B------:R-:W0:Y:S02]  /*35e0*/  ATOMS.CAST.SPIN P0, [R2], R8, R9 ;  /* 0x000000080200758d */ /* 0x000e240001800009 */
[----:B0-----:R-:W-:Y:S05]  /*35f0*/  @!P0 BRA `(.L_x_2825) ;  /* 0xfffffffc00f08947 */ /* 0x001fea000383ffff */
[----:B------:R-:W-:Y:S05]  /*3600*/  BRA `(.L_x_2823) ;  /* 0x00000000000c7947 */ /* 0x000fea0003800000 */
.L_x_2824:
[----:B------:R-:W2:Y:S02]  /*3610*/  LD.E R0, desc[UR6][R6.64] ;  /* 0x0000000606007980 */ /* 0x000ea4000c101900 */
[----:B--2---:R-:W-:-:S05]  /*3620*/  IMAD.IADD R3, R5, 0x1, R0 ;  /* 0x0000000105037824 */ /* 0x004fca00078e0200 */
[----:B------:R0:W-:Y:S02]  /*3630*/  ST.E desc[UR6][R6.64], R3 ;  /* 0x0000000306007985 */ /* 0x0001e4000c101906 */
.L_x_2823:
[----:B------:R-:W-:Y:S05]  /*3640*/  BSYNC.RECONVERGENT B0 ;  /* 0x0000000000007941 */ /* 0x000fea0003800200 */
.L_x_2822:
[----:B------:R1:W-:Y:S02]  /*3650*/  ATOM.E.ADD.F16x2.RN.STRONG.GPU P0, RZ, desc[UR6][R6.64+0x4], R4 ;  /* 0x8000040406ff79a2 */ /* 0x0003e4000c10e106 */
[----:B-1----:R-:W-:Y:S05]  /*3660*/  @P0 EXIT ;  /* 0x000000000000094d */ /* 0x002fea0003800000 */
[----:B------:R-:W1:Y:S02]  /*3670*/  QSPC.E.S P0, RZ, [R6+0x4] ;  /* 0x0000040006ff73aa */ /* 0x000e640000000500 */
[----:B-1----:R-:W-:Y:S05]  /*3680*/  @!P0 BRA `(.L_x_2826) ;  /* 0x0000000000188947 */ /* 0x002fea0003800000 */
[----:B0-----:R-:W-:-:S07]  /*3690*/  MOV R6, R6 ;  /* 0x0000000600067202 */ /* 0x001fce0000000f00 */
.L_x_2827:
[----:B------:R-:W0:Y:S02]  /*36a0*/  LDS R2, [R6+0x4] ;  /* 0x0000040006027984 */ /* 0x000e240000000800 */
[----:B0-----:R-:W-:-:S05]  /*36b0*/  HFMA2 R3, R2, 1, 1, R4 ;  /* 0x3c003c0002037831 */ /* 0x001fca0000000004 */
[----:B------:R-:W0:Y:S02]  /*36c0*/  ATOMS.CAST.SPIN P0, [R6+0x4], R2, R3 ;  /* 0x000004020600758d */ /* 0x000e240001800003 */
[----:B0-----:R-:W-:Y:S05]  /*36d0*/  @!P0 BRA `(.L_x_2827) ;  /* 0xfffffffc00f08947 */ /* 0x001fea000383ffff */
[----:B------:R-:W-:Y:S05]  /*36e0*/  EXIT ;  /* 0x000000000000794d */ /* 0x000fea0003800000 */
.L_x_2826:
[----:B------:R-:W0:Y:S02]  /*36f0*/  LD.E R0, desc[UR6][R6.64+0x4] ;  /* 0x0000040606007980 */ /* 0x000e24000c101900 */
[----:B0-----:R-:W-:-:S05]  /*3700*/  IMAD.IADD R3, R4, 0x1, R0 ;  /* 0x0000000104037824 */ /* 0x001fca00078e0200 */
[----:B------:R-:W-:Y:S01]  /*3710*/  ST.E desc[UR6][R6.64+0x4], R3 ;  /* 0x0000040306007985 */ /* 0x000fe2000c101906 */
[----:B------:R-:W-:Y:S05]  /*3720*/  EXIT ;  /* 0x000000000000794d */ /* 0x000fea0003800000 */
.L_x_2828:
        /* <DEDUP_REMOVED lines=13> */
.L_x_3616:


//--------------------- .text._Z23gemm_half_q_half_kernelILi2ELi24ELb0ELb0ELi32EEvPK6__halfPKjS4_S2_PS0_iiiiPKtS7_iiiiiibS2_i --------------------------
	.section	.text._Z23gemm_half_q_half_kernelILi2ELi24ELb0ELb0ELi32EEvPK6__halfPKjS4_S2_PS0_iiiiPKtS7_iiiiiibS2_i,"ax",@progbits
	.align	128
        .global         _Z23gemm_half_q_half_kernelILi2ELi24ELb0ELb0ELi32EEvPK6__halfPKjS4_S2_PS0_iiiiPKtS7_iiiiiibS2_i
        .type           _Z23gemm_half_q_half_kernelILi2ELi24ELb0ELb0ELi32EEvPK6__halfPKjS4_S2_PS0_iiiiPKtS7_iiiiiibS2_i,@function
        .size           _Z23gemm_half_q_half_kernelILi2ELi24ELb0ELb0ELi32EEvPK6__halfPKjS4_S2_PS0_iiiiPKtS7_iiiiiibS2_i,(.L_x_3617 - _Z23gemm_half_q_half_kernelILi2ELi24ELb0ELb0ELi32EEvPK6__halfPKjS4_S2_PS0_iiiiPKtS7_iiiiiibS2_i)
        .other          _Z23gemm_half_q_half_kernelILi2ELi24ELb0ELb0ELi32EEvPK6__halfPKjS4_S2_PS0_iiiiPKtS7_iiiiiibS2_i,@"STO_CUDA_ENTRY STV_DEFAULT"
_Z23gemm_half_q_half_kernelILi2ELi24ELb0ELb0ELi32EEvPK6__halfPKjS4_S2_PS0_iiiiPKtS7_iiiiiibS2_i:
.text._Z23gemm_half_q_half_kernelILi2ELi24ELb0ELb0ELi32EEvPK6__halfPKjS4_S2_PS0_iiiiPKtS7_iiiiiibS2_i:
        /* <DEDUP_REMOVED lines=11> */
[----:B------:R-:W-:Y:S02]  /*00b0*/  ISETP.GE.AND P0, PT, R8, 0x1, PT ;  /* 0x000000010800780c */ /* 0x000fe40003f06270 */
        /* <DEDUP_REMOVED lines=37> */
.L_x_2834:
        /* <DEDUP_REMOVED lines=9> */
[C---:B------:R-:W-:Y:S01]  /*03a0*/  IADD3 R17, P3, PT, R6.reuse, R12, RZ ;  /* 0x0000000c06117210 */ /* 0x040fe20007f7e0ff */
        /* <DEDUP_REMOVED lines=22> */
.L_x_2833:
        /* <DEDUP_REMOVED lines=20> */
.L_x_2835:
[----:B------:R-:W-:-:S13]  /*0650*/  ISETP.EQ.AND P1, PT, R20, RZ, PT ;  /* 0x000000ff1400720c */ /* 0x000fda0003f22270 */
[----:B------:R-:W-:Y:S05]  /*0660*/  @!P0 BRA P1, `(.L_x_2830) ;  /* 0x00000004007c8947 */ /* 0x000fea0000800000 */
.L_x_2832:
        /* <DEDUP_REMOVED lines=12> */
.L_x_2831:
        /* <DEDUP_REMOVED lines=17> */
.L_x_2838:
[C---:B------:R-:W-:Y:S02]  /*0840*/  IADD3 R14, PT, PT, R21.reuse, R11, RZ ;  /* 0x0000000b150e7210 */ /* 0x040fe40007ffe0ff */
[----:B-----5:R-:W-:Y:S02]  /*0850*/  IADD3 R5, P1, PT, R6, R21, RZ ;  /* 0x0000001506057210 */ /* 0x020fe40007f3e0ff */
[----:B------:R-:W-:Y:S02]  /*0860*/  IADD3 R15, PT, PT, R14, R11, RZ ;  /* 0x0000000b0e0f7210 */ /* 0x000fe40007ffe0ff */
[----:B------:R-:W-:Y:S02]  /*0870*/  LEA.HI.X.SX32 R16, R21, RZ, 0x1, P1 ;  /* 0x000000ff15107211 */ /* 0x000fe400008f0eff */
[----:B0-----:R-:W-:Y:S02]  /*0880*/  LEA R4, P1, R5, UR6, 0x1 ;  /* 0x0000000605047c11 */ /* 0x001fe4000f8208ff */
        /* <DEDUP_REMOVED lines=27> */
.L_x_2837:
        /* <DEDUP_REMOVED lines=21> */
.L_x_2839:
[----:B------:R-:W-:-:S13]  /*0b90*/  ISETP.NE.OR P0, PT, R20, RZ, P0 ;  /* 0x000000ff1400720c */ /* 0x000fda0000705670 */
[----:B------:R-:W-:Y:S05]  /*0ba0*/  @!P0 BRA `(.L_x_2830) ;  /* 0x00000000002c8947 */ /* 0x000fea0003800000 */
.L_x_2836:
        /* <DEDUP_REMOVED lines=11> */
.L_x_2830:
[----:B------:R-:W-:Y:S05]  /*0c60*/  BSYNC.RECONVERGENT B0 ;  /* 0x0000000000007941 */ /* 0x000fea0003800200 */
.L_x_2829:
[----:B------:R-:W1:Y:S02]  /*0c70*/  LDCU UR5, c[0x0][0x3ac] ;  /* 0x00007580ff0577ac */ /* 0x000e640008000800 */
[----:B-1---5:R-:W-:-:S04]  /*0c80*/  MOV R6, UR5 ;  /* 0x0000000500067c02 */ /* 0x022fc80008000f00 */
[----:B------:R-:W-:-:S13]  /*0c90*/  ISETP.GE.AND P0, PT, R13, R6, PT ;  /* 0x000000060d00720c */ /* 0x000fda0003f06270 */
        /* <DEDUP_REMOVED lines=20> */
.L_x_2843:
        /* <DEDUP_REMOVED lines=15> */
.L_x_2842:
        /* <DEDUP_REMOVED lines=12> */
.L_x_2844:
[----:B------:R-:W-:-:S13]  /*0f90*/  ISETP.NE.OR P0, PT, R12, RZ, P0 ;  /* 0x000000ff0c00720c */ /* 0x000fda0000705670 */
[----:B------:R-:W-:Y:S05]  /*0fa0*/  @!P0 BRA `(.L_x_2840) ;  /* 0x00000000001c8947 */ /* 0x000fea0003800000 */
.L_x_2841:
[----:B01----:R-:W0:Y:S02]  /*0fb0*/  LDC.64 R4, c[0x0][0x3a0] ;  /* 0x0000e800ff047b82 */ /* 0x003e240000000a00 */
.L_x_2845:
[C---:B0-----:R-:W-:Y:S01]  /*0fc0*/  IMAD.WIDE R14, R23.reuse, 0x2, R4 ;  /* 0x00000002170e7825 */ /* 0x041fe200078e0204 */
[----:B------:R-:W-:Y:S02]  /*0fd0*/  IADD3 R12, PT, PT, R12, 0x1, RZ ;  /* 0x000000010c0c7810 */ /* 0x000fe40007ffe0ff */
[----:B------:R-:W-:Y:S02]  /*0fe0*/  IADD3 R23, PT, PT, R23, R6, RZ ;  /* 0x0000000617177210 */ /* 0x000fe40007ffe0ff */
[----:B------:R2:W-:Y:S01]  /*0ff0*/  STG.E.64 desc[UR8][R14.64], RZ ;  /* 0x000000ff0e007986 */ /* 0x0005e2000c101b08 */
[----:B------:R-:W-:-:S13]  /*1000*/  ISETP.NE.AND P0, PT, R12, RZ, PT ;  /* 0x000000ff0c00720c */ /* 0x000fda0003f05270 */
[----:B--2---:R-:W-:Y:S05]  /*1010*/  @P0 BRA `(.L_x_2845) ;  /* 0xfffffffc00e80947 */ /* 0x004fea000383ffff */
.L_x_2840:
        /* <DEDUP_REMOVED lines=20> */
.L_x_2847:
        /* <DEDUP_REMOVED lines=42> */
.L_x_2846:
[C---:B------:R-:W-:Y:S01]  /*1400*/  ISETP.GT.AND P0, PT, R0.reuse, UR5, PT ;  /* 0x0000000500007c0c */ /* 0x040fe2000bf04270 */
[----:B01----:R-:W-:Y:S01]  /*1410*/  HFMA2 R14, -RZ, RZ, 0, 0 ;  /* 0x00000000ff0e7431 */ /* 0x003fe200000001ff */
[----:B------:R-:W-:Y:S01]  /*1420*/  SHF.R.S32.HI R15, RZ, 0x1f, R26 ;  /* 0x0000001fff0f7819 */ /* 0x000fe2000001141a */
[----:B------:R-:W-:Y:S01]  /*1430*/  HFMA2 R12, -RZ, RZ, 0, 0 ;  /* 0x00000000ff0c7431 */ /* 0x000fe200000001ff */
[C---:B---3--:R-:W-:Y:S02]  /*1440*/  ISETP.GT.AND P1, PT, R0.reuse, UR6, PT ;  /* 0x0000000600007c0c */ /* 0x048fe4000bf24270 */
[----:B------:R-:W-:Y:S02]  /*1450*/  CS2R R18, SRZ ;  /* 0x0000000000127805 */ /* 0x000fe4000001ff00 */
[----:B------:R-:W-:Y:S02]  /*1460*/  LEA.HI R15, R15, R26, RZ, 0x5 ;  /* 0x0000001a0f0f7211 */ /* 0x000fe400078f28ff */
[----:B----4-:R-:W-:-:S02]  /*1470*/  ISETP.GT.AND P2, PT, R0, UR10, PT ;  /* 0x0000000a00007c0c */ /* 0x010fc4000bf44270 */
[C---:B------:R-:W-:Y:S02]  /*1480*/  ISETP.GT.AND P3, PT, R0.reuse, UR11, PT ;  /* 0x0000000b00007c0c */ /* 0x040fe4000bf64270 */
[----:B--2---:R-:W-:Y:S02]  /*1490*/  ISETP.GT.AND P4, PT, R0, UR7, PT ;  /* 0x0000000700007c0c */ /* 0x004fe4000bf84270 */
        /* <DEDUP_REMOVED lines=10> */
.L_x_2848:
        /* <DEDUP_REMOVED lines=8> */
.L_x_2849:
        /* <DEDUP_REMOVED lines=8> */
.L_x_2850:
        /* <DEDUP_REMOVED lines=8> */
.L_x_2851:
        /* <DEDUP_REMOVED lines=8> */
.L_x_2852:
        /* <DEDUP_REMOVED lines=21> */
[C---:B------:R-:W-:Y:S01]  /*1890*/  IMAD.WIDE R12, R6.reuse, 0x4, R46 ;  /* 0x00000004060c7825 */ /* 0x040fe200078e022e */
[----:B------:R-:W2:Y:S04]  /*18a0*/  LDG.E.128.CONSTANT R36, desc[UR8][R46.64] ;  /* 0x000000082e247981 */ /* 0x000ea8000c1e9d00 */
[----:B------:R0:W3:Y:S01]  /*18b0*/  LDG.E.128.CONSTANT R32, desc[UR8][R12.64] ;  /* 0x000000080c207981 */ /* 0x0000e2000c1e9d00 */
[----:B------:R-:W-:-:S05]  /*18c0*/  IMAD.WIDE R14, R6, 0x4, R12 ;  /* 0x00000004060e7825 */ /* 0x000fca00078e020c */
[----:B------:R1:W4:Y:S01]  /*18d0*/  LDG.E.128.CONSTANT R28, desc[UR8][R14.64] ;  /* 0x000000080e1c7981 */ /* 0x000322000c1e9d00 */
[----:B------:R-:W-:-:S05]  /*18e0*/  IMAD.WIDE R16, R6, 0x4, R14 ;  /* 0x0000000406107825 */ /* 0x000fca00078e020e */
[----:B------:R5:W5:Y:S01]  /*18f0*/  LDG.E.128.CONSTANT R24, desc[UR8][R16.64] ;  /* 0x0000000810187981 */ /* 0x000b62000c1e9d00 */
[----:B------:R-:W-:-:S05]  /*1900*/  IMAD.WIDE R42, R6, 0x4, R16 ;  /* 0x00000004062a7825 */ /* 0x000fca00078e0210 */
[----:B------:R-:W5:Y:S01]  /*1910*/  LDG.E.128.CONSTANT R20, desc[UR8][R42.64] ;  /* 0x000000082a147981 */ /* 0x000f62000c1e9d00 */
[----:B------:R-:W-:Y:S01]  /*1920*/  HFMA2 R0, -RZ, RZ, 0, 0.03125 ;  /* 0x00002800ff007431 */ /* 0x000fe200000001ff */
[----:B------:R-:W-:Y:S01]  /*1930*/  ISETP.GT.AND P0, PT, R8, RZ, PT ;  /* 0x000000ff0800720c */ /* 0x000fe20003f04270 */
[----:B------:R-:W-:-:S03]  /*1940*/  UIADD3 UR4, UPT, UPT, UR5, 0x40, URZ ;  /* 0x0000004005047890 */ /* 0x000fc6000fffe0ff */
[----:B------:R-:W-:Y:S02]  /*1950*/  PRMT R2, R2, 0x5410, R0 ;  /* 0x0000541002027816 */ /* 0x000fe40000000000 */
[----:B--2---:R-:W-:Y:S02]  /*1960*/  SHF.R.U32.HI R11, RZ, 0xf, R37 ;  /* 0x0000000fff0b7819 */ /* 0x004fe40000011625 */
[----:B------:R-:W-:Y:S02]  /*1970*/  SHF.R.U32.HI R0, RZ, 0xf, R36 ;  /* 0x0000000fff007819 */ /* 0x000fe40000011624 */
[----:B0-----:R-:W-:Y:S02]  /*1980*/  SHF.R.U32.HI R13, RZ, 0xf, R38 ;  /* 0x0000000fff0d7819 */ /* 0x001fe40000011626 */
[----:B------:R-:W-:Y:S02]  /*1990*/  LOP3.LUT R12, R11, 0x10001, RZ, 0xc0, !PT ;  /* 0x000100010b0c7812 */ /* 0x000fe400078ec0ff */
[----:B------:R-:W-:-:S02]  /*19a0*/  LOP3.LUT R0, R0, 0x10001, RZ, 0xc0, !PT ;  /* 0x0001000100007812 */ /* 0x000fc400078ec0ff */
[----:B---3--:R-:W-:Y:S02]  /*19b0*/  SHF.R.U32.HI R11, RZ, 0xe, R32 ;  /* 0x0000000eff0b7819 */ /* 0x008fe40000011620 */
[----:B-1----:R-:W-:Y:S02]  /*19c0*/  LOP3.LUT R14, R13, 0x10001, RZ, 0xc0, !PT ;  /* 0x000100010d0e7812 */ /* 0x002fe400078ec0ff */
[----:B------:R-:W-:Y:S02]  /*19d0*/  SHF.R.U32.HI R15, RZ, 0xe, R34 ;  /* 0x0000000eff0f7819 */ /* 0x000fe40000011622 */
[----:B------:R-:W-:Y:S02]  /*19e0*/  SHF.R.U32.HI R13, RZ, 0xe, R33 ;  /* 0x0000000eff0d7819 */ /* 0x000fe40000011621 */
[----:B------:R-:W-:Y:S02]  /*19f0*/  LOP3.LUT R11, R0, 0x20002, R11, 0xf8, !PT ;  /* 0x00020002000b7812 */ /* 0x000fe400078ef80b */
[----:B------:R-:W-:-:S02]  /*1a00*/  LOP3.LUT R15, R14, 0x20002, R15, 0xf8, !PT ;  /* 0x000200020e0f7812 */ /* 0x000fc400078ef80f */
[----:B----4-:R-:W-:Y:S02]  /*1a10*/  SHF.R.U32.HI R0, RZ, 0xd, R28 ;  /* 0x0000000dff007819 */ /* 0x010fe4000001161c */
[----:B------:R-:W-:Y:S02]  /*1a20*/  SHF.R.U32.HI R18, RZ, 0xf, R39 ;  /* 0x0000000fff127819 */ /* 0x000fe40000011627 */
[----:B------:R-:W-:Y:S02]  /*1a30*/  SHF.R.U32.HI R14, RZ, 0xd, R30 ;  /* 0x0000000dff0e7819 */ /* 0x000fe4000001161e */
[----:B------:R-:W-:Y:S02]  /*1a40*/  LOP3.LUT R13, R12, 0x20002, R13, 0xf8, !PT ;  /* 0x000200020c0d7812 */ /* 0x000fe400078ef80d */
[----:B------:R-:W-:Y:S02]  /*1a50*/  SHF.R.U32.HI R12, RZ, 0xd, R29 ;  /* 0x0000000dff0c7819 */ /* 0x000fe4000001161d */
[----:B------:R-:W-:-:S02]  /*1a60*/  LOP3.LUT R11, R11, 0x40004, R0, 0xf8, !PT ;  /* 0x000400040b0b7812 */ /* 0x000fc400078ef800 */
[----:B------:R-:W-:Y:S02]  /*1a70*/  LOP3.LUT R18, R18, 0x10001, RZ, 0xc0, !PT ;  /* 0x0001000112127812 */ /* 0x000fe400078ec0ff */
[----:B-----5:R-:W-:Y:S02]  /*1a80*/  SHF.R.U32.HI R17, RZ, 0xe, R35 ;  /* 0x0000000eff117819 */ /* 0x020fe40000011623 */
[----:B------:R-:W-:Y:S02]  /*1a90*/  LOP3.LUT R15, R15, 0x40004, R14, 0xf8, !PT ;  /* 0x000400040f0f7812 */ /* 0x000fe400078ef80e */
[----:B------:R-:W-:Y:S02]  /*1aa0*/  SHF.R.U32.HI R0, RZ, 0xc, R24 ;  /* 0x0000000cff007819 */ /* 0x000fe40000011618 */
[----:B------:R-:W-:Y:S02]  /*1ab0*/  SHF.R.U32.HI R14, RZ, 0xc, R26 ;  /* 0x0000000cff0e7819 */ /* 0x000fe4000001161a */
[----:B------:R-:W-:-:S02]  /*1ac0*/  LOP3.LUT R13, R13, 0x40004, R12, 0xf8, !PT ;  /* 0x000400040d0d7812 */ /* 0x000fc400078ef80c */
[----:B------:R-:W-:Y:S02]  /*1ad0*/  LOP3.LUT R17, R18, 0x20002, R17, 0xf8, !PT ;  /* 0x0002000212117812 */ /* 0x000fe400078ef811 */
[----:B------:R-:W-:Y:S02]  /*1ae0*/  SHF.R.U32.HI R16, RZ, 0xd, R31 ;  /* 0x0000000dff107819 */ /* 0x000fe4000001161f */
[----:B------:R-:W-:Y:S02]  /*1af0*/  SHF.R.U32.HI R12, RZ, 0xc, R25 ;  /* 0x0000000cff0c7819 */ /* 0x000fe40000011619 */
[----:B------:R-:W-:Y:S02]  /*1b00*/  LOP3.LUT R0, R11, 0x80008, R0, 0xf8, !PT ;  /* 0x000800080b007812 */ /* 0x000fe400078ef800 */
[----:B------:R-:W-:Y:S02]  /*1b10*/  SHF.R.U32.HI R45, RZ, 0xb, R20 ;  /* 0x0000000bff2d7819 */ /* 0x000fe40000011614 */
[----:B------:R-:W-:-:S02]  /*1b20*/  LOP3.LUT R14, R15, 0x80008, R14, 0xf8, !PT ;  /* 0x000800080f0e7812 */ /* 0x000fc400078ef80e */
[----:B------:R-:W-:Y:S02]  /*1b30*/  SHF.R.U32.HI R19, RZ, 0xb, R22 ;  /* 0x0000000bff137819 */ /* 0x000fe40000011616 */
[----:B------:R-:W-:Y:S02]  /*1b40*/  LOP3.LUT R17, R17, 0x40004, R16, 0xf8, !PT ;  /* 0x0004000411117812 */ /* 0x000fe400078ef810 */
[----:B------:R-:W-:Y:S02]  /*1b50*/  LOP3.LUT R13, R13, 0x80008, R12, 0xf8, !PT ;  /* 0x000800080d0d7812 */ /* 0x000fe400078ef80c */
[----:B------:R-:W-:Y:S02]  /*1b60*/  LOP3.LUT R45, R0, 0x100010, R45, 0xf8, !PT ;  /* 0x00100010002d7812 */ /* 0x000fe400078ef82d */
[----:B------:R-:W-:Y:S02]  /*1b70*/  SHF.R.U32.HI R16, RZ, 0xc, R27 ;  /* 0x0000000cff107819 */ /* 0x000fe4000001161b */
[----:B------:R-:W-:-:S02]  /*1b80*/  SHF.R.U32.HI R44, RZ, 0xb, R21 ;  /* 0x0000000bff2c7819 */ /* 0x000fc40000011615 */
[----:B------:R-:W-:Y:S02]  /*1b90*/  LOP3.LUT R19, R14, 0x100010, R19, 0xf8, !PT ;  /* 0x001000100e137812 */ /* 0x000fe400078ef813 */
[----:B------:R-:W-:Y:S02]  /*1ba0*/  LEA R0, R10, 0x20, 0x5 ;  /* 0x000000200a007811 */ /* 0x000fe400078e28ff */
[----:B------:R-:W-:Y:S02]  /*1bb0*/  LOP3.LUT R12, R37, 0x3e003e0, RZ, 0xc0, !PT ;  /* 0x03e003e0250c7812 */ /* 0x000fe400078ec0ff */
[----:B------:R-:W-:Y:S02]  /*1bc0*/  LOP3.LUT R10, R36, 0x3e003e0, RZ, 0xc0, !PT ;  /* 0x03e003e0240a7812 */ /* 0x000fe400078ec0ff */
[----:B------:R-:W-:Y:S02]  /*1bd0*/  LOP3.LUT R14, R39, 0x3e003e0, RZ, 0xc0, !PT ;  /* 0x03e003e0270e7812 */ /* 0x000fe400078ec0ff */
[----:B------:R-:W-:-:S02]  /*1be0*/  LOP3.LUT R17, R17, 0x80008, R16, 0xf8, !PT ;  /* 0x0008000811117812 */ /* 0x000fc400078ef810 */
[----:B------:R-:W-:Y:S02]  /*1bf0*/  SHF.R.U32.HI R18, RZ, 0xb, R23 ;  /* 0x0000000bff127819 */ /* 0x000fe40000011617 */
[----:B------:R-:W-:Y:S02]  /*1c00*/  LOP3.LUT R44, R13, 0x100010, R44, 0xf8, !PT ;  /* 0x001000100d2c7812 */ /* 0x000fe400078ef82c */
        /* <DEDUP_REMOVED lines=8> */
[----:B------:R-:W-:Y:S01]  /*1c90*/  HFMA2 R48, R47, R2.H1_H1, -48, -48 ;  /* 0xd200d2002f307431 */ /* 0x000fe20000060002 */
[----:B------:R-:W-:Y:S02]  /*1ca0*/  LOP3.LUT R14, R34, 0x3e003e0, RZ, 0xc0, !PT ;  /* 0x03e003e0220e7812 */ /* 0x000fe400078ec0ff */
[----:B------:R-:W-:Y:S02]  /*1cb0*/  LOP3.LUT R16, R35, 0x3e003e0, RZ, 0xc0, !PT ;  /* 0x03e003e023107812 */ /* 0x000fe400078ec0ff */
[----:B------:R-:W-:Y:S02]  /*1cc0*/  LOP3.LUT R18, R17, 0x100010, R18, 0xf8, !PT ;  /* 0x0010001011127812 */ /* 0x000fe400078ef812 */
        /* <DEDUP_REMOVED lines=12> */
[----:B------:R-:W-:-:S02]  /*1d90*/  LOP3.LUT R14, R30, 0x3e003e0, RZ, 0xc0, !PT ;  /* 0x03e003e01e0e7812 */ /* 0x000fc400078ec0ff */
        /* <DEDUP_REMOVED lines=28> */
[----:B------:R-:W-:-:S02]  /*1f60*/  HFMA2 R16, R47, R2.H1_H1, -48, -48 ;  /* 0xd200d2002f107431 */ /* 0x000fc40000060002 */
[----:B------:R-:W-:-:S04]  /*1f70*/  IMAD.WIDE R46, R6, 0x4, R42 ;  /* 0x00000004062e7825 */ /* 0x000fc800078e022a */
[-C--:B------:R-:W-:Y:S02]  /*1f80*/  HFMA2 R14, R61, R2.reuse.H1_H1, -48, -48 ;  /* 0xd200d2003d0e7431 */ /* 0x080fe40000060002 */
[-C--:B------:R-:W-:Y:S02]  /*1f90*/  HFMA2 R13, R13, R2.reuse.H1_H1, -48, -48 ;  /* 0xd200d2000d0d7431 */ /* 0x080fe40000060002 */
[-C--:B------:R-:W-:Y:S02]  /*1fa0*/  HFMA2 R11, R55, R2.reuse.H1_H1, -48, -48 ;  /* 0xd200d200370b7431 */ /* 0x080fe40000060002 */
[----:B------:R-:W-:Y:S01]  /*1fb0*/  HFMA2 R10, R59, R2.H1_H1, -48, -48 ;  /* 0xd200d2003b0a7431 */ /* 0x000fe20000060002 */
[----:B------:R-:W-:Y:S06]  /*1fc0*/  @!P0 BRA `(.L_x_2853) ;  /* 0x0000001400008947 */ /* 0x000fec0003800000 */
[----:B------:R-:W0:Y:S01]  /*1fd0*/  LDS.128 R40, [UR5] ;  /* 0x00000005ff287984 */ /* 0x000e220008000c00 */
[----:B------:R-:W-:Y:S01]  /*1fe0*/  LOP3.LUT R59, R36, 0x1f001f, RZ, 0xc0, !PT ;  /* 0x001f001f243b7812 */ /* 0x000fe200078ec0ff */
[----:B------:R-:W1:Y:S01]  /*1ff0*/  S2UR UR6, SR_CgaCtaId ;  /* 0x00000000000679c3 */ /* 0x000e620000008800 */
[----:B------:R-:W-:Y:S01]  /*2000*/  LOP3.LUT R71, R38, 0x1f001f, RZ, 0xc0, !PT ;  /* 0x001f001f26477812 */ /* 0x000fe200078ec0ff */
[----:B------:R-:W-:Y:S01]  /*2010*/  UMOV UR4, 0x400 ;  /* 0x0000040000047882 */ /* 0x000fe20000000000 */
        /* <DEDUP_REMOVED lines=15> */
[----:B-1----:R-:W-:Y:S01]  /*2110*/  ULEA UR4, UR6, UR4, 0x18 ;  /* 0x0000000406047291 */ /* 0x002fe2000f8ec0ff */
[----:B------:R-:W-:-:S02]  /*2120*/  SHF.R.U32.HI R67, RZ, 0xa, R30 ;  /* 0x0000000aff437819 */ /* 0x000fc4000001161e */
[----:B------:R-:W-:Y:S01]  /*2130*/  LOP3.LUT R70, R24, 0x1f001f, RZ, 0xc0, !PT ;  /* 0x001f001f18467812 */ /* 0x000fe200078ec0ff */
[----:B------:R-:W-:Y:S01]  /*2140*/  UIADD3 UR4, UPT, UPT, UR4, 0x40, URZ ;  /* 0x0000004004047890 */ /* 0x000fe2000fffe0ff */
[----:B------:R-:W-:Y:S02]  /*2150*/  SHF.R.U32.HI R76, RZ, 0xa, R24 ;  /* 0x0000000aff4c7819 */ /* 0x000fe40000011618 */
[----:B------:R-:W-:Y:S02]  /*2160*/  LOP3.LUT R72, R25, 0x1f001f, RZ, 0xc0, !PT ;  /* 0x001f001f19487812 */ /* 0x000fe400078ec0ff */
[----:B------:R-:W-:Y:S02]  /*2170*/  SHF.R.U32.HI R78, RZ, 0xa, R25 ;  /* 0x0000000aff4e7819 */ /* 0x000fe40000011619 */
[----:B------:R-:W-:Y:S02]  /*2180*/  LOP3.LUT R74, R26, 0x1f001f, RZ, 0xc0, !PT ;  /* 0x001f001f1a4a7812 */ /* 0x000fe400078ec0ff */
[----:B------:R-:W-:Y:S01]  /*2190*/  SHF.R.U32.HI R80, RZ, 0xa, R26 ;  /* 0x0000000aff507819 */ /* 0x000fe2000001161a */
[-C--:B0-----:R-:W-:Y:S01]  /*21a0*/  HFMA2 R30, R77, R40.reuse, RZ ;  /* 0x000000284d1e7231 */ /* 0x081fe200000000ff */
[----:B------:R-:W-:Y:S01]  /*21b0*/  LOP3.LUT R79, R27, 0x1f001f, RZ, 0xc0, !PT ;  /* 0x001f001f1b4f7812 */ /* 0x000fe200078ec0ff */
[-C--:B------:R-:W-:Y:S01]  /*21c0*/  HFMA2 R29, R73, R40.reuse, RZ ;  /* 0x00000028491d7231 */ /* 0x080fe200000000ff */
[----:B------:R-:W-:Y:S01]  /*21d0*/  SHF.R.U32.HI R82, RZ, 0xa, R27 ;  /* 0x0000000aff527819 */ /* 0x000fe2000001161b */
[-C--:B------:R-:W-:Y:S01]  /*21e0*/  HFMA2 R28, R75, R40.reuse, RZ.H0_H0 ;  /* 0x000000284b1c7231 */ /* 0x080fe200000400ff */
[----:B------:R-:W0:Y:S01]  /*21f0*/  LDS.128 R24, [UR5+0x10] ;  /* 0x00001005ff187984 */ /* 0x000e220008000c00 */
[----:B------:R-:W-:Y:S01]  /*2200*/  HFMA2 R40, R71, R40, RZ.H0_H0 ;  /* 0x0000002847287231 */ /* 0x000fe200000400ff */
[----:B------:R-:W-:Y:S01]  /*2210*/  SHF.R.U32.HI R36, RZ, 0xa, R36 ;  /* 0x0000000aff247819 */ /* 0x000fe20000011624 */
[-C--:B------:R-:W-:Y:S01]  /*2220*/  HFMA2 R30, R68, R41.reuse, R30 ;  /* 0x00000029441e7231 */ /* 0x080fe2000000001e */
[----:B------:R-:W-:Y:S01]  /*2230*/  SHF.R.U32.HI R38, RZ, 0xa, R38 ;  /* 0x0000000aff267819 */ /* 0x000fe20000011626 */
[----:B------:R-:W-:-:S02]  /*2240*/  HFMA2 R28, R52, R41, R28 ;  /* 0x00000029341c7231 */ /* 0x000fc4000000001c */
[-C--:B------:R-:W-:Y:S02]  /*2250*/  HFMA2 R29, R50, R41.reuse, R29 ;  /* 0x00000029321d7231 */ /* 0x080fe4000000001d */
[----:B------:R-:W-:Y:S01]  /*2260*/  HFMA2 R41, R48, R41, R40 ;  /* 0x0000002930297231 */ /* 0x000fe20000000028 */
[----:B------:R-:W-:Y:S02]  /*2270*/  LOP3.LUT R40, R36, 0x1f001f, RZ, 0xc0, !PT ;  /* 0x001f001f24287812 */ /* 0x000fe400078ec0ff */
[----:B------:R-:W-:Y:S02]  /*2280*/  LOP3.LUT R38, R38, 0x1f001f, RZ, 0xc0, !PT ;  /* 0x001f001f26267812 */ /* 0x000fe400078ec0ff */
[----:B------:R-:W-:Y:S02]  /*2290*/  SHF.R.U32.HI R37, RZ, 0xa, R37 ;  /* 0x0000000aff257819 */ /* 0x000fe40000011625 */
[----:B------:R-:W-:Y:S02]  /*22a0*/  SHF.R.U32.HI R39, RZ, 0xa, R39 ;  /* 0x0000000aff277819 */ /* 0x000fe40000011627 */
[----:B------:R-:W-:-:S02]  /*22b0*/  LOP3.LUT R57, R32, 0x1f001f, RZ, 0xc0, !PT ;  /* 0x001f001f20397812 */ /* 0x000fc400078ec0ff */
[----:B------:R-:W-:Y:S02]  /*22c0*/  SHF.R.U32.HI R55, RZ, 0xa, R32 ;  /* 0x0000000aff377819 */ /* 0x000fe40000011620 */
[----:B------:R-:W-:Y:S02]  /*22d0*/  LOP3.LUT R40, R40, 0x64006400, RZ, 0xfc, !PT ;  /* 0x6400640028287812 */ /* 0x000fe400078efcff */
[----:B------:R-:W-:Y:S02]  /*22e0*/  LOP3.LUT R38, R38, 0x64006400, RZ, 0xfc, !PT ;  /* 0x6400640026267812 */ /* 0x000fe400078efcff */
[----:B------:R-:W-:Y:S01]  /*22f0*/  LOP3.LUT R32, R33, 0x1f001f, RZ, 0xc0, !PT ;  /* 0x001f001f21207812 */ /* 0x000fe200078ec0ff */
[----:B------:R-:W-:Y:S01]  /*2300*/  HADD2 R61, R40, -1040, -1040 ;  /* 0xe410e410283d7430 */ /* 0x000fe20000000000 */
[----:B------:R-:W-:Y:S02]  /*2310*/  SHF.R.U32.HI R56, RZ, 0xa, R33 ;  /* 0x0000000aff387819 */ /* 0x000fe40000011621 */
[----:B------:R-:W-:-:S02]  /*2320*/  LOP3.LUT R33, R34, 0x1f001f, RZ, 0xc0, !PT ;  /* 0x001f001f22217812 */ /* 0x000fc400078ec0ff */
[----:B------:R-:W-:Y:S01]  /*2330*/  SHF.R.U32.HI R58, RZ, 0xa, R34 ;  /* 0x0000000aff3a7819 */ /* 0x000fe20000011622 */
[----:B------:R-:W-:Y:S01]  /*2340*/  HFMA2 R30, R61, R42, R30 ;  /* 0x0000002a3d1e7231 */ /* 0x000fe2000000001e */
        /* <DEDUP_REMOVED lines=9> */
[-C--:B------:R-:W-:Y:S01]  /*23e0*/  HFMA2 R29, R57, R42.reuse, R29 ;  /* 0x0000002a391d7231 */ /* 0x080fe2000000001d */
        /* <DEDUP_REMOVED lines=8> */
[----:B------:R-:W-:Y:S01]  /*2470*/  MOV R37, R51 ;  /* 0x0000003300257202 */ /* 0x000fe20000000f00 */
[-C--:B------:R-:W-:Y:S01]  /*2480*/  HFMA2 R28, R59, R42.reuse, R28 ;  /* 0x0000002a3b1c7231 */ /* 0x080fe2000000001c */
[----:B------:R-:W-:Y:S01]  /*2490*/  MOV R35, R49 ;  /* 0x0000003100237202 */ /* 0x000fe20000000f00 */
[----:B------:R-:W-:-:S02]  /*24a0*/  HFMA2 R41, R33, R42, R41 ;  /* 0x0000002a21297231 */ /* 0x000fc40000000029 */
[-C--:B------:R-:W-:Y:S02]  /*24b0*/  HFMA2 R30, R32, R43.reuse, R30 ;  /* 0x0000002b201e7231 */ /* 0x080fe4000000001e */
[----:B------:R-:W-:Y:S02]  /*24c0*/  HADD2 R34, R31, -1040, -1040 ;  /* 0xe410e4101f227430 */ /* 0x000fe40000000000 */
[-C--:B------:R-:W-:Y:S02]  /*24d0*/  HFMA2 R29, R36, R43.reuse, R29 ;  /* 0x0000002b241d7231 */ /* 0x080fe4000000001d */
[----:B------:R-:W-:Y:S01]  /*24e0*/  HADD2 R38, R39, -1040, -1040 ;  /* 0xe410e41027267430 */ /* 0x000fe20000000000 */
[----:B------:R-:W-:Y:S01]  /*24f0*/  MOV R39, R53 ;  /* 0x0000003500277202 */ /* 0x000fe20000000f00 */
[-C--:B------:R-:W-:Y:S01]  /*2500*/  HFMA2 R28, R34, R43.reuse, R28 ;  /* 0x0000002b221c7231 */ /* 0x080fe2000000001c */
[----:B------:R-:W-:Y:S01]  /*2510*/  LOP3.LUT R42, R55, 0x1f001f, RZ, 0xc0, !PT ;  /* 0x001f001f372a7812 */ /* 0x000fe200078ec0ff */
[----:B------:R-:W-:Y:S01]  /*2520*/  HFMA2 R31, R38, R43, R41 ;  /* 0x0000002b261f7231 */ /* 0x000fe20000000029 */
[----:B------:R-:W-:Y:S01]  /*2530*/  MOV R43, R54 ;  /* 0x00000036002b7202 */ /* 0x000fe20000000f00 */
[----:B0-----:R-:W-:-:S02]  /*2540*/  HFMA2 R40, R39, R24, R28 ;  /* 0x0000001827287231 */ /* 0x001fc4000000001c */
[-C--:B------:R-:W-:Y:S01]  /*2550*/  HFMA2 R41, R37, R24.reuse, R29 ;  /* 0x0000001825297231 */ /* 0x080fe2000000001d */
[----:B------:R-:W-:Y:S02]  /*2560*/  LOP3.LUT R58, R58, 0x1f001f, RZ, 0xc0, !PT ;  /* 0x001f001f3a3a7812 */ /* 0x000fe400078ec0ff */
[----:B------:R-:W-:Y:S01]  /*2570*/  LOP3.LUT R42, R42, 0x64006400, RZ, 0xfc, !PT ;  /* 0x640064002a2a7812 */ /* 0x000fe200078efcff */
[-C--:B------:R-:W-:Y:S02]  /*2580*/  HFMA2 R49, R43, R24.reuse, R30 ;  /* 0x000000182b317231 */ /* 0x080fe4000000001e */
[----:B------:R-:W-:Y:S01]  /*2590*/  HFMA2 R24, R35, R24, R31 ;  /* 0x0000001823187231 */ /* 0x000fe2000000001f */
[----:B------:R-:W-:Y:S01]  /*25a0*/  LOP3.LUT R54, R58, 0x64006400, RZ, 0xfc, !PT ;  /* 0x640064003a367812 */ /* 0x000fe200078efcff */
[----:B------:R-:W0:Y:S01]  /*25b0*/  LDS.128 R28, [UR5+0x20] ;  /* 0x00002005ff1c7984 */ /* 0x000e220008000c00 */
        /* <DEDUP_REMOVED lines=51> */
[----:B------:R-:W-:Y:S01]  /*28f0*/  HFMA2 R27, R63, R28, R27 ;  /* 0x0000001c3f1b7231 */ /* 0x000fe2000000001b */
[----:B------:R-:W-:Y:S01]  /*2900*/  MOV R81, R15 ;  /* 0x0000000f00517202 */ /* 0x000fe20000000f00 */
[----:B------:R-:W-:-:S02]  /*2910*/  HADD2 R72, R72, -1040, -1040 ;  /* 0xe410e41048487430 */ /* 0x000fc40000000000 */
[-C--:B------:R-:W-:Y:S02]  /*2920*/  HFMA2 R84, R74, R29.reuse, R26 ;  /* 0x0000001d4a547231 */ /* 0x080fe4000000001a */
[----:B------:R-:W-:Y:S02]  /*2930*/  HADD2 R28, R79, -1040, -1040 ;  /* 0xe410e4104f1c7430 */ /* 0x000fe40000000000 */
[-C--:B------:R-:W-:Y:S02]  /*2940*/  HFMA2 R41, R70, R29.reuse, R25 ;  /* 0x0000001d46297231 */ /* 0x080fe40000000019 */
[-C--:B------:R-:W-:Y:S01]  /*2950*/  HFMA2 R40, R72, R29.reuse, R24 ;  /* 0x0000001d48287231 */ /* 0x080fe20000000018 */
[----:B------:R-:W-:Y:S01]  /*2960*/  LOP3.LUT R76, R76, 0x64006400, RZ, 0xfc, !PT ;  /* 0x640064004c4c7812 */ /* 0x000fe200078efcff */
[----:B------:R-:W-:Y:S01]  /*2970*/  HFMA2 R86, R28, R29, R27 ;  /* 0x0000001d1c567231 */ /* 0x000fe2000000001b */
[----:B------:R-:W-:Y:S01]  /*2980*/  MOV R29, R17 ;  /* 0x00000011001d7202 */ /* 0x000fe20000000f00 */
[----:B------:R-:W0:Y:S01]  /*2990*/  LDS.128 R24, [UR5+0x30] ;  /* 0x00003005ff187984 */ /* 0x000e220008000c00 */
[----:B------:R-:W-:-:S02]  /*29a0*/  MOV R83, R14 ;  /* 0x0000000e00537202 */ /* 0x000fc40000000f00 */
        /* <DEDUP_REMOVED lines=8> */
[----:B------:R-:W-:Y:S01]  /*2a30*/  HFMA2 R15, R83, R30, R86 ;  /* 0x0000001e530f7231 */ /* 0x000fe20000000056 */
[----:B------:R-:W-:-:S02]  /*2a40*/  LOP3.LUT R85, R85, 0x64006400, RZ, 0xfc, !PT ;  /* 0x6400640055557812 */ /* 0x000fc400078efcff */
[----:B------:R-:W-:Y:S01]  /*2a50*/  MOV R79, R16 ;  /* 0x00000010004f7202 */ /* 0x000fe20000000f00 */
[-C--:B------:R-:W-:Y:S01]  /*2a60*/  HFMA2 R14, R84, R31.reuse, R14 ;  /* 0x0000001f540e7231 */ /* 0x080fe2000000000e */
[----:B------:R-:W-:Y:S01]  /*2a70*/  LOP3.LUT R88, R88, 0x64006400, RZ, 0xfc, !PT ;  /* 0x6400640058587812 */ /* 0x000fe200078efcff */
[----:B------:R-:W-:Y:S01]  /*2a80*/  HFMA2 R41, R80, R31, R41 ;  /* 0x0000001f50297231 */ /* 0x000fe20000000029 */
[----:B------:R-:W-:Y:S01]  /*2a90*/  LOP3.LUT R16, R89, 0x64006400, RZ, 0xfc, !PT ;  /* 0x6400640059107812 */ /* 0x000fe200078efcff */
[----:B------:R-:W-:Y:S01]  /*2aa0*/  HADD2 R89, R85, -1040, -1040 ;  /* 0xe410e41055597430 */ /* 0x000fe20000000000 */
[----:B------:R-:W-:Y:S01]  /*2ab0*/  SHF.R.U32.HI R20, RZ, 0xa, R20 ;  /* 0x0000000aff147819 */ /* 0x000fe20000011614 */
[----:B------:R-:W-:Y:S01]  /*2ac0*/  HADD2 R85, R88, -1040, -1040 ;  /* 0xe410e41058557430 */ /* 0x000fe20000000000 */
[----:B------:R-:W-:Y:S01]  /*2ad0*/  SHF.R.U32.HI R22, RZ, 0xa, R22 ;  /* 0x0000000aff167819 */ /* 0x000fe20000011616 */
[----:B------:R-:W-:Y:S01]  /*2ae0*/  HFMA2 R40, R79, R30, R40 ;  /* 0x0000001e4f287231 */ /* 0x000fe20000000028 */
[----:B------:R-:W-:-:S02]  /*2af0*/  LOP3.LUT R78, R78, 0x1f001f, RZ, 0xc0, !PT ;  /* 0x001f001f4e4e7812 */ /* 0x000fc400078ec0ff */
[----:B------:R-:W-:Y:S02]  /*2b00*/  LOP3.LUT R20, R20, 0x1f001f, RZ, 0xc0, !PT ;  /* 0x001f001f14147812 */ /* 0x000fe400078ec0ff */
[----:B------:R-:W-:Y:S02]  /*2b10*/  MOV R86, R13 ;  /* 0x0000000d00567202 */ /* 0x000fe40000000f00 */
[----:B------:R-:W-:Y:S02]  /*2b20*/  LOP3.LUT R82, R82, 0x1f001f, RZ, 0xc0, !PT ;  /* 0x001f001f52527812 */ /* 0x000fe400078ec0ff */
[----:B------:R-:W-:Y:S02]  /*2b30*/  LOP3.LUT R22, R22, 0x1f001f, RZ, 0xc0, !PT ;  /* 0x001f001f16167812 */ /* 0x000fe400078ec0ff */
[----:B------:R-:W-:Y:S02]  /*2b40*/  LOP3.LUT R87, R21, 0x1f001f, RZ, 0xc0, !PT ;  /* 0x001f001f15577812 */ /* 0x000fe400078ec0ff */
[----:B------:R-:W-:-:S02]  /*2b50*/  LOP3.LUT R78, R78, 0x64006400, RZ, 0xfc, !PT ;  /* 0x640064004e4e7812 */ /* 0x000fc400078efcff */
[----:B------:R-:W-:Y:S01]  /*2b60*/  LOP3.LUT R20, R20, 0x64006400, RZ, 0xfc, !PT ;  /* 0x6400640014147812 */ /* 0x000fe200078efcff */
[-C--:B0-----:R-:W-:Y:S01]  /*2b70*/  HFMA2 R14, R89, R24.reuse, R14 ;  /* 0x00000018590e7231 */ /* 0x081fe2000000000e */
[----:B------:R-:W-:Y:S01]  /*2b80*/  LOP3.LUT R30, R82, 0x64006400, RZ, 0xfc, !PT ;  /* 0x64006400521e7812 */ /* 0x000fe200078efcff */
[----:B------:R-:W-:Y:S01]  /*2b90*/  HFMA2 R41, R85, R24, R41 ;  /* 0x0000001855297231 */ /* 0x000fe20000000029 */
[----:B------:R-:W-:Y:S01]  /*2ba0*/  LOP3.LUT R22, R22, 0x64006400, RZ, 0xfc, !PT ;  /* 0x6400640016167812 */ /* 0x000fe200078efcff */
[----:B------:R-:W-:Y:S01]  /*2bb0*/  HADD2 R82, R78, -1040, -1040 ;  /* 0xe410e4104e527430 */ /* 0x000fe20000000000 */
[----:B------:R-:W-:Y:S01]  /*2bc0*/  SHF.R.U32.HI R21, RZ, 0xa, R21 ;  /* 0x0000000aff157819 */ /* 0x000fe20000011615 */
[----:B------:R-:W-:Y:S01]  /*2bd0*/  HADD2 R30, R30, -1040, -1040 ;  /* 0xe410e4101e1e7430 */ /* 0x000fe20000000000 */
[----:B------:R-:W-:Y:S01]  /*2be0*/  LOP3.LUT R87, R87, 0x64006400, RZ, 0xfc, !PT ;  /* 0x6400640057577812 */ /* 0x000fe200078efcff */
[----:B------:R-:W-:Y:S01]  /*2bf0*/  HFMA2 R14, R86, R25, R14 ;  /* 0x00000019560e7231 */ /* 0x000fe2000000000e */
[----:B------:R-:W-:Y:S01]  /*2c00*/  LOP3.LUT R94, R44, 0x64006400, RZ, 0xfc, !PT ;  /* 0x640064002c5e7812 */ /* 0x000fe200078efcff */
[----:B------:R-:W-:-:S02]  /*2c10*/  HADD2 R44, R20, -1040, -1040 ;  /* 0xe410e410142c7430 */ /* 0x000fc40000000000 */
[----:B------:R-:W-:Y:S01]  /*2c20*/  HFMA2 R13, R11, R25, R41 ;  /* 0x000000190b0d7231 */ /* 0x000fe20000000029 */
        /* <DEDUP_REMOVED lines=10> */
[----:B------:R-:W-:Y:S01]  /*2cd0*/  HADD2 R31, R16, -1040, -1040 ;  /* 0xe410e410101f7430 */ /* 0x000fe20000000000 */
[----:B------:R-:W-:Y:S01]  /*2ce0*/  MOV R88, R12 ;  /* 0x0000000c00587202 */ /* 0x000fe20000000f00 */
[----:B------:R-:W-:Y:S01]  /*2cf0*/  HFMA2 R40, R87, R24, R40 ;  /* 0x0000001857287231 */ /* 0x000fe20000000028 */
[----:B------:R-:W-:Y:S01]  /*2d00*/  LOP3.LUT R21, R21, 0x64006400, RZ, 0xfc, !PT ;  /* 0x6400640015157812 */ /* 0x000fe200078efcff */
[----:B------:R-:W-:Y:S02]  /*2d10*/  HADD2 R96, R96, -1040, -1040 ;  /* 0xe410e41060607430 */ /* 0x000fe40000000000 */
[----:B------:R-:W-:Y:S01]  /*2d20*/  HFMA2 R13, R91, R26, R13 ;  /* 0x0000001a5b0d7231 */ /* 0x000fe2000000000d */
[----:B------:R-:W-:Y:S01]  /*2d30*/  LOP3.LUT R23, R23, 0x64006400, RZ, 0xfc, !PT ;  /* 0x6400640017177812 */ /* 0x000fe200078efcff */
[----:B------:R-:W-:Y:S01]  /*2d40*/  HFMA2 R15, R31, R24, R15 ;  /* 0x000000181f0f7231 */ /* 0x000fe2000000000f */
[----:B------:R-:W-:Y:S01]  /*2d50*/  LOP3.LUT R18, R18, 0x64006400, RZ, 0xfc, !PT ;  /* 0x6400640012127812 */ /* 0x000fe200078efcff */
[----:B------:R-:W-:-:S02]  /*2d60*/  HADD2 R92, R19, -1040, -1040 ;  /* 0xe410e410135c7430 */ /* 0x000fc40000000000 */
[----:B------:R-:W-:Y:S02]  /*2d70*/  HFMA2 R14, R96, R27, R14 ;  /* 0x0000001b600e7231 */ /* 0x000fe4000000000e */
[-C--:B------:R-:W-:Y:S01]  /*2d80*/  HFMA2 R12, R88, R25.reuse, R40 ;  /* 0x00000019580c7231 */ /* 0x080fe20000000028 */
[----:B------:R-:W-:Y:S01]  /*2d90*/  ISETP.NE.AND P0, PT, R8, 0x1, PT ;  /* 0x000000010800780c */ /* 0x000fe20003f05270 */
[----:B------:R-:W-:Y:S01]  /*2da0*/  HADD2 R45, R21, -1040, -1040 ;  /* 0xe410e410152d7430 */ /* 0x000fe20000000000 */
[----:B------:R-:W-:Y:S01]  /*2db0*/  PRMT R5, R5, 0x5410, R4 ;  /* 0x0000541005057816 */ /* 0x000fe20000000004 */
[----:B------:R-:W-:Y:S02]  /*2dc0*/  HFMA2 R25, R10, R25, R15 ;  /* 0x000000190a197231 */ /* 0x000fe4000000000f */
[----:B------:R-:W-:Y:S02]  /*2dd0*/  HFMA2 R13, R92, R27, R13 ;  /* 0x0000001b5c0d7231 */ /* 0x000fe4000000000d */
[----:B------:R-:W-:Y:S01]  /*2de0*/  HADD2 R93, R23, -1040, -1040 ;  /* 0xe410e410175d7430 */ /* 0x000fe20000000000 */
[----:B------:R-:W-:Y:S01]  /*2df0*/  PRMT R3, R3, 0x5410, R2 ;  /* 0x0000541003037816 */ /* 0x000fe20000000002 */
[-C--:B------:R-:W-:Y:S01]  /*2e00*/  HFMA2 R12, R45, R26.reuse, R12 ;  /* 0x0000001a2d0c7231 */ /* 0x080fe2000000000c */
[----:B------:R-:W-:Y:S01]  /*2e10*/  PRMT R78, RZ, 0x5410, RZ ;  /* 0x00005410ff4e7816 */ /* 0x000fe200000000ff */
[----:B------:R-:W-:Y:S01]  /*2e20*/  HADD2 R94, R94, -1040, -1040 ;  /* 0xe410e4105e5e7430 */ /* 0x000fe20000000000 */
[----:B------:R-:W-:Y:S01]  /*2e30*/  PRMT R76, RZ, 0x5410, RZ ;  /* 0x00005410ff4c7816 */ /* 0x000fe200000000ff */
        /* <DEDUP_REMOVED lines=10> */
[----:B------:R-:W-:-:S04]  /*2ee0*/  HFMA2 R41, R14, R5, RZ ;  /* 0x000000050e297231 */ /* 0x000fc800000000ff */
        /* <DEDUP_REMOVED lines=19> */
[----:B------:R-:W-:Y:S01]  /*3020*/  HFMA2 R13, R38, R15, R13 ;  /* 0x0000000f260d7231 */ /* 0x000fe2000000000d */
[----:B------:R-:W0:Y:S01]  /*3030*/  LDS.128 R24, [UR5+0x70] ;  /* 0x00007005ff187984 */ /* 0x000e220008000c00 */
        /* <DEDUP_REMOVED lines=57> */
.L_x_2853:
[----:B------:R-:W-:-:S04]  /*33d0*/  VIMNMX R11, PT, PT, R7, UR11, PT ;  /* 0x0000000b070b7c48 */ /* 0x000fc8000bfe0100 */
[----:B------:R-:W-:-:S13]  /*33e0*/  ISETP.GT.AND P0, PT, R11, R0, PT ;  /* 0x000000000b00720c */ /* 0x000fda0003f04270 */
[----:B------:R-:W-:Y:S05]  /*33f0*/  @!P0 BRA `(.L_x_2854) ;  /* 0x0000003000b88947 */ /* 0x000fea0003800000 */
[----:B------:R-:W-:Y:S01]  /*3400*/  VIMNMX.U32 R23, PT, PT, R7, UR11, PT ;  /* 0x0000000b07177c48 */ /* 0x000fe2000bfe0000 */
[----:B------:R-:W-:-:S12]  /*3410*/  UIADD3 UR4, UPT, UPT, UR4, 0x40, URZ ;  /* 0x0000004004047890 */ /* 0x000fd8000fffe0ff */
.L_x_2859:
[----:B------:R-:W0:Y:S01]  /*3420*/  LDC R6, c[0x0][0x3ac] ;  /* 0x0000eb00ff067b82 */ /* 0x000e220000000800 */
[----:B------:R-:W-:Y:S02]  /*3430*/  ISETP.GE.AND P0, PT, R8, 0x1, PT ;  /* 0x000000010800780c */ /* 0x000fe40003f06270 */
[----:B------:R-:W-:-:S04]  /*3440*/  MOV R7, 0x2c00 ;  /* 0x00002c0000077802 */ /* 0x000fc80000000f00 */
[----:B------:R-:W-:Y:S01]  /*3450*/  PRMT R2, R2, 0x5410, R7 ;  /* 0x0000541002027816 */ /* 0x000fe20000000007 */
[----:B0-----:R-:W-:-:S04]  /*3460*/  IMAD.WIDE R16, R6, 0x4, R46 ;  /* 0x0000000406107825 */ /* 0x001fc800078e022e */
[----:B------:R-:W-:Y:S02]  /*3470*/  IMAD.WIDE R14, R6, 0x4, R16 ;  /* 0x00000004060e7825 */ /* 0x000fe400078e0210 */
        /* <DEDUP_REMOVED lines=23> */
[----:B------:R-:W-:Y:S01]  /*35f0*/  HADD2.F32 R22, -RZ, R19.H1_H1 ;  /* 0x30000013ff167230 */ /* 0x000fe20000004100 */
[----:B------:R-:W-:Y:S01]  /*3600*/  LOP3.LUT R28, R46, 0xf000f0, RZ, 0xc0, !PT ;  /* 0x00f000f02e1c7812 */ /* 0x000fe200078ec0ff */
[--C-:B------:R-:W-:Y:S01]  /*3610*/  HADD2.F32 R11, -RZ, R10.reuse.H0_H0 ;  /* 0x2000000aff0b7230 */ /* 0x100fe20000004100 */
[----:B------:R-:W0:Y:S01]  /*3620*/  LDS.64 R18, [UR4+-0x38] ;  /* 0xffffc804ff127984 */ /* 0x000e220008000a00 */
[----:B------:R-:W-:Y:S02]  /*3630*/  HADD2.F32 R25, -RZ, R10.H1_H1 ;  /* 0x3000000aff197230 */ /* 0x000fe40000004100 */
[----:B------:R-:W-:-:S02]  /*3640*/  HFMA2 R32, R21, R2.H1_H1, -72, -72 ;  /* 0xd480d48015207431 */ /* 0x000fc40000060002 */
[----:B------:R-:W-:Y:S01]  /*3650*/  HADD2.F32 R10, -RZ, R24.H0_H0 ;  /* 0x20000018ff0a7230 */ /* 0x000fe20000004100 */
[----:B------:R-:W-:Y:S01]  /*3660*/  LOP3.LUT R27, R45, 0xf000f0, RZ, 0xc0, !PT ;  /* 0x00f000f02d1b7812 */ /* 0x000fe200078ec0ff */
[----:B------:R-:W-:Y:S02]  /*3670*/  HADD2.F32 R12, -RZ, R26.H0_H0 ;  /* 0x2000001aff0c7230 */ /* 0x000fe40000004100 */
[----:B------:R-:W-:Y:S01]  /*3680*/  FFMA.FTZ R21, R7, R13, RZ ;  /* 0x0000000d07157223 */ /* 0x000fe200000100ff */
[----:B------:R-:W-:Y:S01]  /*3690*/  LOP3.LUT R30, R47, 0xf000f0, RZ, 0xc0, !PT ;  /* 0x00f000f02f1e7812 */ /* 0x000fe200078ec0ff */
[----:B------:R-:W-:Y:S01]  /*36a0*/  HADD2.F32 R24, -RZ, R24.H1_H1 ;  /* 0x30000018ff187230 */ /* 0x000fe20000004100 */
[----:B------:R-:W-:Y:S01]  /*36b0*/  LOP3.LUT R29, R28, 0x64006400, RZ, 0xfc, !PT ;  /* 0x640064001c1d7812 */ /* 0x000fe200078efcff */
[----:B------:R-:W-:Y:S01]  /*36c0*/  HADD2.F32 R26, -RZ, R26.H1_H1 ;  /* 0x3000001aff1a7230 */ /* 0x000fe20000004100 */
[----:B------:R-:W-:Y:S01]  /*36d0*/  LOP3.LUT R27, R27, 0x64006400, RZ, 0xfc, !PT ;  /* 0x640064001b1b7812 */ /* 0x000fe200078efcff */
[C---:B------:R-:W-:Y:S01]  /*36e0*/  FFMA.FTZ R28, R13.reuse, R11, RZ ;  /* 0x0000000b0d1c7223 */ /* 0x040fe200000100ff */
[C---:B------:R-:W-:Y:S01]  /*36f0*/  FFMA.FTZ R33, R13.reuse, R10, RZ ;  /* 0x0000000a0d217223 */ /* 0x040fe200000100ff */
[----:B------:R-:W-:Y:S01]  /*3700*/  FFMA.FTZ R34, R22, R31, R21 ;  /* 0x0000001f16227223 */ /* 0x000fe20000010015 */
[----:B------:R-:W-:Y:S01]  /*3710*/  FFMA.FTZ R13, R13, R12, RZ ;  /* 0x0000000c0d0d7223 */ /* 0x000fe200000100ff */
[----:B------:R-:W-:Y:S01]  /*3720*/  LOP3.LUT R21, R30, 0x64006400, RZ, 0xfc, !PT ;  /* 0x640064001e157812 */ /* 0x000fe200078efcff */
[C---:B------:R-:W-:Y:S01]  /*3730*/  FFMA.FTZ R38, R31.reuse, R25, R28 ;  /* 0x000000191f267223 */ /* 0x040fe2000001001c */
[C---:B------:R-:W-:Y:S01]  /*3740*/  FFMA.FTZ R37, R31.reuse, R24, R33 ;  /* 0x000000181f257223 */ /* 0x040fe20000010021 */
[----:B------:R-:W-:Y:S01]  /*3750*/  FFMA.FTZ R39, R31, R26, R13 ;  /* 0x0000001a1f277223 */ /* 0x000fe2000001000d */
[----:B------:R-:W-:-:S02]  /*3760*/  HFMA2 R30, R27, R2.H1_H1, -72, -72 ;  /* 0xd480d4801b1e7431 */ /* 0x000fc40000060002 */
[--C-:B------:R-:W-:Y:S02]  /*3770*/  HADD2.F32 R13, -RZ, R32.reuse.H0_H0 ;  /* 0x20000020ff0d7230 */ /* 0x100fe40000004100 */
[-C--:B------:R-:W-:Y:S02]  /*3780*/  HFMA2 R31, R29, R2.reuse.H1_H1, -72, -72 ;  /* 0xd480d4801d1f7431 */ /* 0x080fe40000060002 */
[----:B------:R-:W-:Y:S02]  /*3790*/  HADD2.F32 R27, -RZ, R32.H1_H1 ;  /* 0x30000020ff1b7230 */ /* 0x000fe40000004100 */
[----:B------:R-:W-:Y:S02]  /*37a0*/  HFMA2 R21, R21, R2.H1_H1, -72, -72 ;  /* 0xd480d48015157431 */ /* 0x000fe40000060002 */
[--C-:B------:R-:W-:Y:S02]  /*37b0*/  HADD2.F32 R28, -RZ, R30.reuse.H0_H0 ;  /* 0x2000001eff1c7230 */ /* 0x100fe40000004100 */
[----:B------:R-:W-:Y:S01]  /*37c0*/  FFMA.FTZ R34, R13, R35, R34 ;  /* 0x000000230d227223 */ /* 0x000fe20000010022 */
[----:B------:R-:W-:Y:S01]  /*37d0*/  HADD2.F32 R29, -RZ, R30.H1_H1 ;  /* 0x3000001eff1d7230 */ /* 0x000fe20000004100 */
[----:B------:R-:W-:Y:S01]  /*37e0*/  SHF.R.U32.HI R44, RZ, 0x8, R44 ;  /* 0x00000008ff2c7819 */ /* 0x000fe2000001162c */
[----:B------:R-:W-:Y:S01]  /*37f0*/  HADD2.F32 R30, -RZ, R31.H0_H0 ;  /* 0x2000001fff1e7230 */ /* 0x000fe20000004100 */
[----:B------:R-:W-:Y:S01]  /*3800*/  SHF.R.U32.HI R45, RZ, 0x8, R45 ;  /* 0x00000008ff2d7819 */ /* 0x000fe2000001162d */
[--C-:B------:R-:W-:Y:S01]  /*3810*/  HADD2.F32 R32, -RZ, R21.reuse.H0_H0 ;  /* 0x20000015ff207230 */ /* 0x100fe20000004100 */
[----:B------:R-:W-:Y:S01]  /*3820*/  SHF.R.U32.HI R20, RZ, 0x8, R46 ;  /* 0x00000008ff147819 */ /* 0x000fe2000001162e */
[----:B------:R-:W-:-:S02]  /*3830*/  HADD2.F32 R33, -RZ, R21.H1_H1 ;  /* 0x30000015ff217230 */ /* 0x000fc40000004100 */
[C---:B------:R-:W-:Y:S01]  /*3840*/  FFMA.FTZ R21, R35.reuse, R28, R38 ;  /* 0x0000001c23157223 */ /* 0x040fe20000010026 */
[----:B------:R-:W-:Y:S02]  /*3850*/  HADD2.F32 R31, -RZ, R31.H1_H1 ;  /* 0x3000001fff1f7230 */ /* 0x000fe40000004100 */
[C---:B------:R-:W-:Y:S01]  /*3860*/  FFMA.FTZ R38, R35.reuse, R30, R37 ;  /* 0x0000001e23267223 */ /* 0x040fe20000010025 */
[----:B------:R-:W-:Y:S01]  /*3870*/  FFMA.FTZ R42, R35, R32, R39 ;  /* 0x00000020232a7223 */ /* 0x000fe20000010027 */
        /* <DEDUP_REMOVED lines=27> */
[----:B------:R-:W-:Y:S02]  /*3a30*/  HADD2.F32 R37, -RZ, R54.H0_H0 ;  /* 0x20000036ff257230 */ /* 0x000fe40000004100 */
[----:B------:R-:W-:Y:S01]  /*3a40*/  FFMA.FTZ R49, R34, R38, R39 ;  /* 0x0000002622317223 */ /* 0x000fe20000010027 */
[C---:B------:R-:W-:Y:S01]  /*3a50*/  FFMA.FTZ R51, R38.reuse, R35, R43 ;  /* 0x0000002326337223 */ /* 0x040fe2000001002b */
        /* <DEDUP_REMOVED lines=12> */
[----:B------:R-:W-:Y:S01]  /*3b20*/  FFMA.FTZ R49, R38, R18, R49 ;  /* 0x0000001226317223 */ /* 0x000fe20000010031 */
[-C--:B------:R-:W-:Y:S02]  /*3b30*/  HFMA2 R58, R43, R2.reuse.H1_H1, -72, -72 ;  /* 0xd480d4802b3a7431 */ /* 0x080fe40000060002 */
[----:B------:R-:W-:Y:S02]  /*3b40*/  HADD2.F32 R46, -RZ, R21.H0_H0 ;  /* 0x20000015ff2e7230 */ /* 0x000fe40000004100 */
[----:B------:R-:W-:Y:S02]  /*3b50*/  HFMA2 R59, R47, R2.H1_H1, -72, -72 ;  /* 0xd480d4802f3b7431 */ /* 0x000fe40000060002 */
        /* <DEDUP_REMOVED lines=42> */
[----:B------:R-:W-:Y:S01]  /*3e00*/  FFMA.FTZ R58, R11, R56, RZ ;  /* 0x000000380b3a7223 */ /* 0x000fe200000100ff */
[----:B------:R-:W-:-:S02]  /*3e10*/  HADD2.F32 R18, -RZ, R19.H1_H1 ;  /* 0x30000013ff127230 */ /* 0x000fc40000004100 */
        /* <DEDUP_REMOVED lines=46> */
.L_x_2855:
        /* <DEDUP_REMOVED lines=26> */
[----:B------:R-:W-:Y:S01]  /*42a0*/  HADD2.F32 R10, -RZ, R22.H0_H0 ;  /* 0x20000016ff0a7230 */ /* 0x000fe20000004100 */
[----:B------:R-:W-:Y:S01]  /*42b0*/  LOP3.LUT R29, R28, 0x64006400, RZ, 0xfc, !PT ;  /* 0x640064001c1d7812 */ /* 0x000fe200078efcff */
[--C-:B------:R-:W-:Y:S01]  /*42c0*/  HADD2.F32 R7, -RZ, R17.reuse.H0_H0 ;  /* 0x20000011ff077230 */ /* 0x100fe20000004100 */
[----:B------:R-:W-:Y:S01]  /*42d0*/  LOP3.LUT R30, R19, 0xf000f0, RZ, 0xc0, !PT ;  /* 0x00f000f0131e7812 */ /* 0x000fe200078ec0ff */
[----:B------:R-:W-:-:S02]  /*42e0*/  HADD2.F32 R20, -RZ, R17.H1_H1 ;  /* 0x30000011ff147230 */ /* 0x000fc40000004100 */
[----:B------:R-:W-:Y:S01]  /*42f0*/  HFMA2 R28, R25, R2.H1_H1, -72, -72 ;  /* 0xd480d480191c7431 */ /* 0x000fe20000060002 */
[----:B------:R-:W0:Y:S01]  /*4300*/  LDS.64 R16, [UR4+-0x28] ;  /* 0xffffd804ff107984 */ /* 0x000e220008000a00 */
[----:B------:R-:W-:Y:S02]  /*4310*/  HADD2.F32 R11, -RZ, R24.H0_H0 ;  /* 0x20000018ff0b7230 */ /* 0x000fe40000004100 */
[----:B------:R-:W-:Y:S01]  /*4320*/  FFMA.FTZ R25, R7, R13, RZ ;  /* 0x0000000d07197223 */ /* 0x000fe200000100ff */
[----:B------:R-:W-:Y:S01]  /*4330*/  HADD2.F32 R21, -RZ, R22.H1_H1 ;  /* 0x30000016ff157230 */ /* 0x000fe20000004100 */
[----:B------:R-:W-:Y:S01]  /*4340*/  SHF.R.U32.HI R18, RZ, 0x8, R18 ;  /* 0x00000008ff127819 */ /* 0x000fe20000011612 */
        /* <DEDUP_REMOVED lines=8> */
[C---:B------:R-:W-:Y:S01]  /*43d0*/  FFMA.FTZ R42, R31.reuse, R22, R39 ;  /* 0x000000161f2a7223 */ /* 0x040fe20000010027 */
[----:B------:R-:W-:Y:S02]  /*43e0*/  HADD2.F32 R25, -RZ, R28.H1_H1 ;  /* 0x3000001cff197230 */ /* 0x000fe40000004100 */
[C---:B------:R-:W-:Y:S01]  /*43f0*/  FFMA.FTZ R37, R31.reuse, R21, R26 ;  /* 0x000000151f257223 */ /* 0x040fe2000001001a */
[----:B------:R-:W-:Y:S01]  /*4400*/  FFMA.FTZ R44, R31, R24, R13 ;  /* 0x000000181f2c7223 */ /* 0x000fe2000001000d */
[----:B------:R-:W-:Y:S01]  /*4410*/  LOP3.LUT R31, R30, 0x64006400, RZ, 0xfc, !PT ;  /* 0x640064001e1f7812 */ /* 0x000fe200078efcff */
[----:B------:R-:W-:-:S02]  /*4420*/  HFMA2 R27, R27, R2.H1_H1, -72, -72 ;  /* 0xd480d4801b1b7431 */ /* 0x000fc40000060002 */
[----:B------:R-:W-:Y:S02]  /*4430*/  HADD2.F32 R13, -RZ, R28.H0_H0 ;  /* 0x2000001cff0d7230 */ /* 0x000fe40000004100 */
[-C--:B------:R-:W-:Y:S01]  /*4440*/  HFMA2 R26, R29, R2.reuse.H1_H1, -72, -72 ;  /* 0xd480d4801d1a7431 */ /* 0x080fe20000060002 */
[----:B------:R-:W-:Y:S01]  /*4450*/  SHF.R.U32.HI R19, RZ, 0x8, R19 ;  /* 0x00000008ff137819 */ /* 0x000fe20000011613 */
[----:B------:R-:W-:Y:S02]  /*4460*/  HFMA2 R38, R31, R2.H1_H1, -72, -72 ;  /* 0xd480d4801f267431 */ /* 0x000fe40000060002 */
[--C-:B------:R-:W-:Y:S02]  /*4470*/  HADD2.F32 R31, -RZ, R27.reuse.H0_H0 ;  /* 0x2000001bff1f7230 */ /* 0x100fe40000004100 */
[----:B------:R-:W-:Y:S01]  /*4480*/  FFMA.FTZ R34, R13, R36, R34 ;  /* 0x000000240d227223 */ /* 0x000fe20000010022 */
[----:B------:R-:W-:Y:S02]  /*4490*/  HADD2.F32 R30, -RZ, R27.H1_H1 ;  /* 0x3000001bff1e7230 */ /* 0x000fe40000004100 */
[----:B------:R-:W-:-:S02]  /*44a0*/  HADD2.F32 R29, -RZ, R26.H0_H0 ;  /* 0x2000001aff1d7230 */ /* 0x000fc40000004100 */
[----:B------:R-:W-:Y:S01]  /*44b0*/  FFMA.FTZ R39, R25, R35, R34 ;  /* 0x0000002319277223 */ /* 0x000fe20000010022 */
[----:B------:R-:W-:Y:S01]  /*44c0*/  HADD2.F32 R27, -RZ, R38.H0_H0 ;  /* 0x20000026ff1b7230 */ /* 0x000fe20000004100 */
[C---:B------:R-:W-:Y:S01]  /*44d0*/  LOP3.LUT R34, R32.reuse, 0xf000f, RZ, 0xc0, !PT ;  /* 0x000f000f20227812 */ /* 0x040fe200078ec0ff */
[----:B------:R-:W-:Y:S01]  /*44e0*/  HADD2.F32 R28, -RZ, R26.H1_H1 ;  /* 0x3000001aff1c7230 */ /* 0x000fe20000004100 */
[----:B------:R-:W-:Y:S01]  /*44f0*/  LOP3.LUT R32, R32, 0xf000f0, RZ, 0xc0, !PT ;  /* 0x00f000f020207812 */ /* 0x000fe200078ec0ff */
[----:B------:R-:W-:Y:S02]  /*4500*/  HADD2.F32 R26, -RZ, R38.H1_H1 ;  /* 0x30000026ff1a7230 */ /* 0x000fe40000004100 */
[C---:B------:R-:W-:Y:S01]  /*4510*/  FFMA.FTZ R38, R36.reuse, R31, R37 ;  /* 0x0000001f24267223 */ /* 0x040fe20000010025 */
[C---:B------:R-:W-:Y:S01]  /*4520*/  FFMA.FTZ R37, R36.reuse, R29, R42 ;  /* 0x0000001d24257223 */ /* 0x040fe2000001002a */
[----:B------:R-:W-:Y:S01]  /*4530*/  FFMA.FTZ R47, R36, R27, R44 ;  /* 0x0000001b242f7223 */ /* 0x000fe2000001002c */
[----:B------:R-:W-:Y:S01]  /*4540*/  LOP3.LUT R36, R18, 0xf000f, RZ, 0xc0, !PT ;  /* 0x000f000f12247812 */ /* 0x000fe200078ec0ff */
        /* <DEDUP_REMOVED lines=38> */
[----:B------:R-:W-:Y:S01]  /*47b0*/  FFMA.FTZ R49, R46, R39, R49 ;  /* 0x000000272e317223 */ /* 0x000fe20000010031 */
[-C--:B------:R-:W-:Y:S02]  /*47c0*/  HFMA2 R56, R43, R2.reuse.H1_H1, -72, -72 ;  /* 0xd480d4802b387431 */ /* 0x080fe40000060002 */
[----:B------:R-:W-:Y:S02]  /*47d0*/  HADD2.F32 R43, -RZ, R52.H0_H0 ;  /* 0x20000034ff2b7230 */ /* 0x000fe40000004100 */
[----:B------:R-:W-:Y:S02]  /*47e0*/  HFMA2 R57, R45, R2.H1_H1, -72, -72 ;  /* 0xd480d4802d397431 */ /* 0x000fe40000060002 */
[----:B------:R-:W-:-:S02]  /*47f0*/  HADD2.F32 R45, -RZ, R53.H1_H1 ;  /* 0x30000035ff2d7230 */ /* 0x000fc40000004100 */
[----:B------:R-:W-:Y:S01]  /*4800*/  FFMA.FTZ R51, R46, R32, R51 ;  /* 0x000000202e337223 */ /* 0x000fe20000010033 */
        /* <DEDUP_REMOVED lines=87> */
.L_x_2856:
        /* <DEDUP_REMOVED lines=200> */
.L_x_2857:
        /* <DEDUP_REMOVED lines=12> */
[----:B------:R-:W-:Y:S02]  /*5ac0*/  LOP3.LUT R25, R17, 0xf000f0, RZ, 0xc0, !PT ;  /* 0x00f000f011197812 */ /* 0x000fe400078ec0ff */
[----:B------:R-:W-:Y:S02]  /*5ad0*/  SHF.R.U32.HI R34, RZ, 0x8, R17 ;  /* 0x00000008ff227819 */ /* 0x000fe40000011611 */
[C---:B------:R-:W-:Y:S02]  /*5ae0*/  LOP3.LUT R26, R18.reuse, 0xf000f0, RZ, 0xc0, !PT ;  /* 0x00f000f0121a7812 */ /* 0x040fe400078ec0ff */
[----:B------:R-:W-:Y:S02]  /*5af0*/  SHF.R.U32.HI R33, RZ, 0x8, R18 ;  /* 0x00000008ff217819 */ /* 0x000fe40000011612 */
[----:B------:R-:W-:-:S02]  /*5b00*/  LOP3.LUT R7, R18, 0xf000f, RZ, 0xc0, !PT ;  /* 0x000f000f12077812 */ /* 0x000fc400078ec0ff */
[----:B------:R-:W-:Y:S02]  /*5b10*/  LOP3.LUT R16, R16, 0x64006400, RZ, 0xfc, !PT ;  /* 0x6400640010107812 */ /* 0x000fe400078efcff */
[----:B------:R-:W-:Y:S02]  /*5b20*/  LOP3.LUT R17, R17, 0xf000f, RZ, 0xc0, !PT ;  /* 0x000f000f11117812 */ /* 0x000fe400078ec0ff */
[C---:B------:R-:W-:Y:S01]  /*5b30*/  LOP3.LUT R28, R19.reuse, 0xf000f0, RZ, 0xc0, !PT ;  /* 0x00f000f0131c7812 */ /* 0x040fe200078ec0ff */
[----:B------:R-:W-:Y:S01]  /*5b40*/  HADD2 R16, R16, -1032, -1032 ;  /* 0xe408e40810107430 */ /* 0x000fe20000000000 */
[----:B------:R-:W-:Y:S02]  /*5b50*/  SHF.R.U32.HI R18, RZ, 0x8, R19 ;  /* 0x00000008ff127819 */ /* 0x000fe40000011613 */
[----:B------:R-:W-:Y:S02]  /*5b60*/  LOP3.LUT R19, R19, 0xf000f, RZ, 0xc0, !PT ;  /* 0x000f000f13137812 */ /* 0x000fe400078ec0ff */
[----:B------:R-:W-:Y:S01]  /*5b70*/  LOP3.LUT R17, R17, 0x64006400, RZ, 0xfc, !PT ;  /* 0x6400640011117812 */ /* 0x000fe200078efcff */
[----:B------:R-:W-:Y:S01]  /*5b80*/  HADD2.F32 R20, -RZ, R16.H1_H1 ;  /* 0x30000010ff147230 */ /* 0x000fe20000004100 */
[----:B------:R-:W-:-:S02]  /*5b90*/  LOP3.LUT R19, R19, 0x64006400, RZ, 0xfc, !PT ;  /* 0x6400640013137812 */ /* 0x000fc400078efcff */
[----:B------:R-:W-:Y:S01]  /*5ba0*/  LOP3.LUT R10, R7, 0x64006400, RZ, 0xfc, !PT ;  /* 0x64006400070a7812 */ /* 0x000fe200078efcff */
[----:B------:R-:W-:Y:S02]  /*5bb0*/  HADD2 R11, R17, -1032, -1032 ;  /* 0xe408e408110b7430 */ /* 0x000fe40000000000 */
[----:B------:R-:W-:Y:S02]  /*5bc0*/  HADD2.F32 R7, -RZ, R16.H0_H0 ;  /* 0x20000010ff077230 */ /* 0x000fe40000004100 */
[----:B------:R-:W-:Y:S01]  /*5bd0*/  HADD2 R24, R19, -1032, -1032 ;  /* 0xe408e40813187430 */ /* 0x000fe20000000000 */
[----:B------:R-:W0:Y:S01]  /*5be0*/  LDS.64 R16, [UR4+-0x8] ;  /* 0xfffff804ff107984 */ /* 0x000e220008000a00 */
[----:B------:R-:W-:Y:S01]  /*5bf0*/  LOP3.LUT R19, R12, 0x64006400, RZ, 0xfc, !PT ;  /* 0x640064000c137812 */ /* 0x000fe200078efcff */
[----:B------:R-:W-:Y:S02]  /*5c00*/  HADD2 R22, R10, -1032, -1032 ;  /* 0xe408e4080a167430 */ /* 0x000fe40000000000 */
[--C-:B------:R-:W-:Y:S01]  /*5c10*/  HADD2.F32 R10, -RZ, R11.reuse.H0_H0 ;  /* 0x2000000bff0a7230 */ /* 0x100fe20000004100 */
[----:B------:R-:W-:Y:S01]  /*5c20*/  LOP3.LUT R27, R26, 0x64006400, RZ, 0xfc, !PT ;  /* 0x640064001a1b7812 */ /* 0x000fe200078efcff */
[----:B------:R-:W-:-:S02]  /*5c30*/  HADD2.F32 R21, -RZ, R11.H1_H1 ;  /* 0x3000000bff157230 */ /* 0x000fc40000004100 */
[----:B------:R-:W-:Y:S02]  /*5c40*/  HFMA2 R30, R19, R2.H1_H1, -72, -72 ;  /* 0xd480d480131e7431 */ /* 0x000fe40000060002 */
[----:B------:R-:W-:Y:S01]  /*5c50*/  FFMA.FTZ R19, R7, R13, RZ ;  /* 0x0000000d07137223 */ /* 0x000fe200000100ff */
[----:B------:R-:W-:Y:S01]  /*5c60*/  HADD2.F32 R11, -RZ, R22.H0_H0 ;  /* 0x20000016ff0b7230 */ /* 0x000fe20000004100 */
[----:B------:R-:W-:Y:S01]  /*5c70*/  LOP3.LUT R25, R25, 0x64006400, RZ, 0xfc, !PT ;  /* 0x6400640019197812 */ /* 0x000fe200078efcff */
[----:B------:R-:W-:Y:S02]  /*5c80*/  HADD2.F32 R12, -RZ, R24.H0_H0 ;  /* 0x20000018ff0c7230 */ /* 0x000fe40000004100 */
[----:B------:R-:W-:Y:S01]  /*5c90*/  FFMA.FTZ R26, R13, R10, RZ ;  /* 0x0000000a0d1a7223 */ /* 0x000fe200000100ff */
[----:B------:R-:W-:Y:S01]  /*5ca0*/  FFMA.FTZ R36, R20, R29, R19 ;  /* 0x0000001d14247223 */ /* 0x000fe20000010013 */
[----:B------:R-:W-:Y:S01]  /*5cb0*/  LOP3.LUT R19, R28, 0x64006400, RZ, 0xfc, !PT ;  /* 0x640064001c137812 */ /* 0x000fe200078efcff */
[----:B------:R-:W-:-:S02]  /*5cc0*/  HADD2.F32 R22, -RZ, R22.H1_H1 ;  /* 0x30000016ff167230 */ /* 0x000fc40000004100 */
[C---:B------:R-:W-:Y:S01]  /*5cd0*/  FFMA.FTZ R31, R13.reuse, R11, RZ ;  /* 0x0000000b0d1f7223 */ /* 0x040fe200000100ff */
[----:B------:R-:W-:Y:S02]  /*5ce0*/  HADD2.F32 R24, -RZ, R24.H1_H1 ;  /* 0x30000018ff187230 */ /* 0x000fe40000004100 */
[----:B------:R-:W-:Y:S01]  /*5cf0*/  FFMA.FTZ R13, R13, R12, RZ ;  /* 0x0000000c0d0d7223 */ /* 0x000fe200000100ff */
[-C--:B------:R-:W-:Y:S02]  /*5d00*/  HFMA2 R27, R27, R2.reuse.H1_H1, -72, -72 ;  /* 0xd480d4801b1b7431 */ /* 0x080fe40000060002 */
[C---:B------:R-:W-:Y:S01]  /*5d10*/  FFMA.FTZ R37, R29.reuse, R21, R26 ;  /* 0x000000151d257223 */ /* 0x040fe2000001001a */
[-C--:B------:R-:W-:Y:S02]  /*5d20*/  HFMA2 R26, R25, R2.reuse.H1_H1, -72, -72 ;  /* 0xd480d480191a7431 */ /* 0x080fe40000060002 */
[----:B------:R-:W-:Y:S01]  /*5d30*/  FFMA.FTZ R42, R29, R22, R31 ;  /* 0x000000161d2a7223 */ /* 0x000fe2000001001f */
[----:B------:R-:W-:-:S02]  /*5d40*/  HFMA2 R19, R19, R2.H1_H1, -72, -72 ;  /* 0xd480d48013137431 */ /* 0x000fc40000060002 */
[----:B------:R-:W-:Y:S01]  /*5d50*/  FFMA.FTZ R46, R29, R24, R13 ;  /* 0x000000181d2e7223 */ /* 0x000fe2000001000d */
[--C-:B------:R-:W-:Y:S02]  /*5d60*/  HADD2.F32 R29, -RZ, R27.reuse.H0_H0 ;  /* 0x2000001bff1d7230 */ /* 0x100fe40000004100 */
[--C-:B------:R-:W-:Y:S02]  /*5d70*/  HADD2.F32 R13, -RZ, R30.reuse.H0_H0 ;  /* 0x2000001eff0d7230 */ /* 0x100fe40000004100 */
[----:B------:R-:W-:Y:S02]  /*5d80*/  HADD2.F32 R25, -RZ, R30.H1_H1 ;  /* 0x3000001eff197230 */ /* 0x000fe40000004100 */
[----:B------:R-:W-:Y:S02]  /*5d90*/  HADD2.F32 R31, -RZ, R26.H0_H0 ;  /* 0x2000001aff1f7230 */ /* 0x000fe40000004100 */
[----:B------:R-:W-:Y:S01]  /*5da0*/  FFMA.FTZ R36, R13, R38, R36 ;  /* 0x000000260d247223 */ /* 0x000fe20000010024 */
[----:B------:R-:W-:-:S02]  /*5db0*/  HADD2.F32 R28, -RZ, R27.H1_H1 ;  /* 0x3000001bff1c7230 */ /* 0x000fc40000004100 */
[----:B------:R-:W-:Y:S02]  /*5dc0*/  HADD2.F32 R30, -RZ, R26.H1_H1 ;  /* 0x3000001aff1e7230 */ /* 0x000fe40000004100 */
[C---:B------:R-:W-:Y:S01]  /*5dd0*/  FFMA.FTZ R44, R38.reuse, R31, R37 ;  /* 0x0000001f262c7223 */ /* 0x040fe20000010025 */
[--C-:B------:R-:W-:Y:S02]  /*5de0*/  HADD2.F32 R27, -RZ, R19.reuse.H0_H0 ;  /* 0x20000013ff1b7230 */ /* 0x100fe40000004100 */
[----:B------:R-:W-:Y:S02]  /*5df0*/  HADD2.F32 R26, -RZ, R19.H1_H1 ;  /* 0x30000013ff1a7230 */ /* 0x000fe40000004100 */
[C---:B------:R-:W-:Y:S01]  /*5e00*/  FFMA.FTZ R19, R38.reuse, R29, R42 ;  /* 0x0000001d26137223 */ /* 0x040fe2000001002a */
[----:B------:R-:W-:Y:S01]  /*5e10*/  FFMA.FTZ R42, R25, R35, R36 ;  /* 0x00000023192a7223 */ /* 0x000fe20000010024 */
        /* <DEDUP_REMOVED lines=26> */
[----:B------:R-:W-:Y:S01]  /*5fc0*/  HADD2.F32 R38, -RZ, R53.H0_H0 ;  /* 0x20000035ff267230 */ /* 0x000fe20000004100 */
[----:B------:R-:W-:Y:S01]  /*5fd0*/  LOP3.LUT R34, R34, 0xf000f0, RZ, 0xc0, !PT ;  /* 0x00f000f022227812 */ /* 0x000fe200078ec0ff */
[----:B------:R-:W-:Y:S02]  /*5fe0*/  HADD2.F32 R42, -RZ, R16.H1_H1 ;  /* 0x30000010ff2a7230 */ /* 0x000fe40000004100 */
[----:B------:R-:W-:Y:S01]  /*5ff0*/  FFMA.FTZ R49, R39, R37, R52 ;  /* 0x0000002527317223 */ /* 0x000fe20000010034 */
[----:B------:R-:W-:Y:S01]  /*6000*/  LOP3.LUT R16, R33, 0xf000f0, RZ, 0xc0, !PT ;  /* 0x00f000f021107812 */ /* 0x000fe200078ec0ff */
[C---:B------:R-:W-:Y:S01]  /*6010*/  FFMA.FTZ R47, R39.reuse, R36, R44 ;  /* 0x00000024272f7223 */ /* 0x040fe2000001002c */
[----:B------:R-:W-:Y:S01]  /*6020*/  FFMA.FTZ R52, R39, R38, R43 ;  /* 0x0000002627347223 */ /* 0x000fe2000001002b */
[----:B------:R-:W-:Y:S01]  /*6030*/  LOP3.LUT R45, R18, 0x64006400, RZ, 0xfc, !PT ;  /* 0x64006400122d7812 */ /* 0x000fe200078efcff */
[----:B------:R-:W-:Y:S01]  /*6040*/  HADD2.F32 R39, -RZ, R19.H1_H1 ;  /* 0x30000013ff277230 */ /* 0x000fe20000004100 */
        /* <DEDUP_REMOVED lines=100> */
.L_x_2858:
[----:B------:R-:W-:Y:S01]  /*6690*/  IADD3 R0, PT, PT, R0, 0x20, RZ ;  /* 0x0000002000007810 */ /* 0x000fe20007ffe0ff */
[----:B------:R-:W-:Y:S01]  /*66a0*/  UIADD3 UR4, UPT, UPT, UR4, 0x40, URZ ;  /* 0x0000004004047890 */ /* 0x000fe2000fffe0ff */
[----:B------:R-:W-:Y:S02]  /*66b0*/  IMAD.WIDE R46, R6, 0x4, R14 ;  /* 0x00000004062e7825 */ /* 0x000fe400078e020e */
[----:B------:R-:W-:-:S13]  /*66c0*/  ISETP.GE.AND P0, PT, R0, R23, PT ;  /* 0x000000170000720c */ /* 0x000fda0003f06270 */
[----:B------:R-:W-:Y:S05]  /*66d0*/  @!P0 BRA `(.L_x_2859) ;  /* 0xffffffcc00508947 */ /* 0x000fea000383ffff */
.L_x_2854:
        /* <DEDUP_REMOVED lines=17> */
.L_x_2863:
[----:B------:R-:W0:Y:S02]  /*67f0*/  LDS R2, [R0] ;  /* 0x0000000000027984 */ /* 0x000e240000000800 */
[----:B0-----:R-:W-:-:S05]  /*6800*/  HFMA2 R3, R2, 1, 1, R41 ;  /* 0x3c003c0002037831 */ /* 0x001fca0000000029 */
[----:B------:R-:W0:Y:S02]  /*6810*/  ATOMS.CAST.SPIN P0, [R0], R2, R3 ;  /* 0x000000020000758d */ /* 0x000e240001800003 */
[----:B0-----:R-:W-:Y:S05]  /*6820*/  @!P0 BRA `(.L_x_2863) ;  /* 0xfffffffc00f08947 */ /* 0x001fea000383ffff */
[----:B------:R-:W-:Y:S05]  /*6830*/  BRA `(.L_x_2861) ;  /* 0x00000000000c7947 */ /* 0x000fea0003800000 */
.L_x_2862:
[----:B------:R-:W2:Y:S02]  /*6840*/  LD.E R0, desc[UR8][R4.64] ;  /* 0x0000000804007980 */ /* 0x000ea4000c101900 */
[----:B--2---:R-:W-:-:S05]  /*6850*/  IADD3 R3, PT, PT, R41, R0, RZ ;  /* 0x0000000029037210 */ /* 0x004fca0007ffe0ff */
[----:B------:R0:W-:Y:S02]  /*6860*/  ST.E desc[UR8][R4.64], R3 ;  /* 0x0000000304007985 */ /* 0x0001e4000c101908 */
.L_x_2861:
[----:B------:R-:W-:Y:S05]  /*6870*/  BSYNC.RECONVERGENT B0 ;  /* 0x0000000000007941 */ /* 0x000fea0003800200 */
.L_x_2860:
[----:B------:R1:W-:Y:S01]  /*6880*/  ATOM.E.ADD.F16x2.RN.STRONG.GPU P0, RZ, desc[UR8][R4.64+0x4], R40 ;  /* 0x8000042804ff79a2 */ /* 0x0003e2000c10e108 */
[----:B------:R-:W-:Y:S04]  /*6890*/  BSSY.RECONVERGENT B0, `(.L_x_2864) ;  /* 0x000000e000007945 */ /* 0x000fe80003800200 */
[----:B-1----:R-:W-:Y:S05]  /*68a0*/  @P0 BRA `(.L_x_2865) ;  /* 0x0000000000300947 */ /* 0x002fea0003800000 */
[----:B------:R-:W1:Y:S02]  /*68b0*/  QSPC.E.S P0, RZ, [R4+0x4] ;  /* 0x0000040004ff73aa */ /* 0x000e640000000500 */
[----:B-1----:R-:W-:Y:S05]  /*68c0*/  @!P0 BRA `(.L_x_2866) ;  /* 0x00000000001c8947 */ /* 0x002fea0003800000 */
[----:B------:R-:W-:-:S04]  /*68d0*/  MOV R2, R4 ;  /* 0x0000000400027202 */ /* 0x000fc80000000f00 */
[----:B------:R-:W-:-:S07]  /*68e0*/  MOV R0, R2 ;  /* 0x0000000200007202 */ /* 0x000fce0000000f00 */
.L_x_2867:
[----:B------:R-:W0:Y:S02]  /*68f0*/  LDS R2, [R0+0x4] ;  /* 0x0000040000027984 */ /* 0x000e240000000800 */
[----:B0-----:R-:W-:-:S05]  /*6900*/  HADD2 R3, R2, R40 ;  /* 0x0000002802037230 */ /* 0x001fca0000000000 */
[----:B------:R-:W0:Y:S02]  /*6910*/  ATOMS.CAST.SPIN P0, [R0+0x4], R2, R3 ;  /* 0x000004020000758d */ /* 0x000e240001800003 */
[----:B0-----:R-:W-:Y:S05]  /*6920*/  @!P0 BRA `(.L_x_2867) ;  /* 0xfffffffc00f08947 */ /* 0x001fea000383ffff */
[----:B------:R-:W-:Y:S05]  /*6930*/  BRA `(.L_x_2865) ;  /* 0x00000000000c7947 */ /* 0x000fea0003800000 */
.L_x_2866:
[----:B------:R-:W0:Y:S02]  /*6940*/  LD.E R0, desc[UR8][R4.64+0x4] ;  /* 0x0000040804007980 */ /* 0x000e24000c101900 */
[----:B0-----:R-:W-:-:S05]  /*6950*/  IADD3 R3, PT, PT, R40, R0, RZ ;  /* 0x0000000028037210 */ /* 0x001fca0007ffe0ff */
[----:B------:R1:W-:Y:S02]  /*6960*/  ST.E desc[UR8][R4.64+0x4], R3 ;  /* 0x0000040304007985 */ /* 0x0003e4000c101908 */
.L_x_2865:
[----:B------:R-:W-:Y:S05]  /*6970*/  BSYNC.RECONVERGENT B0 ;  /* 0x0000000000007941 */ /* 0x000fea0003800200 */
.L_x_2864:
        /* <DEDUP_REMOVED lines=10> */
.L_x_2871:
[----:B------:R-:W0:Y:S02]  /*6a20*/  LDS R2, [R0] ;  /* 0x0000000000027984 */ /* 0x000e240000000800 */
[----:B0-----:R-:W-:-:S05]  /*6a30*/  HFMA2 R3, R2, 1, 1, R78 ;  /* 0x3c003c0002037831 */ /* 0x001fca000000004e */
[----:B------:R-:W0:Y:S02]  /*6a40*/  ATOMS.CAST.SPIN P0, [R0], R2, R3 ;  /* 0x000000020000758d */ /* 0x000e240001800003 */
[----:B0-----:R-:W-:Y:S05]  /*6a50*/  @!P0 BRA `(.L_x_2871) ;  /* 0xfffffffc00f08947 */ /* 0x001fea000383ffff */
[----:B------:R-:W-:Y:S05]  /*6a60*/  BRA `(.L_x_2869) ;  /* 0x00000000000c7947 */ /* 0x000fea0003800000 */
.L_x_2870:
[----:B------:R-:W2:Y:S02]  /*6a70*/  LD.E R0, desc[UR8][R4.64] ;  /* 0x0000000804007980 */ /* 0x000ea4000c101900 */
[----:B--2---:R-:W-:-:S05]  /*6a80*/  IADD3 R3, PT, PT, R78, R0, RZ ;  /* 0x000000004e037210 */ /* 0x004fca0007ffe0ff */
[----:B------:R0:W-:Y:S02]  /*6a90*/  ST.E desc[UR8][R4.64], R3 ;  /* 0x0000000304007985 */ /* 0x0001e4000c101908 */
.L_x_2869:
[----:B------:R-:W-:Y:S05]  /*6aa0*/  BSYNC.RECONVERGENT B0 ;  /* 0x0000000000007941 */ /* 0x000fea0003800200 */
.L_x_2868:
[----:B------:R1:W-:Y:S02]  /*6ab0*/  ATOM.E.ADD.F16x2.RN.STRONG.GPU P0, RZ, desc[UR8][R4.64+0x4], R76 ;  /* 0x8000044c04ff79a2 */ /* 0x0003e4000c10e108 */
[----:B-1----:R-:W-:Y:S05]  /*6ac0*/  @P0 EXIT ;  /* 0x000000000000094d */ /* 0x002fea0003800000 */
[----:B------:R-:W1:Y:S02]  /*6ad0*/  QSPC.E.S P0, RZ, [R4+0x4] ;  /* 0x0000040004ff73aa */ /* 0x000e640000000500 */
[----:B-1----:R-:W-:Y:S05]  /*6ae0*/  @!P0 BRA `(.L_x_2872) ;  /* 0x00000000001c8947 */ /* 0x002fea0003800000 */
[----:B------:R-:W-:-:S04]  /*6af0*/  MOV R2, R4 ;  /* 0x0000000400027202 */ /* 0x000fc80000000f00 */
[----:B------:R-:W-:-:S07]  /*6b00*/  MOV R0, R2 ;  /* 0x0000000200007202 */ /* 0x000fce0000000f00 */
.L_x_2873:
[----:B------:R-:W0:Y:S02]  /*6b10*/  LDS R2, [R0+0x4] ;  /* 0x0000040000027984 */ /* 0x000e240000000800 */
[----:B0-----:R-:W-:-:S05]  /*6b20*/  HADD2 R3, R2, R76 ;  /* 0x0000004c02037230 */ /* 0x001fca0000000000 */
[----:B------:R-:W0:Y:S02]  /*6b30*/  ATOMS.CAST.SPIN P0, [R0+0x4], R2, R3 ;  /* 0x000004020000758d */ /* 0x000e240001800003 */
[----:B0-----:R-:W-:Y:S05]  /*6b40*/  @!P0 BRA `(.L_x_2873) ;  /* 0xfffffffc00f08947 */ /* 0x001fea000383ffff */
[----:B------:R-:W-:Y:S05]  /*6b50*/  EXIT ;  /* 0x000000000000794d */ /* 0x000fea0003800000 */
.L_x_2872:
[----:B------:R-:W0:Y:S02]  /*6b60*/  LD.E R0, desc[UR8][R4.64+0x4] ;  /* 0x0000040804007980 */ /* 0x000e24000c101900 */
[----:B0-----:R-:W-:-:S05]  /*6b70*/  IADD3 R3, PT, PT, R76, R0, RZ ;  /* 0x000000004c037210 */ /* 0x001fca0007ffe0ff */
[----:B------:R-:W-:Y:S01]  /*6b80*/  ST.E desc[UR8][R4.64+0x4], R3 ;  /* 0x0000040304007985 */ /* 0x000fe2000c101908 */
[----:B------:R-:W-:Y:S05]  /*6b90*/  EXIT ;  /* 0x000000000000794d */ /* 0x000fea0003800000 */
.L_x_2874:
        /* <DEDUP_REMOVED lines=14> */
.L_x_3617:


//--------------------- .text._Z23gemm_half_q_half_kernelILi2ELi8ELb0ELb0ELi32EEvPK6__halfPKjS4_S2_PS0_iiiiPKtS7_iiiiiibS2_i --------------------------
	.section	.text._Z23gemm_half_q_half_kernelILi2ELi8ELb0ELb0ELi32EEvPK6__halfPKjS4_S2_PS0_iiiiPKtS7_iiiiiibS2_i,"ax",@progbits
	.align	128
        .global         _Z23gemm_half_q_half_kernelILi2ELi8ELb0ELb0ELi32EEvPK6__halfPKjS4_S2_PS0_iiiiPKtS7_iiiiiibS2_i
        .type           _Z23gemm_half_q_half_kernelILi2ELi8ELb0ELb0ELi32EEvPK6__halfPKjS4_S2_PS0_iiiiPKtS7_iiiiiibS2_i,@function
        .size           _Z23gemm_half_q_half_kernelILi2ELi8ELb0ELb0ELi32EEvPK6__halfPKjS4_S2_PS0_iiiiPKtS7_iiiiiibS2_i,(.L_x_3618 - _Z23gemm_half_q_half_kernelILi2ELi8ELb0ELb0ELi32EEvPK6__halfPKjS4_S2_PS0_iiiiPKtS7_iiiiiibS2_i)
        .other          _Z23gemm_half_q_half_kernelILi2ELi8ELb0ELb0ELi32EEvPK6__halfPKjS4_S2_PS0_iiiiPKtS7_iiiiiibS2_i,@"STO_CUDA_ENTRY STV_DEFAULT"
_Z23gemm_half_q_half_kernelILi2ELi8ELb0ELb0ELi32EEvPK6__halfPKjS4_S2_PS0_iiiiPKtS7_iiiiiibS2_i:
.text._Z23gemm_half_q_half_kernelILi2ELi8ELb0ELb0ELi32EEvPK6__halfPKjS4_S2_PS0_iiiiPKtS7_iiiiiibS2_i:
        /* <DEDUP_REMOVED lines=46> */
[----:B------:R-:W-:-:S06]  /*02e0*/  IADD3 R14, PT, PT, R7, R0, RZ ;  /* 0x00000000070e7210 */ /* 0x000fcc0007ffe0ff */
[----:B------:R-:W-:Y:S05]  /*02f0*/  BRA.U UP0, `(.L_x_2878) ;  /* 0x0000000100ec7547 */ /* 0x000fea000b800000 */
[----:B------:R-:W-:Y:S01]  /*0300*/  UIADD3 UR9, UPT, UPT, URZ, -UR7, URZ ;  /* 0x80000007ff097290 */ /* 0x000fe2000fffe0ff */
[----:B------:R-:W-:-:S03]  /*0310*/  PLOP3.LUT P0, PT, PT, PT, PT, 0x80, 0x8 ;  /* 0x000000000008781c */ /* 0x000fc60003f0f070 */
[----:B------:R-:W-:-:S09]  /*0320*/  UISETP.GT.AND UP0, UPT, UR9, 0x3, UPT ;  /* 0x000000030900788c */ /* 0x000fd2000bf04270 */
[----:B------:R-:W-:Y:S05]  /*0330*/  BRA.U !UP0, `(.L_x_2879) ;  /* 0x0000000108847547 */ /* 0x000fea000b800000 */
[----:B------:R-:W-:-:S13]  /*0340*/  PLOP3.LUT P0, PT, PT, PT, PT, 0x8, 0x80 ;  /* 0x000000000080781c */ /* 0x000fda0003f0e170 */
.L_x_2880:
[----:B------:R-:W-:Y:S02]  /*0350*/  IADD3 R7, P1, PT, R5, R14, RZ ;  /* 0x0000000e05077210 */ /* 0x000fe40007f3e0ff */
        /* <DEDUP_REMOVED lines=31> */
.L_x_2879:
[----:B------:R-:W-:-:S04]  /*0550*/  UIADD3 UR9, UPT, UPT, URZ, -UR7, URZ ;  /* 0x80000007ff097290 */ /* 0x000fc8000fffe0ff */
[----:B------:R-:W-:-:S09]  /*0560*/  UISETP.GT.AND UP0, UPT, UR9, 0x1, UPT ;  /* 0x000000010900788c */ /* 0x000fd2000bf04270 */
[----:B------:R-:W-:Y:S05]  /*0570*/  BRA.U !UP0, `(.L_x_2881) ;  /* 0x0000000108447547 */ /* 0x000fea000b800000 */
[C---:B------:R-:W-:Y:S02]  /*0580*/  IADD3 R10, PT, PT, R14.reuse, R0, RZ ;  /* 0x000000000e0a7210 */ /* 0x040fe40007ffe0ff */
[C---:B------:R-:W-:Y:S02]  /*0590*/  IADD3 R7, P0, PT, R5.reuse, R14, RZ ;  /* 0x0000000e05077210 */ /* 0x040fe40007f1e0ff */
[----:B0-----:R-:W-:Y:S02]  /*05a0*/  IADD3 R9, P1, PT, R5, R10, RZ ;  /* 0x0000000a05097210 */ /* 0x001fe40007f3e0ff */
        /* <DEDUP_REMOVED lines=14> */
.L_x_2881:
[----:B------:R-:W-:-:S13]  /*0690*/  ISETP.EQ.AND P1, PT, RZ, UR7, PT ;  /* 0x00000007ff007c0c */ /* 0x000fda000bf22270 */
[----:B------:R-:W-:Y:S05]  /*06a0*/  @!P0 BRA P1, `(.L_x_2876) ;  /* 0x00000004007c8947 */ /* 0x000fea0000800000 */
.L_x_2878:
[----:B------:R-:W-:-:S04]  /*06b0*/  IADD3 R7, P0, PT, R5, R14, RZ ;  /* 0x0000000e05077210 */ /* 0x000fc80007f1e0ff */
[----:B------:R-:W-:Y:S02]  /*06c0*/  LEA.HI.X.SX32 R8, R14, RZ, 0x1, P0 ;  /* 0x000000ff0e087211 */ /* 0x000fe400000f0eff */
[----:B0-----:R-:W-:-:S04]  /*06d0*/  LEA R6, P0, R7, UR18, 0x1 ;  /* 0x0000001207067c11 */ /* 0x001fc8000f8008ff */
        /* <DEDUP_REMOVED lines=9> */
.L_x_2877:
        /* <DEDUP_REMOVED lines=17> */
.L_x_2884:
[----:B-----5:R-:W-:Y:S02]  /*0880*/  IADD3 R9, P0, PT, R5, R7, RZ ;  /* 0x0000000705097210 */ /* 0x020fe40007f1e0ff */
[CC--:B------:R-:W-:Y:S02]  /*0890*/  IADD3 R10, PT, PT, R7.reuse, R0.reuse, RZ ;  /* 0x00000000070a7210 */ /* 0x0c0fe40007ffe0ff */
[----:B------:R-:W-:Y:S02]  /*08a0*/  LEA.HI.X.SX32 R12, R7, RZ, 0x1, P0 ;  /* 0x000000ff070c7211 */ /* 0x000fe400000f0eff */
[----:B------:R-:W-:Y:S02]  /*08b0*/  IADD3 R7, PT, PT, R10, R0, RZ ;  /* 0x000000000a077210 */ /* 0x000fe40007ffe0ff */
[----:B0-----:R-:W-:Y:S02]  /*08c0*/  LEA R8, P0, R9, UR18, 0x1 ;  /* 0x0000001209087c11 */ /* 0x001fe4000f8008ff */
        /* <DEDUP_REMOVED lines=27> */
.L_x_2883:
        /* <DEDUP_REMOVED lines=21> */
.L_x_2885:
[----:B------:R-:W-:-:S09]  /*0bd0*/  UISETP.NE.OR UP0, UPT, UR7, URZ, UP0 ;  /* 0x000000ff0700728c */ /* 0x000fd20008705670 */
[----:B------:R-:W-:Y:S05]  /*0be0*/  BRA.U !UP0, `(.L_x_2876) ;  /* 0x00000001082c7547 */ /* 0x000fea000b800000 */
.L_x_2882:
        /* <DEDUP_REMOVED lines=11> */
.L_x_2876:
[----:B------:R-:W-:Y:S05]  /*0ca0*/  BSYNC.RECONVERGENT B0 ;  /* 0x0000000000007941 */ /* 0x000fea0003800200 */
.L_x_2875:
        /* <DEDUP_REMOVED lines=23> */
.L_x_2889:
[C---:B0-2---:R-:W-:Y:S01]  /*0e20*/  IADD3 R9, PT, PT, R5.reuse, UR17, RZ ;  /* 0x0000001105097c10 */ /* 0x045fe2000fffe0ff */
[--C-:B-1----:R-:W-:Y:S01]  /*0e30*/  IMAD.WIDE R6, R5, 0x2, R14.reuse ;  /* 0x0000000205067825 */ /* 0x102fe200078e020e */
        /* <DEDUP_REMOVED lines=13> */
.L_x_2888:
[----:B------:R-:W-:-:S04]  /*0f10*/  UIADD3 UR4, UPT, UPT, URZ, -UR7, URZ ;  /* 0x80000007ff047290 */ /* 0x000fc8000fffe0ff */
[----:B------:R-:W-:-:S09]  /*0f20*/  UISETP.GT.AND UP2, UPT, UR4, 0x1, UPT ;  /* 0x000000010400788c */ /* 0x000fd2000bf44270 */
[----:B------:R-:W-:Y:S05]  /*0f30*/  BRA.U !UP2, `(.L_x_2890) ;  /* 0x000000010a247547 */ /* 0x000fea000b800000 */
[----:B0-2---:R-:W0:Y:S01]  /*0f40*/  LDC.64 R8, c[0x0][0x3a0] ;  /* 0x0000e800ff087b82 */ /* 0x005e220000000a00 */
        /* <DEDUP_REMOVED lines=8> */
.L_x_2890:
[----:B------:R-:W-:-:S09]  /*0fd0*/  UISETP.NE.OR UP0, UPT, UR7, URZ, UP0 ;  /* 0x000000ff0700728c */ /* 0x000fd20008705670 */
[----:B------:R-:W-:Y:S05]  /*0fe0*/  BRA.U !UP0, `(.L_x_2886) ;  /* 0x00000001081c7547 */ /* 0x000fea000b800000 */
.L_x_2887:
[----:B012---:R-:W0:Y:S02]  /*0ff0*/  LDC.64 R6, c[0x0][0x3a0] ;  /* 0x0000e800ff067b82 */ /* 0x007e240000000a00 */
.L_x_2891:
[C---:B0-----:R-:W-:Y:S01]  /*1000*/  IMAD.WIDE R8, R5.reuse, 0x2, R6 ;  /* 0x0000000205087825 */ /* 0x041fe200078e0206 */
[----:B------:R-:W-:Y:S01]  /*1010*/  UIADD3 UR7, UPT, UPT, UR7, 0x1, URZ ;  /* 0x0000000107077890 */ /* 0x000fe2000fffe0ff */
[----:B------:R-:W-:-:S03]  /*1020*/  IADD3 R5, PT, PT, R5, UR17, RZ ;  /* 0x0000001105057c10 */ /* 0x000fc6000fffe0ff */
[----:B------:R3:W-:Y:S01]  /*1030*/  STG.E.64 desc[UR14][R8.64], RZ ;  /* 0x000000ff08007986 */ /* 0x0007e2000c101b0e */
[----:B------:R-:W-:-:S09]  /*1040*/  UISETP.NE.AND UP0, UPT, UR7, URZ, UPT ;  /* 0x000000ff0700728c */ /* 0x000fd2000bf05270 */
[----:B---3--:R-:W-:Y:S05]  /*1050*/  BRA.U UP0, `(.L_x_2891) ;  /* 0xfffffffd00e87547 */ /* 0x008fea000b83ffff */
.L_x_2886:
        /* <DEDUP_REMOVED lines=31> */
.L_x_2893:
        /* <DEDUP_REMOVED lines=13> */
[----:B------:R0:W2:Y:S01]  /*1320*/  LDG.E.U16.CONSTANT R8, desc[UR14][R8.64] ;  /* 0x0000000e08087981 */ /* 0x0000a2000c1e9500 */
[----:B------:R-:W-:Y:S01]  /*1330*/  UIADD3 UR4, UPT, UPT, UR4, 0x1, URZ ;  /* 0x0000000104047890 */ /* 0x000fe2000fffe0ff */
[----:B---3--:R-:W-:-:S04]  /*1340*/  SHF.R.U32.HI R17, RZ, R15, R4 ;  /* 0x0000000fff117219 */ /* 0x008fc80000011604 */
[--C-:B------:R-:W-:Y:S02]  /*1350*/  SHF.R.U32.HI R4, RZ, 0x8, R17.reuse ;  /* 0x00000008ff047819 */ /* 0x100fe40000011611 */
[----:B------:R-:W-:Y:S02]  /*1360*/  LOP3.LUT R18, R17, 0xf, RZ, 0xc0, !PT ;  /* 0x0000000f11127812 */ /* 0x000fe400078ec0ff */
[--C-:B------:R-:W-:Y:S02]  /*1370*/  SHF.R.U32.HI R19, RZ, 0x4, R17.reuse ;  /* 0x00000004ff137819 */ /* 0x100fe40000011611 */
[----:B------:R-:W-:Y:S01]  /*1380*/  LOP3.LUT R4, R4, 0xf, RZ, 0xc0, !PT ;  /* 0x0000000f04047812 */ /* 0x000fe200078ec0ff */
[----:B------:R-:W-:Y:S01]  /*1390*/  IMAD R21, R18, R18, R18 ;  /* 0x0000001212157224 */ /* 0x000fe200078e0212 */
[----:B----4-:R-:W-:Y:S02]  /*13a0*/  R2UR UR6, R10 ;  /* 0x000000000a0672ca */ /* 0x010fe400000e0000 */
        /* <DEDUP_REMOVED lines=8> */
[----:B------:R-:W2:Y:S01]  /*1430*/  I2F.F16 R11, R21 ;  /* 0x00000015000b7306 */ /* 0x000ea20000200c00 */
[----:B------:R-:W-:Y:S01]  /*1440*/  UIADD3 UR9, UPT, UPT, UR6, UR9, URZ ;  /* 0x0000000906097290 */ /* 0x000fe2000fffe0ff */
[----:B------:R-:W-:Y:S02]  /*1450*/  IADD3 R18, PT, PT, R19, 0x1, R18 ;  /* 0x0000000113127810 */ /* 0x000fe40007ffe012 */
[----:B------:R-:W-:-:S03]  /*1460*/  IADD3 R4, PT, PT, R17, 0x1, R4 ;  /* 0x0000000111047810 */ /* 0x000fc60007ffe004 */
[----:B------:R-:W-:Y:S01]  /*1470*/  ISETP.LE.AND P0, PT, R2, UR9, PT ;  /* 0x0000000902007c0c */ /* 0x000fe2000bf03270 */
        /* <DEDUP_REMOVED lines=8> */
.L_x_2892:
        /* <DEDUP_REMOVED lines=15> */
.L_x_2894:
        /* <DEDUP_REMOVED lines=8> */
.L_x_2895:
        /* <DEDUP_REMOVED lines=8> */
.L_x_2896:
        /* <DEDUP_REMOVED lines=8> */
.L_x_2897:
        /* <DEDUP_REMOVED lines=8> */
.L_x_2898:
        /* <DEDUP_REMOVED lines=10> */
[----:B------:R-:W-:-:S05]  /*1890*/  IMAD R2, R2, UR17, RZ ;  /* 0x0000001102027c24 */ /* 0x000fca000f8e02ff */
        /* <DEDUP_REMOVED lines=8> */
[----:B------:R-:W-:Y:S02]  /*1920*/  MOV R15, UR17 ;  /* 0x00000011000f7c02 */ /* 0x000fe40008000f00 */
[----:B------:R-:W-:-:S03]  /*1930*/  PRMT R17, R17, 0x5410, RZ ;  /* 0x0000541011117816 */ /* 0x000fc600000000ff */
[----:B------:R-:W-:Y:S01]  /*1940*/  IMAD.WIDE R14, R15, 0x4, R34 ;  /* 0x000000040f0e7825 */ /* 0x000fe200078e0222 */
[----:B------:R-:W-:Y:S01]  /*1950*/  PRMT R8, R8, 0x5410, R0 ;  /* 0x0000541008087816 */ /* 0x000fe20000000000 */
[----:B------:R-:W-:Y:S06]  /*1960*/  BRA.U !UP0, `(.L_x_2900) ;  /* 0x0000000d08307547 */ /* 0x000fec000b800000 */
        /* <DEDUP_REMOVED lines=20> */
[----:B------:R-:W-:-:S02]  /*1ab0*/  HADD2 R2, R4, -1032, -1032 ;  /* 0xe408e40804027430 */ /* 0x000fc40000000000 */
[--C-:B------:R-:W-:Y:S01]  /*1ac0*/  HADD2.F32 R4, -RZ, R0.reuse.H0_H0 ;  /* 0x20000000ff047230 */ /* 0x100fe20000004100 */
[----:B------:R-:W-:Y:S01]  /*1ad0*/  LOP3.LUT R22, R33, 0xf000f0, RZ, 0xc0, !PT ;  /* 0x00f000f021167812 */ /* 0x000fe200078ec0ff */
[----:B------:R-:W-:Y:S02]  /*1ae0*/  HADD2.F32 R21, -RZ, R0.H1_H1 ;  /* 0x30000000ff157230 */ /* 0x000fe40000004100 */
[----:B------:R-:W-:Y:S02]  /*1af0*/  HADD2 R0, R6, -1032, -1032 ;  /* 0xe408e40806007430 */ /* 0x000fe40000000000 */
[--C-:B------:R-:W-:Y:S02]  /*1b00*/  HADD2.F32 R3, -RZ, R2.reuse.H0_H0 ;  /* 0x20000002ff037230 */ /* 0x100fe40000004100 */
[----:B------:R-:W-:Y:S02]  /*1b10*/  HADD2 R18, R7, -1032, -1032 ;  /* 0xe408e40807127430 */ /* 0x000fe40000000000 */
[----:B------:R-:W-:Y:S01]  /*1b20*/  HADD2.F32 R20, -RZ, R2.H1_H1 ;  /* 0x30000002ff147230 */ /* 0x000fe20000004100 */
[----:B------:R-:W-:Y:S01]  /*1b30*/  LOP3.LUT R24, R34, 0xf000f0, RZ, 0xc0, !PT ;  /* 0x00f000f022187812 */ /* 0x000fe200078ec0ff */
[--C-:B------:R-:W-:Y:S01]  /*1b40*/  HADD2.F32 R2, -RZ, R0.reuse.H0_H0 ;  /* 0x20000000ff027230 */ /* 0x100fe20000004100 */
[----:B------:R-:W0:Y:S01]  /*1b50*/  LDS.64 R6, [UR4+0x8] ;  /* 0x00000804ff067984 */ /* 0x000e220008000a00 */
[----:B------:R-:W-:Y:S01]  /*1b60*/  HADD2.F32 R19, -RZ, R0.H1_H1 ;  /* 0x30000000ff137230 */ /* 0x000fe20000004100 */
[----:B------:R-:W-:Y:S01]  /*1b70*/  LOP3.LUT R17, R32, 0xf000f0, RZ, 0xc0, !PT ;  /* 0x00f000f020117812 */ /* 0x000fe200078ec0ff */
[--C-:B------:R-:W-:Y:S01]  /*1b80*/  HADD2.F32 R0, -RZ, R18.reuse.H0_H0 ;  /* 0x20000012ff007230 */ /* 0x100fe20000004100 */
[----:B------:R-:W-:Y:S01]  /*1b90*/  LOP3.LUT R23, R22, 0x64006400, RZ, 0xfc, !PT ;  /* 0x6400640016177812 */ /* 0x000fe200078efcff */
[----:B------:R-:W-:Y:S01]  /*1ba0*/  HADD2.F32 R18, -RZ, R18.H1_H1 ;  /* 0x30000012ff127230 */ /* 0x000fe20000004100 */
[----:B------:R-:W-:Y:S01]  /*1bb0*/  LOP3.LUT R25, R24, 0x64006400, RZ, 0xfc, !PT ;  /* 0x6400640018197812 */ /* 0x000fe200078efcff */
[----:B------:R-:W-:Y:S01]  /*1bc0*/  FFMA.FTZ R22, R4, R5, RZ ;  /* 0x0000000504167223 */ /* 0x000fe200000100ff */
[C---:B------:R-:W-:Y:S01]  /*1bd0*/  FFMA.FTZ R27, R5.reuse, R3, RZ ;  /* 0x00000003051b7223 */ /* 0x040fe200000100ff */
[C---:B------:R-:W-:Y:S01]  /*1be0*/  FFMA.FTZ R24, R5.reuse, R2, RZ ;  /* 0x0000000205187223 */ /* 0x040fe200000100ff */
[----:B------:R-:W-:Y:S01]  /*1bf0*/  FFMA.FTZ R5, R5, R0, RZ ;  /* 0x0000000005057223 */ /* 0x000fe200000100ff */
[----:B------:R-:W-:Y:S01]  /*1c00*/  LOP3.LUT R12, R35, 0xf000f0, RZ, 0xc0, !PT ;  /* 0x00f000f0230c7812 */ /* 0x000fe200078ec0ff */
[-C--:B------:R-:W-:Y:S01]  /*1c10*/  HFMA2 R23, R23, R8.reuse.H1_H1, -72, -72 ;  /* 0xd480d48017177431 */ /* 0x080fe20000060008 */
[----:B------:R-:W-:Y:S01]  /*1c20*/  LOP3.LUT R17, R17, 0x64006400, RZ, 0xfc, !PT ;  /* 0x6400640011117812 */ /* 0x000fe200078efcff */
[----:B------:R-:W-:Y:S01]  /*1c30*/  FFMA.FTZ R37, R26, R18, R5 ;  /* 0x000000121a257223 */ /* 0x000fe20000010005 */
[----:B------:R-:W-:Y:S01]  /*1c40*/  LOP3.LUT R5, R12, 0x64006400, RZ, 0xfc, !PT ;  /* 0x640064000c057812 */ /* 0x000fe200078efcff */
[----:B------:R-:W-:-:S02]  /*1c50*/  HFMA2 R12, R25, R8.H1_H1, -72, -72 ;  /* 0xd480d480190c7431 */ /* 0x000fc40000060008 */
[C---:B------:R-:W-:Y:S01]  /*1c60*/  FFMA.FTZ R30, R26.reuse, R20, R27 ;  /* 0x000000141a1e7223 */ /* 0x040fe2000001001b */
[-C--:B------:R-:W-:Y:S02]  /*1c70*/  HFMA2 R29, R17, R8.reuse.H1_H1, -72, -72 ;  /* 0xd480d480111d7431 */ /* 0x080fe40000060008 */
[----:B------:R-:W-:Y:S01]  /*1c80*/  FFMA.FTZ R17, R21, R26, R22 ;  /* 0x0000001a15117223 */ /* 0x000fe20000010016 */
[----:B------:R-:W-:Y:S01]  /*1c90*/  FFMA.FTZ R31, R26, R19, R24 ;  /* 0x000000131a1f7223 */ /* 0x000fe20000010018 */
[----:B------:R-:W-:Y:S02]  /*1ca0*/  HFMA2 R5, R5, R8.H1_H1, -72, -72 ;  /* 0xd480d48005057431 */ /* 0x000fe40000060008 */
[----:B------:R-:W-:Y:S01]  /*1cb0*/  HADD2.F32 R26, -RZ, R23.H0_H0 ;  /* 0x20000017ff1a7230 */ /* 0x000fe20000004100 */
[----:B------:R-:W-:Y:S01]  /*1cc0*/  SHF.R.U32.HI R16, RZ, 0x8, R32 ;  /* 0x00000008ff107819 */ /* 0x000fe20000011620 */
[--C-:B------:R-:W-:Y:S01]  /*1cd0*/  HADD2.F32 R28, -RZ, R29.reuse.H0_H0 ;  /* 0x2000001dff1c7230 */ /* 0x100fe20000004100 */
[----:B------:R-:W-:Y:S01]  /*1ce0*/  SHF.R.U32.HI R33, RZ, 0x8, R33 ;  /* 0x00000008ff217819 */ /* 0x000fe20000011621 */
[----:B------:R-:W-:Y:S01]  /*1cf0*/  HADD2.F32 R24, -RZ, R12.H0_H0 ;  /* 0x2000000cff187230 */ /* 0x000fe20000004100 */
[----:B------:R-:W-:Y:S01]  /*1d00*/  SHF.R.U32.HI R34, RZ, 0x8, R34 ;  /* 0x00000008ff227819 */ /* 0x000fe20000011622 */
[----:B------:R-:W-:-:S02]  /*1d10*/  HADD2.F32 R27, -RZ, R29.H1_H1 ;  /* 0x3000001dff1b7230 */ /* 0x000fc40000004100 */
[C---:B------:R-:W-:Y:S01]  /*1d20*/  FFMA.FTZ R29, R13.reuse, R26, R30 ;  /* 0x0000001a0d1d7223 */ /* 0x040fe2000001001e */
[----:B------:R-:W-:Y:S02]  /*1d30*/  HADD2.F32 R25, -RZ, R23.H1_H1 ;  /* 0x30000017ff197230 */ /* 0x000fe40000004100 */
[C---:B------:R-:W-:Y:S01]  /*1d40*/  FFMA.FTZ R30, R13.reuse, R24, R31 ;  /* 0x000000180d1e7223 */ /* 0x040fe2000001001f */
[--C-:B------:R-:W-:Y:S01]  /*1d50*/  HADD2.F32 R22, -RZ, R5.reuse.H0_H0 ;  /* 0x20000005ff167230 */ /* 0x100fe20000004100 */
[----:B------:R-:W-:Y:S01]  /*1d60*/  SHF.R.U32.HI R35, RZ, 0x8, R35 ;  /* 0x00000008ff237819 */ /* 0x000fe20000011623 */
[----:B------:R-:W-:Y:S02]  /*1d70*/  HADD2.F32 R23, -RZ, R12.H1_H1 ;  /* 0x3000000cff177230 */ /* 0x000fe40000004100 */
[----:B------:R-:W-:Y:S01]  /*1d80*/  FFMA.FTZ R12, R28, R13, R17 ;  /* 0x0000000d1c0c7223 */ /* 0x000fe20000010011 */
[----:B------:R-:W-:Y:S02]  /*1d90*/  HADD2.F32 R5, -RZ, R5.H1_H1 ;  /* 0x30000005ff057230 */ /* 0x000fe40000004100 */
[----:B------:R-:W-:Y:S01]  /*1da0*/  FFMA.FTZ R32, R13, R22, R37 ;  /* 0x000000160d207223 */ /* 0x000fe20000010025 */
[C---:B------:R-:W-:Y:S01]  /*1db0*/  FFMA.FTZ R13, R38.reuse, R25, R29 ;  /* 0x00000019260d7223 */ /* 0x040fe2000001001d */
[----:B------:R-:W-:Y:S01]  /*1dc0*/  FFMA.FTZ R17, R27, R38, R12 ;  /* 0x000000261b117223 */ /* 0x000fe2000001000c */
[----:B------:R-:W-:Y:S01]  /*1dd0*/  FFMA.FTZ R41, R38, R23, R30 ;  /* 0x0000001726297223 */ /* 0x000fe2000001001e */
[----:B------:R-:W-:Y:S01]  /*1de0*/  LOP3.LUT R12, R16, 0xf000f, RZ, 0xc0, !PT ;  /* 0x000f000f100c7812 */ /* 0x000fe200078ec0ff */
        /* <DEDUP_REMOVED lines=24> */
[----:B------:R-:W-:Y:S01]  /*1f70*/  HADD2.F32 R39, -RZ, R43.H1_H1 ;  /* 0x3000002bff277230 */ /* 0x000fe20000004100 */
[----:B------:R-:W-:Y:S01]  /*1f80*/  LOP3.LUT R45, R34, 0x64006400, RZ, 0xfc, !PT ;  /* 0x64006400222d7812 */ /* 0x000fe200078efcff */
[----:B------:R-:W-:Y:S01]  /*1f90*/  FFMA.FTZ R17, R32, R42, R17 ;  /* 0x0000002a20117223 */ /* 0x000fe20000010011 */
[C---:B------:R-:W-:Y:S01]  /*1fa0*/  FFMA.FTZ R13, R42.reuse, R31, R13 ;  /* 0x0000001f2a0d7223 */ /* 0x040fe2000001000d */
[----:B------:R-:W-:Y:S01]  /*1fb0*/  FFMA.FTZ R41, R42, R30, R41 ;  /* 0x0000001e2a297223 */ /* 0x000fe20000010029 */
[----:B------:R-:W-:Y:S01]  /*1fc0*/  LOP3.LUT R43, R16, 0x64006400, RZ, 0xfc, !PT ;  /* 0x64006400102b7812 */ /* 0x000fe200078efcff */
[----:B------:R-:W-:Y:S01]  /*1fd0*/  FFMA.FTZ R42, R42, R29, R38 ;  /* 0x0000001d2a2a7223 */ /* 0x000fe20000010026 */
[----:B------:R-:W-:Y:S01]  /*1fe0*/  LOP3.LUT R33, R33, 0x64006400, RZ, 0xfc, !PT ;  /* 0x6400640021217812 */ /* 0x000fe200078efcff */
[----:B------:R-:W-:-:S02]  /*1ff0*/  HADD2.F32 R38, -RZ, R37.H1_H1 ;  /* 0x30000025ff267230 */ /* 0x000fc40000004100 */
[-C--:B------:R-:W-:Y:S02]  /*2000*/  HFMA2 R16, R35, R8.reuse.H1_H1, -72, -72 ;  /* 0xd480d48023107431 */ /* 0x080fe40000060008 */
[----:B------:R-:W-:Y:S02]  /*2010*/  HADD2.F32 R37, -RZ, R36.H1_H1 ;  /* 0x30000024ff257230 */ /* 0x000fe40000004100 */
[-C--:B------:R-:W-:Y:S02]  /*2020*/  HFMA2 R45, R45, R8.reuse.H1_H1, -72, -72 ;  /* 0xd480d4802d2d7431 */ /* 0x080fe40000060008 */
[----:B------:R-:W-:Y:S02]  /*2030*/  HADD2.F32 R12, -RZ, R7.H0_H0 ;  /* 0x20000007ff0c7230 */ /* 0x000fe40000004100 */
[-C--:B------:R-:W-:Y:S02]  /*2040*/  HFMA2 R43, R43, R8.reuse.H1_H1, -72, -72 ;  /* 0xd480d4802b2b7431 */ /* 0x080fe40000060008 */
[----:B------:R-:W-:Y:S01]  /*2050*/  FFMA.FTZ R41, R6, R38, R41 ;  /* 0x0000002606297223 */ /* 0x000fe20000010029 */
[----:B------:R-:W-:-:S02]  /*2060*/  HFMA2 R44, R33, R8.H1_H1, -72, -72 ;  /* 0xd480d480212c7431 */ /* 0x000fc40000060008 */
[----:B------:R-:W-:Y:S02]  /*2070*/  HADD2.F32 R33, -RZ, R16.H0_H0 ;  /* 0x20000010ff217230 */ /* 0x000fe40000004100 */
        /* <DEDUP_REMOVED lines=14> */
[----:B------:R-:W-:Y:S02]  /*2160*/  HADD2.F32 R48, -RZ, R16.H1_H1 ;  /* 0x30000010ff307230 */ /* 0x000fe40000004100 */
[----:B------:R-:W-:Y:S01]  /*2170*/  FFMA.FTZ R16, R7, R42, R6 ;  /* 0x0000002a07107223 */ /* 0x000fe20000010006 */
[----:B------:R-:W-:-:S02]  /*2180*/  HADD2.F32 R45, -RZ, R10.H0_H0 ;  /* 0x2000000aff2d7230 */ /* 0x000fc40000004100 */
[----:B------:R-:W-:Y:S01]  /*2190*/  FFMA.FTZ R12, R46, R7, R17 ;  /* 0x000000072e0c7223 */ /* 0x000fe20000010011 */
[C---:B------:R-:W-:Y:S01]  /*21a0*/  FFMA.FTZ R6, R7.reuse, R44, R13 ;  /* 0x0000002c07067223 */ /* 0x040fe2000001000d */
[----:B------:R-:W-:Y:S02]  /*21b0*/  HADD2.F32 R43, -RZ, R9.H0_H0 ;  /* 0x20000009ff2b7230 */ /* 0x000fe40000004100 */
[----:B------:R-:W-:Y:S01]  /*21c0*/  FFMA.FTZ R50, R7, R48, R49 ;  /* 0x0000003007327223 */ /* 0x000fe20000010031 */
[----:B------:R-:W-:Y:S02]  /*21d0*/  HADD2.F32 R41, -RZ, R8.H0_H0 ;  /* 0x20000008ff297230 */ /* 0x000fe40000004100 */
[----:B------:R-:W-:Y:S01]  /*21e0*/  FMUL.FTZ R12, R47, R12 ;  /* 0x0000000c2f0c7220 */ /* 0x000fe20000410000 */
[----:B------:R-:W-:Y:S01]  /*21f0*/  FMUL.FTZ R6, R45, R6 ;  /* 0x000000062d067220 */ /* 0x000fe20000410000 */
[----:B------:R-:W-:Y:S01]  /*2200*/  FMUL.FTZ R16, R43, R16 ;  /* 0x000000102b107220 */ /* 0x000fe20000410000 */
[----:B------:R-:W-:Y:S01]  /*2210*/  PRMT R17, RZ, 0x5410, RZ ;  /* 0x00005410ff117816 */ /* 0x000fe200000000ff */
[----:B------:R-:W-:Y:S01]  /*2220*/  FMUL.FTZ R50, R41, R50 ;  /* 0x0000003229327220 */ /* 0x000fe20000410000 */
[----:B------:R-:W-:-:S02]  /*2230*/  F2FP.F16.F32.PACK_AB R12, RZ, R12 ;  /* 0x0000000cff0c723e */ /* 0x000fc400000000ff */
[----:B------:R-:W-:Y:S02]  /*2240*/  F2FP.F16.F32.PACK_AB R6, RZ, R6 ;  /* 0x00000006ff06723e */ /* 0x000fe400000000ff */
[----:B------:R-:W-:Y:S02]  /*2250*/  F2FP.F16.F32.PACK_AB R16, RZ, R16 ;  /* 0x00000010ff10723e */ /* 0x000fe400000000ff */
[----:B------:R-:W-:Y:S02]  /*2260*/  F2FP.F16.F32.PACK_AB R50, RZ, R50 ;  /* 0x00000032ff32723e */ /* 0x000fe400000000ff */
[----:B------:R-:W-:Y:S02]  /*2270*/  PRMT R12, R12, 0x5410, R6 ;  /* 0x000054100c0c7816 */ /* 0x000fe40000000006 */
[----:B------:R-:W-:Y:S02]  /*2280*/  PRMT R13, R16, 0x5410, R50 ;  /* 0x00005410100d7816 */ /* 0x000fe40000000032 */
[----:B------:R-:W-:Y:S01]  /*2290*/  PRMT R16, RZ, 0x5410, RZ ;  /* 0x00005410ff107816 */ /* 0x000fe200000000ff */
[----:B------:R-:W-:-:S02]  /*22a0*/  HFMA2 R12, R12, 1, 1, RZ ;  /* 0x3c003c000c0c7831 */ /* 0x000fc400000000ff */
[----:B------:R-:W-:Y:S01]  /*22b0*/  HADD2 R13, R13, RZ.H0_H0 ;  /* 0x200000ff0d0d7230 */ /* 0x000fe20000000000 */
        /* <DEDUP_REMOVED lines=55> */
.L_x_2900:
[----:B------:R-:W-:-:S05]  /*2630*/  MOV R7, UR17 ;  /* 0x0000001100077c02 */ /* 0x000fca0008000f00 */
[----:B------:R-:W-:Y:S01]  /*2640*/  IMAD.WIDE R6, R7, 0x4, R14 ;  /* 0x0000000407067825 */ /* 0x000fe200078e020e */
[----:B------:R-:W-:Y:S06]  /*2650*/  BRA.U !UP1, `(.L_x_2901) ;  /* 0x0000000d09287547 */ /* 0x000fec000b800000 */
[----:B------:R-:W2:Y:S01]  /*2660*/  LDG.E.128.CONSTANT R20, desc[UR14][R14.64] ;  /* 0x0000000e0e147981 */ /* 0x000ea2000c1e9d00 */
[----:B------:R-:W0:Y:S01]  /*2670*/  S2UR UR6, SR_CgaCtaId ;  /* 0x00000000000679c3 */ /* 0x000e220000008800 */
[----:B------:R-:W-:Y:S01]  /*2680*/  UMOV UR4, 0x400 ;  /* 0x0000040000047882 */ /* 0x000fe20000000000 */
[----:B------:R-:W-:Y:S02]  /*2690*/  UISETP.NE.AND UP0, UPT, UR5, 0x1, UPT ;  /* 0x000000010500788c */ /* 0x000fe4000bf05270 */
        /* <DEDUP_REMOVED lines=17> */
[--C-:B------:R-:W-:Y:S01]  /*27b0*/  HADD2.F32 R4, -RZ, R0.reuse.H0_H0 ;  /* 0x20000000ff047230 */ /* 0x100fe20000004100 */
[----:B------:R-:W-:Y:S01]  /*27c0*/  SHF.R.U32.HI R41, RZ, 0x8, R23 ;  /* 0x00000008ff297819 */ /* 0x000fe20000011617 */
[----:B------:R-:W-:Y:S01]  /*27d0*/  HADD2.F32 R23, -RZ, R0.H1_H1 ;  /* 0x30000000ff177230 */ /* 0x000fe20000004100 */
        /* <DEDUP_REMOVED lines=10> */
[----:B------:R-:W-:Y:S01]  /*2880*/  SHF.R.U32.HI R35, RZ, 0x8, R21 ;  /* 0x00000008ff237819 */ /* 0x000fe20000011615 */
[----:B------:R-:W-:Y:S01]  /*2890*/  HADD2.F32 R21, -RZ, R0.H1_H1 ;  /* 0x30000000ff157230 */ /* 0x000fe20000004100 */
[----:B------:R-:W0:Y:S01]  /*28a0*/  LDS.64 R14, [UR4+0x18] ;  /* 0x00001804ff0e7984 */ /* 0x000e220008000a00 */
[--C-:B------:R-:W-:Y:S01]  /*28b0*/  HADD2.F32 R0, -RZ, R20.reuse.H0_H0 ;  /* 0x20000014ff007230 */ /* 0x100fe20000004100 */
[----:B------:R-:W-:Y:S01]  /*28c0*/  LOP3.LUT R27, R26, 0x64006400, RZ, 0xfc, !PT ;  /* 0x640064001a1b7812 */ /* 0x000fe200078efcff */
[----:B------:R-:W-:Y:S01]  /*28d0*/  HADD2.F32 R20, -RZ, R20.H1_H1 ;  /* 0x30000014ff147230 */ /* 0x000fe20000004100 */
[----:B------:R-:W-:Y:S01]  /*28e0*/  LOP3.LUT R29, R28, 0x64006400, RZ, 0xfc, !PT ;  /* 0x640064001c1d7812 */ /* 0x000fe200078efcff */
[----:B------:R-:W-:Y:S01]  /*28f0*/  FFMA.FTZ R26, R4, R5, RZ ;  /* 0x00000005041a7223 */ /* 0x000fe200000100ff */
[----:B------:R-:W-:Y:S01]  /*2900*/  LOP3.LUT R31, R30, 0x64006400, RZ, 0xfc, !PT ;  /* 0x640064001e1f7812 */ /* 0x000fe200078efcff */
[C---:B------:R-:W-:Y:S01]  /*2910*/  FFMA.FTZ R28, R5.reuse, R3, RZ ;  /* 0x00000003051c7223 */ /* 0x040fe200000100ff */
[C---:B------:R-:W-:Y:S01]  /*2920*/  FFMA.FTZ R30, R5.reuse, R2, RZ ;  /* 0x00000002051e7223 */ /* 0x040fe200000100ff */
[----:B------:R-:W-:Y:S01]  /*2930*/  FFMA.FTZ R5, R5, R0, RZ ;  /* 0x0000000005057223 */ /* 0x000fe200000100ff */
[----:B------:R-:W-:-:S02]  /*2940*/  HFMA2 R27, R27, R8.H1_H1, -72, -72 ;  /* 0xd480d4801b1b7431 */ /* 0x000fc40000060008 */
[C---:B------:R-:W-:Y:S01]  /*2950*/  FFMA.FTZ R34, R25.reuse, R22, R28 ;  /* 0x0000001619227223 */ /* 0x040fe2000001001c */
[-C--:B------:R-:W-:Y:S02]  /*2960*/  HFMA2 R31, R31, R8.reuse.H1_H1, -72, -72 ;  /* 0xd480d4801f1f7431 */ /* 0x080fe40000060008 */
[C---:B------:R-:W-:Y:S01]  /*2970*/  FFMA.FTZ R39, R25.reuse, R20, R5 ;  /* 0x0000001419277223 */ /* 0x040fe20000010005 */
[----:B------:R-:W-:Y:S01]  /*2980*/  LOP3.LUT R5, R24, 0x64006400, RZ, 0xfc, !PT ;  /* 0x6400640018057812 */ /* 0x000fe200078efcff */
[-C--:B------:R-:W-:Y:S02]  /*2990*/  HFMA2 R24, R29, R8.reuse.H1_H1, -72, -72 ;  /* 0xd480d4801d187431 */ /* 0x080fe40000060008 */
[----:B------:R-:W-:Y:S01]  /*29a0*/  FFMA.FTZ R37, R25, R21, R30 ;  /* 0x0000001519257223 */ /* 0x000fe2000001001e */
[----:B------:R-:W-:Y:S02]  /*29b0*/  HADD2.F32 R30, -RZ, R27.H0_H0 ;  /* 0x2000001bff1e7230 */ /* 0x000fe40000004100 */
[----:B------:R-:W-:Y:S01]  /*29c0*/  FFMA.FTZ R33, R23, R25, R26 ;  /* 0x0000001917217223 */ /* 0x000fe2000001001a */
[----:B------:R-:W-:-:S02]  /*29d0*/  HFMA2 R5, R5, R8.H1_H1, -72, -72 ;  /* 0xd480d48005057431 */ /* 0x000fc40000060008 */
[--C-:B------:R-:W-:Y:S01]  /*29e0*/  HADD2.F32 R28, -RZ, R24.reuse.H0_H0 ;  /* 0x20000018ff1c7230 */ /* 0x100fe20000004100 */
[C---:B------:R-:W-:Y:S01]  /*29f0*/  LOP3.LUT R50, R41.reuse, 0xf000f0, RZ, 0xc0, !PT ;  /* 0x00f000f029327812 */ /* 0x040fe200078ec0ff */
[----:B------:R-:W-:Y:S02]  /*2a00*/  HADD2.F32 R29, -RZ, R27.H1_H1 ;  /* 0x3000001bff1d7230 */ /* 0x000fe40000004100 */
[----:B------:R-:W-:Y:S01]  /*2a10*/  FFMA.FTZ R32, R30, R19, R33 ;  /* 0x000000131e207223 */ /* 0x000fe20000010021 */
[----:B------:R-:W-:Y:S01]  /*2a20*/  HADD2.F32 R27, -RZ, R24.H1_H1 ;  /* 0x30000018ff1b7230 */ /* 0x000fe20000004100 */
[----:B------:R-:W-:Y:S01]  /*2a30*/  LOP3.LUT R33, R41, 0xf000f, RZ, 0xc0, !PT ;  /* 0x000f000f29217812 */ /* 0x000fe200078ec0ff */
[----:B------:R-:W-:Y:S02]  /*2a40*/  HADD2.F32 R26, -RZ, R31.H0_H0 ;  /* 0x2000001fff1a7230 */ /* 0x000fe40000004100 */
[----:B------:R-:W-:Y:S01]  /*2a50*/  FFMA.FTZ R43, R29, R44, R32 ;  /* 0x0000002c1d2b7223 */ /* 0x000fe20000010020 */
[----:B------:R-:W-:Y:S01]  /*2a60*/  HADD2.F32 R24, -RZ, R5.H0_H0 ;  /* 0x20000005ff187230 */ /* 0x000fe20000004100 */
[----:B------:R-:W-:Y:S01]  /*2a70*/  LOP3.LUT R32, R36, 0xf000f, RZ, 0xc0, !PT ;  /* 0x000f000f24207812 */ /* 0x000fe200078ec0ff */
[----:B------:R-:W-:-:S02]  /*2a80*/  HADD2.F32 R25, -RZ, R31.H1_H1 ;  /* 0x3000001fff197230 */ /* 0x000fc40000004100 */
[C---:B------:R-:W-:Y:S01]  /*2a90*/  FFMA.FTZ R31, R19.reuse, R28, R34 ;  /* 0x0000001c131f7223 */ /* 0x040fe20000010022 */
[C---:B------:R-:W-:Y:S01]  /*2aa0*/  FFMA.FTZ R34, R19.reuse, R26, R37 ;  /* 0x0000001a13227223 */ /* 0x040fe20000010025 */
[----:B------:R-:W-:Y:S01]  /*2ab0*/  FFMA.FTZ R38, R19, R24, R39 ;  /* 0x0000001813267223 */ /* 0x000fe20000010027 */
[----:B------:R-:W-:Y:S01]  /*2ac0*/  LOP3.LUT R19, R18, 0xf000f, RZ, 0xc0, !PT ;  /* 0x000f000f12137812 */ /* 0x000fe200078ec0ff */
[C---:B------:R-:W-:Y:S01]  /*2ad0*/  FFMA.FTZ R40, R44.reuse, R27, R31 ;  /* 0x0000001b2c287223 */ /* 0x040fe2000001001f */
[----:B------:R-:W-:Y:S01]  /*2ae0*/  LOP3.LUT R31, R35, 0xf000f, RZ, 0xc0, !PT ;  /* 0x000f000f231f7812 */ /* 0x000fe200078ec0ff */
[----:B------:R-:W-:Y:S01]  /*2af0*/  HADD2.F32 R5, -RZ, R5.H1_H1 ;  /* 0x30000005ff057230 */ /* 0x000fe20000004100 */
[----:B------:R-:W-:Y:S01]  /*2b00*/  LOP3.LUT R19, R19, 0x64006400, RZ, 0xfc, !PT ;  /* 0x6400640013137812 */ /* 0x000fe200078efcff */
[----:B------:R-:W-:Y:S01]  /*2b10*/  FFMA.FTZ R45, R44, R25, R34 ;  /* 0x000000192c2d7223 */ /* 0x000fe20000010022 */
[----:B------:R-:W-:Y:S01]  /*2b20*/  LOP3.LUT R31, R31, 0x64006400, RZ, 0xfc, !PT ;  /* 0x640064001f1f7812 */ /* 0x000fe200078efcff */
[----:B0-----:R-:W-:Y:S01]  /*2b30*/  HADD2.F32 R39, -RZ, R14.H0_H0 ;  /* 0x2000000eff277230 */ /* 0x001fe20000004100 */
[----:B------:R-:W-:Y:S01]  /*2b40*/  LOP3.LUT R32, R32, 0x64006400, RZ, 0xfc, !PT ;  /* 0x6400640020207812 */ /* 0x000fe200078efcff */
[----:B------:R-:W-:Y:S01]  /*2b50*/  HADD2 R46, R19, -1032, -1032 ;  /* 0xe408e408132e7430 */ /* 0x000fe20000000000 */
[----:B------:R-:W-:Y:S01]  /*2b60*/  LOP3.LUT R33, R33, 0x64006400, RZ, 0xfc, !PT ;  /* 0x6400640021217812 */ /* 0x000fe200078efcff */
[----:B------:R-:W-:-:S02]  /*2b70*/  HADD2 R47, R31, -1032, -1032 ;  /* 0xe408e4081f2f7430 */ /* 0x000fc40000000000 */
[----:B------:R-:W-:Y:S01]  /*2b80*/  FFMA.FTZ R44, R44, R5, R38 ;  /* 0x000000052c2c7223 */ /* 0x000fe20000010026 */
[----:B------:R-:W-:Y:S02]  /*2b90*/  HADD2 R38, R32, -1032, -1032 ;  /* 0xe408e40820267430 */ /* 0x000fe40000000000 */
[----:B------:R-:W-:Y:S02]  /*2ba0*/  HADD2.F32 R34, -RZ, R46.H0_H0 ;  /* 0x2000002eff227230 */ /* 0x000fe40000004100 */
[----:B------:R-:W-:Y:S02]  /*2bb0*/  HADD2 R37, R33, -1032, -1032 ;  /* 0xe408e40821257430 */ /* 0x000fe40000000000 */
[----:B------:R-:W-:Y:S01]  /*2bc0*/  HADD2.F32 R33, -RZ, R47.H0_H0 ;  /* 0x2000002fff217230 */ /* 0x000fe20000004100 */
[----:B------:R-:W-:Y:S01]  /*2bd0*/  LOP3.LUT R18, R18, 0xf000f0, RZ, 0xc0, !PT ;  /* 0x00f000f012127812 */ /* 0x000fe200078ec0ff */
[----:B------:R-:W-:Y:S01]  /*2be0*/  HADD2.F32 R42, -RZ, R14.H1_H1 ;  /* 0x3000000eff2a7230 */ /* 0x000fe20000004100 */
[----:B------:R-:W-:Y:S01]  /*2bf0*/  LOP3.LUT R36, R36, 0xf000f0, RZ, 0xc0, !PT ;  /* 0x00f000f024247812 */ /* 0x000fe200078ec0ff */
[----:B------:R-:W-:-:S02]  /*2c00*/  HADD2.F32 R32, -RZ, R38.H0_H0 ;  /* 0x20000026ff207230 */ /* 0x000fc40000004100 */
[----:B------:R-:W-:Y:S01]  /*2c10*/  HADD2.F32 R31, -RZ, R37.H0_H0 ;  /* 0x20000025ff1f7230 */ /* 0x000fe20000004100 */
[----:B------:R-:W-:Y:S01]  /*2c20*/  LOP3.LUT R49, R36, 0x64006400, RZ, 0xfc, !PT ;  /* 0x6400640024317812 */ /* 0x000fe200078efcff */
[--C-:B------:R-:W-:Y:S02]  /*2c30*/  HADD2.F32 R19, -RZ, R15.reuse.H0_H0 ;  /* 0x2000000fff137230 */ /* 0x100fe40000004100 */
[C---:B------:R-:W-:Y:S01]  /*2c40*/  FFMA.FTZ R45, R39.reuse, R32, R45 ;  /* 0x00000020272d7223 */ /* 0x040fe2000001002d */
[----:B------:R-:W-:Y:S02]  /*2c50*/  HADD2.F32 R14, -RZ, R15.H1_H1 ;  /* 0x3000000fff0e7230 */ /* 0x000fe40000004100 */
[----:B------:R-:W-:Y:S01]  /*2c60*/  FFMA.FTZ R15, R34, R39, R43 ;  /* 0x00000027220f7223 */ /* 0x000fe2000001002b */
[C---:B------:R-:W-:Y:S01]  /*2c70*/  FFMA.FTZ R43, R39.reuse, R33, R40 ;  /* 0x00000021272b7223 */ /* 0x040fe20000010028 */
[----:B------:R-:W-:Y:S02]  /*2c80*/  HADD2.F32 R40, -RZ, R46.H1_H1 ;  /* 0x3000002eff287230 */ /* 0x000fe40000004100 */
[----:B------:R-:W-:Y:S01]  /*2c90*/  FFMA.FTZ R44, R39, R31, R44 ;  /* 0x0000001f272c7223 */ /* 0x000fe2000001002c */
[----:B------:R-:W-:Y:S01]  /*2ca0*/  LOP3.LUT R46, R35, 0xf000f0, RZ, 0xc0, !PT ;  /* 0x00f000f0232e7812 */ /* 0x000fe200078ec0ff */
[----:B------:R-:W-:Y:S01]  /*2cb0*/  HADD2.F32 R39, -RZ, R47.H1_H1 ;  /* 0x3000002fff277230 */ /* 0x000fe20000004100 */
[----:B------:R-:W-:Y:S01]  /*2cc0*/  LOP3.LUT R35, R18, 0x64006400, RZ, 0xfc, !PT ;  /* 0x6400640012237812 */ /* 0x000fe200078efcff */
[----:B------:R-:W-:Y:S01]  /*2cd0*/  HADD2.F32 R38, -RZ, R38.H1_H1 ;  /* 0x30000026ff267230 */ /* 0x000fe20000004100 */
[----:B------:R-:W-:Y:S01]  /*2ce0*/  LOP3.LUT R41, R46, 0x64006400, RZ, 0xfc, !PT ;  /* 0x640064002e297812 */ /* 0x000fe200078efcff */
[----:B------:R-:W-:-:S02]  /*2cf0*/  HADD2.F32 R37, -RZ, R37.H1_H1 ;  /* 0x30000025ff257230 */ /* 0x000fc40000004100 */
[----:B------:R-:W-:Y:S01]  /*2d00*/  FFMA.FTZ R18, R42, R39, R43 ;  /* 0x000000272a127223 */ /* 0x000fe2000001002b */
[----:B------:R-:W-:Y:S01]  /*2d10*/  LOP3.LUT R43, R50, 0x64006400, RZ, 0xfc, !PT ;  /* 0x64006400322b7812 */ /* 0x000fe200078efcff */
[-C--:B------:R-:W-:Y:S02]  /*2d20*/  HFMA2 R35, R35, R8.reuse.H1_H1, -72, -72 ;  /* 0xd480d48023237431 */ /* 0x080fe40000060008 */
[----:B------:R-:W-:Y:S01]  /*2d30*/  FFMA.FTZ R15, R40, R42, R15 ;  /* 0x0000002a280f7223 */ /* 0x000fe2000001000f */
[-C--:B------:R-:W-:Y:S02]  /*2d40*/  HFMA2 R41, R41, R8.reuse.H1_H1, -72, -72 ;  /* 0xd480d48029297431 */ /* 0x080fe40000060008 */
[----:B------:R-:W-:Y:S01]  /*2d50*/  FFMA.FTZ R48, R42, R38, R45 ;  /* 0x000000262a307223 */ /* 0x000fe2000001002d */
[----:B------:R-:W-:Y:S02]  /*2d60*/  HFMA2 R49, R49, R8.H1_H1, -72, -72 ;  /* 0xd480d48031317431 */ /* 0x000fe40000060008 */
[----:B------:R-:W-:-:S02]  /*2d70*/  HADD2.F32 R36, -RZ, R35.H0_H0 ;  /* 0x20000023ff247230 */ /* 0x000fc40000004100 */
[----:B------:R-:W-:Y:S02]  /*2d80*/  HFMA2 R50, R43, R8.H1_H1, -72, -72 ;  /* 0xd480d4802b327431 */ /* 0x000fe40000060008 */
[----:B------:R-:W-:Y:S02]  /*2d90*/  HADD2.F32 R46, -RZ, R41.H0_H0 ;  /* 0x20000029ff2e7230 */ /* 0x000fe40000004100 */
[----:B------:R-:W-:Y:S01]  /*2da0*/  FFMA.FTZ R47, R42, R37, R44 ;  /* 0x000000252a2f7223 */ /* 0x000fe2000001002c */
[----:B------:R-:W-:Y:S02]  /*2db0*/  HADD2.F32 R45, -RZ, R49.H0_H0 ;  /* 0x20000031ff2d7230 */ /* 0x000fe40000004100 */
[----:B------:R-:W-:Y:S02]  /*2dc0*/  HADD2.F32 R43, -RZ, R41.H1_H1 ;  /* 0x30000029ff2b7230 */ /* 0x000fe40000004100 */
[----:B------:R-:W-:Y:S02]  /*2dd0*/  HADD2.F32 R44, -RZ, R50.H0_H0 ;  /* 0x20000032ff2c7230 */ /* 0x000fe40000004100 */
[----:B------:R-:W-:Y:S01]  /*2de0*/  FFMA.FTZ R51, R19, R45, R48 ;  /* 0x0000002d13337223 */ /* 0x000fe20000010030 */
[----:B------:R-:W-:-:S02]  /*2df0*/  HADD2.F32 R35, -RZ, R35.H1_H1 ;  /* 0x30000023ff237230 */ /* 0x000fc40000004100 */
[----:B------:R-:W-:Y:S02]  /*2e00*/  HADD2.F32 R42, -RZ, R49.H1_H1 ;  /* 0x30000031ff2a7230 */ /* 0x000fe40000004100 */
[C---:B------:R-:W-:Y:S01]  /*2e10*/  FFMA.FTZ R49, R19.reuse, R46, R18 ;  /* 0x0000002e13317223 */ /* 0x040fe20000010012 */
[----:B------:R-:W-:Y:S02]  /*2e20*/  HADD2.F32 R41, -RZ, R50.H1_H1 ;  /* 0x30000032ff297230 */ /* 0x000fe40000004100 */
[----:B------:R-:W-:Y:S01]  /*2e30*/  FFMA.FTZ R50, R36, R19, R15 ;  /* 0x0000001324327223 */ /* 0x000fe2000001000f */
[----:B------:R-:W-:Y:S01]  /*2e40*/  FFMA.FTZ R48, R19, R44, R47 ;  /* 0x0000002c13307223 */ /* 0x000fe2000001002f */
[----:B------:R-:W-:Y:S01]  /*2e50*/  FFMA.FTZ R18, R14, R43, R49 ;  /* 0x0000002b0e127223 */ /* 0x000fe20000010031 */
[----:B------:R-:W-:Y:S02]  /*2e60*/  HADD2.F32 R49, -RZ, R10.H0_H0 ;  /* 0x2000000aff317230 */ /* 0x000fe40000004100 */
[----:B------:R-:W-:Y:S01]  /*2e70*/  FFMA.FTZ R15, R35, R14, R50 ;  /* 0x0000000e230f7223 */ /* 0x000fe20000010032 */
[----:B------:R-:W-:-:S02]  /*2e80*/  HADD2.F32 R50, -RZ, R11.H0_H0 ;  /* 0x2000000bff327230 */ /* 0x000fc40000004100 */
[C---:B------:R-:W-:Y:S01]  /*2e90*/  FFMA.FTZ R19, R14.reuse, R42, R51 ;  /* 0x0000002a0e137223 */ /* 0x040fe20000010033 */
        /* <DEDUP_REMOVED lines=70> */
.L_x_2901:
[----:B------:R-:W-:Y:S05]  /*3300*/  BRA.U !UP1, `(.L_x_2902) ;  /* 0x0000000d09307547 */ /* 0x000fea000b800000 */
        /* <DEDUP_REMOVED lines=204> */
.L_x_2902:
        /* <DEDUP_REMOVED lines=9> */
[----:B------:R-:W-:Y:S01]  /*4060*/  HADD2.F32 R10, -RZ, R10.H0_H0 ;  /* 0x2000000aff0a7230 */ /* 0x000fe20000004100 */
[----:B------:R-:W-:Y:S01]  /*4070*/  PRMT R8, R8, 0x5410, R0 ;  /* 0x0000541008087816 */ /* 0x000fe20000000000 */
[----:B0-----:R-:W-:-:S09]  /*4080*/  ULEA UR4, UR6, UR4, 0x18 ;  /* 0x0000000406047291 */ /* 0x001fd2000f8ec0ff */
[----:B------:R-:W0:Y:S02]  /*4090*/  LDS.64 R2, [UR4+0x30] ;  /* 0x00003004ff027984 */ /* 0x000e240008000a00 */
[----:B0-----:R-:W-:Y:S02]  /*40a0*/  HADD2.F32 R21, -RZ, R2.H1_H1 ;  /* 0x30000002ff157230 */ /* 0x001fe40000004100 */
[--C-:B------:R-:W-:Y:S02]  /*40b0*/  HADD2.F32 R28, -RZ, R3.reuse.H0_H0 ;  /* 0x20000003ff1c7230 */ /* 0x100fe40000004100 */
[----:B------:R-:W-:Y:S01]  /*40c0*/  HADD2.F32 R27, -RZ, R3.H1_H1 ;  /* 0x30000003ff1b7230 */ /* 0x000fe20000004100 */
[C---:B--2---:R-:W-:Y:S02]  /*40d0*/  LOP3.LUT R19, R4.reuse, 0xf000f0, RZ, 0xc0, !PT ;  /* 0x00f000f004137812 */ /* 0x044fe400078ec0ff */
[----:B------:R-:W-:Y:S02]  /*40e0*/  SHF.R.U32.HI R34, RZ, 0x8, R4 ;  /* 0x00000008ff227819 */ /* 0x000fe40000011604 */
[----:B------:R-:W-:-:S02]  /*40f0*/  LOP3.LUT R4, R4, 0xf000f, RZ, 0xc0, !PT ;  /* 0x000f000f04047812 */ /* 0x000fc400078ec0ff */
[----:B------:R-:W-:Y:S02]  /*4100*/  LOP3.LUT R0, R5, 0xf000f, RZ, 0xc0, !PT ;  /* 0x000f000f05007812 */ /* 0x000fe400078ec0ff */
[----:B------:R-:W-:Y:S02]  /*4110*/  LOP3.LUT R4, R4, 0x64006400, RZ, 0xfc, !PT ;  /* 0x6400640004047812 */ /* 0x000fe400078efcff */
[C---:B------:R-:W-:Y:S02]  /*4120*/  LOP3.LUT R24, R6.reuse, 0xf000f0, RZ, 0xc0, !PT ;  /* 0x00f000f006187812 */ /* 0x040fe400078ec0ff */
[----:B------:R-:W-:Y:S01]  /*4130*/  SHF.R.U32.HI R36, RZ, 0x8, R6 ;  /* 0x00000008ff247819 */ /* 0x000fe20000011606 */
[----:B------:R-:W-:Y:S01]  /*4140*/  HADD2 R4, R4, -1032, -1032 ;  /* 0xe408e40804047430 */ /* 0x000fe20000000000 */
[----:B------:R-:W-:Y:S02]  /*4150*/  LOP3.LUT R6, R6, 0xf000f, RZ, 0xc0, !PT ;  /* 0x000f000f06067812 */ /* 0x000fe400078ec0ff */
[----:B------:R-:W-:-:S02]  /*4160*/  LOP3.LUT R20, R7, 0xf000f0, RZ, 0xc0, !PT ;  /* 0x00f000f007147812 */ /* 0x000fc400078ec0ff */
[----:B------:R-:W-:Y:S01]  /*4170*/  SHF.R.U32.HI R37, RZ, 0x8, R7 ;  /* 0x00000008ff257819 */ /* 0x000fe20000011607 */
[----:B------:R-:W-:Y:S01]  /*4180*/  HADD2.F32 R14, -RZ, R4.H1_H1 ;  /* 0x30000004ff0e7230 */ /* 0x000fe20000004100 */
        /* <DEDUP_REMOVED lines=8> */
[----:B------:R-:W-:Y:S01]  /*4210*/  HADD2.F32 R0, -RZ, R4.H0_H0 ;  /* 0x20000004ff007230 */ /* 0x000fe20000004100 */
[----:B------:R-:W-:Y:S01]  /*4220*/  LOP3.LUT R23, R19, 0x64006400, RZ, 0xfc, !PT ;  /* 0x6400640013177812 */ /* 0x000fe200078efcff */
[----:B------:R-:W-:-:S02]  /*4230*/  HADD2 R4, R6, -1032, -1032 ;  /* 0xe408e40806047430 */ /* 0x000fc40000000000 */
[--C-:B------:R-:W-:Y:S02]  /*4240*/  HADD2.F32 R15, -RZ, R3.reuse.H1_H1 ;  /* 0x30000003ff0f7230 */ /* 0x100fe40000004100 */
[----:B------:R-:W-:Y:S02]  /*4250*/  HADD2 R25, R2, -1032, -1032 ;  /* 0xe408e40802197430 */ /* 0x000fe40000000000 */
[----:B------:R-:W-:Y:S01]  /*4260*/  HADD2.F32 R2, -RZ, R3.H0_H0 ;  /* 0x20000003ff027230 */ /* 0x000fe20000004100 */
[----:B------:R-:W0:Y:S01]  /*4270*/  LDS.64 R6, [UR4+0x38] ;  /* 0x00003804ff067984 */ /* 0x000e220008000a00 */
[--C-:B------:R-:W-:Y:S01]  /*4280*/  HADD2.F32 R3, -RZ, R4.reuse.H0_H0 ;  /* 0x20000004ff037230 */ /* 0x100fe20000004100 */
[----:B------:R-:W-:Y:S01]  /*4290*/  LOP3.LUT R29, R24, 0x64006400, RZ, 0xfc, !PT ;  /* 0x64006400181d7812 */ /* 0x000fe200078efcff */
[----:B------:R-:W-:Y:S02]  /*42a0*/  HADD2.F32 R18, -RZ, R4.H1_H1 ;  /* 0x30000004ff127230 */ /* 0x000fe40000004100 */
[----:B------:R-:W-:-:S02]  /*42b0*/  HFMA2 R26, R23, R8.H1_H1, -72, -72 ;  /* 0xd480d480171a7431 */ /* 0x000fc40000060008 */
[--C-:B------:R-:W-:Y:S02]  /*42c0*/  HADD2.F32 R4, -RZ, R25.reuse.H0_H0 ;  /* 0x20000019ff047230 */ /* 0x100fe40000004100 */
        /* <DEDUP_REMOVED lines=16> */
[--C-:B------:R-:W-:Y:S02]  /*43d0*/  HADD2.F32 R21, -RZ, R25.reuse.H0_H0 ;  /* 0x20000019ff157230 */ /* 0x100fe40000004100 */
[----:B------:R-:W-:Y:S01]  /*43e0*/  FFMA.FTZ R45, R5, R28, R30 ;  /* 0x0000001c052d7223 */ /* 0x000fe2000001001e */
[----:B------:R-:W-:-:S02]  /*43f0*/  HADD2.F32 R22, -RZ, R25.H1_H1 ;  /* 0x30000019ff167230 */ /* 0x000fc40000004100 */
[--C-:B------:R-:W-:Y:S02]  /*4400*/  HADD2.F32 R23, -RZ, R29.reuse.H0_H0 ;  /* 0x2000001dff177230 */ /* 0x100fe40000004100 */
[----:B------:R-:W-:Y:S01]  /*4410*/  FFMA.FTZ R30, R28, R21, R31 ;  /* 0x000000151c1e7223 */ /* 0x000fe2000001001f */
[--C-:B------:R-:W-:Y:S02]  /*4420*/  HADD2.F32 R25, -RZ, R26.reuse.H0_H0 ;  /* 0x2000001aff197230 */ /* 0x100fe40000004100 */
[----:B------:R-:W-:Y:S01]  /*4430*/  FFMA.FTZ R45, R20, R27, R45 ;  /* 0x0000001b142d7223 */ /* 0x000fe2000001002d */
[----:B------:R-:W-:Y:S02]  /*4440*/  HADD2.F32 R24, -RZ, R29.H1_H1 ;  /* 0x3000001dff187230 */ /* 0x000fe40000004100 */
[C---:B------:R-:W-:Y:S01]  /*4450*/  FFMA.FTZ R31, R28.reuse, R23, R32 ;  /* 0x000000171c1f7223 */ /* 0x040fe20000010020 */
[----:B------:R-:W-:Y:S02]  /*4460*/  HADD2.F32 R26, -RZ, R26.H1_H1 ;  /* 0x3000001aff1a7230 */ /* 0x000fe40000004100 */
[----:B------:R-:W-:Y:S01]  /*4470*/  FFMA.FTZ R29, R28, R25, R38 ;  /* 0x000000191c1d7223 */ /* 0x000fe20000010026 */
[C---:B------:R-:W-:Y:S01]  /*4480*/  FFMA.FTZ R47, R27.reuse, R22, R30 ;  /* 0x000000161b2f7223 */ /* 0x040fe2000001001e */
[----:B------:R-:W-:Y:S01]  /*4490*/  FFMA.FTZ R31, R27, R24, R31 ;  /* 0x000000181b1f7223 */ /* 0x000fe2000001001f */
[----:B------:R-:W-:Y:S01]  /*44a0*/  LOP3.LUT R28, R35, 0xf000f, RZ, 0xc0, !PT ;  /* 0x000f000f231c7812 */ /* 0x000fe200078ec0ff */
[----:B------:R-:W-:Y:S01]  /*44b0*/  FFMA.FTZ R46, R27, R26, R29 ;  /* 0x0000001a1b2e7223 */ /* 0x000fe2000001001d */
[----:B------:R-:W-:-:S02]  /*44c0*/  LOP3.LUT R27, R34, 0xf000f, RZ, 0xc0, !PT ;  /* 0x000f000f221b7812 */ /* 0x000fc400078ec0ff */
        /* <DEDUP_REMOVED lines=29> */
[-C--:B------:R-:W-:Y:S01]  /*46a0*/  HFMA2 R42, R43, R8.reuse.H1_H1, -72, -72 ;  /* 0xd480d4802b2a7431 */ /* 0x080fe20000060008 */
[----:B------:R-:W-:Y:S01]  /*46b0*/  LOP3.LUT R37, R34, 0x64006400, RZ, 0xfc, !PT ;  /* 0x6400640022257812 */ /* 0x000fe200078efcff */
[----:B------:R-:W-:Y:S01]  /*46c0*/  FFMA.FTZ R48, R6, R31, R47 ;  /* 0x0000001f06307223 */ /* 0x000fe2000001002f */
[----:B------:R-:W-:Y:S01]  /*46d0*/  LOP3.LUT R41, R35, 0x64006400, RZ, 0xfc, !PT ;  /* 0x6400640023297812 */ /* 0x000fe200078efcff */
[----:B------:R-:W-:Y:S01]  /*46e0*/  HADD2.F32 R35, -RZ, R39.H1_H1 ;  /* 0x30000027ff237230 */ /* 0x000fe20000004100 */
[----:B------:R-:W-:Y:S01]  /*46f0*/  LOP3.LUT R49, R40, 0x64006400, RZ, 0xfc, !PT ;  /* 0x6400640028317812 */ /* 0x000fe200078efcff */
[----:B------:R-:W-:Y:S02]  /*4700*/  HFMA2 R39, R37, R8.H1_H1, -72, -72 ;  /* 0xd480d48025277431 */ /* 0x000fe40000060008 */
[----:B------:R-:W-:-:S02]  /*4710*/  HADD2.F32 R37, -RZ, R38.H1_H1 ;  /* 0x30000026ff257230 */ /* 0x000fc40000004100 */
[-C--:B------:R-:W-:Y:S02]  /*4720*/  HFMA2 R41, R41, R8.reuse.H1_H1, -72, -72 ;  /* 0xd480d48029297431 */ /* 0x080fe40000060008 */
[----:B------:R-:W-:Y:S02]  /*4730*/  HADD2.F32 R36, -RZ, R42.H0_H0 ;  /* 0x2000002aff247230 */ /* 0x000fe40000004100 */
[----:B------:R-:W-:Y:S02]  /*4740*/  HFMA2 R43, R49, R8.H1_H1, -72, -72 ;  /* 0xd480d480312b7431 */ /* 0x000fe40000060008 */
[----:B------:R-:W-:Y:S02]  /*4750*/  HADD2.F32 R40, -RZ, R39.H0_H0 ;  /* 0x20000027ff287230 */ /* 0x000fe40000004100 */
[----:B------:R-:W-:Y:S01]  /*4760*/  FFMA.FTZ R45, R32, R6, R45 ;  /* 0x00000006202d7223 */ /* 0x000fe2000001002d */
        /* <DEDUP_REMOVED lines=85> */
.L_x_2899:
[----:B------:R-:W-:-:S13]  /*4cc0*/  ISETP.LT.AND P0, PT, RZ, UR5, PT ;  /* 0x00000005ff007c0c */ /* 0x000fda000bf01270 */
[----:B------:R-:W-:Y:S05]  /*4cd0*/  @!P0 EXIT ;  /* 0x000000000000894d */ /* 0x000fea0003800000 */
[----:B------:R-:W0:Y:S01]  /*4ce0*/  S2R R0, SR_TID.X ;  /* 0x0000000000007919 */ /* 0x000e220000002100 */
[----:B------:R-:W1:Y:S01]  /*4cf0*/  LDC.64 R2, c[0x0][0x3a0] ;  /* 0x0000e800ff027b82 */ /* 0x000e620000000a00 */
[----:B------:R-:W-:Y:S01]  /*4d00*/  MOV R5, UR16 ;  /* 0x0000001000057c02 */ /* 0x000fe20008000f00 */
[----:B------:R-:W-:-:S03]  /*4d10*/  UIMAD UR4, UR13, UR17, URZ ;  /* 0x000000110d0472a4 */ /* 0x000fc6000f8e02ff */
        /* <DEDUP_REMOVED lines=11> */
.L_x_2906:
[----:B------:R-:W0:Y:S02]  /*4dd0*/  LDS R6, [R4] ;  /* 0x0000000004067984 */ /* 0x000e240000000800 */
[----:B0-----:R-:W-:-:S05]  /*4de0*/  HFMA2 R7, R6, 1, 1, R12 ;  /* 0x3c003c0006077831 */ /* 0x001fca000000000c */
[----:B------:R-:W0:Y:S02]  /*4df0*/  ATOMS.CAST.SPIN P0, [R4], R6, R7 ;  /* 0x000000060400758d */ /* 0x000e240001800007 */
[----:B0-----:R-:W-:Y:S05]  /*4e00*/  @!P0 BRA `(.L_x_2906) ;  /* 0xfffffffc00f08947 */ /* 0x001fea000383ffff */
[----:B------:R-:W-:Y:S05]  /*4e10*/  BRA `(.L_x_2904) ;  /* 0x00000000000c7947 */ /* 0x000fea0003800000 */
.L_x_2905:
[----:B------:R-:W2:Y:S02]  /*4e20*/  LD.E R0, desc[UR14][R2.64] ;  /* 0x0000000e02007980 */ /* 0x000ea4000c101900 */
[----:B--2---:R-:W-:-:S05]  /*4e30*/  IADD3 R5, PT, PT, R12, R0, RZ ;  /* 0x000000000c057210 */ /* 0x004fca0007ffe0ff */
[----:B------:R0:W-:Y:S02]  /*4e40*/  ST.E desc[UR14][R2.64], R5 ;  /* 0x0000000502007985 */ /* 0x0001e4000c10190e */
.L_x_2904:
[----:B------:R-:W-:Y:S05]  /*4e50*/  BSYNC.RECONVERGENT B0 ;  /* 0x0000000000007941 */ /* 0x000fea0003800200 */
.L_x_2903:
[----:B------:R1:W-:Y:S01]  /*4e60*/  ATOM.E.ADD.F16x2.RN.STRONG.GPU P0, RZ, desc[UR14][R2.64+0x4], R13 ;  /* 0x8000040d02ff79a2 */ /* 0x0003e2000c10e10e */
[----:B------:R-:W-:Y:S04]  /*4e70*/  BSSY.RECONVERGENT B0, `(.L_x_2907) ;  /* 0x000000e000007945 */ /* 0x000fe80003800200 */
[----:B-1----:R-:W-:Y:S05]  /*4e80*/  @P0 BRA `(.L_x_2908) ;  /* 0x0000000000300947 */ /* 0x002fea0003800000 */
[----:B------:R-:W1:Y:S02]  /*4e90*/  QSPC.E.S P0, RZ, [R2+0x4] ;  /* 0x0000040002ff73aa */ /* 0x000e640000000500 */
[----:B-1----:R-:W-:Y:S05]  /*4ea0*/  @!P0 BRA `(.L_x_2909) ;  /* 0x00000000001c8947 */ /* 0x002fea0003800000 */
[----:B------:R-:W-:-:S04]  /*4eb0*/  MOV R4, R2 ;  /* 0x0000000200047202 */ /* 0x000fc80000000f00 */
[----:B------:R-:W-:-:S07]  /*4ec0*/  MOV R4, R4 ;  /* 0x0000000400047202 */ /* 0x000fce0000000f00 */
.L_x_2910:
[----:B------:R-:W1:Y:S02]  /*4ed0*/  LDS R6, [R4+0x4] ;  /* 0x0000040004067984 */ /* 0x000e640000000800 */
[----:B-1----:R-:W-:-:S05]  /*4ee0*/  HADD2 R7, R6, R13 ;  /* 0x0000000d06077230 */ /* 0x002fca0000000000 */
[----:B------:R-:W1:Y:S02]  /*4ef0*/  ATOMS.CAST.SPIN P0, [R4+0x4], R6, R7 ;  /* 0x000004060400758d */ /* 0x000e640001800007 */
[----:B-1----:R-:W-:Y:S05]  /*4f00*/  @!P0 BRA `(.L_x_2910) ;  /* 0xfffffffc00f08947 */ /* 0x002fea000383ffff */
[----:B------:R-:W-:Y:S05]  /*4f10*/  BRA `(.L_x_2908) ;  /* 0x00000000000c7947 */ /* 0x000fea0003800000 */
.L_x_2909:
[----:B------:R-:W0:Y:S02]  /*4f20*/  LD.E R0, desc[UR14][R2.64+0x4] ;  /* 0x0000040e02007980 */ /* 0x000e24000c101900 */
[----:B0-----:R-:W-:-:S05]  /*4f30*/  IADD3 R5, PT, PT, R13, R0, RZ ;  /* 0x000000000d057210 */ /* 0x001fca0007ffe0ff */
[----:B------:R1:W-:Y:S02]  /*4f40*/  ST.E desc[UR14][R2.64+0x4], R5 ;  /* 0x0000040502007985 */ /* 0x0003e4000c10190e */
.L_x_2908:
[----:B------:R-:W-:Y:S05]  /*4f50*/  BSYNC.RECONVERGENT B0 ;  /* 0x0000000000007941 */ /* 0x000fea0003800200 */
.L_x_2907:
        /* <DEDUP_REMOVED lines=12> */
.L_x_2914:
[----:B------:R-:W0:Y:S02]  /*5020*/  LDS R6, [R4] ;  /* 0x0000000004067984 */ /* 0x000e240000000800 */
[----:B0-----:R-:W-:-:S05]  /*5030*/  HFMA2 R7, R6, 1, 1, R16 ;  /* 0x3c003c0006077831 */ /* 0x001fca0000000010 */
[----:B------:R-:W0:Y:S02]  /*5040*/  ATOMS.CAST.SPIN P0, [R4], R6, R7 ;  /* 0x000000060400758d */ /* 0x000e240001800007 */
[----:B0-----:R-:W-:Y:S05]  /*5050*/  @!P0 BRA `(.L_x_2914) ;  /* 0xfffffffc00f08947 */ /* 0x001fea000383ffff */
[----:B------:R-:W-:Y:S05]  /*5060*/  BRA `(.L_x_2912) ;  /* 0x00000000000c7947 */ /* 0x000fea0003800000 */
.L_x_2913:
[----:B------:R-:W2:Y:S02]  /*5070*/  LD.E R0, desc[UR14][R2.64] ;  /* 0x0000000e02007980 */ /* 0x000ea4000c101900 */
[----:B--2---:R-:W-:-:S05]  /*5080*/  IADD3 R5, PT, PT, R16, R0, RZ ;  /* 0x0000000010057210 */ /* 0x004fca0007ffe0ff */
[----:B------:R0:W-:Y:S02]  /*5090*/  ST.E desc[UR14][R2.64], R5 ;  /* 0x0000000502007985 */ /* 0x0001e4000c10190e */
.L_x_2912:
[----:B------:R-:W-:Y:S05]  /*50a0*/  BSYNC.RECONVERGENT B0 ;  /* 0x0000000000007941 */ /* 0x000fea0003800200 */
.L_x_2911:
[----:B------:R1:W-:Y:S02]  /*50b0*/  ATOM.E.ADD.F16x2.RN.STRONG.GPU P0, RZ, desc[UR14][R2.64+0x4], R17 ;  /* 0x8000041102ff79a2 */ /* 0x0003e4000c10e10e */
[----:B-1----:R-:W-:Y:S05]  /*50c0*/  @P0 EXIT ;  /* 0x000000000000094d */ /* 0x002fea0003800000 */
[----:B------:R-:W1:Y:S02]  /*50d0*/  QSPC.E.S P0, RZ, [R2+0x4] ;  /* 0x0000040002ff73aa */ /* 0x000e640000000500 */
[----:B-1----:R-:W-:Y:S05]  /*50e0*/  @!P0 BRA `(.L_x_2915) ;  /* 0x0000000000188947 */ /* 0x002fea0003800000 */
[----:B0-----:R-:W-:-:S07]  /*50f0*/  MOV R2, R2 ;  /* 0x0000000200027202 */ /* 0x001fce0000000f00 */
.L_x_2916:
[----:B------:R-:W0:Y:S02]  /*5100*/  LDS R4, [R2+0x4] ;  /* 0x0000040002047984 */ /* 0x000e240000000800 */
[----:B0-----:R-:W-:-:S05]  /*5110*/  HADD2 R5, R4, R17 ;  /* 0x0000001104057230 */ /* 0x001fca0000000000 */
[----:B------:R-:W0:Y:S02]  /*5120*/  ATOMS.CAST.SPIN P0, [R2+0x4], R4, R5 ;  /* 0x000004040200758d */ /* 0x000e240001800005 */
[----:B0-----:R-:W-:Y:S05]  /*5130*/  @!P0 BRA `(.L_x_2916) ;  /* 0xfffffffc00f08947 */ /* 0x001fea000383ffff */
[----:B------:R-:W-:Y:S05]  /*5140*/  EXIT ;  /* 0x000000000000794d */ /* 0x000fea0003800000 */
.L_x_2915:
[----:B------:R-:W0:Y:S02]  /*5150*/  LD.E R0, desc[UR14][R2.64+0x4] ;  /* 0x0000040e02007980 */ /* 0x000e24000c101900 */
[----:B0-----:R-:W-:-:S05]  /*5160*/  IADD3 R5, PT, PT, R17, R0, RZ ;  /* 0x0000000011057210 */ /* 0x001fca0007ffe0ff */
[----:B------:R-:W-:Y:S01]  /*5170*/  ST.E desc[UR14][R2.64+0x4], R5 ;  /* 0x0000040502007985 */ /* 0x000fe2000c10190e */
[----:B------:R-:W-:Y:S05]  /*5180*/  EXIT ;  /* 0x000000000000794d */ /* 0x000fea0003800000 */
.L_x_2917:
        /* <DEDUP_REMOVED lines=15> */
.L_x_3618:


//--------------------- .text._Z23gemm_half_q_half_kernelILi2ELi12ELb0ELb0ELi32EEvPK6__halfPKjS4_S2_PS0_iiiiPKtS7_iiiiiibS2_i --------------------------
	.section	.text._Z23gemm_half_q_half_kernelILi2ELi12ELb0ELb0ELi32EEvPK6__halfPKjS4_S2_PS0_iiiiPKtS7_iiiiiibS2_i,"ax",@progbits
	.align	128
        .global         _Z23gemm_half_q_half_kernelILi2ELi12ELb0ELb0ELi32EEvPK6__halfPKjS4_S2_PS0_iiiiPKtS7_iiiiiibS2_i
        .type           _Z23gemm_half_q_half_kernelILi2ELi12ELb0ELb0ELi32EEvPK6__halfPKjS4_S2_PS0_iiiiPKtS7_iiiiiibS2_i,@function
        .size           _Z23gemm_half_q_half_kernelILi2ELi12ELb0ELb0ELi32EEvPK6__halfPKjS4_S2_PS0_iiiiPKtS7_iiiiiibS2_i,(.L_x_3619 - _Z23gemm_half_q_half_kernelILi2ELi12ELb0ELb0ELi32EEvPK6__halfPKjS4_S2_PS0_iiiiPKtS7_iiiiiibS2_i)
        .other          _Z23gemm_half_q_half_kernelILi2ELi12ELb0ELb0ELi32EEvPK6__halfPKjS4_S2_PS0_iiiiPKtS7_iiiiiibS2_i,@"STO_CUDA_ENTRY STV_DEFAULT"
_Z23gemm_half_q_half_kernelILi2ELi12ELb0ELb0ELi32EEvPK6__halfPKjS4_S2_PS0_iiiiPKtS7_iiiiiibS2_i:
.text._Z23gemm_half_q_half_kernelILi2ELi12ELb0ELb0ELi32EEvPK6__halfPKjS4_S2_PS0_iiiiPKtS7_iiiiiibS2_i:
        /* <DEDUP_REMOVED lines=51> */
.L_x_2923:
        /* <DEDUP_REMOVED lines=32> */
.L_x_2922:
        /* <DEDUP_REMOVED lines=20> */
.L_x_2924:
[----:B------:R-:W-:-:S13]  /*0670*/  ISETP.EQ.AND P2, PT, R16, RZ, PT ;  /* 0x000000ff1000720c */ /* 0x000fda0003f42270 */
[----:B------:R-:W-:Y:S05]  /*0680*/  @!P0 BRA P2, `(.L_x_2919) ;  /* 0x00000004007c8947 */ /* 0x000fea0001000000 */
.L_x_2921:
        /* <DEDUP_REMOVED lines=12> */
.L_x_2920:
        /* <DEDUP_REMOVED lines=17> */
.L_x_2927:
        /* <DEDUP_REMOVED lines=32> */
.L_x_2926:
        /* <DEDUP_REMOVED lines=21> */
.L_x_2928:
[----:B------:R-:W-:-:S13]  /*0bb0*/  ISETP.NE.OR P0, PT, R16, RZ, P0 ;  /* 0x000000ff1000720c */ /* 0x000fda0000705670 */
[----:B------:R-:W-:Y:S05]  /*0bc0*/  @!P0 BRA `(.L_x_2919) ;  /* 0x00000000002c8947 */ /* 0x000fea0003800000 */
.L_x_2925:
        /* <DEDUP_REMOVED lines=11> */
.L_x_2919:
[----:B------:R-:W-:Y:S05]  /*0c80*/  BSYNC.RECONVERGENT B0 ;  /* 0x0000000000007941 */ /* 0x000fea0003800200 */
.L_x_2918:
        /* <DEDUP_REMOVED lines=11> */
[----:B0-----:R-:W-:Y:S01]  /*0d40*/  IADD3 R7, PT, PT, RZ, -R4, RZ ;  /* 0x80000004ff077210 */ /* 0x001fe20007ffe0ff */
        /* <DEDUP_REMOVED lines=11> */
.L_x_2932:
        /* <DEDUP_REMOVED lines=15> */
.L_x_2931:
        /* <DEDUP_REMOVED lines=12> */
.L_x_2933:
[----:B------:R-:W-:-:S13]  /*0fb0*/  ISETP.NE.OR P0, PT, R7, RZ, P0 ;  /* 0x000000ff0700720c */ /* 0x000fda0000705670 */
[----:B------:R-:W-:Y:S05]  /*0fc0*/  @!P0 BRA `(.L_x_2929) ;  /* 0x00000000001c8947 */ /* 0x000fea0003800000 */
.L_x_2930:
[----:B0-----:R-:W0:Y:S02]  /*0fd0*/  LDC.64 R4, c[0x0][0x3a0] ;  /* 0x0000e800ff047b82 */ /* 0x001e240000000a00 */
.L_x_2934:
[----:B0-----:R-:W-:Y:S01]  /*0fe0*/  IMAD.WIDE R8, R19, 0x2, R4 ;  /* 0x0000000213087825 */ /* 0x001fe200078e0204 */
[----:B------:R-:W-:Y:S02]  /*0ff0*/  IADD3 R7, PT, PT, R7, 0x1, RZ ;  /* 0x0000000107077810 */ /* 0x000fe40007ffe0ff */
[----:B------:R-:W-:Y:S02]  /*1000*/  IADD3 R19, PT, PT, R19, R58, RZ ;  /* 0x0000003a13137210 */ /* 0x000fe40007ffe0ff */
[----:B------:R1:W-:Y:S01]  /*1010*/  STG.E.64 desc[UR8][R8.64], RZ ;  /* 0x000000ff08007986 */ /* 0x0003e2000c101b08 */
[----:B------:R-:W-:-:S13]  /*1020*/  ISETP.NE.AND P0, PT, R7, RZ, PT ;  /* 0x000000ff0700720c */ /* 0x000fda0003f05270 */
[----:B-1----:R-:W-:Y:S05]  /*1030*/  @P0 BRA `(.L_x_2934) ;  /* 0xfffffffc00e80947 */ /* 0x002fea000383ffff */
.L_x_2929:
        /* <DEDUP_REMOVED lines=20> */
.L_x_2936:
        /* <DEDUP_REMOVED lines=42> */
.L_x_2935:
[C---:B------:R-:W-:Y:S01]  /*1420*/  ISETP.GT.AND P0, PT, R61.reuse, UR5, PT ;  /* 0x000000053d007c0c */ /* 0x040fe2000bf04270 */
[----:B0-----:R-:W-:Y:S01]  /*1430*/  HFMA2 R4, -RZ, RZ, 0, 0 ;  /* 0x00000000ff047431 */ /* 0x001fe200000001ff */
[----:B------:R-:W-:Y:S01]  /*1440*/  SHF.R.S32.HI R5, RZ, 0x1f, R20 ;  /* 0x0000001fff057819 */ /* 0x000fe20000011414 */
[----:B------:R-:W-:Y:S01]  /*1450*/  HFMA2 R2, -RZ, RZ, 0, 0 ;  /* 0x00000000ff027431 */ /* 0x000fe200000001ff */
[----:B--2---:R-:W-:Y:S02]  /*1460*/  ISETP.GT.AND P2, PT, R61, UR6, PT ;  /* 0x000000063d007c0c */ /* 0x004fe4000bf44270 */
        /* <DEDUP_REMOVED lines=15> */
.L_x_2937:
        /* <DEDUP_REMOVED lines=8> */
.L_x_2938:
        /* <DEDUP_REMOVED lines=8> */
.L_x_2939:
        /* <DEDUP_REMOVED lines=8> */
.L_x_2940:
        /* <DEDUP_REMOVED lines=8> */
.L_x_2941:
        /* <DEDUP_REMOVED lines=21> */
[----:B------:R-:W-:-:S04]  /*18b0*/  IMAD.WIDE R14, R58, 0x4, R18 ;  /* 0x000000043a0e7825 */ /* 0x000fc800078e0212 */
[----:B------:R-:W-:-:S04]  /*18c0*/  IMAD.WIDE R12, R58, 0x4, R14 ;  /* 0x000000043a0c7825 */ /* 0x000fc800078e020e */
[----:B------:R-:W-:-:S05]  /*18d0*/  IMAD.WIDE R6, R58, 0x4, R12 ;  /* 0x000000043a067825 */ /* 0x000fca00078e020c */
[----:B------:R-:W2:Y:S01]  /*18e0*/  LDG.E.128.CONSTANT R8, desc[UR8][R6.64] ;  /* 0x0000000806087981 */ /* 0x000ea2000c1e9d00 */
[----:B------:R-:W-:Y:S01]  /*18f0*/  ISETP.GT.AND P0, PT, R59, RZ, PT ;  /* 0x000000ff3b00720c */ /* 0x000fe20003f04270 */
[----:B------:R-:W-:Y:S01]  /*1900*/  UIADD3 UR4, UPT, UPT, UR5, 0x40, URZ ;  /* 0x0000004005047890 */ /* 0x000fe2000fffe0ff */
[----:B------:R-:W-:Y:S01]  /*1910*/  HFMA2 R16, -RZ, RZ, 0, 0.0625 ;  /* 0x00002c00ff107431 */ /* 0x000fe200000001ff */
[----:B------:R-:W-:Y:S02]  /*1920*/  PRMT R53, RZ, 0x7610, R53 ;  /* 0x00007610ff357816 */ /* 0x000fe40000000035 */
[----:B--2---:R-:W-:-:S08]  /*1930*/  LOP3.LUT R22, R8, 0xf000f0, RZ, 0xc0, !PT ;  /* 0x00f000f008167812 */ /* 0x004fd000078ec0ff */
[----:B------:R-:W-:Y:S05]  /*1940*/  @!P0 BRA `(.L_x_2943) ;  /* 0x0000000c00248947 */ /* 0x000fea0003800000 */
        /* <DEDUP_REMOVED lines=51> */
[----:B------:R-:W-:Y:S02]  /*1c80*/  HADD2.F32 R5, -RZ, R37.H0_H0 ;  /* 0x20000025ff057230 */ /* 0x000fe40000004100 */
[----:B------:R-:W-:Y:S01]  /*1c90*/  FFMA.FTZ R42, R36, R24, R27 ;  /* 0x00000018242a7223 */ /* 0x000fe2000001001b */
[----:B------:R-:W-:Y:S02]  /*1ca0*/  HADD2.F32 R28, -RZ, R29.H0_H0 ;  /* 0x2000001dff1c7230 */ /* 0x000fe40000004100 */
[----:B------:R-:W-:Y:S02]  /*1cb0*/  HADD2.F32 R30, -RZ, R31.H0_H0 ;  /* 0x2000001fff1e7230 */ /* 0x000fe40000004100 */
[----:B------:R-:W-:Y:S01]  /*1cc0*/  FFMA.FTZ R38, R5, R39, R38 ;  /* 0x0000002705267223 */ /* 0x000fe20000010026 */
[----:B------:R-:W-:-:S02]  /*1cd0*/  HADD2.F32 R32, -RZ, R33.H0_H0 ;  /* 0x20000021ff207230 */ /* 0x000fc40000004100 */
[----:B------:R-:W-:Y:S02]  /*1ce0*/  HADD2.F32 R27, -RZ, R37.H1_H1 ;  /* 0x30000025ff1b7230 */ /* 0x000fe40000004100 */
        /* <DEDUP_REMOVED lines=12> */
[--C-:B0-----:R-:W-:Y:S01]  /*1db0*/  HADD2.F32 R46, -RZ, R18.reuse.H1_H1 ;  /* 0x30000012ff2e7230 */ /* 0x101fe20000004100 */
[----:B------:R-:W-:Y:S01]  /*1dc0*/  LOP3.LUT R39, R21, 0xf000f, RZ, 0xc0, !PT ;  /* 0x000f000f15277812 */ /* 0x000fe200078ec0ff */
[----:B------:R-:W-:Y:S01]  /*1dd0*/  HADD2.F32 R50, -RZ, R19.H0_H0 ;  /* 0x20000013ff327230 */ /* 0x000fe20000004100 */
        /* <DEDUP_REMOVED lines=17> */
[----:B------:R-:W-:Y:S01]  /*1ef0*/  FFMA.FTZ R49, R40, R37, R43 ;  /* 0x0000002528317223 */ /* 0x000fe2000001002b */
        /* <DEDUP_REMOVED lines=110> */
.L_x_2943:
[----:B------:R-:W-:Y:S05]  /*25e0*/  @!P1 BRA `(.L_x_2944) ;  /* 0x0000000c001c9947 */ /* 0x000fea0003800000 */
        /* <DEDUP_REMOVED lines=15> */
[----:B------:R-:W-:Y:S02]  /*26e0*/  HADD2 R23, R2, -1032, -1032 ;  /* 0xe408e40802177430 */ /* 0x000fe40000000000 */
[--C-:B------:R-:W-:Y:S01]  /*26f0*/  HADD2.F32 R0, -RZ, R15.reuse.H0_H0 ;  /* 0x2000000fff007230 */ /* 0x100fe20000004100 */
[----:B------:R-:W-:Y:S01]  /*2700*/  LOP3.LUT R3, R3, 0x64006400, RZ, 0xfc, !PT ;  /* 0x6400640003037812 */ /* 0x000fe200078efcff */
[----:B------:R-:W-:Y:S01]  /*2710*/  HADD2.F32 R20, -RZ, R15.H1_H1 ;  /* 0x3000000fff147230 */ /* 0x000fe20000004100 */
[----:B------:R-:W-:Y:S01]  /*2720*/  LOP3.LUT R4, R24, 0xf000f0, RZ, 0xc0, !PT ;  /* 0x00f000f018047812 */ /* 0x000fe200078ec0ff */
[----:B------:R-:W0:Y:S01]  /*2730*/  LDS.64 R14, [UR5+0x18] ;  /* 0x00001805ff0e7984 */ /* 0x000e220008000a00 */
[----:B------:R-:W-:Y:S01]  /*2740*/  SHF.R.U32.HI R18, RZ, 0x8, R24 ;  /* 0x00000008ff127819 */ /* 0x000fe20000011618 */
[----:B------:R-:W-:Y:S01]  /*2750*/  HADD2.F32 R2, -RZ, R23.H0_H0 ;  /* 0x20000017ff027230 */ /* 0x000fe20000004100 */
[----:B------:R-:W-:Y:S01]  /*2760*/  LOP3.LUT R29, R26, 0xf000f0, RZ, 0xc0, !PT ;  /* 0x00f000f01a1d7812 */ /* 0x000fe200078ec0ff */
[----:B------:R-:W-:Y:S01]  /*2770*/  HADD2 R24, R3, -1032, -1032 ;  /* 0xe408e40803187430 */ /* 0x000fe20000000000 */
[----:B------:R-:W-:-:S02]  /*2780*/  SHF.R.U32.HI R19, RZ, 0x8, R26 ;  /* 0x00000008ff137819 */ /* 0x000fc4000001161a */
[----:B------:R-:W-:Y:S01]  /*2790*/  LOP3.LUT R26, R27, 0xf000f0, RZ, 0xc0, !PT ;  /* 0x00f000f01b1a7812 */ /* 0x000fe200078ec0ff */
[----:B------:R-:W-:Y:S01]  /*27a0*/  FFMA.FTZ R31, R5, R2, RZ ;  /* 0x00000002051f7223 */ /* 0x000fe200000100ff */
[----:B------:R-:W-:Y:S01]  /*27b0*/  SHF.R.U32.HI R32, RZ, 0x8, R27 ;  /* 0x00000008ff207819 */ /* 0x000fe2000001161b */
[----:B------:R-:W-:Y:S01]  /*27c0*/  HADD2 R27, R21, -1032, -1032 ;  /* 0xe408e408151b7430 */ /* 0x000fe20000000000 */
[----:B------:R-:W-:Y:S01]  /*27d0*/  LOP3.LUT R28, R25, 0xf000f0, RZ, 0xc0, !PT ;  /* 0x00f000f0191c7812 */ /* 0x000fe200078ec0ff */
[----:B------:R-:W-:Y:S01]  /*27e0*/  HADD2.F32 R21, -RZ, R23.H1_H1 ;  /* 0x30000017ff157230 */ /* 0x000fe20000004100 */
[----:B------:R-:W-:Y:S01]  /*27f0*/  SHF.R.U32.HI R33, RZ, 0x8, R25 ;  /* 0x00000008ff217819 */ /* 0x000fe20000011619 */
[--C-:B------:R-:W-:Y:S01]  /*2800*/  HADD2.F32 R3, -RZ, R24.reuse.H0_H0 ;  /* 0x20000018ff037230 */ /* 0x100fe20000004100 */
[----:B------:R-:W-:Y:S01]  /*2810*/  LOP3.LUT R25, R4, 0x64006400, RZ, 0xfc, !PT ;  /* 0x6400640004197812 */ /* 0x000fe200078efcff */
[--C-:B------:R-:W-:Y:S02]  /*2820*/  HADD2.F32 R4, -RZ, R27.reuse.H0_H0 ;  /* 0x2000001bff047230 */ /* 0x100fe40000004100 */
[----:B------:R-:W-:Y:S01]  /*2830*/  FFMA.FTZ R38, R30, R21, R31 ;  /* 0x000000151e267223 */ /* 0x000fe2000001001f */
[----:B------:R-:W-:Y:S01]  /*2840*/  HADD2.F32 R23, -RZ, R24.H1_H1 ;  /* 0x30000018ff177230 */ /* 0x000fe20000004100 */
[----:B------:R-:W-:Y:S01]  /*2850*/  LOP3.LUT R29, R29, 0x64006400, RZ, 0xfc, !PT ;  /* 0x640064001d1d7812 */ /* 0x000fe200078efcff */
[----:B------:R-:W-:Y:S01]  /*2860*/  HADD2.F32 R24, -RZ, R27.H1_H1 ;  /* 0x3000001bff187230 */ /* 0x000fe20000004100 */
[----:B------:R-:W-:Y:S01]  /*2870*/  LOP3.LUT R27, R28, 0x64006400, RZ, 0xfc, !PT ;  /* 0x640064001c1b7812 */ /* 0x000fe200078efcff */
[-C--:B------:R-:W-:Y:S01]  /*2880*/  HFMA2 R37, R25, R16.reuse.H0_H0, -72, -72 ;  /* 0xd480d48019257431 */ /* 0x080fe20000040010 */
[----:B------:R-:W-:Y:S01]  /*2890*/  LOP3.LUT R31, R26, 0x64006400, RZ, 0xfc, !PT ;  /* 0x640064001a1f7812 */ /* 0x000fe200078efcff */
[----:B------:R-:W-:Y:S01]  /*28a0*/  FFMA.FTZ R25, R0, R5, RZ ;  /* 0x0000000500197223 */ /* 0x000fe200000100ff */
[C---:B------:R-:W-:Y:S01]  /*28b0*/  FFMA.FTZ R28, R5.reuse, R3, RZ ;  /* 0x00000003051c7223 */ /* 0x040fe200000100ff */
[----:B------:R-:W-:Y:S01]  /*28c0*/  FFMA.FTZ R5, R5, R4, RZ ;  /* 0x0000000405057223 */ /* 0x000fe200000100ff */
[----:B------:R-:W-:-:S02]  /*28d0*/  HFMA2 R27, R27, R16.H0_H0, -72, -72 ;  /* 0xd480d4801b1b7431 */ /* 0x000fc40000040010 */
[----:B------:R-:W-:Y:S01]  /*28e0*/  FFMA.FTZ R34, R20, R30, R25 ;  /* 0x0000001e14227223 */ /* 0x000fe20000010019 */
[-C--:B------:R-:W-:Y:S02]  /*28f0*/  HFMA2 R29, R29, R16.reuse.H0_H0, -72, -72 ;  /* 0xd480d4801d1d7431 */ /* 0x080fe40000040010 */
[C---:B------:R-:W-:Y:S01]  /*2900*/  FFMA.FTZ R41, R30.reuse, R24, R5 ;  /* 0x000000181e297223 */ /* 0x040fe20000010005 */
[----:B------:R-:W-:Y:S02]  /*2910*/  HFMA2 R31, R31, R16.H0_H0, -72, -72 ;  /* 0xd480d4801f1f7431 */ /* 0x000fe40000040010 */
[----:B------:R-:W-:Y:S02]  /*2920*/  HADD2.F32 R5, -RZ, R37.H0_H0 ;  /* 0x20000025ff057230 */ /* 0x000fe40000004100 */
[----:B------:R-:W-:Y:S01]  /*2930*/  FFMA.FTZ R39, R30, R23, R28 ;  /* 0x000000171e277223 */ /* 0x000fe2000001001c */
[----:B------:R-:W-:Y:S02]  /*2940*/  HADD2.F32 R26, -RZ, R27.H0_H0 ;  /* 0x2000001bff1a7230 */ /* 0x000fe40000004100 */
[----:B------:R-:W-:-:S02]  /*2950*/  HADD2.F32 R28, -RZ, R29.H0_H0 ;  /* 0x2000001dff1c7230 */ /* 0x000fc40000004100 */
[----:B------:R-:W-:Y:S01]  /*2960*/  FFMA.FTZ R34, R5, R35, R34 ;  /* 0x0000002305227223 */ /* 0x000fe20000010022 */
[----:B------:R-:W-:Y:S02]  /*2970*/  HADD2.F32 R30, -RZ, R31.H0_H0 ;  /* 0x2000001fff1e7230 */ /* 0x000fe40000004100 */
        /* <DEDUP_REMOVED lines=37> */
[----:B------:R-:W-:Y:S01]  /*2bd0*/  HADD2.F32 R38, -RZ, R14.H1_H1 ;  /* 0x3000000eff267230 */ /* 0x000fe20000004100 */
[----:B------:R-:W-:Y:S01]  /*2be0*/  LOP3.LUT R14, R19, 0xf000f0, RZ, 0xc0, !PT ;  /* 0x00f000f0130e7812 */ /* 0x000fe200078ec0ff */
[C---:B------:R-:W-:Y:S01]  /*2bf0*/  FFMA.FTZ R49, R39.reuse, R35, R42 ;  /* 0x0000002327317223 */ /* 0x040fe2000001002a */
        /* <DEDUP_REMOVED lines=8> */
[C---:B------:R-:W-:Y:S01]  /*2c80*/  FFMA.FTZ R47, R44.reuse, R39, R47 ;  /* 0x000000272c2f7223 */ /* 0x040fe2000001002f */
[-C--:B------:R-:W-:Y:S02]  /*2c90*/  HFMA2 R61, R33, R16.reuse.H0_H0, -72, -72 ;  /* 0xd480d480213d7431 */ /* 0x080fe40000040010 */
[----:B------:R-:W-:Y:S01]  /*2ca0*/  FFMA.FTZ R49, R44, R32, R49 ;  /* 0x000000202c317223 */ /* 0x000fe20000010031 */
[-C--:B------:R-:W-:Y:S02]  /*2cb0*/  HFMA2 R66, R43, R16.reuse.H0_H0, -72, -72 ;  /* 0xd480d4802b427431 */ /* 0x080fe40000040010 */
[----:B------:R-:W-:Y:S02]  /*2cc0*/  HADD2.F32 R43, -RZ, R62.H1_H1 ;  /* 0x3000003eff2b7230 */ /* 0x000fe40000004100 */
[----:B------:R-:W-:Y:S02]  /*2cd0*/  HFMA2 R65, R41, R16.H0_H0, -72, -72 ;  /* 0xd480d48029417431 */ /* 0x000fe40000040010 */
[----:B------:R-:W-:-:S02]  /*2ce0*/  HADD2.F32 R42, -RZ, R14.H0_H0 ;  /* 0x2000000eff2a7230 */ /* 0x000fc40000004100 */
[----:B------:R-:W-:Y:S02]  /*2cf0*/  HADD2.F32 R41, -RZ, R61.H0_H0 ;  /* 0x2000003dff297230 */ /* 0x000fe40000004100 */
        /* <DEDUP_REMOVED lines=86> */
.L_x_2944:
        /* <DEDUP_REMOVED lines=22> */
[----:B------:R-:W-:Y:S01]  /*33c0*/  LOP3.LUT R19, R12, 0x64006400, RZ, 0xfc, !PT ;  /* 0x640064000c137812 */ /* 0x000fe200078efcff */
[----:B------:R-:W-:Y:S01]  /*33d0*/  HADD2 R20, R2, -1032, -1032 ;  /* 0xe408e40802147430 */ /* 0x000fe20000000000 */
[----:B------:R-:W0:Y:S01]  /*33e0*/  LDS.64 R12, [UR5+0x28] ;  /* 0x00002805ff0c7984 */ /* 0x000e220008000a00 */
        /* <DEDUP_REMOVED lines=36> */
[----:B------:R-:W-:Y:S02]  /*3630*/  HADD2.F32 R27, -RZ, R27.H1_H1 ;  /* 0x3000001bff1b7230 */ /* 0x000fe40000004100 */
[----:B------:R-:W-:Y:S01]  /*3640*/  FFMA.FTZ R37, R23, R34, R32 ;  /* 0x0000002217257223 */ /* 0x000fe20000010020 */
[----:B------:R-:W-:Y:S02]  /*3650*/  HADD2.F32 R29, -RZ, R29.H1_H1 ;  /* 0x3000001dff1d7230 */ /* 0x000fe40000004100 */
        /* <DEDUP_REMOVED lines=9> */
[----:B------:R-:W-:Y:S01]  /*36f0*/  SHF.R.U32.HI R15, RZ, 0x8, R15 ;  /* 0x00000008ff0f7819 */ /* 0x000fe2000001160f */
[----:B------:R-:W-:Y:S01]  /*3700*/  HADD2 R12, R32, -1032, -1032 ;  /* 0xe408e408200c7430 */ /* 0x000fe20000000000 */
[----:B------:R-:W-:Y:S01]  /*3710*/  LOP3.LUT R33, R31, 0xf000f, RZ, 0xc0, !PT ;  /* 0x000f000f1f217812 */ /* 0x000fe200078ec0ff */
[--C-:B------:R-:W-:Y:S01]  /*3720*/  HADD2.F32 R46, -RZ, R13.reuse.H0_H0 ;  /* 0x2000000dff2e7230 */ /* 0x100fe20000004100 */
[----:B------:R-:W-:Y:S01]  /*3730*/  LOP3.LUT R34, R34, 0x64006400, RZ, 0xfc, !PT ;  /* 0x6400640022227812 */ /* 0x000fe200078efcff */
[----:B------:R-:W-:Y:S01]  /*3740*/  HADD2.F32 R13, -RZ, R13.H1_H1 ;  /* 0x3000000dff0d7230 */ /* 0x000fe20000004100 */
[----:B------:R-:W-:Y:S01]  /*3750*/  LOP3.LUT R35, R15, 0xf000f, RZ, 0xc0, !PT ;  /* 0x000f000f0f237812 */ /* 0x000fe200078ec0ff */
[----:B------:R-:W-:Y:S01]  /*3760*/  HADD2.F32 R32, -RZ, R12.H0_H0 ;  /* 0x2000000cff207230 */ /* 0x000fe20000004100 */
[----:B------:R-:W-:Y:S01]  /*3770*/  LOP3.LUT R33, R33, 0x64006400, RZ, 0xfc, !PT ;  /* 0x6400640021217812 */ /* 0x000fe200078efcff */
[----:B------:R-:W-:Y:S01]  /*3780*/  HADD2 R47, R34, -1032, -1032 ;  /* 0xe408e408222f7430 */ /* 0x000fe20000000000 */
[----:B------:R-:W-:-:S02]  /*3790*/  LOP3.LUT R35, R35, 0x64006400, RZ, 0xfc, !PT ;  /* 0x6400640023237812 */ /* 0x000fc400078efcff */
[----:B------:R-:W-:Y:S01]  /*37a0*/  FFMA.FTZ R44, R32, R36, R37 ;  /* 0x00000024202c7223 */ /* 0x000fe20000010025 */
[----:B------:R-:W-:Y:S02]  /*37b0*/  HADD2 R40, R33, -1032, -1032 ;  /* 0xe408e40821287430 */ /* 0x000fe40000000000 */
[----:B------:R-:W-:Y:S02]  /*37c0*/  HADD2.F32 R34, -RZ, R47.H0_H0 ;  /* 0x2000002fff227230 */ /* 0x000fe40000004100 */
[----:B------:R-:W-:Y:S02]  /*37d0*/  HADD2 R49, R35, -1032, -1032 ;  /* 0xe408e40823317430 */ /* 0x000fe40000000000 */
[----:B------:R-:W-:Y:S01]  /*37e0*/  HADD2.F32 R37, -RZ, R12.H1_H1 ;  /* 0x3000000cff257230 */ /* 0x000fe20000004100 */
[----:B------:R-:W-:Y:S01]  /*37f0*/  LOP3.LUT R12, R15, 0xf000f0, RZ, 0xc0, !PT ;  /* 0x00f000f00f0c7812 */ /* 0x000fe200078ec0ff */
[----:B------:R-:W-:Y:S01]  /*3800*/  HADD2.F32 R33, -RZ, R40.H0_H0 ;  /* 0x20000028ff217230 */ /* 0x000fe20000004100 */
[----:B------:R-:W-:Y:S01]  /*3810*/  LOP3.LUT R30, R30, 0xf000f0, RZ, 0xc0, !PT ;  /* 0x00f000f01e1e7812 */ /* 0x000fe200078ec0ff */
[----:B------:R-:W-:Y:S01]  /*3820*/  FFMA.FTZ R45, R36, R34, R41 ;  /* 0x00000022242d7223 */ /* 0x000fe20000010029 */
[----:B------:R-:W-:Y:S01]  /*3830*/  LOP3.LUT R31, R31, 0xf000f0, RZ, 0xc0, !PT ;  /* 0x00f000f01f1f7812 */ /* 0x000fe200078ec0ff */
[----:B------:R-:W-:Y:S01]  /*3840*/  HADD2.F32 R35, -RZ, R49.H0_H0 ;  /* 0x20000031ff237230 */ /* 0x000fe20000004100 */
[----:B------:R-:W-:Y:S01]  /*3850*/  LOP3.LUT R14, R14, 0xf000f0, RZ, 0xc0, !PT ;  /* 0x00f000f00e0e7812 */ /* 0x000fe200078ec0ff */
[----:B------:R-:W-:Y:S01]  /*3860*/  FFMA.FTZ R43, R36, R33, R39 ;  /* 0x00000021242b7223 */ /* 0x000fe20000010027 */
[----:B------:R-:W-:-:S02]  /*3870*/  LOP3.LUT R41, R12, 0x64006400, RZ, 0xfc, !PT ;  /* 0x640064000c297812 */ /* 0x000fc400078efcff */
[----:B------:R-:W-:Y:S01]  /*3880*/  LOP3.LUT R15, R30, 0x64006400, RZ, 0xfc, !PT ;  /* 0x640064001e0f7812 */ /* 0x000fe200078efcff */
[----:B------:R-:W-:Y:S01]  /*3890*/  FFMA.FTZ R60, R36, R35, R38 ;  /* 0x00000023243c7223 */ /* 0x000fe20000010026 */
[----:B------:R-:W-:Y:S01]  /*38a0*/  LOP3.LUT R31, R31, 0x64006400, RZ, 0xfc, !PT ;  /* 0x640064001f1f7812 */ /* 0x000fe200078efcff */
[-C--:B------:R-:W-:Y:S01]  /*38b0*/  HFMA2 R64, R41, R16.reuse.H0_H0, -72, -72 ;  /* 0xd480d48029407431 */ /* 0x080fe20000040010 */
[----:B------:R-:W-:Y:S01]  /*38c0*/  LOP3.LUT R39, R14, 0x64006400, RZ, 0xfc, !PT ;  /* 0x640064000e277812 */ /* 0x000fe200078efcff */
[----:B------:R-:W-:Y:S02]  /*38d0*/  HADD2.F32 R41, -RZ, R49.H1_H1 ;  /* 0x30000031ff297230 */ /* 0x000fe40000004100 */
        /* <DEDUP_REMOVED lines=96> */
.L_x_2945:
[----:B------:R-:W-:Y:S02]  /*3ee0*/  LOP3.LUT R0, R9, 0xf000f0, RZ, 0xc0, !PT ;  /* 0x00f000f009007812 */ /* 0x000fe400078ec0ff */
[----:B------:R-:W-:Y:S02]  /*3ef0*/  LOP3.LUT R2, R10, 0xf000f0, RZ, 0xc0, !PT ;  /* 0x00f000f00a027812 */ /* 0x000fe400078ec0ff */
[----:B------:R-:W-:Y:S02]  /*3f00*/  LOP3.LUT R4, R11, 0xf000f0, RZ, 0xc0, !PT ;  /* 0x00f000f00b047812 */ /* 0x000fe400078ec0ff */
[----:B------:R-:W-:Y:S02]  /*3f10*/  SHF.R.U32.HI R31, RZ, 0x8, R8 ;  /* 0x00000008ff1f7819 */ /* 0x000fe40000011608 */
[----:B------:R-:W-:Y:S02]  /*3f20*/  SHF.R.U32.HI R30, RZ, 0x8, R9 ;  /* 0x00000008ff1e7819 */ /* 0x000fe40000011609 */
[----:B------:R-:W-:-:S02]  /*3f30*/  SHF.R.U32.HI R29, RZ, 0x8, R10 ;  /* 0x00000008ff1d7819 */ /* 0x000fc4000001160a */
[----:B------:R-:W-:Y:S02]  /*3f40*/  SHF.R.U32.HI R28, RZ, 0x8, R11 ;  /* 0x00000008ff1c7819 */ /* 0x000fe4000001160b */
        /* <DEDUP_REMOVED lines=9> */
[----:B------:R-:W-:Y:S01]  /*3fe0*/  IMAD.WIDE R18, R58, 0x4, R6 ;  /* 0x000000043a127825 */ /* 0x000fe200078e0206 */
        /* <DEDUP_REMOVED lines=14> */
[----:B------:R-:W-:Y:S01]  /*40d0*/  LOP3.LUT R8, R8, 0xf000f, RZ, 0xc0, !PT ;  /* 0x000f000f08087812 */ /* 0x000fe200078ec0ff */
[----:B------:R-:W-:Y:S01]  /*40e0*/  HADD2.F32 R23, -RZ, R27.H1_H1 ;  /* 0x3000001bff177230 */ /* 0x000fe20000004100 */
[----:B------:R-:W-:Y:S01]  /*40f0*/  LOP3.LUT R10, R10, 0xf000f, RZ, 0xc0, !PT ;  /* 0x000f000f0a0a7812 */ /* 0x000fe200078ec0ff */
[----:B------:R-:W1:Y:S01]  /*4100*/  LDS.64 R6, [UR5+0x38] ;  /* 0x00003805ff067984 */ /* 0x000e620008000a00 */
        /* <DEDUP_REMOVED lines=10> */
[----:B------:R-:W-:Y:S02]  /*41b0*/  HADD2 R9, R9, -1032, -1032 ;  /* 0xe408e40809097430 */ /* 0x000fe40000000000 */
[----:B------:R-:W-:Y:S02]  /*41c0*/  HADD2.F32 R10, -RZ, R8.H1_H1 ;  /* 0x30000008ff0a7230 */ /* 0x000fe40000004100 */
[----:B------:R-:W-:-:S02]  /*41d0*/  HADD2 R8, R11, -1032, -1032 ;  /* 0xe408e4080b087430 */ /* 0x000fc40000000000 */
[----:B------:R-:W-:Y:S01]  /*41e0*/  HADD2.F32 R15, -RZ, R4.H1_H1 ;  /* 0x30000004ff0f7230 */ /* 0x000fe20000004100 */
        /* <DEDUP_REMOVED lines=10> */
[----:B------:R-:W-:Y:S01]  /*4290*/  ISETP.NE.AND P0, PT, R59, 0x1, PT ;  /* 0x000000013b00780c */ /* 0x000fe20003f05270 */
[--C-:B0-----:R-:W-:Y:S02]  /*42a0*/  HADD2.F32 R5, -RZ, R2.reuse.H0_H0 ;  /* 0x20000002ff057230 */ /* 0x101fe40000004100 */
[----:B------:R-:W-:Y:S02]  /*42b0*/  HADD2 R40, R28, -1032, -1032 ;  /* 0xe408e4081c287430 */ /* 0x000fe40000000000 */
[----:B------:R-:W-:Y:S01]  /*42c0*/  HADD2.F32 R21, -RZ, R2.H1_H1 ;  /* 0x30000002ff157230 */ /* 0x000fe20000004100 */
[----:B------:R-:W-:Y:S01]  /*42d0*/  MOV R61, R17 ;  /* 0x00000011003d7202 */ /* 0x000fe20000000f00 */
[----:B------:R-:W-:-:S02]  /*42e0*/  HADD2.F32 R33, -RZ, R3.H0_H0 ;  /* 0x20000003ff217230 */ /* 0x000fc40000004100 */
[----:B------:R-:W-:Y:S02]  /*42f0*/  HADD2.F32 R32, -RZ, R3.H1_H1 ;  /* 0x30000003ff207230 */ /* 0x000fe40000004100 */
[----:B------:R-:W-:Y:S02]  /*4300*/  HADD2.F32 R2, -RZ, R9.H0_H0 ;  /* 0x20000009ff027230 */ /* 0x000fe40000004100 */
[----:B------:R-:W-:Y:S01]  /*4310*/  FFMA.FTZ R9, R0, R5, RZ ;  /* 0x0000000500097223 */ /* 0x000fe200000100ff */
[----:B------:R-:W-:Y:S02]  /*4320*/  HADD2.F32 R3, -RZ, R4.H0_H0 ;  /* 0x20000004ff037230 */ /* 0x000fe40000004100 */
[----:B------:R-:W-:Y:S02]  /*4330*/  HADD2.F32 R4, -RZ, R8.H0_H0 ;  /* 0x20000008ff047230 */ /* 0x000fe40000004100 */
[C---:B------:R-:W-:Y:S01]  /*4340*/  FFMA.FTZ R22, R5.reuse, R2, RZ ;  /* 0x0000000205167223 */ /* 0x040fe200000100ff */
[----:B------:R-:W-:Y:S01]  /*4350*/  FFMA.FTZ R8, R10, R21, R9 ;  /* 0x000000150a087223 */ /* 0x000fe20000010009 */
[----:B------:R-:W-:Y:S01]  /*4360*/  FFMA.FTZ R24, R5, R3, RZ ;  /* 0x0000000305187223 */ /* 0x000fe200000100ff */
[----:B------:R-:W-:-:S02]  /*4370*/  HADD2.F32 R28, -RZ, R40.H0_H0 ;  /* 0x20000028ff1c7230 */ /* 0x000fc40000004100 */
[----:B------:R-:W-:Y:S01]  /*4380*/  FFMA.FTZ R5, R5, R4, RZ ;  /* 0x0000000405057223 */ /* 0x000fe200000100ff */
[C---:B------:R-:W-:Y:S01]  /*4390*/  FFMA.FTZ R34, R21.reuse, R11, R22 ;  /* 0x0000000b15227223 */ /* 0x040fe20000010016 */
[C---:B------:R-:W-:Y:S01]  /*43a0*/  FFMA.FTZ R35, R21.reuse, R15, R24 ;  /* 0x0000000f15237223 */ /* 0x040fe20000010018 */
[----:B------:R-:W-:Y:S02]  /*43b0*/  HADD2.F32 R22, -RZ, R27.H0_H0 ;  /* 0x2000001bff167230 */ /* 0x000fe40000004100 */
[----:B------:R-:W-:Y:S01]  /*43c0*/  FFMA.FTZ R37, R21, R20, R5 ;  /* 0x0000001415257223 */ /* 0x000fe20000010005 */
[--C-:B------:R-:W-:Y:S02]  /*43d0*/  HADD2.F32 R5, -RZ, R26.reuse.H0_H0 ;  /* 0x2000001aff057230 */ /* 0x100fe40000004100 */
[----:B------:R-:W-:Y:S02]  /*43e0*/  HADD2.F32 R21, -RZ, R26.H1_H1 ;  /* 0x3000001aff157230 */ /* 0x000fe40000004100 */
[----:B------:R-:W-:Y:S01]  /*43f0*/  FFMA.FTZ R9, R33, R22, R34 ;  /* 0x0000001621097223 */ /* 0x000fe20000010022 */
[----:B------:R-:W-:-:S02]  /*4400*/  HADD2.F32 R24, -RZ, R36.H0_H0 ;  /* 0x20000024ff187230 */ /* 0x000fc40000004100 */
[----:B------:R-:W-:Y:S01]  /*4410*/  FFMA.FTZ R8, R5, R33, R8 ;  /* 0x0000002105087223 */ /* 0x000fe20000010008 */
[--C-:B------:R-:W-:Y:S02]  /*4420*/  HADD2.F32 R26, -RZ, R38.reuse.H0_H0 ;  /* 0x20000026ff1a7230 */ /* 0x100fe40000004100 */
[C---:B------:R-:W-:Y:S01]  /*4430*/  FFMA.FTZ R34, R32.reuse, R23, R9 ;  /* 0x0000001720227223 */ /* 0x040fe20000010009 */
[----:B------:R-:W-:Y:S02]  /*4440*/  HADD2.F32 R27, -RZ, R38.H1_H1 ;  /* 0x30000026ff1b7230 */ /* 0x000fe40000004100 */
[----:B------:R-:W-:Y:S01]  /*4450*/  FFMA.FTZ R36, R33, R24, R35 ;  /* 0x0000001821247223 */ /* 0x000fe20000010023 */
[----:B------:R-:W-:Y:S01]  /*4460*/  FFMA.FTZ R8, R21, R32, R8 ;  /* 0x0000002015087223 */ /* 0x000fe20000010008 */
[----:B------:R-:W-:Y:S01]  /*4470*/  FFMA.FTZ R38, R33, R26, R37 ;  /* 0x0000001a21267223 */ /* 0x000fe20000010025 */
[----:B------:R-:W-:Y:S02]  /*4480*/  HADD2 R37, R29, -1032, -1032 ;  /* 0xe408e4081d257430 */ /* 0x000fe40000000000 */
[----:B------:R-:W-:Y:S01]  /*4490*/  FFMA.FTZ R36, R32, R25, R36 ;  /* 0x0000001920247223 */ /* 0x000fe20000010024 */
[----:B------:R-:W-:-:S02]  /*44a0*/  HADD2 R35, R30, -1032, -1032 ;  /* 0xe408e4081e237430 */ /* 0x000fc40000000000 */
[----:B------:R-:W-:Y:S01]  /*44b0*/  FFMA.FTZ R33, R32, R27, R38 ;  /* 0x0000001b20217223 */ /* 0x000fe20000010026 */
[----:B------:R-:W-:Y:S02]  /*44c0*/  HADD2 R32, R31, -1032, -1032 ;  /* 0xe408e4081f207430 */ /* 0x000fe40000000000 */
[----:B-1----:R-:W-:Y:S02]  /*44d0*/  HADD2.F32 R9, -RZ, R6.H0_H0 ;  /* 0x20000006ff097230 */ /* 0x002fe40000004100 */
[----:B------:R-:W-:Y:S02]  /*44e0*/  HADD2.F32 R29, -RZ, R37.H0_H0 ;  /* 0x20000025ff1d7230 */ /* 0x000fe40000004100 */
[----:B------:R-:W-:Y:S02]  /*44f0*/  HADD2.F32 R31, -RZ, R32.H0_H0 ;  /* 0x20000020ff1f7230 */ /* 0x000fe40000004100 */
        /* <DEDUP_REMOVED lines=25> */
[----:B------:R-:W-:Y:S02]  /*4690*/  HADD2.F32 R12, -RZ, R12.H1_H1 ;  /* 0x3000000cff0c7230 */ /* 0x000fe40000004100 */
        /* <DEDUP_REMOVED lines=24> */
[----:B------:R-:W-:-:S03]  /*4820*/  MOV R61, R17 ;  /* 0x00000011003d7202 */ /* 0x000fc60000000f00 */
        /* <DEDUP_REMOVED lines=53> */
.L_x_2942:
[----:B------:R-:W-:-:S04]  /*4b80*/  VIMNMX R0, PT, PT, R48, UR13, PT ;  /* 0x0000000d30007c48 */ /* 0x000fc8000bfe0100 */
[----:B------:R-:W-:-:S13]  /*4b90*/  ISETP.GT.AND P0, PT, R0, R61, PT ;  /* 0x0000003d0000720c */ /* 0x000fda0003f04270 */
[----:B------:R-:W-:Y:S05]  /*4ba0*/  @!P0 BRA `(.L_x_2946) ;  /* 0x0000001800408947 */ /* 0x000fea0003800000 */
[----:B------:R-:W-:Y:S01]  /*4bb0*/  VIMNMX.U32 R48, PT, PT, R48, UR13, PT ;  /* 0x0000000d30307c48 */ /* 0x000fe2000bfe0000 */
[----:B------:R-:W0:Y:S01]  /*4bc0*/  LDCU.64 UR10, c[0x0][0x3a8] ;  /* 0x00007500ff0a77ac */ /* 0x000e220008000a00 */
[----:B------:R-:W-:-:S12]  /*4bd0*/  UIADD3 UR4, UPT, UPT, UR4, 0x40, URZ ;  /* 0x0000004004047890 */ /* 0x000fd8000fffe0ff */
.L_x_2948:
[----:B0-----:R-:W-:Y:S01]  /*4be0*/  MOV R58, UR11 ;  /* 0x0000000b003a7c02 */ /* 0x001fe20008000f00 */
[----:B-----5:R0:W5:Y:S04]  /*4bf0*/  LDG.E.128.CONSTANT R4, desc[UR8][R18.64] ;  /* 0x0000000812047981 */ /* 0x020168000c1e9d00 */
[----:B------:R-:W-:-:S05]  /*4c00*/  IMAD.WIDE R2, R58, 0x4, R18 ;  /* 0x000000043a027825 */ /* 0x000fca00078e0212 */
[----:B------:R0:W5:Y:S01]  /*4c10*/  LDG.E.128.CONSTANT R64, desc[UR8][R2.64] ;  /* 0x0000000802407981 */ /* 0x000162000c1e9d00 */
[----:B------:R-:W-:-:S06]  /*4c20*/  UIMAD UR5, UR7, -0x2, UR10 ;  /* 0xfffffffe070578a4 */ /* 0x000fcc000f8e020a */
[----:B------:R-:W-:-:S04]  /*4c30*/  MOV R59, UR5 ;  /* 0x00000005003b7c02 */ /* 0x000fc80008000f00 */
[----:B------:R-:W-:Y:S02]  /*4c40*/  ISETP.GE.AND P1, PT, R59, 0x1, PT ;  /* 0x000000013b00780c */ /* 0x000fe40003f26270 */
[----:B------:R-:W-:Y:S01]  /*4c50*/  IADD3 R61, PT, PT, R61, 0x20, RZ ;  /* 0x000000203d3d7810 */ /* 0x000fe20007ffe0ff */
[----:B------:R-:W-:-:S03]  /*4c60*/  IMAD.WIDE R90, R58, 0x4, R2 ;  /* 0x000000043a5a7825 */ /* 0x000fc600078e0202 */
[----:B------:R-:W-:-:S07]  /*4c70*/  ISETP.GE.AND P0, PT, R61, R48, PT ;  /* 0x000000303d00720c */ /* 0x000fce0003f06270 */
[----:B0-----:R-:W-:Y:S06]  /*4c80*/  @!P1 BRA `(.L_x_2947) ;  /* 0x0000001400fc9947 */ /* 0x001fec0003800000 */
[----:B------:R-:W2:Y:S01]  /*4c90*/  LDG.E.128.CONSTANT R76, desc[UR8][R90.64] ;  /* 0x000000085a4c7981 */ /* 0x000ea2000c1e9d00 */
[----:B-----5:R-:W-:Y:S01]  /*4ca0*/  SHF.R.U32.HI R0, RZ, 0xf, R4 ;  /* 0x0000000fff007819 */ /* 0x020fe20000011604 */
[----:B------:R-:W-:Y:S01]  /*4cb0*/  HFMA2 R3, -RZ, RZ, 0, 0.015625 ;  /* 0x00002400ff037431 */ /* 0x000fe200000001ff */
[--C-:B------:R-:W-:Y:S02]  /*4cc0*/  SHF.R.U32.HI R2, RZ, 0xf, R5.reuse ;  /* 0x0000000fff027819 */ /* 0x100fe40000011605 */
[C---:B------:R-:W-:Y:S02]  /*4cd0*/  LOP3.LUT R10, R5.reuse, 0x380038, RZ, 0xc0, !PT ;  /* 0x00380038050a7812 */ /* 0x040fe400078ec0ff */
[----:B------:R-:W-:Y:S02]  /*4ce0*/  SHF.R.U32.HI R26, RZ, 0x6, R5 ;  /* 0x00000006ff1a7819 */ /* 0x000fe40000011605 */
        /* <DEDUP_REMOVED lines=8> */
[C---:B------:R-:W-:Y:S02]  /*4d70*/  LOP3.LUT R16, R7.reuse, 0x380038, RZ, 0xc0, !PT ;  /* 0x0038003807107812 */ /* 0x040fe400078ec0ff */
[----:B------:R-:W-:Y:S02]  /*4d80*/  SHF.R.U32.HI R35, RZ, 0x6, R7 ;  /* 0x00000006ff237819 */ /* 0x000fe40000011607 */
[----:B------:R-:W-:Y:S02]  /*4d90*/  LOP3.LUT R69, R7, 0x70007, RZ, 0xc0, !PT ;  /* 0x0007000707457812 */ /* 0x000fe400078ec0ff */
[----:B------:R-:W-:Y:S02]  /*4da0*/  LOP3.LUT R7, R0, 0x20002, R5, 0xf8, !PT ;  /* 0x0002000200077812 */ /* 0x000fe400078ef805 */
[--C-:B------:R-:W-:Y:S02]  /*4db0*/  SHF.R.U32.HI R74, RZ, 0x6, R66.reuse ;  /* 0x00000006ff4a7819 */ /* 0x100fe40000011642 */
[----:B------:R-:W-:-:S02]  /*4dc0*/  SHF.R.U32.HI R15, RZ, 0xe, R66 ;  /* 0x0000000eff0f7819 */ /* 0x000fc40000011642 */
[----:B------:R-:W-:Y:S02]  /*4dd0*/  LOP3.LUT R4, R4, 0x10001, RZ, 0xc0, !PT ;  /* 0x0001000104047812 */ /* 0x000fe400078ec0ff */
[----:B------:R-:W-:Y:S02]  /*4de0*/  LOP3.LUT R19, R16, 0x64006400, RZ, 0xfc, !PT ;  /* 0x6400640010137812 */ /* 0x000fe400078efcff */
[----:B------:R-:W-:Y:S02]  /*4df0*/  SHF.R.U32.HI R11, RZ, 0xe, R65 ;  /* 0x0000000eff0b7819 */ /* 0x000fe40000011641 */
[----:B------:R-:W-:Y:S02]  /*4e00*/  MOV R8, 0x3000 ;  /* 0x0000300000087802 */ /* 0x000fe40000000f00 */
[----:B------:R-:W-:Y:S02]  /*4e10*/  LOP3.LUT R2, R2, 0x10001, RZ, 0xc0, !PT ;  /* 0x0001000102027812 */ /* 0x000fe400078ec0ff */
[----:B------:R-:W-:Y:S01]  /*4e20*/  LOP3.LUT R16, R74, 0x380038, RZ, 0xc0, !PT ;  /* 0x003800384a107812 */ /* 0x000fe200078ec0ff */
[----:B------:R-:W-:Y:S01]  /*4e30*/  HFMA2 R32, R19, R8.H0_H0, -132, -132 ;  /* 0xd820d82013207431 */ /* 0x000fe20000040008 */
[----:B------:R-:W-:-:S02]  /*4e40*/  LOP3.LUT R13, R6, 0x380038, RZ, 0xc0, !PT ;  /* 0x00380038060d7812 */ /* 0x000fc400078ec0ff */
[----:B------:R-:W-:Y:S02]  /*4e50*/  SHF.R.U32.HI R33, RZ, 0x6, R6 ;  /* 0x00000006ff217819 */ /* 0x000fe40000011606 */
[----:B------:R-:W-:Y:S02]  /*4e60*/  LOP3.LUT R63, R6, 0x70007, RZ, 0xc0, !PT ;  /* 0x00070007063f7812 */ /* 0x000fe400078ec0ff */
[----:B------:R-:W-:Y:S02]  /*4e70*/  LOP3.LUT R15, R4, 0x20002, R15, 0xf8, !PT ;  /* 0x00020002040f7812 */ /* 0x000fe400078ef80f */
        /* <DEDUP_REMOVED lines=21> */
[----:B------:R-:W-:Y:S02]  /*4fd0*/  SHF.R.U32.HI R93, RZ, 0x6, R64 ;  /* 0x00000006ff5d7819 */ /* 0x000fe40000011640 */
[----:B------:R-:W-:Y:S02]  /*4fe0*/  SHF.R.U32.HI R72, RZ, 0x6, R67 ;  /* 0x00000006ff487819 */ /* 0x000fe40000011643 */
[----:B------:R-:W-:Y:S02]  /*4ff0*/  LOP3.LUT R18, R67, 0x380038, RZ, 0xc0, !PT ;  /* 0x0038003843127812 */ /* 0x000fe400078ec0ff */
[----:B------:R-:W-:Y:S02]  /*5000*/  LOP3.LUT R20, R72, 0x380038, RZ, 0xc0, !PT ;  /* 0x0038003848147812 */ /* 0x000fe400078ec0ff */
        /* <DEDUP_REMOVED lines=28> */
[----:B------:R-:W-:Y:S01]  /*51d0*/  ISETP.NE.AND P1, PT, R59, 0x1, PT ;  /* 0x000000013b00780c */ /* 0x000fe20003f25270 */
[----:B------:R-:W-:Y:S01]  /*51e0*/  HADD2 R66, R66, -1028, -1028 ;  /* 0xe404e40442427430 */ /* 0x000fe20000000000 */
[----:B------:R-:W-:-:S02]  /*51f0*/  PRMT R57, R57, 0x5410, R56 ;  /* 0x0000541039397816 */ /* 0x000fc40000000038 */
[----:B------:R-:W-:Y:S02]  /*5200*/  PRMT R55, R55, 0x5410, R54 ;  /* 0x0000541037377816 */ /* 0x000fe40000000036 */
[----:B--2---:R-:W-:Y:S02]  /*5210*/  LOP3.LUT R5, R79, 0x380038, RZ, 0xc0, !PT ;  /* 0x003800384f057812 */ /* 0x004fe400078ec0ff */
[----:B------:R-:W-:Y:S02]  /*5220*/  SHF.R.U32.HI R84, RZ, 0xd, R78 ;  /* 0x0000000dff547819 */ /* 0x000fe4000001164e */
[----:B------:R-:W-:Y:S02]  /*5230*/  LOP3.LUT R29, R5, 0x64006400, RZ, 0xfc, !PT ;  /* 0x64006400051d7812 */ /* 0x000fe400078efcff */
[----:B------:R-:W-:Y:S02]  /*5240*/  SHF.R.U32.HI R82, RZ, 0xd, R77 ;  /* 0x0000000dff527819 */ /* 0x000fe4000001164d */
[----:B------:R-:W-:Y:S01]  /*5250*/  LOP3.LUT R84, R15, 0x40004, R84, 0xf8, !PT ;  /* 0x000400040f547812 */ /* 0x000fe200078ef854 */
[----:B------:R-:W-:Y:S01]  /*5260*/  HFMA2 R16, R29, R8.H0_H0, -132, -132 ;  /* 0xd820d8201d107431 */ /* 0x000fe20000040008 */
[----:B------:R-:W-:Y:S01]  /*5270*/  SHF.R.U32.HI R80, RZ, 0xd, R76 ;  /* 0x0000000dff507819 */ /* 0x000fe2000001164c */
[----:B------:R-:W0:Y:S01]  /*5280*/  LDS.128 R28, [UR4+-0x40] ;  /* 0xffffc004ff1c7984 */ /* 0x000e220008000c00 */
[----:B------:R-:W-:-:S02]  /*5290*/  LOP3.LUT R15, R13, 0x64006400, RZ, 0xfc, !PT ;  /* 0x640064000d0f7812 */ /* 0x000fc400078efcff */
[----:B------:R-:W-:Y:S02]  /*52a0*/  LOP3.LUT R0, R76, 0x380038, RZ, 0xc0, !PT ;  /* 0x003800384c007812 */ /* 0x000fe400078ec0ff */
[----:B------:R-:W-:Y:S01]  /*52b0*/  SHF.R.U32.HI R88, RZ, 0x6, R76 ;  /* 0x00000006ff587819 */ /* 0x000fe2000001164c */
[----:B------:R-:W-:Y:S01]  /*52c0*/  HFMA2 R34, R15, R8.H0_H0, -132, -132 ;  /* 0xd820d8200f227431 */ /* 0x000fe20000040008 */
[----:B------:R-:W-:Y:S02]  /*52d0*/  LOP3.LUT R2, R77, 0x380038, RZ, 0xc0, !PT ;  /* 0x003800384d027812 */ /* 0x000fe400078ec0ff */
[----:B------:R-:W-:Y:S02]  /*52e0*/  LOP3.LUT R82, R11, 0x40004, R82, 0xf8, !PT ;  /* 0x000400040b527812 */ /* 0x000fe400078ef852 */
[----:B------:R-:W-:Y:S02]  /*52f0*/  SHF.R.U32.HI R83, RZ, 0x6, R77 ;  /* 0x00000006ff537819 */ /* 0x000fe4000001164d */
[----:B------:R-:W-:-:S02]  /*5300*/  LOP3.LUT R11, R10, 0x64006400, RZ, 0xfc, !PT ;  /* 0x640064000a0b7812 */ /* 0x000fc400078efcff */
[----:B------:R-:W-:Y:S02]  /*5310*/  LOP3.LUT R80, R7, 0x40004, R80, 0xf8, !PT ;  /* 0x0004000407507812 */ /* 0x000fe400078ef850 */
[----:B------:R-:W-:Y:S01]  /*5320*/  LOP3.LUT R4, R78, 0x380038, RZ, 0xc0, !PT ;  /* 0x003800384e047812 */ /* 0x000fe200078ec0ff */
[-C--:B------:R-:W-:Y:S01]  /*5330*/  HFMA2 R60, R11, R8.reuse.H0_H0, -132, -132 ;  /* 0xd820d8200b3c7431 */ /* 0x080fe20000040008 */
[----:B------:R-:W-:Y:S02]  /*5340*/  LOP3.LUT R7, R6, 0x64006400, RZ, 0xfc, !PT ;  /* 0x6400640006077812 */ /* 0x000fe400078efcff */
[----:B------:R-:W-:Y:S02]  /*5350*/  LOP3.LUT R9, R0, 0x64006400, RZ, 0xfc, !PT ;  /* 0x6400640000097812 */ /* 0x000fe400078efcff */
[----:B------:R-:W-:Y:S01]  /*5360*/  SHF.R.U32.HI R85, RZ, 0x6, R78 ;  /* 0x00000006ff557819 */ /* 0x000fe2000001164e */
[-C--:B------:R-:W-:Y:S01]  /*5370*/  HFMA2 R46, R7, R8.reuse.H0_H0, -132, -132 ;  /* 0xd820d820072e7431 */ /* 0x080fe20000040008 */
[----:B------:R-:W-:Y:S01]  /*5380*/  LOP3.LUT R15, R2, 0x64006400, RZ, 0xfc, !PT ;  /* 0x64006400020f7812 */ /* 0x000fe200078efcff */
[----:B------:R-:W-:Y:S01]  /*5390*/  HFMA2 R38, R9, R8.H0_H0, -132, -132 ;  /* 0xd820d82009267431 */ /* 0x000fe20000040008 */
[----:B------:R-:W-:-:S02]  /*53a0*/  LOP3.LUT R0, R88, 0x380038, RZ, 0xc0, !PT ;  /* 0x0038003858007812 */ /* 0x000fc400078ec0ff */
[--C-:B------:R-:W-:Y:S01]  /*53b0*/  SHF.R.U32.HI R87, RZ, 0x6, R79.reuse ;  /* 0x00000006ff577819 */ /* 0x100fe2000001164f */
[-C--:B------:R-:W-:Y:S01]  /*53c0*/  HFMA2 R36, R15, R8.reuse.H0_H0, -132, -132 ;  /* 0xd820d8200f247431 */ /* 0x080fe20000040008 */
[----:B------:R-:W-:Y:S02]  /*53d0*/  LOP3.LUT R2, R83, 0x380038, RZ, 0xc0, !PT ;  /* 0x0038003853027812 */ /* 0x000fe400078ec0ff */
[----:B------:R-:W-:Y:S02]  /*53e0*/  SHF.R.U32.HI R86, RZ, 0xd, R79 ;  /* 0x0000000dff567819 */ /* 0x000fe4000001164f */
        /* <DEDUP_REMOVED lines=8> */
[----:B------:R-:W-:Y:S02]  /*5470*/  LOP3.LUT R86, R17, 0x40004, R86, 0xf8, !PT ;  /* 0x0004000411567812 */ /* 0x000fe400078ef856 */
        /* <DEDUP_REMOVED lines=49> */
[----:B------:R-:W1:Y:S01]  /*5790*/  LDS.128 R20, [UR4+-0x30] ;  /* 0xffffd004ff147984 */ /* 0x000e620008000c00 */
        /* <DEDUP_REMOVED lines=25> */
[-C--:B------:R-:W-:Y:S02]  /*5930*/  HFMA2 R76, R63, R30.reuse, R76 ;  /* 0x0000001e3f4c7231 */ /* 0x080fe4000000004c */
[----:B------:R-:W-:Y:S02]  /*5940*/  HFMA2 R29, R65, R30, R24 ;  /* 0x0000001e411d7231 */ /* 0x000fe40000000018 */
[----:B------:R-:W-:Y:S01]  /*5950*/  HFMA2 R28, R44, R31, R28 ;  /* 0x0000001f2c1c7231 */ /* 0x000fe2000000001c */
[----:B------:R-:W0:Y:S01]  /*5960*/  LDS.128 R24, [UR4+-0x20] ;  /* 0xffffe004ff187984 */ /* 0x000e220008000c00 */
[----:B------:R-:W-:Y:S01]  /*5970*/  HADD2 R74, R74, -1028, -1028 ;  /* 0xe404e4044a4a7430 */ /* 0x000fe20000000000 */
[----:B------:R-:W-:Y:S01]  /*5980*/  LOP3.LUT R81, R81, 0x64006400, RZ, 0xfc, !PT ;  /* 0x6400640051517812 */ /* 0x000fe200078efcff */
[----:B------:R-:W-:-:S02]  /*5990*/  HADD2 R72, R72, -1028, -1028 ;  /* 0xe404e40448487430 */ /* 0x000fc40000000000 */
[-C--:B------:R-:W-:Y:S01]  /*59a0*/  HFMA2 R30, R46, R31.reuse, R78 ;  /* 0x0000001f2e1e7231 */ /* 0x080fe2000000004e */
[----:B------:R-:W-:Y:S01]  /*59b0*/  LOP3.LUT R78, R93, 0x70007, RZ, 0xc0, !PT ;  /* 0x000700075d4e7812 */ /* 0x000fe200078ec0ff */
[-C--:B------:R-:W-:Y:S02]  /*59c0*/  HFMA2 R29, R42, R31.reuse, R29 ;  /* 0x0000001f2a1d7231 */ /* 0x080fe4000000001d */
[----:B------:R-:W-:Y:S01]  /*59d0*/  HFMA2 R31, R40, R31, R76 ;  /* 0x0000001f281f7231 */ /* 0x000fe2000000004c */
[----:B------:R-:W-:Y:S01]  /*59e0*/  LOP3.LUT R76, R68, 0x64006400, RZ, 0xfc, !PT ;  /* 0x64006400444c7812 */ /* 0x000fe200078efcff */
[----:B------:R-:W-:Y:S01]  /*59f0*/  HADD2 R68, R64, -1028, -1028 ;  /* 0xe404e40440447430 */ /* 0x000fe20000000000 */
[----:B------:R-:W-:Y:S01]  /*5a00*/  LOP3.LUT R78, R78, 0x64006400, RZ, 0xfc, !PT ;  /* 0x640064004e4e7812 */ /* 0x000fe200078efcff */
[-C--:B-1----:R-:W-:Y:S02]  /*5a10*/  HFMA2 R28, R15, R20.reuse, R28 ;  /* 0x000000140f1c7231 */ /* 0x082fe4000000001c */
[----:B------:R-:W-:-:S02]  /*5a20*/  HFMA2 R30, R17, R20, R30 ;  /* 0x00000014111e7231 */ /* 0x000fc4000000001e */
[-C--:B------:R-:W-:Y:S02]  /*5a30*/  HFMA2 R31, R11, R20.reuse, R31 ;  /* 0x000000140b1f7231 */ /* 0x080fe4000000001f */
[----:B------:R-:W-:Y:S02]  /*5a40*/  HFMA2 R29, R13, R20, R29 ;  /* 0x000000140d1d7231 */ /* 0x000fe4000000001d */
[----:B------:R-:W-:Y:S01]  /*5a50*/  HADD2 R64, R76, -1028, -1028 ;  /* 0xe404e4044c407430 */ /* 0x000fe20000000000 */
[----:B------:R-:W-:Y:S01]  /*5a60*/  LOP3.LUT R76, R92, 0x70007, RZ, 0xc0, !PT ;  /* 0x000700075c4c7812 */ /* 0x000fe200078ec0ff */
[-C--:B------:R-:W-:Y:S01]  /*5a70*/  HFMA2 R20, R68, R21.reuse, R28 ;  /* 0x0000001544147231 */ /* 0x080fe2000000001c */
[----:B------:R-:W-:Y:S01]  /*5a80*/  LOP3.LUT R77, R77, 0x64006400, RZ, 0xfc, !PT ;  /* 0x640064004d4d7812 */ /* 0x000fe200078efcff */
[-C--:B------:R-:W-:Y:S02]  /*5a90*/  HFMA2 R31, R64, R21.reuse, R31 ;  /* 0x00000015401f7231 */ /* 0x080fe4000000001f */
[----:B------:R-:W-:-:S02]  /*5aa0*/  HFMA2 R30, R70, R21, R30 ;  /* 0x00000015461e7231 */ /* 0x000fc4000000001e */
[----:B------:R-:W-:Y:S02]  /*5ab0*/  HADD2 R78, R78, -1028, -1028 ;  /* 0xe404e4044e4e7430 */ /* 0x000fe40000000000 */
[----:B------:R-:W-:Y:S01]  /*5ac0*/  HFMA2 R29, R66, R21, R29 ;  /* 0x00000015421d7231 */ /* 0x000fe2000000001d */
[----:B------:R-:W-:Y:S01]  /*5ad0*/  LOP3.LUT R76, R76, 0x64006400, RZ, 0xfc, !PT ;  /* 0x640064004c4c7812 */ /* 0x000fe200078efcff */
[-C--:B------:R-:W-:Y:S01]  /*5ae0*/  HFMA2 R20, R47, R22.reuse, R20 ;  /* 0x000000162f147231 */ /* 0x080fe20000000014 */
[----:B------:R-:W-:Y:S01]  /*5af0*/  LOP3.LUT R79, R79, 0x70007, RZ, 0xc0, !PT ;  /* 0x000700074f4f7812 */ /* 0x000fe200078ec0ff */
[----:B------:R-:W-:Y:S01]  /*5b00*/  HADD2 R81, R81, -1028, -1028 ;  /* 0xe404e40451517430 */ /* 0x000fe20000000000 */
[----:B------:R-:W-:Y:S01]  /*5b10*/  LOP3.LUT R85, R85, 0x70007, RZ, 0xc0, !PT ;  /* 0x0007000755557812 */ /* 0x000fe200078ec0ff */
[----:B------:R-:W-:Y:S02]  /*5b20*/  HFMA2 R89, R49, R22, R30 ;  /* 0x0000001631597231 */ /* 0x000fe4000000001e */
[----:B------:R-:W-:-:S02]  /*5b30*/  HADD2 R76, R76, -1028, -1028 ;  /* 0xe404e4044c4c7430 */ /* 0x000fc40000000000 */
[-C--:B------:R-:W-:Y:S02]  /*5b40*/  HFMA2 R21, R45, R22.reuse, R29 ;  /* 0x000000162d157231 */ /* 0x080fe4000000001d */
[----:B------:R-:W-:Y:S01]  /*5b50*/  HFMA2 R22, R43, R22, R31 ;  /* 0x000000162b167231 */ /* 0x000fe2000000001f */
[----:B------:R-:W-:Y:S01]  /*5b60*/  LOP3.LUT R75, R75, 0x64006400, RZ, 0xfc, !PT ;  /* 0x640064004b4b7812 */ /* 0x000fe200078efcff */
[----:B------:R-:W1:Y:S01]  /*5b70*/  LDS.128 R28, [UR4+-0x10] ;  /* 0xfffff004ff1c7984 */ /* 0x000e620008000c00 */
[-C--:B------:R-:W-:Y:S01]  /*5b80*/  HFMA2 R20, R76, R23.reuse, R20 ;  /* 0x000000174c147231 */ /* 0x080fe20000000014 */
[----:B------:R-:W-:Y:S01]  /*5b90*/  LOP3.LUT R85, R85, 0x64006400, RZ, 0xfc, !PT ;  /* 0x6400640055557812 */ /* 0x000fe200078efcff */
[-C--:B------:R-:W-:Y:S02]  /*5ba0*/  HFMA2 R92, R78, R23.reuse, R89 ;  /* 0x000000174e5c7231 */ /* 0x080fe40000000059 */
[----:B------:R-:W-:Y:S02]  /*5bb0*/  HADD2 R77, R77, -1028, -1028 ;  /* 0xe404e4044d4d7430 */ /* 0x000fe40000000000 */
[----:B------:R-:W-:-:S02]  /*5bc0*/  HFMA2 R89, R74, R23, R21 ;  /* 0x000000174a597231 */ /* 0x000fc40000000015 */
[----:B------:R-:W-:Y:S01]  /*5bd0*/  HFMA2 R23, R72, R23, R22 ;  /* 0x0000001748177231 */ /* 0x000fe20000000016 */
[----:B------:R-:W-:Y:S01]  /*5be0*/  LOP3.LUT R83, R83, 0x70007, RZ, 0xc0, !PT ;  /* 0x0007000753537812 */ /* 0x000fe200078ec0ff */
[-C--:B0-----:R-:W-:Y:S01]  /*5bf0*/  HFMA2 R21, R39, R24.reuse, R20 ;  /* 0x0000001827157231 */ /* 0x081fe20000000014 */
[----:B------:R-:W-:Y:S01]  /*5c00*/  LOP3.LUT R80, R80, 0x64006400, RZ, 0xfc, !PT ;  /* 0x6400640050507812 */ /* 0x000fe200078efcff */
[----:B------:R-:W-:Y:S02]  /*5c10*/  HADD2 R85, R85, -1028, -1028 ;  /* 0xe404e40455557430 */ /* 0x000fe40000000000 */
[-C--:B------:R-:W-:Y:S02]  /*5c20*/  HFMA2 R22, R41, R24.reuse, R92 ;  /* 0x0000001829167231 */ /* 0x080fe4000000005c */
[-C--:B------:R-:W-:Y:S02]  /*5c30*/  HFMA2 R21, R4, R25.reuse, R21 ;  /* 0x0000001904157231 */ /* 0x080fe40000000015 */
[-C--:B------:R-:W-:Y:S01]  /*5c40*/  HFMA2 R20, R37, R24.reuse, R89 ;  /* 0x0000001825147231 */ /* 0x080fe20000000059 */
[----:B------:R-:W-:Y:S01]  /*5c50*/  LOP3.LUT R89, R88, 0x70007, RZ, 0xc0, !PT ;  /* 0x0007000758597812 */ /* 0x000fe200078ec0ff */
[----:B------:R-:W-:Y:S01]  /*5c60*/  HFMA2 R24, R19, R24, R23 ;  /* 0x0000001813187231 */ /* 0x000fe20000000017 */
[----:B------:R-:W-:Y:S01]  /*5c70*/  LOP3.LUT R23, R79, 0x64006400, RZ, 0xfc, !PT ;  /* 0x640064004f177812 */ /* 0x000fe200078efcff */
[----:B------:R-:W-:Y:S01]  /*5c80*/  HADD2 R79, R75, -1028, -1028 ;  /* 0xe404e4044b4f7430 */ /* 0x000fe20000000000 */
[----:B------:R-:W-:Y:S01]  /*5c90*/  LOP3.LUT R89, R89, 0x64006400, RZ, 0xfc, !PT ;  /* 0x6400640059597812 */ /* 0x000fe200078efcff */
[----:B------:R-:W-:-:S02]  /*5ca0*/  HFMA2 R22, R6, R25, R22 ;  /* 0x0000001906167231 */ /* 0x000fc40000000016 */
[-C--:B------:R-:W-:Y:S02]  /*5cb0*/  HFMA2 R24, R0, R25.reuse, R24 ;  /* 0x0000001900187231 */ /* 0x080fe40000000018 */
[----:B------:R-:W-:Y:S02]  /*5cc0*/  HFMA2 R20, R2, R25, R20 ;  /* 0x0000001902147231 */ /* 0x000fe40000000014 */
[----:B------:R-:W-:Y:S01]  /*5cd0*/  HADD2 R75, R23, -1028, -1028 ;  /* 0xe404e404174b7430 */ /* 0x000fe20000000000 */
[----:B------:R-:W-:Y:S01]  /*5ce0*/  LOP3.LUT R23, R87, 0x70007, RZ, 0xc0, !PT ;  /* 0x0007000757177812 */ /* 0x000fe200078ec0ff */
[----:B------:R-:W-:Y:S01]  /*5cf0*/  HADD2 R89, R89, -1028, -1028 ;  /* 0xe404e40459597430 */ /* 0x000fe20000000000 */
[----:B------:R-:W-:Y:S01]  /*5d00*/  LOP3.LUT R87, R83, 0x64006400, RZ, 0xfc, !PT ;  /* 0x6400640053577812 */ /* 0x000fe200078efcff */
[-C--:B------:R-:W-:Y:S02]  /*5d10*/  HFMA2 R21, R79, R26.reuse, R21 ;  /* 0x0000001a4f157231 */ /* 0x080fe40000000015 */
[-C--:B------:R-:W-:Y:S01]  /*5d20*/  HFMA2 R22, R81, R26.reuse, R22 ;  /* 0x0000001a51167231 */ /* 0x080fe20000000016 */
[----:B------:R-:W-:Y:S01]  /*5d30*/  LOP3.LUT R83, R23, 0x64006400, RZ, 0xfc, !PT ;  /* 0x6400640017537812 */ /* 0x000fe200078efcff */
[----:B------:R-:W-:-:S02]  /*5d40*/  HFMA2 R20, R77, R26, R20 ;  /* 0x0000001a4d147231 */ /* 0x000fc40000000014 */
[----:B------:R-:W-:Y:S01]  /*5d50*/  HFMA2 R24, R75, R26, R24 ;  /* 0x0000001a4b187231 */ /* 0x000fe20000000018 */
[----:B------:R-:W-:Y:S01]  /*5d60*/  LOP3.LUT R82, R82, 0x64006400, RZ, 0xfc, !PT ;  /* 0x6400640052527812 */ /* 0x000fe200078efcff */
[-C--:B------:R-:W-:Y:S02]  /*5d70*/  HFMA2 R21, R36, R27.reuse, R21 ;  /* 0x0000001b24157231 */ /* 0x080fe40000000015 */
[----:B------:R-:W-:Y:S02]  /*5d80*/  HADD2 R87, R87, -1028, -1028 ;  /* 0xe404e40457577430 */ /* 0x000fe40000000000 */
[-C--:B------:R-:W-:Y:S02]  /*5d90*/  HFMA2 R22, R38, R27.reuse, R22 ;  /* 0x0000001b26167231 */ /* 0x080fe40000000016 */
[-C--:B------:R-:W-:Y:S02]  /*5da0*/  HFMA2 R24, R16, R27.reuse, R24 ;  /* 0x0000001b10187231 */ /* 0x080fe40000000018 */
[----:B------:R-:W-:-:S02]  /*5db0*/  HFMA2 R20, R18, R27, R20 ;  /* 0x0000001b12147231 */ /* 0x000fc40000000014 */
[----:B------:R-:W-:Y:S02]  /*5dc0*/  HADD2 R83, R83, -1028, -1028 ;  /* 0xe404e40453537430 */ /* 0x000fe40000000000 */
[-C--:B-1----:R-:W-:Y:S02]  /*5dd0*/  HFMA2 R21, R87, R28.reuse, R21 ;  /* 0x0000001c57157231 */ /* 0x082fe40000000015 */
[-C--:B------:R-:W-:Y:S02]  /*5de0*/  HFMA2 R22, R89, R28.reuse, R22 ;  /* 0x0000001c59167231 */ /* 0x080fe40000000016 */
[----:B------:R-:W-:Y:S02]  /*5df0*/  HFMA2 R23, R12, R29, R21 ;  /* 0x0000001d0c177231 */ /* 0x000fe40000000015 */
[-C--:B------:R-:W-:Y:S02]  /*5e00*/  HFMA2 R20, R85, R28.reuse, R20 ;  /* 0x0000001c55147231 */ /* 0x080fe40000000014 */
[----:B------:R-:W-:Y:S01]  /*5e10*/  HFMA2 R28, R83, R28, R24 ;  /* 0x0000001c531c7231 */ /* 0x000fe20000000018 */
[----:B------:R-:W-:Y:S01]  /*5e20*/  LOP3.LUT R21, R86, 0x64006400, RZ, 0xfc, !PT ;  /* 0x6400640056157812 */ /* 0x000fe200078efcff */
[----:B------:R-:W-:-:S02]  /*5e30*/  HADD2 R86, R80, -1028, -1028 ;  /* 0xe404e40450567430 */ /* 0x000fc40000000000 */
[-C--:B------:R-:W-:Y:S02]  /*5e40*/  HFMA2 R28, R8, R29.reuse, R28 ;  /* 0x0000001d081c7231 */ /* 0x080fe4000000001c */
[-C--:B------:R-:W-:Y:S02]  /*5e50*/  HFMA2 R22, R14, R29.reuse, R22 ;  /* 0x0000001d0e167231 */ /* 0x080fe40000000016 */
[-C--:B------:R-:W-:Y:S02]  /*5e60*/  HFMA2 R23, R7, R30.reuse, R23 ;  /* 0x0000001e07177231 */ /* 0x080fe40000000017 */
[----:B------:R-:W-:Y:S01]  /*5e70*/  HFMA2 R24, R10, R29, R20 ;  /* 0x0000001d0a187231 */ /* 0x000fe20000000014 */
        /* <DEDUP_REMOVED lines=96> */
.L_x_2947:
[----:B------:R-:W-:Y:S01]  /*6480*/  UIADD3 UR4, UPT, UPT, UR4, 0x40, URZ ;  /* 0x0000004004047890 */ /* 0x000fe2000fffe0ff */
[----:B------:R-:W-:Y:S01]  /*6490*/  IMAD.WIDE R18, R58, 0x4, R90 ;  /* 0x000000043a127825 */ /* 0x000fe200078e025a */
[----:B------:R-:W-:Y:S10]  /*64a0*/  @!P0 BRA `(.L_x_2948) ;  /* 0xffffffe400cc8947 */ /* 0x000ff4000383ffff */
.L_x_2946:
[----:B------:R-:W-:-:S13]  /*64b0*/  ISETP.GT.AND P0, PT, R59, RZ, PT ;  /* 0x000000ff3b00720c */ /* 0x000fda0003f04270 */
[----:B------:R-:W-:Y:S05]  /*64c0*/  @!P0 EXIT ;  /* 0x000000000000894d */ /* 0x000fea0003800000 */
[----:B------:R-:W0:Y:S01]  /*64d0*/  S2R R0, SR_CTAID.X ;  /* 0x0000000000007919 */ /* 0x000e220000002500 */
[----:B------:R-:W1:Y:S01]  /*64e0*/  S2UR UR4, SR_CTAID.Y ;  /* 0x00000000000479c3 */ /* 0x000e620000002600 */
[----:B-----5:R-:W0:Y:S07]  /*64f0*/  S2R R7, SR_TID.X ;  /* 0x0000000000077919 */ /* 0x020e2e0000002100 */
[----:B------:R-:W2:Y:S01]  /*6500*/  LDC.64 R4, c[0x0][0x3a0] ;  /* 0x0000e800ff047b82 */ /* 0x000ea20000000a00 */
[----:B-1----:R-:W-:Y:S01]  /*6510*/  IMAD R3, R58, UR4, RZ ;  /* 0x000000043a037c24 */ /* 0x002fe2000f8e02ff */
[----:B0-----:R-:W-:-:S04]  /*6520*/  LEA R0, R0, R7, 0x5 ;  /* 0x0000000700007211 */ /* 0x001fc800078e28ff */
[----:B------:R-:W-:-:S04]  /*6530*/  LEA R0, R0, R3, 0x1 ;  /* 0x0000000300007211 */ /* 0x000fc800078e08ff */
        /* <DEDUP_REMOVED lines=9> */
.L_x_2952:
[----:B------:R-:W0:Y:S02]  /*65d0*/  LDS R2, [R0] ;  /* 0x0000000000027984 */ /* 0x000e240000000800 */
[----:B0-----:R-:W-:-:S05]  /*65e0*/  HADD2 R3, R2, R53 ;  /* 0x0000003502037230 */ /* 0x001fca0000000000 */
[----:B------:R-:W0:Y:S02]  /*65f0*/  ATOMS.CAST.SPIN P0, [R0], R2, R3 ;  /* 0x000000020000758d */ /* 0x000e240001800003 */
[----:B0-----:R-:W-:Y:S05]  /*6600*/  @!P0 BRA `(.L_x_2952) ;  /* 0xfffffffc00f08947 */ /* 0x001fea000383ffff */
[----:B------:R-:W-:Y:S05]  /*6610*/  BRA `(.L_x_2950) ;  /* 0x00000000000c7947 */ /* 0x000fea0003800000 */
.L_x_2951:
[----:B------:R-:W2:Y:S02]  /*6620*/  LD.E R0, desc[UR8][R4.64] ;  /* 0x0000000804007980 */ /* 0x000ea4000c101900 */
[----:B--2---:R-:W-:-:S05]  /*6630*/  IADD3 R3, PT, PT, R53, R0, RZ ;  /* 0x0000000035037210 */ /* 0x004fca0007ffe0ff */
[----:B------:R0:W-:Y:S02]  /*6640*/  ST.E desc[UR8][R4.64], R3 ;  /* 0x0000000304007985 */ /* 0x0001e4000c101908 */
.L_x_2950:
[----:B------:R-:W-:Y:S05]  /*6650*/  BSYNC.RECONVERGENT B0 ;  /* 0x0000000000007941 */ /* 0x000fea0003800200 */
.L_x_2949:
[----:B------:R1:W-:Y:S01]  /*6660*/  ATOM.E.ADD.F16x2.RN.STRONG.GPU P0, RZ, desc[UR8][R4.64+0x4], R52 ;  /* 0x8000043404ff79a2 */ /* 0x0003e2000c10e108 */
[----:B------:R-:W-:Y:S04]  /*6670*/  BSSY.RECONVERGENT B0, `(.L_x_2953) ;  /* 0x000000e000007945 */ /* 0x000fe80003800200 */
[----:B-1----:R-:W-:Y:S05]  /*6680*/  @P0 BRA `(.L_x_2954) ;  /* 0x0000000000300947 */ /* 0x002fea0003800000 */
[----:B------:R-:W1:Y:S02]  /*6690*/  QSPC.E.S P0, RZ, [R4+0x4] ;  /* 0x0000040004ff73aa */ /* 0x000e640000000500 */
[----:B-1----:R-:W-:Y:S05]  /*66a0*/  @!P0 BRA `(.L_x_2955) ;  /* 0x00000000001c8947 */ /* 0x002fea0003800000 */
[----:B------:R-:W-:-:S04]  /*66b0*/  MOV R2, R4 ;  /* 0x0000000400027202 */ /* 0x000fc80000000f00 */
[----:B------:R-:W-:-:S07]  /*66c0*/  MOV R0, R2 ;  /* 0x0000000200007202 */ /* 0x000fce0000000f00 */
.L_x_2956:
[----:B------:R-:W0:Y:S02]  /*66d0*/  LDS R2, [R0+0x4] ;  /* 0x0000040000027984 */ /* 0x000e240000000800 */
[----:B0-----:R-:W-:-:S05]  /*66e0*/  HFMA2 R3, R2, 1, 1, R52 ;  /* 0x3c003c0002037831 */ /* 0x001fca0000000034 */
[----:B------:R-:W0:Y:S02]  /*66f0*/  ATOMS.CAST.SPIN P0, [R0+0x4], R2, R3 ;  /* 0x000004020000758d */ /* 0x000e240001800003 */
[----:B0-----:R-:W-:Y:S05]  /*6700*/  @!P0 BRA `(.L_x_2956) ;  /* 0xfffffffc00f08947 */ /* 0x001fea000383ffff */
[----:B------:R-:W-:Y:S05]  /*6710*/  BRA `(.L_x_2954) ;  /* 0x00000000000c7947 */ /* 0x000fea0003800000 */
.L_x_2955:
[----:B------:R-:W0:Y:S02]  /*6720*/  LD.E R0, desc[UR8][R4.64+0x4] ;  /* 0x0000040804007980 */ /* 0x000e24000c101900 */
[----:B0-----:R-:W-:-:S05]  /*6730*/  IADD3 R3, PT, PT, R52, R0, RZ ;  /* 0x0000000034037210 */ /* 0x001fca0007ffe0ff */
[----:B------:R1:W-:Y:S02]  /*6740*/  ST.E desc[UR8][R4.64+0x4], R3 ;  /* 0x0000040304007985 */ /* 0x0003e4000c101908 */
.L_x_2954:
[----:B------:R-:W-:Y:S05]  /*6750*/  BSYNC.RECONVERGENT B0 ;  /* 0x0000000000007941 */ /* 0x000fea0003800200 */
.L_x_2953:
        /* <DEDUP_REMOVED lines=10> */
.L_x_2960:
[----:B------:R-:W0:Y:S02]  /*6800*/  LDS R2, [R0] ;  /* 0x0000000000027984 */ /* 0x000e240000000800 */
[----:B0-----:R-:W-:-:S05]  /*6810*/  HADD2 R3, R2, R51 ;  /* 0x0000003302037230 */ /* 0x001fca0000000000 */
[----:B------:R-:W0:Y:S02]  /*6820*/  ATOMS.CAST.SPIN P0, [R0], R2, R3 ;  /* 0x000000020000758d */ /* 0x000e240001800003 */
[----:B0-----:R-:W-:Y:S05]  /*6830*/  @!P0 BRA `(.L_x_2960) ;  /* 0xfffffffc00f08947 */ /* 0x001fea000383ffff */
[----:B------:R-:W-:Y:S05]  /*6840*/  BRA `(.L_x_2958) ;  /* 0x00000000000c7947 */ /* 0x000fea0003800000 */
.L_x_2959:
[----:B------:R-:W2:Y:S02]  /*6850*/  LD.E R0, desc[UR8][R4.64] ;  /* 0x0000000804007980 */ /* 0x000ea4000c101900 */
[----:B--2---:R-:W-:-:S05]  /*6860*/  IADD3 R3, PT, PT, R51, R0, RZ ;  /* 0x0000000033037210 */ /* 0x004fca0007ffe0ff */
[----:B------:R0:W-:Y:S02]  /*6870*/  ST.E desc[UR8][R4.64], R3 ;  /* 0x0000000304007985 */ /* 0x0001e4000c101908 */
.L_x_2958:
[----:B------:R-:W-:Y:S05]  /*6880*/  BSYNC.RECONVERGENT B0 ;  /* 0x0000000000007941 */ /* 0x000fea0003800200 */
.L_x_2957:
[----:B------:R1:W-:Y:S02]  /*6890*/  ATOM.E.ADD.F16x2.RN.STRONG.GPU P0, RZ, desc[UR8][R4.64+0x4], R50 ;  /* 0x8000043204ff79a2 */ /* 0x0003e4000c10e108 */
[----:B-1----:R-:W-:Y:S05]  /*68a0*/  @P0 EXIT ;  /* 0x000000000000094d */ /* 0x002fea0003800000 */
[----:B------:R-:W1:Y:S02]  /*68b0*/  QSPC.E.S P0, RZ, [R4+0x4] ;  /* 0x0000040004ff73aa */ /* 0x000e640000000500 */
[----:B-1----:R-:W-:Y:S05]  /*68c0*/  @!P0 BRA `(.L_x_2961) ;  /* 0x00000000001c8947 */ /* 0x002fea0003800000 */
[----:B------:R-:W-:-:S04]  /*68d0*/  MOV R2, R4 ;  /* 0x0000000400027202 */ /* 0x000fc80000000f00 */
[----:B------:R-:W-:-:S07]  /*68e0*/  MOV R0, R2 ;  /* 0x0000000200007202 */ /* 0x000fce0000000f00 */
.L_x_2962:
[----:B------:R-:W0:Y:S02]  /*68f0*/  LDS R2, [R0+0x4] ;  /* 0x0000040000027984 */ /* 0x000e240000000800 */
[----:B0-----:R-:W-:-:S05]  /*6900*/  HFMA2 R3, R2, 1, 1, R50 ;  /* 0x3c003c0002037831 */ /* 0x001fca0000000032 */
[----:B------:R-:W0:Y:S02]  /*6910*/  ATOMS.CAST.SPIN P0, [R0+0x4], R2, R3 ;  /* 0x000004020000758d */ /* 0x000e240001800003 */
[----:B0-----:R-:W-:Y:S05]  /*6920*/  @!P0 BRA `(.L_x_2962) ;  /* 0xfffffffc00f08947 */ /* 0x001fea000383ffff */
[----:B------:R-:W-:Y:S05]  /*6930*/  EXIT ;  /* 0x000000000000794d */ /* 0x000fea0003800000 */
.L_x_2961:
[----:B------:R-:W0:Y:S02]  /*6940*/  LD.E R0, desc[UR8][R4.64+0x4] ;  /* 0x0000040804007980 */ /* 0x000e24000c101900 */
[----:B0-----:R-:W-:-:S05]  /*6950*/  IADD3 R3, PT, PT, R50, R0, RZ ;  /* 0x0000000032037210 */ /* 0x001fca0007ffe0ff */
[----:B------:R-:W-:Y:S01]  /*6960*/  ST.E desc[UR8][R4.64+0x4], R3 ;  /* 0x0000040304007985 */ /* 0x000fe2000c101908 */
[----:B------:R-:W-:Y:S05]  /*6970*/  EXIT ;  /* 0x000000000000794d */ /* 0x000fea0003800000 */
.L_x_2963:
        /* <DEDUP_REMOVED lines=16> */
.L_x_3619:


//--------------------- .text._Z23gemm_half_q_half_kernelILi2ELi14ELb0ELb0ELi32EEvPK6__halfPKjS4_S2_PS0_iiiiPKtS7_iiiiiibS2_i --------------------------
	.section	.text._Z23gemm_half_q_half_kernelILi2ELi14ELb0ELb0ELi32EEvPK6__halfPKjS4_S2_PS0_iiiiPKtS7_iiiiiibS2_i,"ax",@progbits
	.align	128
        .global         _Z23gemm_half_q_half_kernelILi2ELi14ELb0ELb0ELi32EEvPK6__halfPKjS4_S2_PS0_iiiiPKtS7_iiiiiibS2_i
        .type           _Z23gemm_half_q_half_kernelILi2ELi14ELb0ELb0ELi32EEvPK6__halfPKjS4_S2_PS0_iiiiPKtS7_iiiiiibS2_i,@function
        .size           _Z23gemm_half_q_half_kernelILi2ELi14ELb0ELb0ELi32EEvPK6__halfPKjS4_S2_PS0_iiiiPKtS7_iiiiiibS2_i,(.L_x_3620 - _Z23gemm_half_q_half_kernelILi2ELi14ELb0ELb0ELi32EEvPK6__halfPKjS4_S2_PS0_iiiiPKtS7_iiiiiibS2_i)
        .other          _Z23gemm_half_q_half_kernelILi2ELi14ELb0ELb0ELi32EEvPK6__halfPKjS4_S2_PS0_iiiiPKtS7_iiiiiibS2_i,@"STO_CUDA_ENTRY STV_DEFAULT"
_Z23gemm_half_q_half_kernelILi2ELi14ELb0ELb0ELi32EEvPK6__halfPKjS4_S2_PS0_iiiiPKtS7_iiiiiibS2_i:
.text._Z23gemm_half_q_half_kernelILi2ELi14ELb0ELb0ELi32EEvPK6__halfPKjS4_S2_PS0_iiiiPKtS7_iiiiiibS2_i:
        /* <DEDUP_REMOVED lines=51> */
.L_x_2969:
        /* <DEDUP_REMOVED lines=32> */
.L_x_2968:
        /* <DEDUP_REMOVED lines=20> */
.L_x_2970:
[----:B------:R-:W-:-:S13]  /*0670*/  ISETP.EQ.AND P2, PT, R7, RZ, PT ;  /* 0x000000ff0700720c */ /* 0x000fda0003f42270 */
[----:B------:R-:W-:Y:S05]  /*0680*/  @!P0 BRA P2, `(.L_x_2965) ;  /* 0x00000004007c8947 */ /* 0x000fea0001000000 */
.L_x_2967:
        /* <DEDUP_REMOVED lines=12> */
.L_x_2966:
        /* <DEDUP_REMOVED lines=17> */
.L_x_2973:
        /* <DEDUP_REMOVED lines=32> */
.L_x_2972:
        /* <DEDUP_REMOVED lines=21> */
.L_x_2974:
[----:B------:R-:W-:-:S13]  /*0bb0*/  ISETP.NE.OR P0, PT, R16, RZ, P0 ;  /* 0x000000ff1000720c */ /* 0x000fda0000705670 */
[----:B------:R-:W-:Y:S05]  /*0bc0*/  @!P0 BRA `(.L_x_2965) ;  /* 0x00000000002c8947 */ /* 0x000fea0003800000 */
.L_x_2971:
        /* <DEDUP_REMOVED lines=11> */
.L_x_2965:
[----:B------:R-:W-:Y:S05]  /*0c80*/  BSYNC.RECONVERGENT B0 ;  /* 0x0000000000007941 */ /* 0x000fea0003800200 */
.L_x_2964:
        /* <DEDUP_REMOVED lines=23> */
.L_x_2978:
        /* <DEDUP_REMOVED lines=15> */
.L_x_2977:
        /* <DEDUP_REMOVED lines=12> */
.L_x_2979:
[----:B------:R-:W-:-:S13]  /*0fb0*/  ISETP.NE.OR P0, PT, R7, RZ, P0 ;  /* 0x000000ff0700720c */ /* 0x000fda0000705670 */
[----:B------:R-:W-:Y:S05]  /*0fc0*/  @!P0 BRA `(.L_x_2975) ;  /* 0x00000000001c8947 */ /* 0x000fea0003800000 */
.L_x_2976:
[----:B0-----:R-:W0:Y:S02]  /*0fd0*/  LDC.64 R4, c[0x0][0x3a0] ;  /* 0x0000e800ff047b82 */ /* 0x001e240000000a00 */
.L_x_2980:
[----:B0-----:R-:W-:Y:S01]  /*0fe0*/  IMAD.WIDE R8, R19, 0x2, R4 ;  /* 0x0000000213087825 */ /* 0x001fe200078e0204 */
[----:B------:R-:W-:Y:S02]  /*0ff0*/  IADD3 R7, PT, PT, R7, 0x1, RZ ;  /* 0x0000000107077810 */ /* 0x000fe40007ffe0ff */
[----:B------:R-:W-:Y:S02]  /*1000*/  IADD3 R19, PT, PT, R19, R58, RZ ;  /* 0x0000003a13137210 */ /* 0x000fe40007ffe0ff */
[----:B------:R1:W-:Y:S01]  /*1010*/  STG.E.64 desc[UR8][R8.64], RZ ;  /* 0x000000ff08007986 */ /* 0x0003e2000c101b08 */
[----:B------:R-:W-:-:S13]  /*1020*/  ISETP.NE.AND P0, PT, R7, RZ, PT ;  /* 0x000000ff0700720c */ /* 0x000fda0003f05270 */
[----:B-1----:R-:W-:Y:S05]  /*1030*/  @P0 BRA `(.L_x_2980) ;  /* 0xfffffffc00e80947 */ /* 0x002fea000383ffff */
.L_x_2975:
        /* <DEDUP_REMOVED lines=10> */
[----:B-----5:R-:W-:-:S05]  /*10e0*/  SHF.L.U32 R7, R6, 0x6, RZ ;  /* 0x0000000606077819 */ /* 0x020fca00000006ff */
        /* <DEDUP_REMOVED lines=9> */
.L_x_2982:
        /* <DEDUP_REMOVED lines=17> */
[--C-:B------:R-:W-:Y:S02]  /*1290*/  SHF.R.U32.HI R6, RZ, 0x8, R15.reuse ;  /* 0x00000008ff067819 */ /* 0x100fe4000001160f */
        /* <DEDUP_REMOVED lines=24> */
.L_x_2981:
        /* <DEDUP_REMOVED lines=10> */
[----:B-----5:R-:W-:Y:S02]  /*14c0*/  MOV R7, RZ ;  /* 0x000000ff00077202 */ /* 0x020fe40000000f00 */
        /* <DEDUP_REMOVED lines=9> */
.L_x_2983:
        /* <DEDUP_REMOVED lines=8> */
.L_x_2984:
        /* <DEDUP_REMOVED lines=8> */
.L_x_2985:
        /* <DEDUP_REMOVED lines=8> */
.L_x_2986:
        /* <DEDUP_REMOVED lines=8> */
.L_x_2987:
        /* <DEDUP_REMOVED lines=54> */
[----:B------:R-:W0:Y:S01]  /*1ac0*/  LDS.64 R18, [UR5+0x8] ;  /* 0x00000805ff127984 */ /* 0x000e220008000a00 */
[----:B------:R-:W-:Y:S01]  /*1ad0*/  LOP3.LUT R30, R94, 0xf000f0, RZ, 0xc0, !PT ;  /* 0x00f000f05e1e7812 */ /* 0x000fe200078ec0ff */
        /* <DEDUP_REMOVED lines=8> */
[----:B------:R-:W-:Y:S01]  /*1b60*/  HADD2.F32 R25, -RZ, R26.H1_H1 ;  /* 0x3000001aff197230 */ /* 0x000fe20000004100 */
[----:B------:R-:W-:Y:S01]  /*1b70*/  LOP3.LUT R32, R95, 0xf000f0, RZ, 0xc0, !PT ;  /* 0x00f000f05f207812 */ /* 0x000fe200078ec0ff */
        /* <DEDUP_REMOVED lines=9> */
[-C--:B------:R-:W-:Y:S01]  /*1c10*/  HFMA2 R29, R29, R16.reuse.H0_H0, -72, -72 ;  /* 0xd480d4801d1d7431 */ /* 0x080fe20000040010 */
[----:B------:R-:W-:Y:S01]  /*1c20*/  SHF.R.U32.HI R20, RZ, 0x8, R92 ;  /* 0x00000008ff147819 */ /* 0x000fe2000001165c */
[-C--:B------:R-:W-:Y:S01]  /*1c30*/  HFMA2 R27, R27, R16.reuse.H0_H0, -72, -72 ;  /* 0xd480d4801b1b7431 */ /* 0x080fe20000040010 */
[----:B------:R-:W-:Y:S01]  /*1c40*/  SHF.R.U32.HI R21, RZ, 0x8, R93 ;  /* 0x00000008ff157819 */ /* 0x000fe2000001165d */
[----:B------:R-:W-:-:S02]  /*1c50*/  HFMA2 R31, R31, R16.H0_H0, -72, -72 ;  /* 0xd480d4801f1f7431 */ /* 0x000fc40000040010 */
[----:B------:R-:W-:Y:S02]  /*1c60*/  HADD2.F32 R28, -RZ, R29.H0_H0 ;  /* 0x2000001dff1c7230 */ /* 0x000fe40000004100 */
[----:B------:R-:W-:Y:S02]  /*1c70*/  HFMA2 R33, R33, R16.H0_H0, -72, -72 ;  /* 0xd480d48021217431 */ /* 0x000fe40000040010 */
[----:B------:R-:W-:Y:S01]  /*1c80*/  HADD2.F32 R5, -RZ, R27.H0_H0 ;  /* 0x2000001bff057230 */ /* 0x000fe20000004100 */
[----:B------:R-:W-:Y:S01]  /*1c90*/  SHF.R.U32.HI R94, RZ, 0x8, R94 ;  /* 0x00000008ff5e7819 */ /* 0x000fe2000001165e */
        /* <DEDUP_REMOVED lines=9> */
[----:B------:R-:W-:Y:S01]  /*1d30*/  SHF.R.U32.HI R95, RZ, 0x8, R95 ;  /* 0x00000008ff5f7819 */ /* 0x000fe2000001165f */
        /* <DEDUP_REMOVED lines=62> */
[----:B------:R-:W-:Y:S02]  /*2120*/  HADD2.F32 R49, -RZ, R57.H0_H0 ;  /* 0x20000039ff317230 */ /* 0x000fe40000004100 */
[----:B------:R-:W-:Y:S01]  /*2130*/  FFMA.FTZ R21, R19, R63, R20 ;  /* 0x0000003f13157223 */ /* 0x000fe20000010014 */
[----:B------:R-:W-:-:S02]  /*2140*/  HADD2.F32 R48, -RZ, R56.H0_H0 ;  /* 0x20000038ff307230 */ /* 0x000fc40000004100 */
        /* <DEDUP_REMOVED lines=73> */
.L_x_2989:
        /* <DEDUP_REMOVED lines=25> */
[----:B------:R-:W-:Y:S01]  /*2770*/  HADD2.F32 R2, -RZ, R23.H0_H0 ;  /* 0x20000017ff027230 */ /* 0x000fe20000004100 */
[----:B------:R-:W-:-:S02]  /*2780*/  SHF.R.U32.HI R19, RZ, 0x8, R26 ;  /* 0x00000008ff137819 */ /* 0x000fc4000001161a */
[----:B------:R-:W-:Y:S01]  /*2790*/  LOP3.LUT R26, R27, 0xf000f0, RZ, 0xc0, !PT ;  /* 0x00f000f01b1a7812 */ /* 0x000fe200078ec0ff */
[--C-:B------:R-:W-:Y:S01]  /*27a0*/  HADD2.F32 R3, -RZ, R24.reuse.H0_H0 ;  /* 0x20000018ff037230 */ /* 0x100fe20000004100 */
[----:B------:R-:W-:Y:S01]  /*27b0*/  SHF.R.U32.HI R32, RZ, 0x8, R27 ;  /* 0x00000008ff207819 */ /* 0x000fe2000001161b */
[----:B------:R-:W-:Y:S01]  /*27c0*/  HADD2 R27, R21, -1032, -1032 ;  /* 0xe408e408151b7430 */ /* 0x000fe20000000000 */
[----:B------:R-:W-:Y:S01]  /*27d0*/  LOP3.LUT R28, R25, 0xf000f0, RZ, 0xc0, !PT ;  /* 0x00f000f0191c7812 */ /* 0x000fe200078ec0ff */
[----:B------:R-:W-:Y:S01]  /*27e0*/  HADD2.F32 R21, -RZ, R23.H1_H1 ;  /* 0x30000017ff157230 */ /* 0x000fe20000004100 */
[----:B------:R-:W-:Y:S01]  /*27f0*/  SHF.R.U32.HI R33, RZ, 0x8, R25 ;  /* 0x00000008ff217819 */ /* 0x000fe20000011619 */
[----:B------:R-:W-:Y:S01]  /*2800*/  FFMA.FTZ R31, R5, R2, RZ ;  /* 0x00000002051f7223 */ /* 0x000fe200000100ff */
[----:B------:R-:W-:Y:S01]  /*2810*/  LOP3.LUT R25, R4, 0x64006400, RZ, 0xfc, !PT ;  /* 0x6400640004197812 */ /* 0x000fe200078efcff */
[----:B------:R-:W-:Y:S01]  /*2820*/  HADD2.F32 R4, -RZ, R27.H0_H0 ;  /* 0x2000001bff047230 */ /* 0x000fe20000004100 */
[----:B------:R-:W-:Y:S01]  /*2830*/  LOP3.LUT R29, R29, 0x64006400, RZ, 0xfc, !PT ;  /* 0x640064001d1d7812 */ /* 0x000fe200078efcff */
[----:B------:R-:W-:-:S02]  /*2840*/  HADD2.F32 R23, -RZ, R24.H1_H1 ;  /* 0x30000018ff177230 */ /* 0x000fc40000004100 */
[----:B------:R-:W-:Y:S01]  /*2850*/  FFMA.FTZ R38, R30, R21, R31 ;  /* 0x000000151e267223 */ /* 0x000fe2000001001f */
[----:B------:R-:W-:Y:S01]  /*2860*/  HADD2.F32 R24, -RZ, R27.H1_H1 ;  /* 0x3000001bff187230 */ /* 0x000fe20000004100 */
[----:B------:R-:W-:Y:S01]  /*2870*/  LOP3.LUT R27, R28, 0x64006400, RZ, 0xfc, !PT ;  /* 0x640064001c1b7812 */ /* 0x000fe200078efcff */
[-C--:B------:R-:W-:Y:S02]  /*2880*/  HFMA2 R37, R25, R16.reuse.H0_H0, -72, -72 ;  /* 0xd480d48019257431 */ /* 0x080fe40000040010 */
[----:B------:R-:W-:Y:S01]  /*2890*/  FFMA.FTZ R25, R0, R5, RZ ;  /* 0x0000000500197223 */ /* 0x000fe200000100ff */
[C---:B------:R-:W-:Y:S01]  /*28a0*/  FFMA.FTZ R28, R5.reuse, R3, RZ ;  /* 0x00000003051c7223 */ /* 0x040fe200000100ff */
[----:B------:R-:W-:Y:S01]  /*28b0*/  LOP3.LUT R31, R26, 0x64006400, RZ, 0xfc, !PT ;  /* 0x640064001a1f7812 */ /* 0x000fe200078efcff */
[----:B------:R-:W-:Y:S01]  /*28c0*/  FFMA.FTZ R5, R5, R4, RZ ;  /* 0x0000000405057223 */ /* 0x000fe200000100ff */
[-C--:B------:R-:W-:Y:S02]  /*28d0*/  HFMA2 R27, R27, R16.reuse.H0_H0, -72, -72 ;  /* 0xd480d4801b1b7431 */ /* 0x080fe40000040010 */
[----:B------:R-:W-:Y:S01]  /*28e0*/  FFMA.FTZ R34, R20, R30, R25 ;  /* 0x0000001e14227223 */ /* 0x000fe20000010019 */
[----:B------:R-:W-:-:S02]  /*28f0*/  HFMA2 R29, R29, R16.H0_H0, -72, -72 ;  /* 0xd480d4801d1d7431 */ /* 0x000fc40000040010 */
[C---:B------:R-:W-:Y:S01]  /*2900*/  FFMA.FTZ R41, R30.reuse, R24, R5 ;  /* 0x000000181e297223 */ /* 0x040fe20000010005 */
[----:B------:R-:W-:Y:S02]  /*2910*/  HFMA2 R31, R31, R16.H0_H0, -72, -72 ;  /* 0xd480d4801f1f7431 */ /* 0x000fe40000040010 */
[----:B------:R-:W-:Y:S02]  /*2920*/  HADD2.F32 R5, -RZ, R37.H0_H0 ;  /* 0x20000025ff057230 */ /* 0x000fe40000004100 */
[----:B------:R-:W-:Y:S01]  /*2930*/  FFMA.FTZ R39, R30, R23, R28 ;  /* 0x000000171e277223 */ /* 0x000fe2000001001c */
[----:B------:R-:W-:Y:S02]  /*2940*/  HADD2.F32 R26, -RZ, R27.H0_H0 ;  /* 0x2000001bff1a7230 */ /* 0x000fe40000004100 */
[----:B------:R-:W-:Y:S02]  /*2950*/  HADD2.F32 R25, -RZ, R37.H1_H1 ;  /* 0x30000025ff197230 */ /* 0x000fe40000004100 */
        /* <DEDUP_REMOVED lines=39> */
[----:B------:R-:W-:Y:S01]  /*2bd0*/  HADD2.F32 R38, -RZ, R14.H1_H1 ;  /* 0x3000000eff267230 */ /* 0x000fe20000004100 */
[----:B------:R-:W-:Y:S01]  /*2be0*/  LOP3.LUT R14, R19, 0xf000f0, RZ, 0xc0, !PT ;  /* 0x00f000f0130e7812 */ /* 0x000fe200078ec0ff */
[C---:B------:R-:W-:Y:S01]  /*2bf0*/  FFMA.FTZ R49, R39.reuse, R35, R42 ;  /* 0x0000002327317223 */ /* 0x040fe2000001002a */
        /* <DEDUP_REMOVED lines=8> */
[----:B------:R-:W-:Y:S01]  /*2c80*/  FFMA.FTZ R47, R44, R39, R47 ;  /* 0x000000272c2f7223 */ /* 0x000fe2000001002f */
[-C--:B------:R-:W-:Y:S02]  /*2c90*/  HFMA2 R61, R33, R16.reuse.H0_H0, -72, -72 ;  /* 0xd480d480213d7431 */ /* 0x080fe40000040010 */
[-C--:B------:R-:W-:Y:S02]  /*2ca0*/  HFMA2 R65, R41, R16.reuse.H0_H0, -72, -72 ;  /* 0xd480d48029417431 */ /* 0x080fe40000040010 */
[----:B------:R-:W-:Y:S02]  /*2cb0*/  HADD2.F32 R42, -RZ, R14.H0_H0 ;  /* 0x2000000eff2a7230 */ /* 0x000fe40000004100 */
[----:B------:R-:W-:Y:S02]  /*2cc0*/  HFMA2 R66, R43, R16.H0_H0, -72, -72 ;  /* 0xd480d4802b427431 */ /* 0x000fe40000040010 */
        /* <DEDUP_REMOVED lines=89> */
.L_x_2990:
        /* <DEDUP_REMOVED lines=74> */
[----:B------:R-:W-:Y:S01]  /*3700*/  HADD2 R12, R32, -1032, -1032 ;  /* 0xe408e408200c7430 */ /* 0x000fe20000000000 */
[----:B------:R-:W-:Y:S01]  /*3710*/  SHF.R.U32.HI R15, RZ, 0x8, R15 ;  /* 0x00000008ff0f7819 */ /* 0x000fe2000001160f */
[--C-:B------:R-:W-:Y:S01]  /*3720*/  HADD2.F32 R46, -RZ, R13.reuse.H0_H0 ;  /* 0x2000000dff2e7230 */ /* 0x100fe20000004100 */
[----:B------:R-:W-:Y:S01]  /*3730*/  LOP3.LUT R34, R34, 0x64006400, RZ, 0xfc, !PT ;  /* 0x6400640022227812 */ /* 0x000fe200078efcff */
[----:B------:R-:W-:Y:S01]  /*3740*/  HADD2.F32 R13, -RZ, R13.H1_H1 ;  /* 0x3000000dff0d7230 */ /* 0x000fe20000004100 */
[----:B------:R-:W-:Y:S01]  /*3750*/  LOP3.LUT R33, R33, 0x64006400, RZ, 0xfc, !PT ;  /* 0x6400640021217812 */ /* 0x000fe200078efcff */
[--C-:B------:R-:W-:Y:S01]  /*3760*/  HADD2.F32 R32, -RZ, R12.reuse.H0_H0 ;  /* 0x2000000cff207230 */ /* 0x100fe20000004100 */
[----:B------:R-:W-:Y:S01]  /*3770*/  LOP3.LUT R35, R15, 0xf000f, RZ, 0xc0, !PT ;  /* 0x000f000f0f237812 */ /* 0x000fe200078ec0ff */
[----:B------:R-:W-:Y:S01]  /*3780*/  HADD2 R47, R34, -1032, -1032 ;  /* 0xe408e408222f7430 */ /* 0x000fe20000000000 */
[----:B------:R-:W-:Y:S01]  /*3790*/  LOP3.LUT R30, R30, 0xf000f0, RZ, 0xc0, !PT ;  /* 0x00f000f01e1e7812 */ /* 0x000fe200078ec0ff */
[----:B------:R-:W-:Y:S01]  /*37a0*/  HADD2 R40, R33, -1032, -1032 ;  /* 0xe408e40821287430 */ /* 0x000fe20000000000 */
[----:B------:R-:W-:Y:S01]  /*37b0*/  LOP3.LUT R35, R35, 0x64006400, RZ, 0xfc, !PT ;  /* 0x6400640023237812 */ /* 0x000fe200078efcff */
[----:B------:R-:W-:Y:S01]  /*37c0*/  FFMA.FTZ R44, R32, R36, R37 ;  /* 0x00000024202c7223 */ /* 0x000fe20000010025 */
[----:B------:R-:W-:Y:S01]  /*37d0*/  HADD2.F32 R34, -RZ, R47.H0_H0 ;  /* 0x2000002fff227230 */ /* 0x000fe20000004100 */
[----:B------:R-:W-:Y:S01]  /*37e0*/  LOP3.LUT R31, R31, 0xf000f0, RZ, 0xc0, !PT ;  /* 0x00f000f01f1f7812 */ /* 0x000fe200078ec0ff */
[----:B------:R-:W-:Y:S01]  /*37f0*/  HADD2.F32 R37, -RZ, R12.H1_H1 ;  /* 0x3000000cff257230 */ /* 0x000fe20000004100 */
[----:B------:R-:W-:Y:S01]  /*3800*/  LOP3.LUT R12, R15, 0xf000f0, RZ, 0xc0, !PT ;  /* 0x00f000f00f0c7812 */ /* 0x000fe200078ec0ff */
[----:B------:R-:W-:-:S02]  /*3810*/  HADD2 R49, R35, -1032, -1032 ;  /* 0xe408e40823317430 */ /* 0x000fc40000000000 */
[----:B------:R-:W-:Y:S02]  /*3820*/  HADD2.F32 R33, -RZ, R40.H0_H0 ;  /* 0x20000028ff217230 */ /* 0x000fe40000004100 */
[----:B------:R-:W-:Y:S01]  /*3830*/  FFMA.FTZ R45, R36, R34, R41 ;  /* 0x00000022242d7223 */ /* 0x000fe20000010029 */
[----:B------:R-:W-:Y:S02]  /*3840*/  LOP3.LUT R14, R14, 0xf000f0, RZ, 0xc0, !PT ;  /* 0x00f000f00e0e7812 */ /* 0x000fe400078ec0ff */
[----:B------:R-:W-:Y:S01]  /*3850*/  LOP3.LUT R41, R12, 0x64006400, RZ, 0xfc, !PT ;  /* 0x640064000c297812 */ /* 0x000fe200078efcff */
[----:B------:R-:W-:Y:S02]  /*3860*/  HADD2.F32 R35, -RZ, R49.H0_H0 ;  /* 0x20000031ff237230 */ /* 0x000fe40000004100 */
[----:B------:R-:W-:Y:S01]  /*3870*/  FFMA.FTZ R43, R36, R33, R39 ;  /* 0x00000021242b7223 */ /* 0x000fe20000010027 */
[----:B------:R-:W-:Y:S01]  /*3880*/  LOP3.LUT R15, R30, 0x64006400, RZ, 0xfc, !PT ;  /* 0x640064001e0f7812 */ /* 0x000fe200078efcff */
[----:B------:R-:W-:Y:S01]  /*3890*/  HADD2.F32 R30, -RZ, R47.H1_H1 ;  /* 0x3000002fff1e7230 */ /* 0x000fe20000004100 */
[----:B------:R-:W-:Y:S01]  /*38a0*/  LOP3.LUT R31, R31, 0x64006400, RZ, 0xfc, !PT ;  /* 0x640064001f1f7812 */ /* 0x000fe200078efcff */
[----:B------:R-:W-:Y:S01]  /*38b0*/  HFMA2 R65, R41, R16.H0_H0, -72, -72 ;  /* 0xd480d48029417431 */ /* 0x000fe20000040010 */
[----:B------:R-:W-:Y:S01]  /*38c0*/  LOP3.LUT R39, R14, 0x64006400, RZ, 0xfc, !PT ;  /* 0x640064000e277812 */ /* 0x000fe200078efcff */
[----:B------:R-:W-:-:S02]  /*38d0*/  HADD2.F32 R41, -RZ, R49.H1_H1 ;  /* 0x30000031ff297230 */ /* 0x000fc40000004100 */
[----:B------:R-:W-:Y:S01]  /*38e0*/  FFMA.FTZ R48, R36, R35, R38 ;  /* 0x0000002324307223 */ /* 0x000fe20000010026 */
[-C--:B------:R-:W-:Y:S02]  /*38f0*/  HFMA2 R47, R15, R16.reuse.H0_H0, -72, -72 ;  /* 0xd480d4800f2f7431 */ /* 0x080fe40000040010 */
[----:B------:R-:W-:Y:S02]  /*3900*/  HADD2.F32 R36, -RZ, R40.H1_H1 ;  /* 0x30000028ff247230 */ /* 0x000fe40000004100 */
[-C--:B------:R-:W-:Y:S02]  /*3910*/  HFMA2 R63, R31, R16.reuse.H0_H0, -72, -72 ;  /* 0xd480d4801f3f7431 */ /* 0x080fe40000040010 */
[----:B------:R-:W-:Y:S02]  /*3920*/  HADD2.F32 R31, -RZ, R65.H0_H0 ;  /* 0x20000041ff1f7230 */ /* 0x000fe40000004100 */
[----:B------:R-:W-:Y:S02]  /*3930*/  HFMA2 R64, R39, R16.H0_H0, -72, -72 ;  /* 0xd480d48027407431 */ /* 0x000fe40000040010 */
[----:B------:R-:W-:Y:S01]  /*3940*/  FFMA.FTZ R48, R42, R41, R48 ;  /* 0x000000292a307223 */ /* 0x000fe20000010030 */
[----:B------:R-:W-:-:S02]  /*3950*/  HADD2.F32 R40, -RZ, R47.H0_H0 ;  /* 0x2000002fff287230 */ /* 0x000fc40000004100 */
[----:B------:R-:W-:Y:S01]  /*3960*/  FFMA.FTZ R15, R37, R42, R44 ;  /* 0x0000002a250f7223 */ /* 0x000fe2000001002c */
[----:B------:R-:W-:Y:S02]  /*3970*/  HADD2.F32 R39, -RZ, R63.H0_H0 ;  /* 0x2000003fff277230 */ /* 0x000fe40000004100 */
[C---:B------:R-:W-:Y:S01]  /*3980*/  FFMA.FTZ R43, R42.reuse, R36, R43 ;  /* 0x000000242a2b7223 */ /* 0x040fe2000001002b */
[----:B------:R-:W-:Y:S02]  /*3990*/  HADD2.F32 R38, -RZ, R64.H0_H0 ;  /* 0x20000040ff267230 */ /* 0x000fe40000004100 */
[----:B------:R-:W-:Y:S01]  /*39a0*/  FFMA.FTZ R45, R42, R30, R45 ;  /* 0x0000001e2a2d7223 */ /* 0x000fe2000001002d */
        /* <DEDUP_REMOVED lines=83> */
.L_x_2991:
[----:B------:R-:W-:Y:S01]  /*3ee0*/  LOP3.LUT R0, R9, 0xf000f0, RZ, 0xc0, !PT ;  /* 0x00f000f009007812 */ /* 0x000fe200078ec0ff */
[----:B------:R-:W-:Y:S01]  /*3ef0*/  IMAD.WIDE R92, R58, 0x4, R6 ;  /* 0x000000043a5c7825 */ /* 0x000fe200078e0206 */
        /* <DEDUP_REMOVED lines=83> */
[----:B------:R-:W-:Y:S02]  /*4430*/  HADD2.F32 R24, -RZ, R37.H0_H0 ;  /* 0x20000025ff187230 */ /* 0x000fe40000004100 */
[C---:B------:R-:W-:Y:S01]  /*4440*/  FFMA.FTZ R32, R30.reuse, R21, R9 ;  /* 0x000000151e207223 */ /* 0x040fe20000010009 */
[----:B-1----:R-:W-:Y:S02]  /*4450*/  HADD2.F32 R9, -RZ, R6.H0_H0 ;  /* 0x20000006ff097230 */ /* 0x002fe40000004100 */
        /* <DEDUP_REMOVED lines=8> */
[----:B------:R-:W-:Y:S02]  /*44e0*/  HADD2.F32 R27, -RZ, R35.H0_H0 ;  /* 0x20000023ff1b7230 */ /* 0x000fe40000004100 */
[----:B------:R-:W-:Y:S02]  /*44f0*/  HADD2.F32 R28, -RZ, R33.H0_H0 ;  /* 0x20000021ff1c7230 */ /* 0x000fe40000004100 */
        /* <DEDUP_REMOVED lines=104> */
.L_x_2988:
[----:B------:R-:W-:-:S04]  /*4b80*/  VIMNMX R0, PT, PT, R59, UR13, PT ;  /* 0x0000000d3b007c48 */ /* 0x000fc8000bfe0100 */
[----:B------:R-:W-:-:S13]  /*4b90*/  ISETP.GT.AND P0, PT, R0, R61, PT ;  /* 0x0000003d0000720c */ /* 0x000fda0003f04270 */
[----:B------:R-:W-:Y:S05]  /*4ba0*/  @!P0 BRA `(.L_x_2992) ;  /* 0x0000001800488947 */ /* 0x000fea0003800000 */
[----:B------:R-:W-:Y:S01]  /*4bb0*/  VIMNMX.U32 R48, PT, PT, R59, UR13, PT ;  /* 0x0000000d3b307c48 */ /* 0x000fe2000bfe0000 */
[----:B------:R-:W0:Y:S06]  /*4bc0*/  LDCU.64 UR10, c[0x0][0x3a8] ;  /* 0x00007500ff0a77ac */ /* 0x000e2c0008000a00 */
.L_x_2994:
        /* <DEDUP_REMOVED lines=14> */
[----:B------:R-:W-:Y:S02]  /*4cb0*/  SHF.R.U32.HI R19, RZ, 0xe, R9 ;  /* 0x0000000eff137819 */ /* 0x000fe40000011609 */
[----:B------:R-:W-:Y:S02]  /*4cc0*/  LOP3.LUT R2, R2, 0x10001, RZ, 0xc0, !PT ;  /* 0x0001000102027812 */ /* 0x000fe400078ec0ff */
[----:B------:R-:W-:Y:S02]  /*4cd0*/  LOP3.LUT R16, R13, 0x380038, RZ, 0xc0, !PT ;  /* 0x003800380d107812 */ /* 0x000fe400078ec0ff */
[----:B------:R-:W-:Y:S02]  /*4ce0*/  LOP3.LUT R19, R2, 0x20002, R19, 0xf8, !PT ;  /* 0x0002000202137812 */ /* 0x000fe400078ef813 */
[----:B------:R-:W-:-:S02]  /*4cf0*/  SHF.R.U32.HI R0, RZ, 0xf, R12 ;  /* 0x0000000fff007819 */ /* 0x000fc4000001160c */
[C---:B------:R-:W-:Y:S02]  /*4d00*/  LOP3.LUT R18, R9.reuse, 0x380038, RZ, 0xc0, !PT ;  /* 0x0038003809127812 */ /* 0x040fe400078ec0ff */
        /* <DEDUP_REMOVED lines=9> */
[C---:B------:R-:W-:Y:S02]  /*4da0*/  LOP3.LUT R9, R10.reuse, 0x380038, RZ, 0xc0, !PT ;  /* 0x003800380a097812 */ /* 0x040fe400078ec0ff */
[----:B------:R-:W-:-:S02]  /*4db0*/  LOP3.LUT R72, R10, 0x70007, RZ, 0xc0, !PT ;  /* 0x000700070a487812 */ /* 0x000fc400078ec0ff */
        /* <DEDUP_REMOVED lines=17> */
[----:B------:R-:W-:-:S02]  /*4ed0*/  MOV R8, 0x3000 ;  /* 0x0000300000087802 */ /* 0x000fc40000000f00 */
[----:B------:R-:W-:Y:S02]  /*4ee0*/  LOP3.LUT R0, R0, 0x10001, RZ, 0xc0, !PT ;  /* 0x0001000100007812 */ /* 0x000fe400078ec0ff */
[----:B------:R-:W-:Y:S01]  /*4ef0*/  LOP3.LUT R16, R76, 0x380038, RZ, 0xc0, !PT ;  /* 0x003800384c107812 */ /* 0x000fe200078ec0ff */
[----:B------:R-:W-:Y:S01]  /*4f00*/  HFMA2 R62, R11, R8.H0_H0, -132, -132 ;  /* 0xd820d8200b3e7431 */ /* 0x000fe20000040008 */
[----:B------:R-:W-:Y:S02]  /*4f10*/  LOP3.LUT R20, R20, 0x10001, RZ, 0xc0, !PT ;  /* 0x0001000114147812 */ /* 0x000fe400078ec0ff */
[----:B------:R-:W-:Y:S02]  /*4f20*/  LOP3.LUT R15, R0, 0x20002, R15, 0xf8, !PT ;  /* 0x00020002000f7812 */ /* 0x000fe400078ef80f */
[----:B------:R-:W-:Y:S02]  /*4f30*/  LOP3.LUT R37, R16, 0x64006400, RZ, 0xfc, !PT ;  /* 0x6400640010257812 */ /* 0x000fe400078efcff */
        /* <DEDUP_REMOVED lines=33> */
[----:B------:R-:W-:-:S02]  /*5150*/  LOP3.LUT R65, R65, 0x64006400, RZ, 0xfc, !PT ;  /* 0x6400640041417812 */ /* 0x000fc400078efcff */
[----:B------:R-:W-:Y:S01]  /*5160*/  LOP3.LUT R67, R26, 0x70007, RZ, 0xc0, !PT ;  /* 0x000700071a437812 */ /* 0x000fe200078ec0ff */
[----:B------:R-:W-:Y:S01]  /*5170*/  HADD2 R73, R73, -1028, -1028 ;  /* 0xe404e40449497430 */ /* 0x000fe20000000000 */
[----:B------:R-:W-:Y:S01]  /*5180*/  ISETP.NE.AND P1, PT, R60, 0x1, PT ;  /* 0x000000013c00780c */ /* 0x000fe20003f25270 */
[----:B------:R-:W-:Y:S01]  /*5190*/  HADD2 R65, R65, -1028, -1028 ;  /* 0xe404e40441417430 */ /* 0x000fe20000000000 */
[----:B------:R-:W-:Y:S02]  /*51a0*/  LOP3.LUT R67, R67, 0x64006400, RZ, 0xfc, !PT ;  /* 0x6400640043437812 */ /* 0x000fe400078efcff */
[----:B------:R-:W-:Y:S02]  /*51b0*/  PRMT R57, R57, 0x5410, R56 ;  /* 0x0000541039397816 */ /* 0x000fe40000000038 */
[----:B------:R-:W-:Y:S01]  /*51c0*/  PRMT R55, R55, 0x5410, R54 ;  /* 0x0000541037377816 */ /* 0x000fe20000000036 */
[----:B------:R-:W-:Y:S01]  /*51d0*/  HADD2 R67, R67, -1028, -1028 ;  /* 0xe404e40443437430 */ /* 0x000fe20000000000 */
[----:B--2---:R-:W-:-:S02]  /*51e0*/  SHF.R.U32.HI R86, RZ, 0xd, R5 ;  /* 0x0000000dff567819 */ /* 0x004fc40000011605 */
[C---:B------:R-:W-:Y:S02]  /*51f0*/  LOP3.LUT R2, R5.reuse, 0x380038, RZ, 0xc0, !PT ;  /* 0x0038003805027812 */ /* 0x040fe400078ec0ff */
[----:B------:R-:W-:Y:S02]  /*5200*/  SHF.R.U32.HI R87, RZ, 0x6, R5 ;  /* 0x00000006ff577819 */ /* 0x000fe40000011605 */
[----:B------:R-:W-:Y:S02]  /*5210*/  LOP3.LUT R75, R5, 0x70007, RZ, 0xc0, !PT ;  /* 0x00070007054b7812 */ /* 0x000fe400078ec0ff */
[----:B------:R-:W-:Y:S02]  /*5220*/  LOP3.LUT R5, R7, 0x380038, RZ, 0xc0, !PT ;  /* 0x0038003807057812 */ /* 0x000fe400078ec0ff */
[----:B------:R-:W-:Y:S02]  /*5230*/  SHF.R.U32.HI R88, RZ, 0xd, R4 ;  /* 0x0000000dff587819 */ /* 0x000fe40000011604 */
[----:B------:R-:W-:-:S02]  /*5240*/  LOP3.LUT R29, R5, 0x64006400, RZ, 0xfc, !PT ;  /* 0x64006400051d7812 */ /* 0x000fc400078efcff */
[C---:B------:R-:W-:Y:S02]  /*5250*/  LOP3.LUT R0, R4.reuse, 0x380038, RZ, 0xc0, !PT ;  /* 0x0038003804007812 */ /* 0x040fe400078ec0ff */
[----:B------:R-:W-:Y:S01]  /*5260*/  SHF.R.U32.HI R89, RZ, 0x6, R4 ;  /* 0x00000006ff597819 */ /* 0x000fe20000011604 */
[----:B------:R-:W-:Y:S01]  /*5270*/  HFMA2 R16, R29, R8.H0_H0, -132, -132 ;  /* 0xd820d8201d107431 */ /* 0x000fe20000040008 */
[----:B------:R-:W-:Y:S01]  /*5280*/  LOP3.LUT R77, R4, 0x70007, RZ, 0xc0, !PT ;  /* 0x00070007044d7812 */ /* 0x000fe200078ec0ff */
[----:B------:R-:W0:Y:S01]  /*5290*/  LDS.128 R28, [UR4] ;  /* 0x00000004ff1c7984 */ /* 0x000e220008000c00 */
[----:B------:R-:W-:Y:S02]  /*52a0*/  SHF.R.U32.HI R84, RZ, 0xd, R6 ;  /* 0x0000000dff547819 */ /* 0x000fe40000011606 */
[----:B------:R-:W-:Y:S02]  /*52b0*/  LOP3.LUT R4, R6, 0x380038, RZ, 0xc0, !PT ;  /* 0x0038003806047812 */ /* 0x000fe400078ec0ff */
[----:B------:R-:W-:-:S02]  /*52c0*/  LOP3.LUT R88, R15, 0x40004, R88, 0xf8, !PT ;  /* 0x000400040f587812 */ /* 0x000fc400078ef858 */
[----:B------:R-:W-:Y:S02]  /*52d0*/  SHF.R.U32.HI R85, RZ, 0x6, R6 ;  /* 0x00000006ff557819 */ /* 0x000fe40000011606 */
[----:B------:R-:W-:Y:S02]  /*52e0*/  LOP3.LUT R79, R6, 0x70007, RZ, 0xc0, !PT ;  /* 0x00070007064f7812 */ /* 0x000fe400078ec0ff */
[----:B------:R-:W-:Y:S02]  /*52f0*/  LOP3.LUT R15, R13, 0x64006400, RZ, 0xfc, !PT ;  /* 0x640064000d0f7812 */ /* 0x000fe400078efcff */
[----:B------:R-:W-:Y:S02]  /*5300*/  LOP3.LUT R6, R24, 0x380038, RZ, 0xc0, !PT ;  /* 0x0038003818067812 */ /* 0x000fe400078ec0ff */
[----:B------:R-:W-:Y:S01]  /*5310*/  LOP3.LUT R84, R21, 0x40004, R84, 0xf8, !PT ;  /* 0x0004000415547812 */ /* 0x000fe200078ef854 */
[----:B------:R-:W-:Y:S01]  /*5320*/  HFMA2 R34, R15, R8.H0_H0, -132, -132 ;  /* 0xd820d8200f227431 */ /* 0x000fe20000040008 */
[----:B------:R-:W-:-:S02]  /*5330*/  LOP3.LUT R11, R0, 0x64006400, RZ, 0xfc, !PT ;  /* 0x64006400000b7812 */ /* 0x000fc400078efcff */
[----:B------:R-:W-:Y:S02]  /*5340*/  LOP3.LUT R21, R4, 0x64006400, RZ, 0xfc, !PT ;  /* 0x6400640004157812 */ /* 0x000fe400078efcff */
[----:B------:R-:W-:Y:S01]  /*5350*/  LOP3.LUT R0, R89, 0x380038, RZ, 0xc0, !PT ;  /* 0x0038003859007812 */ /* 0x000fe200078ec0ff */
[----:B------:R-:W-:Y:S01]  /*5360*/  HFMA2 R38, R11, R8.H0_H0, -132, -132 ;  /* 0xd820d8200b267431 */ /* 0x000fe20000040008 */
[--C-:B------:R-:W-:Y:S02]  /*5370*/  SHF.R.U32.HI R82, RZ, 0xd, R7.reuse ;  /* 0x0000000dff527819 */ /* 0x100fe40000011607 */
[----:B------:R-:W-:Y:S02]  /*5380*/  SHF.R.U32.HI R83, RZ, 0x6, R7 ;  /* 0x00000006ff537819 */ /* 0x000fe40000011607 */
[----:B------:R-:W-:Y:S02]  /*5390*/  LOP3.LUT R94, R7, 0x70007, RZ, 0xc0, !PT ;  /* 0x00070007075e7812 */ /* 0x000fe400078ec0ff */
[----:B------:R-:W-:-:S02]  /*53a0*/  LOP3.LUT R4, R85, 0x380038, RZ, 0xc0, !PT ;  /* 0x0038003855047812 */ /* 0x000fc400078ec0ff */
[----:B------:R-:W-:Y:S02]  /*53b0*/  LOP3.LUT R7, R6, 0x64006400, RZ, 0xfc, !PT ;  /* 0x6400640006077812 */ /* 0x000fe400078efcff */
[----:B------:R-:W-:Y:S02]  /*53c0*/  LOP3.LUT R15, R2, 0x64006400, RZ, 0xfc, !PT ;  /* 0x64006400020f7812 */ /* 0x000fe400078efcff */
[----:B------:R-:W-:Y:S01]  /*53d0*/  LOP3.LUT R2, R87, 0x380038, RZ, 0xc0, !PT ;  /* 0x0038003857027812 */ /* 0x000fe200078ec0ff */
[-C--:B------:R-:W-:Y:S01]  /*53e0*/  HFMA2 R46, R7, R8.reuse.H0_H0, -132, -132 ;  /* 0xd820d820072e7431 */ /* 0x080fe20000040008 */
[----:B------:R-:W-:Y:S01]  /*53f0*/  LOP3.LUT R5, R0, 0x64006400, RZ, 0xfc, !PT ;  /* 0x6400640000057812 */ /* 0x000fe200078efcff */
[----:B------:R-:W-:Y:S01]  /*5400*/  HFMA2 R36, R15, R8.H0_H0, -132, -132 ;  /* 0xd820d8200f247431 */ /* 0x000fe20000040008 */
[----:B------:R-:W-:Y:S01]  /*5410*/  LOP3.LUT R9, R4, 0x64006400, RZ, 0xfc, !PT ;  /* 0x6400640004097812 */ /* 0x000fe200078efcff */
[----:B0-----:R-:W-:Y:S01]  /*5420*/  HFMA2 R81, R71, R28, RZ ;  /* 0x0000001c47517231 */ /* 0x001fe200000000ff */
[----:B------:R-:W-:Y:S01]  /*5430*/  LOP3.LUT R86, R19, 0x40004, R86, 0xf8, !PT ;  /* 0x0004000413567812 */ /* 0x000fe200078ef856 */
[----:B------:R-:W-:Y:S01]  /*5440*/  HFMA2 R14, R5, R8.H0_H0, -132, -132 ;  /* 0xd820d820050e7431 */ /* 0x000fe20000040008 */
[----:B------:R-:W-:Y:S01]  /*5450*/  LOP3.LUT R19, R12, 0x64006400, RZ, 0xfc, !PT ;  /* 0x640064000c137812 */ /* 0x000fe200078efcff */
[----:B------:R-:W-:Y:S01]  /*5460*/  HFMA2 R25, R33, R28, RZ.H0_H0 ;  /* 0x0000001c21197231 */ /* 0x000fe200000400ff */
[----:B------:R-:W-:-:S02]  /*5470*/  LOP3.LUT R12, R78, 0x380038, RZ, 0xc0, !PT ;  /* 0x003800384e0c7812 */ /* 0x000fc400078ec0ff */
[----:B------:R-:W-:Y:S01]  /*5480*/  LOP3.LUT R7, R2, 0x64006400, RZ, 0xfc, !PT ;  /* 0x6400640002077812 */ /* 0x000fe200078efcff */
[-C--:B------:R-:W-:Y:S01]  /*5490*/  HFMA2 R32, R19, R8.reuse.H0_H0, -132, -132 ;  /* 0xd820d82013207431 */ /* 0x080fe20000040008 */
[----:B------:R-:W-:Y:S01]  /*54a0*/  LOP3.LUT R13, R10, 0x64006400, RZ, 0xfc, !PT ;  /* 0x640064000a0d7812 */ /* 0x000fe200078efcff */
[-C--:B------:R-:W-:Y:S01]  /*54b0*/  HFMA2 R10, R9, R8.reuse.H0_H0, -132, -132 ;  /* 0xd820d820090a7431 */ /* 0x080fe20000040008 */
[----:B------:R-:W-:Y:S01]  /*54c0*/  LOP3.LUT R5, R26, 0x1c001c0, RZ, 0xc0, !PT ;  /* 0x01c001c01a057812 */ /* 0x000fe200078ec0ff */
[----:B------:R-:W-:Y:S01]  /*54d0*/  HFMA2 R81, R64, R29, R81 ;  /* 0x0000001d40517231 */ /* 0x000fe20000000051 */
[----:B------:R-:W-:Y:S01]  /*54e0*/  LOP3.LUT R9, R76, 0x1c001c0, RZ, 0xc0, !PT ;  /* 0x01c001c04c097812 */ /* 0x000fe200078ec0ff */
[-C--:B------:R-:W-:Y:S01]  /*54f0*/  HFMA2 R44, R13, R8.reuse.H0_H0, -132, -132 ;  /* 0xd820d8200d2c7431 */ /* 0x080fe20000040008 */
[----:B------:R-:W-:Y:S01]  /*5500*/  LOP3.LUT R39, R12, 0x64006400, RZ, 0xfc, !PT ;  /* 0x640064000c277812 */ /* 0x000fe200078efcff */
[----:B------:R-:W-:Y:S01]  /*5510*/  HFMA2 R12, R7, R8.H0_H0, -132, -132 ;  /* 0xd820d820070c7431 */ /* 0x000fe20000040008 */
[----:B------:R-:W-:-:S02]  /*5520*/  LOP3.LUT R82, R23, 0x40004, R82, 0xf8, !PT ;  /* 0x0004000417527812 */ /* 0x000fc400078ef852 */
[----:B------:R-:W-:Y:S01]  /*5530*/  LOP3.LUT R7, R27, 0x1c001c0, RZ, 0xc0, !PT ;  /* 0x01c001c01b077812 */ /* 0x000fe200078ec0ff */
[----:B------:R-:W-:Y:S01]  /*5540*/  HFMA2 R39, R39, R8.H0_H0, -132, -132 ;  /* 0xd820d82027277431 */ /* 0x000fe20000040008 */
        /* <DEDUP_REMOVED lines=8> */
[----:B------:R-:W-:-:S02]  /*55d0*/  LOP3.LUT R0, R24, 0x1c001c0, RZ, 0xc0, !PT ;  /* 0x01c001c018007812 */ /* 0x000fc400078ec0ff */
[----:B------:R-:W-:Y:S02]  /*55e0*/  LOP3.LUT R13, R74, 0x1c001c0, RZ, 0xc0, !PT ;  /* 0x01c001c04a0d7812 */ /* 0x000fe400078ec0ff */
[----:B------:R-:W-:Y:S02]  /*55f0*/  LOP3.LUT R96, R7, 0x64006400, RZ, 0xfc, !PT ;  /* 0x6400640007607812 */ /* 0x000fe400078efcff */
[----:B------:R-:W-:Y:S01]  /*5600*/  LOP3.LUT R19, R18, 0x64006400, RZ, 0xfc, !PT ;  /* 0x6400640012137812 */ /* 0x000fe200078efcff */
[-C--:B------:R-:W-:Y:S01]  /*5610*/  HFMA2 R18, R21, R8.reuse.H0_H0, -132, -132 ;  /* 0xd820d82015127431 */ /* 0x080fe20000040008 */
[C---:B------:R-:W-:Y:S02]  /*5620*/  LOP3.LUT R6, R83.reuse, 0x380038, RZ, 0xc0, !PT ;  /* 0x0038003853067812 */ /* 0x040fe400078ec0ff */
        /* <DEDUP_REMOVED lines=14> */
[----:B------:R-:W0:Y:S01]  /*5710*/  LDS.128 R20, [UR4+0x10] ;  /* 0x00001004ff147984 */ /* 0x000e220008000c00 */
[----:B------:R-:W-:Y:S01]  /*5720*/  LOP3.LUT R6, R78, 0x1c001c0, RZ, 0xc0, !PT ;  /* 0x01c001c04e067812 */ /* 0x000fe200078ec0ff */
[----:B------:R-:W-:Y:S01]  /*5730*/  HFMA2 R8, R11, R8.H0_H0, -132, -132 ;  /* 0xd820d8200b087431 */ /* 0x000fe20000040008 */
[C---:B------:R-:W-:Y:S01]  /*5740*/  LOP3.LUT R11, R35.reuse, 0x1c001c0, RZ, 0xc0, !PT ;  /* 0x01c001c0230b7812 */ /* 0x040fe200078ec0ff */
[-C--:B------:R-:W-:Y:S01]  /*5750*/  HFMA2 R2, R98, R3.reuse.H0_H0, -20, -20 ;  /* 0xcd00cd0062027431 */ /* 0x080fe20000040003 */
[----:B------:R-:W-:Y:S01]  /*5760*/  LOP3.LUT R24, R35, 0x70007, RZ, 0xc0, !PT ;  /* 0x0007000723187812 */ /* 0x000fe200078ec0ff */
[----:B------:R-:W-:Y:S01]  /*5770*/  HADD2 R35, R63, -1028, -1028 ;  /* 0xe404e4043f237430 */ /* 0x000fe20000000000 */
[----:B------:R-:W-:Y:S01]  /*5780*/  LOP3.LUT R4, R4, 0x64006400, RZ, 0xfc, !PT ;  /* 0x6400640004047812 */ /* 0x000fe200078efcff */
[----:B------:R-:W-:Y:S01]  /*5790*/  HFMA2 R0, R0, R3.H0_H0, -20, -20 ;  /* 0xcd00cd0000007431 */ /* 0x000fe20000040003 */
[----:B------:R-:W-:-:S02]  /*57a0*/  LOP3.LUT R70, R6, 0x64006400, RZ, 0xfc, !PT ;  /* 0x6400640006467812 */ /* 0x000fc400078efcff */
[----:B------:R-:W-:Y:S01]  /*57b0*/  LOP3.LUT R5, R85, 0x1c001c0, RZ, 0xc0, !PT ;  /* 0x01c001c055057812 */ /* 0x000fe200078ec0ff */
[-C--:B------:R-:W-:Y:S01]  /*57c0*/  HFMA2 R6, R4, R3.reuse.H0_H0, -20, -20 ;  /* 0xcd00cd0004067431 */ /* 0x080fe20000040003 */
[----:B------:R-:W-:Y:S01]  /*57d0*/  LOP3.LUT R63, R24, 0x64006400, RZ, 0xfc, !PT ;  /* 0x64006400183f7812 */ /* 0x000fe200078efcff */
[----:B------:R-:W-:Y:S02]  /*57e0*/  HFMA2 R4, R70, R3.H0_H0, -20, -20 ;  /* 0xcd00cd0046047431 */ /* 0x000fe40000040003 */
[----:B------:R-:W-:Y:S01]  /*57f0*/  HFMA2 R24, R35, R28, RZ ;  /* 0x0000001c23187231 */ /* 0x000fe200000000ff */
[----:B------:R-:W-:Y:S01]  /*5800*/  LOP3.LUT R70, R5, 0x64006400, RZ, 0xfc, !PT ;  /* 0x6400640005467812 */ /* 0x000fe200078efcff */
[----:B------:R-:W-:Y:S01]  /*5810*/  HADD2 R63, R63, -1028, -1028 ;  /* 0xe404e4043f3f7430 */ /* 0x000fe20000000000 */
[----:B------:R-:W-:-:S03]  /*5820*/  LOP3.LUT R100, R11, 0x64006400, RZ, 0xfc, !PT ;  /* 0x640064000b647812 */ /* 0x000fc600078efcff */
[----:B------:R-:W-:Y:S01]  /*5830*/  HFMA2 R5, R70, R3.H0_H0, -20, -20 ;  /* 0xcd00cd0046057431 */ /* 0x000fe20000040003 */
[----:B------:R-:W-:Y:S01]  /*5840*/  LOP3.LUT R80, R80, 0x70007, RZ, 0xc0, !PT ;  /* 0x0007000750507812 */ /* 0x000fe200078ec0ff */
[----:B------:R-:W-:Y:S02]  /*5850*/  HFMA2 R70, R69, R28, RZ.H0_H0 ;  /* 0x0000001c45467231 */ /* 0x000fe400000400ff */
[----:B------:R-:W-:Y:S02]  /*5860*/  HFMA2 R28, R34, R29, R24 ;  /* 0x0000001d221c7231 */ /* 0x000fe40000000018 */
[----:B------:R-:W-:Y:S01]  /*5870*/  HFMA2 R11, R100, R3.H0_H0, -20, -20 ;  /* 0xcd00cd00640b7431 */ /* 0x000fe20000040003 */
[----:B------:R-:W-:Y:S01]  /*5880*/  LOP3.LUT R76, R76, 0x70007, RZ, 0xc0, !PT ;  /* 0x000700074c4c7812 */ /* 0x000fe200078ec0ff */
[-C--:B------:R-:W-:Y:S01]  /*5890*/  HFMA2 R70, R62, R29.reuse, R70 ;  /* 0x0000001d3e467231 */ /* 0x080fe20000000046 */
[----:B------:R-:W-:Y:S01]  /*58a0*/  LOP3.LUT R80, R80, 0x64006400, RZ, 0xfc, !PT ;  /* 0x6400640050507812 */ /* 0x000fe200078efcff */
[----:B------:R-:W-:Y:S01]  /*58b0*/  HFMA2 R29, R32, R29, R25 ;  /* 0x0000001d201d7231 */ /* 0x000fe20000000019 */
[----:B------:R-:W-:Y:S01]  /*58c0*/  LOP3.LUT R76, R76, 0x64006400, RZ, 0xfc, !PT ;  /* 0x640064004c4c7812 */ /* 0x000fe200078efcff */
[----:B------:R-:W-:-:S02]  /*58d0*/  HFMA2 R70, R67, R30, R70 ;  /* 0x0000001e43467231 */ /* 0x000fc40000000046 */
[-C--:B------:R-:W-:Y:S02]  /*58e0*/  HFMA2 R28, R65, R30.reuse, R28 ;  /* 0x0000001e411c7231 */ /* 0x080fe4000000001c */
[----:B------:R-:W-:Y:S01]  /*58f0*/  HFMA2 R29, R63, R30, R29 ;  /* 0x0000001e3f1d7231 */ /* 0x000fe2000000001d */
[----:B------:R-:W1:Y:S01]  /*5900*/  LDS.128 R24, [UR4+0x20] ;  /* 0x00002004ff187984 */ /* 0x000e620008000c00 */
[-C--:B------:R-:W-:Y:S01]  /*5910*/  HFMA2 R30, R44, R31.reuse, R70 ;  /* 0x0000001f2c1e7231 */ /* 0x080fe20000000046 */
[----:B------:R-:W-:Y:S01]  /*5920*/  LOP3.LUT R70, R68, 0x64006400, RZ, 0xfc, !PT ;  /* 0x6400640044467812 */ /* 0x000fe200078efcff */
[-C--:B------:R-:W-:Y:S01]  /*5930*/  HFMA2 R29, R40, R31.reuse, R29 ;  /* 0x0000001f281d7231 */ /* 0x080fe2000000001d */
[----:B------:R-:W-:Y:S01]  /*5940*/  LOP3.LUT R68, R72, 0x64006400, RZ, 0xfc, !PT ;  /* 0x6400640048447812 */ /* 0x000fe200078efcff */
[----:B------:R-:W-:Y:S02]  /*5950*/  HADD2 R80, R80, -1028, -1028 ;  /* 0xe404e40450507430 */ /* 0x000fe40000000000 */
[----:B------:R-:W-:Y:S01]  /*5960*/  HFMA2 R28, R42, R31, R28 ;  /* 0x0000001f2a1c7231 */ /* 0x000fe2000000001c */
[----:B------:R-:W-:Y:S01]  /*5970*/  LOP3.LUT R31, R66, 0x64006400, RZ, 0xfc, !PT ;  /* 0x64006400421f7812 */ /* 0x000fe200078efcff */
[----:B0-----:R-:W-:-:S02]  /*5980*/  HFMA2 R81, R17, R20, R81 ;  /* 0x0000001411517231 */ /* 0x001fc40000000051 */
[----:B------:R-:W-:Y:S01]  /*5990*/  HADD2 R68, R68, -1028, -1028 ;  /* 0xe404e40444447430 */ /* 0x000fe20000000000 */
[----:B------:R-:W-:Y:S01]  /*59a0*/  LOP3.LUT R66, R95, 0x64006400, RZ, 0xfc, !PT ;  /* 0x640064005f427812 */ /* 0x000fe200078efcff */
[-C--:B------:R-:W-:Y:S01]  /*59b0*/  HFMA2 R30, R15, R20.reuse, R30 ;  /* 0x000000140f1e7231 */ /* 0x080fe2000000001e */
        /* <DEDUP_REMOVED lines=14> */
[----:B------:R-:W-:Y:S01]  /*5aa0*/  LOP3.LUT R77, R79, 0x64006400, RZ, 0xfc, !PT ;  /* 0x640064004f4d7812 */ /* 0x000fe200078efcff */
[-C--:B------:R-:W-:Y:S02]  /*5ab0*/  HFMA2 R81, R49, R22.reuse, R81 ;  /* 0x0000001631517231 */ /* 0x080fe40000000051 */
[----:B------:R-:W-:Y:S01]  /*5ac0*/  HADD2 R76, R76, -1028, -1028 ;  /* 0xe404e4044c4c7430 */ /* 0x000fe20000000000 */
[----:B------:R-:W-:Y:S01]  /*5ad0*/  LOP3.LUT R89, R89, 0x70007, RZ, 0xc0, !PT ;  /* 0x0007000759597812 */ /* 0x000fe200078ec0ff */
[----:B------:R-:W-:-:S02]  /*5ae0*/  HFMA2 R21, R45, R22, R28 ;  /* 0x000000162d157231 */ /* 0x000fc4000000001c */
[-C--:B------:R-:W-:Y:S01]  /*5af0*/  HFMA2 R20, R47, R22.reuse, R20 ;  /* 0x000000162f147231 */ /* 0x080fe20000000014 */
[----:B------:R-:W-:Y:S01]  /*5b00*/  LOP3.LUT R85, R85, 0x70007, RZ, 0xc0, !PT ;  /* 0x0007000755557812 */ /* 0x000fe200078ec0ff */
[----:B------:R-:W-:Y:S01]  /*5b10*/  HFMA2 R22, R43, R22, R29 ;  /* 0x000000162b167231 */ /* 0x000fe2000000001d */
[----:B------:R-:W-:Y:S01]  /*5b20*/  LOP3.LUT R89, R89, 0x64006400, RZ, 0xfc, !PT ;  /* 0x6400640059597812 */ /* 0x000fe200078efcff */
[----:B------:R-:W0:Y:S01]  /*5b30*/  LDS.128 R28, [UR4+0x30] ;  /* 0x00003004ff1c7984 */ /* 0x000e220008000c00 */
        /* <DEDUP_REMOVED lines=8> */
[-C--:B-1----:R-:W-:Y:S02]  /*5bc0*/  HFMA2 R81, R41, R24.reuse, R81 ;  /* 0x0000001829517231 */ /* 0x082fe40000000051 */
[----:B------:R-:W-:Y:S02]  /*5bd0*/  HADD2 R77, R77, -1028, -1028 ;  /* 0xe404e4044d4d7430 */ /* 0x000fe40000000000 */
        /* <DEDUP_REMOVED lines=25> */
[-C--:B------:R-:W-:Y:S01]  /*5d70*/  HFMA2 R20, R36, R27.reuse, R20 ;  /* 0x0000001b24147231 */ /* 0x080fe20000000014 */
[----:B------:R-:W-:Y:S01]  /*5d80*/  LOP3.LUT R86, R86, 0x64006400, RZ, 0xfc, !PT ;  /* 0x6400640056567812 */ /* 0x000fe200078efcff */
[----:B------:R-:W-:Y:S02]  /*5d90*/  HADD2 R87, R87, -1028, -1028 ;  /* 0xe404e40457577430 */ /* 0x000fe40000000000 */
[----:B------:R-:W-:Y:S02]  /*5da0*/  HFMA2 R22, R16, R27, R22 ;  /* 0x0000001b10167231 */ /* 0x000fe40000000016 */
[----:B0-----:R-:W-:-:S02]  /*5db0*/  HFMA2 R23, R89, R28, R23 ;  /* 0x0000001c59177231 */ /* 0x001fc40000000017 */
[----:B------:R-:W-:Y:S02]  /*5dc0*/  HADD2 R83, R83, -1028, -1028 ;  /* 0xe404e40453537430 */ /* 0x000fe40000000000 */
[-C--:B------:R-:W-:Y:S02]  /*5dd0*/  HFMA2 R24, R85, R28.reuse, R21 ;  /* 0x0000001c55187231 */ /* 0x080fe40000000015 */
[-C--:B------:R-:W-:Y:S02]  /*5de0*/  HFMA2 R20, R87, R28.reuse, R20 ;  /* 0x0000001c57147231 */ /* 0x080fe40000000014 */
[----:B------:R-:W-:Y:S02]  /*5df0*/  HFMA2 R28, R83, R28, R22 ;  /* 0x0000001c531c7231 */ /* 0x000fe40000000016 */
[-C--:B------:R-:W-:Y:S02]  /*5e00*/  HFMA2 R22, R12, R29.reuse, R20 ;  /* 0x0000001d0c167231 */ /* 0x080fe40000000014 */
[----:B------:R-:W-:-:S02]  /*5e10*/  HFMA2 R21, R14, R29, R23 ;  /* 0x0000001d0e157231 */ /* 0x000fc40000000017 */
[----:B------:R-:W-:Y:S02]  /*5e20*/  HADD2 R88, R88, -1028, -1028 ;  /* 0xe404e40458587430 */ /* 0x000fe40000000000 */
[----:B------:R-:W-:Y:S02]  /*5e30*/  HFMA2 R20, R10, R29, R24 ;  /* 0x0000001d0a147231 */ /* 0x000fe40000000018 */
[----:B------:R-:W-:Y:S01]  /*5e40*/  HADD2 R84, R84, -1028, -1028 ;  /* 0xe404e40454547430 */ /* 0x000fe20000000000 */
[----:B------:R-:W-:Y:S01]  /*5e50*/  LOP3.LUT R23, R82, 0x64006400, RZ, 0xfc, !PT ;  /* 0x6400640052177812 */ /* 0x000fe200078efcff */
[----:B------:R-:W-:Y:S02]  /*5e60*/  HFMA2 R3, R96, R3.H0_H0, -20, -20 ;  /* 0xcd00cd0060037431 */ /* 0x000fe40000040003 */
        /* <DEDUP_REMOVED lines=96> */
.L_x_2993:
[----:B------:R-:W-:Y:S01]  /*6470*/  UIADD3 UR4, UPT, UPT, UR4, 0x40, URZ ;  /* 0x0000004004047890 */ /* 0x000fe2000fffe0ff */
[----:B------:R-:W-:Y:S02]  /*6480*/  MOV R2, R92 ;  /* 0x0000005c00027202 */ /* 0x000fe40000000f00 */
[----:B------:R-:W-:Y:S01]  /*6490*/  MOV R3, R93 ;  /* 0x0000005d00037202 */ /* 0x000fe20000000f00 */
[----:B------:R-:W-:Y:S01]  /*64a0*/  IMAD.WIDE R92, R58, 0x4, R90 ;  /* 0x000000043a5c7825 */ /* 0x000fe200078e025a */
[----:B------:R-:W-:Y:S07]  /*64b0*/  @!P0 BRA `(.L_x_2994) ;  /* 0xffffffe400c48947 */ /* 0x000fee000383ffff */
[----:B------:R-:W-:-:S07]  /*64c0*/  IMAD.WIDE R92, R58, 0xc, R2 ;  /* 0x0000000c3a5c7825 */ /* 0x000fce00078e0202 */
.L_x_2992:
[----:B------:R-:W0:Y:S01]  /*64d0*/  LDCU UR6, c[0x0][0x3dc] ;  /* 0x00007b80ff0677ac */ /* 0x000e220008000800 */
[----:B------:R-:W1:Y:S01]  /*64e0*/  S2UR UR5, SR_CTAID.Y ;  /* 0x00000000000579c3 */ /* 0x000e620000002600 */
[----:B0-----:R-:W-:-:S04]  /*64f0*/  VIMNMX R0, PT, PT, R59, UR6, PT ;  /* 0x000000063b007c48 */ /* 0x001fc8000bfe0100 */
[----:B------:R-:W-:-:S13]  /*6500*/  ISETP.GT.AND P0, PT, R0, R61, PT ;  /* 0x0000003d0000720c */ /* 0x000fda0003f04270 */
[----:B-1----:R-:W-:Y:S05]  /*6510*/  @!P0 BRA `(.L_x_2995) ;  /* 0x0000000c00288947 */ /* 0x002fea0003800000 */
[----:B------:R-:W-:-:S12]  /*6520*/  UIADD3 UR4, UPT, UPT, UR4, 0x40, URZ ;  /* 0x0000004004047890 */ /* 0x000fd8000fffe0ff */
.L_x_2997:
[----:B------:R-:W0:Y:S01]  /*6530*/  LDC R58, c[0x0][0x3ac] ;  /* 0x0000eb00ff3a7b82 */ /* 0x000e220000000800 */
[----:B------:R-:W-:Y:S02]  /*6540*/  ISETP.GE.AND P1, PT, R60, 0x1, PT ;  /* 0x000000013c00780c */ /* 0x000fe40003f26270 */
[----:B------:R-:W-:-:S04]  /*6550*/  IADD3 R61, PT, PT, R61, 0x10, RZ ;  /* 0x000000103d3d7810 */ /* 0x000fc80007ffe0ff */
[----:B------:R-:W-:-:S07]  /*6560*/  ISETP.GE.AND P0, PT, R61, R0, PT ;  /* 0x000000003d00720c */ /* 0x000fce0003f06270 */
[----:B------:R-:W-:Y:S06]  /*6570*/  @!P1 BRA `(.L_x_2996) ;  /* 0x0000000c00049947 */ /* 0x000fec0003800000 */
[----:B------:R-:W2:Y:S01]  /*6580*/  LDG.E.128.CONSTANT R4, desc[UR8][R92.64] ;  /* 0x000000085c047981 */ /* 0x000ea2000c1e9d00 */
[----:B------:R-:W-:Y:S01]  /*6590*/  MOV R20, 0x3400 ;  /* 0x0000340000147802 */ /* 0x000fe20000000f00 */
[----:B------:R-:W-:Y:S01]  /*65a0*/  HFMA2 R33, -RZ, RZ, 0, 0.0625 ;  /* 0x00002c00ff217431 */ /* 0x000fe200000001ff */
[----:B------:R-:W-:Y:S02]  /*65b0*/  MOV R23, 0x2400 ;  /* 0x0000240000177802 */ /* 0x000fe40000000f00 */
[----:B------:R-:W-:Y:S02]  /*65c0*/  PRMT R20, R20, 0x5410, R20 ;  /* 0x0000541014147816 */ /* 0x000fe40000000014 */
[----:B------:R-:W-:Y:S02]  /*65d0*/  ISETP.NE.AND P1, PT, R60, 0x1, PT ;  /* 0x000000013c00780c */ /* 0x000fe40003f25270 */
[----:B------:R-:W-:Y:S02]  /*65e0*/  PRMT R57, R57, 0x5410, R56 ;  /* 0x0000541039397816 */ /* 0x000fe40000000038 */
[----:B------:R-:W-:-:S02]  /*65f0*/  PRMT R55, R55, 0x5410, R54 ;  /* 0x0000541037377816 */ /* 0x000fc40000000036 */
[C---:B--2---:R-:W-:Y:S02]  /*6600*/  LOP3.LUT R2, R4.reuse, 0xc000c, RZ, 0xc0, !PT ;  /* 0x000c000c04027812 */ /* 0x044fe400078ec0ff */
[----:B------:R-:W-:Y:S02]  /*6610*/  SHF.R.U32.HI R17, RZ, 0x8, R4 ;  /* 0x00000008ff117819 */ /* 0x000fe40000011604 */
[C---:B------:R-:W-:Y:S02]  /*6620*/  LOP3.LUT R3, R4.reuse, 0x300030, RZ, 0xc0, !PT ;  /* 0x0030003004037812 */ /* 0x040fe400078ec0ff */
[C---:B------:R-:W-:Y:S02]  /*6630*/  LOP3.LUT R28, R4.reuse, 0xc000c0, RZ, 0xc0, !PT ;  /* 0x00c000c0041c7812 */ /* 0x040fe400078ec0ff */
[----:B------:R-:W-:Y:S02]  /*6640*/  LOP3.LUT R26, R4, 0x30003, RZ, 0xc0, !PT ;  /* 0x00030003041a7812 */ /* 0x000fe400078ec0ff */
[----:B------:R-:W-:-:S02]  /*6650*/  LOP3.LUT R4, R5, 0xc000c, RZ, 0xc0, !PT ;  /* 0x000c000c05047812 */ /* 0x000fc400078ec0ff */
[----:B-----5:R-:W-:Y:S02]  /*6660*/  SHF.R.U32.HI R15, RZ, 0x8, R5 ;  /* 0x00000008ff0f7819 */ /* 0x020fe40000011605 */
        /* <DEDUP_REMOVED lines=11> */
[----:B------:R-:W-:Y:S02]  /*6720*/  LOP3.LUT R14, R5, 0x64006400, RZ, 0xfc, !PT ;  /* 0x64006400050e7812 */ /* 0x000fe400078efcff */
[----:B------:R-:W-:Y:S01]  /*6730*/  LOP3.LUT R16, R6, 0x64006400, RZ, 0xfc, !PT ;  /* 0x6400640006107812 */ /* 0x000fe200078efcff */
[-C--:B------:R-:W-:Y:S01]  /*6740*/  HFMA2 R12, R12, R20.reuse.H1_H1, -258, -258 ;  /* 0xdc08dc080c0c7431 */ /* 0x080fe20000060014 */
        /* <DEDUP_REMOVED lines=54> */
[----:B------:R-:W2:Y:S01]  /*6ab0*/  LDS.128 R8, [UR4+-0x30] ;  /* 0xffffd004ff087984 */ /* 0x000ea20008000c00 */
        /* <DEDUP_REMOVED lines=12> */
[----:B------:R-:W-:Y:S01]  /*6b80*/  HFMA2 R40, R40, R23.H0_H0, -18, -18 ;  /* 0xcc80cc8028287431 */ /* 0x000fe20000040017 */
[----:B------:R-:W-:Y:S01]  /*6b90*/  LOP3.LUT R19, R19, 0x64006400, RZ, 0xfc, !PT ;  /* 0x6400640013137812 */ /* 0x000fe200078efcff */
[----:B------:R-:W-:Y:S02]  /*6ba0*/  HADD2 R23, R37, -1026, -1026 ;  /* 0xe402e40225177430 */ /* 0x000fe40000000000 */
[----:B------:R-:W-:Y:S02]  /*6bb0*/  HADD2 R37, R39, -1026, -1026 ;  /* 0xe402e40227257430 */ /* 0x000fe40000000000 */
[----:B------:R-:W-:Y:S02]  /*6bc0*/  HADD2 R39, R41, -1026, -1026 ;  /* 0xe402e40229277430 */ /* 0x000fe40000000000 */
[----:B------:R-:W-:Y:S02]  /*6bd0*/  HADD2 R41, R42, -1026, -1026 ;  /* 0xe402e4022a297430 */ /* 0x000fe40000000000 */
[----:B-1----:R-:W-:-:S02]  /*6be0*/  HFMA2 R42, R23, R4, RZ ;  /* 0x00000004172a7231 */ /* 0x002fc400000000ff */
        /* <DEDUP_REMOVED lines=8> */
[----:B------:R-:W-:Y:S02]  /*6c70*/  HADD2 R19, R19, -1026, -1026 ;  /* 0xe402e40213137430 */ /* 0x000fe40000000000 */
[-C--:B------:R-:W-:Y:S02]  /*6c80*/  HFMA2 R42, R3, R6.reuse, R42 ;  /* 0x00000006032a7231 */ /* 0x080fe4000000002a */
[----:B------:R-:W-:Y:S02]  /*6c90*/  HFMA2 R43, R28, R7, R43 ;  /* 0x000000071c2b7231 */ /* 0x000fe4000000002b */
[----:B------:R-:W-:-:S02]  /*6ca0*/  HFMA2 R44, R25, R6, R44 ;  /* 0x00000006192c7231 */ /* 0x000fc4000000002c */
[----:B------:R-:W-:Y:S01]  /*6cb0*/  HFMA2 R6, R27, R6, R4 ;  /* 0x000000061b067231 */ /* 0x000fe20000000004 */
[----:B------:R-:W-:Y:S02]  /*6cc0*/  LOP3.LUT R4, R15, 0x30003, RZ, 0xc0, !PT ;  /* 0x000300030f047812 */ /* 0x000fe400078ec0ff */
[----:B------:R-:W-:Y:S01]  /*6cd0*/  LOP3.LUT R15, R17, 0x64006400, RZ, 0xfc, !PT ;  /* 0x64006400110f7812 */ /* 0x000fe200078efcff */
[-C--:B------:R-:W-:Y:S01]  /*6ce0*/  HFMA2 R42, R26, R7.reuse, R42 ;  /* 0x000000071a2a7231 */ /* 0x080fe2000000002a */
[----:B------:R-:W-:Y:S01]  /*6cf0*/  LOP3.LUT R17, R13, 0x64006400, RZ, 0xfc, !PT ;  /* 0x640064000d117812 */ /* 0x000fe200078efcff */
[-C--:B------:R-:W-:Y:S02]  /*6d00*/  HFMA2 R6, R32, R7.reuse, R6 ;  /* 0x0000000720067231 */ /* 0x080fe40000000006 */
[----:B------:R-:W-:Y:S02]  /*6d10*/  HFMA2 R44, R30, R7, R44 ;  /* 0x000000071e2c7231 */ /* 0x000fe4000000002c */
[----:B------:R-:W-:Y:S01]  /*6d20*/  HADD2 R15, R15, -1026, -1026 ;  /* 0xe402e4020f0f7430 */ /* 0x000fe20000000000 */
[----:B------:R-:W-:Y:S01]  /*6d30*/  LOP3.LUT R4, R4, 0x64006400, RZ, 0xfc, !PT ;  /* 0x6400640004047812 */ /* 0x000fe200078efcff */
[----:B------:R-:W-:-:S02]  /*6d40*/  HADD2 R17, R17, -1026, -1026 ;  /* 0xe402e40211117430 */ /* 0x000fc40000000000 */
[-C--:B--2---:R-:W-:Y:S02]  /*6d50*/  HFMA2 R6, R19, R8.reuse, R6 ;  /* 0x0000000813067231 */ /* 0x084fe40000000006 */
[-C--:B------:R-:W-:Y:S02]  /*6d60*/  HFMA2 R42, R15, R8.reuse, R42 ;  /* 0x000000080f2a7231 */ /* 0x080fe4000000002a */
[----:B------:R-:W-:Y:S02]  /*6d70*/  HADD2 R13, R4, -1026, -1026 ;  /* 0xe402e402040d7430 */ /* 0x000fe40000000000 */
        /* <DEDUP_REMOVED lines=9> */
[----:B------:R-:W-:Y:S02]  /*6e10*/  HADD2 R6, R6.H0_H0, R6.H1_H1 ;  /* 0x3000000606067230 */ /* 0x000fe40000000800 */
[-C--:B------:R-:W-:Y:S02]  /*6e20*/  HFMA2 R5, R29, R10.reuse, R5 ;  /* 0x0000000a1d057231 */ /* 0x080fe40000000005 */
[-C--:B------:R-:W-:Y:S02]  /*6e30*/  HFMA2 R43, R36, R11.reuse, R43 ;  /* 0x0000000b242b7231 */ /* 0x080fe4000000002b */
[----:B------:R-:W-:Y:S02]  /*6e40*/  HFMA2 R44, R35, R10, R44 ;  /* 0x0000000a232c7231 */ /* 0x000fe4000000002c */
[----:B------:R-:W-:Y:S02]  /*6e50*/  HADD2 R43, R43.H0_H0, R43.H1_H1 ;  /* 0x3000002b2b2b7230 */ /* 0x000fe40000000800 */
        /* <DEDUP_REMOVED lines=9> */
[----:B------:R-:W1:Y:S04]  /*6ef0*/  LDS.128 R4, [UR4] ;  /* 0x00000004ff047984 */ /* 0x000e680008000c00 */
[----:B------:R-:W2:Y:S01]  /*6f00*/  LDS.128 R8, [UR4+0x10] ;  /* 0x00001004ff087984 */ /* 0x000ea20008000c00 */
[-C--:B-1----:R-:W-:Y:S02]  /*6f10*/  HFMA2 R23, R23, R4.reuse, RZ ;  /* 0x0000000417177231 */ /* 0x082fe400000000ff */
        /* <DEDUP_REMOVED lines=13> */
[-C--:B--2---:R-:W-:Y:S02]  /*6ff0*/  HFMA2 R16, R19, R8.reuse, R16 ;  /* 0x0000000813107231 */ /* 0x084fe40000000010 */
        /* <DEDUP_REMOVED lines=13> */
[-C--:B------:R-:W-:Y:S02]  /*70d0*/  HFMA2 R18, R36, R11.reuse, R18 ;  /* 0x0000000b24127231 */ /* 0x080fe40000000012 */
[-C--:B------:R-:W-:Y:S02]  /*70e0*/  HFMA2 R17, R29, R10.reuse, R5 ;  /* 0x0000000a1d117231 */ /* 0x080fe40000000005 */
[----:B------:R-:W-:Y:S02]  /*70f0*/  HADD2 R18, R18.H0_H0, R18.H1_H1 ;  /* 0x3000001212127230 */ /* 0x000fe40000000800 */
        /* <DEDUP_REMOVED lines=9> */
.L_x_2996:
[----:B------:R-:W-:Y:S01]  /*7190*/  UIADD3 UR4, UPT, UPT, UR4, 0x20, URZ ;  /* 0x0000002004047890 */ /* 0x000fe2000fffe0ff */
[----:B0-----:R-:W-:Y:S01]  /*71a0*/  IMAD.WIDE R92, R58, 0x4, R92 ;  /* 0x000000043a5c7825 */ /* 0x001fe200078e025c */
[----:B------:R-:W-:Y:S10]  /*71b0*/  @!P0 BRA `(.L_x_2997) ;  /* 0xfffffff000dc8947 */ /* 0x000ff4000383ffff */
.L_x_2995:
        /* <DEDUP_REMOVED lines=17> */
.L_x_3001:
[----:B------:R-:W0:Y:S02]  /*72d0*/  LDS R2, [R0] ;  /* 0x0000000000027984 */ /* 0x000e240000000800 */
[----:B0-----:R-:W-:-:S05]  /*72e0*/  HADD2 R3, R2, R53 ;  /* 0x0000003502037230 */ /* 0x001fca0000000000 */
[----:B------:R-:W0:Y:S02]  /*72f0*/  ATOMS.CAST.SPIN P0, [R0], R2, R3 ;  /* 0x000000020000758d */ /* 0x000e240001800003 */
[----:B0-----:R-:W-:Y:S05]  /*7300*/  @!P0 BRA `(.L_x_3001) ;  /* 0xfffffffc00f08947 */ /* 0x001fea000383ffff */
[----:B------:R-:W-:Y:S05]  /*7310*/  BRA `(.L_x_2999) ;  /* 0x00000000000c7947 */ /* 0x000fea0003800000 */
.L_x_3000:
[----:B------:R-:W2:Y:S02]  /*7320*/  LD.E R0, desc[UR8][R4.64] ;  /* 0x0000000804007980 */ /* 0x000ea4000c101900 */
[----:B--2---:R-:W-:-:S05]  /*7330*/  IADD3 R3, PT, PT, R53, R0, RZ ;  /* 0x0000000035037210 */ /* 0x004fca0007ffe0ff */
[----:B------:R0:W-:Y:S02]  /*7340*/  ST.E desc[UR8][R4.64], R3 ;  /* 0x0000000304007985 */ /* 0x0001e4000c101908 */
.L_x_2999:
[----:B------:R-:W-:Y:S05]  /*7350*/  BSYNC.RECONVERGENT B0 ;  /* 0x0000000000007941 */ /* 0x000fea0003800200 */
.L_x_2998:
[----:B------:R1:W-:Y:S01]  /*7360*/  ATOM.E.ADD.F16x2.RN.STRONG.GPU P0, RZ, desc[UR8][R4.64+0x4], R52 ;  /* 0x8000043404ff79a2 */ /* 0x0003e2000c10e108 */
[----:B------:R-:W-:Y:S04]  /*7370*/  BSSY.RECONVERGENT B0, `(.L_x_3002) ;  /* 0x000000e000007945 */ /* 0x000fe80003800200 */
[----:B-1----:R-:W-:Y:S05]  /*7380*/  @P0 BRA `(.L_x_3003) ;  /* 0x0000000000300947 */ /* 0x002fea0003800000 */
[----:B------:R-:W1:Y:S02]  /*7390*/  QSPC.E.S P0, RZ, [R4+0x4] ;  /* 0x0000040004ff73aa */ /* 0x000e640000000500 */
[----:B-1----:R-:W-:Y:S05]  /*73a0*/  @!P0 BRA `(.L_x_3004) ;  /* 0x00000000001c8947 */ /* 0x002fea0003800000 */
[----:B------:R-:W-:-:S04]  /*73b0*/  MOV R2, R4 ;  /* 0x0000000400027202 */ /* 0x000fc80000000f00 */
[----:B------:R-:W-:-:S07]  /*73c0*/  MOV R0, R2 ;  /* 0x0000000200007202 */ /* 0x000fce0000000f00 */
.L_x_3005:
[----:B------:R-:W0:Y:S02]  /*73d0*/  LDS R2, [R0+0x4] ;  /* 0x0000040000027984 */ /* 0x000e240000000800 */
[----:B0-----:R-:W-:-:S05]  /*73e0*/  HFMA2 R3, R2, 1, 1, R52 ;  /* 0x3c003c0002037831 */ /* 0x001fca0000000034 */
[----:B------:R-:W0:Y:S02]  /*73f0*/  ATOMS.CAST.SPIN P0, [R0+0x4], R2, R3 ;  /* 0x000004020000758d */ /* 0x000e240001800003 */
[----:B0-----:R-:W-:Y:S05]  /*7400*/  @!P0 BRA `(.L_x_3005) ;  /* 0xfffffffc00f08947 */ /* 0x001fea000383ffff */
[----:B------:R-:W-:Y:S05]  /*7410*/  BRA `(.L_x_3003) ;  /* 0x00000000000c7947 */ /* 0x000fea0003800000 */
.L_x_3004:
[----:B------:R-:W0:Y:S02]  /*7420*/  LD.E R0, desc[UR8][R4.64+0x4] ;  /* 0x0000040804007980 */ /* 0x000e24000c101900 */
[----:B0-----:R-:W-:-:S05]  /*7430*/  IADD3 R3, PT, PT, R52, R0, RZ ;  /* 0x0000000034037210 */ /* 0x001fca0007ffe0ff */
[----:B------:R1:W-:Y:S02]  /*7440*/  ST.E desc[UR8][R4.64+0x4], R3 ;  /* 0x0000040304007985 */ /* 0x0003e4000c101908 */
.L_x_3003:
[----:B------:R-:W-:Y:S05]  /*7450*/  BSYNC.RECONVERGENT B0 ;  /* 0x0000000000007941 */ /* 0x000fea0003800200 */
.L_x_3002:
        /* <DEDUP_REMOVED lines=10> */
.L_x_3009:
[----:B------:R-:W0:Y:S02]  /*7500*/  LDS R2, [R0] ;  /* 0x0000000000027984 */ /* 0x000e240000000800 */
[----:B0-----:R-:W-:-:S05]  /*7510*/  HADD2 R3, R2, R51 ;  /* 0x0000003302037230 */ /* 0x001fca0000000000 */
[----:B------:R-:W0:Y:S02]  /*7520*/  ATOMS.CAST.SPIN P0, [R0], R2, R3 ;  /* 0x000000020000758d */ /* 0x000e240001800003 */
[----:B0-----:R-:W-:Y:S05]  /*7530*/  @!P0 BRA `(.L_x_3009) ;  /* 0xfffffffc00f08947 */ /* 0x001fea000383ffff */
[----:B------:R-:W-:Y:S05]  /*7540*/  BRA `(.L_x_3007) ;  /* 0x00000000000c7947 */ /* 0x000fea0003800000 */
.L_x_3008:
[----:B------:R-:W2:Y:S02]  /*7550*/  LD.E R0, desc[UR8][R4.64] ;  /* 0x0000000804007980 */ /* 0x000ea4000c101900 */
[----:B--2---:R-:W-:-:S05]  /*7560*/  IADD3 R3, PT, PT, R51, R0, RZ ;  /* 0x0000000033037210 */ /* 0x004fca0007ffe0ff */
[----:B------:R0:W-:Y:S02]  /*7570*/  ST.E desc[UR8][R4.64], R3 ;  /* 0x0000000304007985 */ /* 0x0001e4000c101908 */
.L_x_3007:
[----:B------:R-:W-:Y:S05]  /*7580*/  BSYNC.RECONVERGENT B0 ;  /* 0x0000000000007941 */ /* 0x000fea0003800200 */
.L_x_3006:
[----:B------:R1:W-:Y:S02]  /*7590*/  ATOM.E.ADD.F16x2.RN.STRONG.GPU P0, RZ, desc[UR8][R4.64+0x4], R50 ;  /* 0x8000043204ff79a2 */ /* 0x0003e4000c10e108 */
[----:B-1----:R-:W-:Y:S05]  /*75a0*/  @P0 EXIT ;  /* 0x000000000000094d */ /* 0x002fea0003800000 */
[----:B------:R-:W1:Y:S02]  /*75b0*/  QSPC.E.S P0, RZ, [R4+0x4] ;  /* 0x0000040004ff73aa */ /* 0x000e640000000500 */
[----:B-1----:R-:W-:Y:S05]  /*75c0*/  @!P0 BRA `(.L_x_3010) ;  /* 0x00000000001c8947 */ /* 0x002fea0003800000 */
[----:B------:R-:W-:-:S04]  /*75d0*/  MOV R2, R4 ;  /* 0x0000000400027202 */ /* 0x000fc80000000f00 */
[----:B------:R-:W-:-:S07]  /*75e0*/  MOV R0, R2 ;  /* 0x0000000200007202 */ /* 0x000fce0000000f00 */
.L_x_3011:
[----:B------:R-:W0:Y:S02]  /*75f0*/  LDS R2, [R0+0x4] ;  /* 0x0000040000027984 */ /* 0x000e240000000800 */
[----:B0-----:R-:W-:-:S05]  /*7600*/  HFMA2 R3, R2, 1, 1, R50 ;  /* 0x3c003c0002037831 */ /* 0x001fca0000000032 */
[----:B------:R-:W0:Y:S02]  /*7610*/  ATOMS.CAST.SPIN P0, [R0+0x4], R2, R3 ;  /* 0x000004020000758d */ /* 0x000e240001800003 */
[----:B0-----:R-:W-:Y:S05]  /*7620*/  @!P0 BRA `(.L_x_3011) ;  /* 0xfffffffc00f08947 */ /* 0x001fea000383ffff */
[----:B------:R-:W-:Y:S05]  /*7630*/  EXIT ;  /* 0x000000000000794d */ /* 0x000fea0003800000 */
.L_x_3010:
[----:B------:R-:W0:Y:S02]  /*7640*/  LD.E R0, desc[UR8][R4.64+0x4] ;  /* 0x0000040804007980 */ /* 0x000e24000c101900 */
[----:B0-----:R-:W-:-:S05]  /*7650*/  IADD3 R3, PT, PT, R50, R0, RZ ;  /* 0x0000000032037210 */ /* 0x001fca0007ffe0ff */
[----:B------:R-:W-:Y:S01]  /*7660*/  ST.E desc[UR8][R4.64+0x4], R3 ;  /* 0x0000040304007985 */ /* 0x000fe2000c101908 */
[----:B------:R-:W-:Y:S05]  /*7670*/  EXIT ;  /* 0x000000000000794d */ /* 0x000fea0003800000 */
.L_x_3012:
        /* <DEDUP_REMOVED lines=16> */
.L_x_3620:


//--------------------- .text._Z23gemm_half_q_half_kernelILi2ELi4ELb0ELb0ELi32EEvPK6__halfPKjS4_S2_PS0_iiiiPKtS7_iiiiiibS2_i --------------------------
	.section	.text._Z23gemm_half_q_half_kernelILi2ELi4ELb0ELb0ELi32EEvPK6__halfPKjS4_S2_PS0_iiiiPKtS7_iiiiiibS2_i,"ax",@progbits
	.align	128
        .global         _Z23gemm_half_q_half_kernelILi2ELi4ELb0ELb0ELi32EEvPK6__halfPKjS4_S2_PS0_iiiiPKtS7_iiiiiibS2_i
        .type           _Z23gemm_half_q_half_kernelILi2ELi4ELb0ELb0ELi32EEvPK6__halfPKjS4_S2_PS0_iiiiPKtS7_iiiiiibS2_i,@function
        .size           _Z23gemm_half_q_half_kernelILi2ELi4ELb0ELb0ELi32EEvPK6__halfPKjS4_S2_PS0_iiiiPKtS7_iiiiiibS2_i,(.L_x_3621 - _Z23gemm_half_q_half_kernelILi2ELi4ELb0ELb0ELi32EEvPK6__halfPKjS4_S2_PS0_iiiiPKtS7_iiiiiibS2_i)
        .other          _Z23gemm_half_q_half_kernelILi2ELi4ELb0ELb0ELi32EEvPK6__halfPKjS4_S2_PS0_iiiiPKtS7_iiiiiibS2_i,@"STO_CUDA_ENTRY STV_DEFAULT"
_Z23gemm_half_q_half_kernelILi2ELi4ELb0ELb0ELi32EEvPK6__halfPKjS4_S2_PS0_iiiiPKtS7_iiiiiibS2_i:
.text._Z23gemm_half_q_half_kernelILi2ELi4ELb0ELb0ELi32EEvPK6__halfPKjS4_S2_PS0_iiiiPKtS7_iiiiiibS2_i:
        /* <DEDUP_REMOVED lines=49> */
.L_x_3018:
        /* <DEDUP_REMOVED lines=32> */
.L_x_3017:
        /* <DEDUP_REMOVED lines=20> */
.L_x_3019:
[----:B------:R-:W-:-:S13]  /*0650*/  ISETP.EQ.AND P1, PT, R20, RZ, PT ;  /* 0x000000ff1400720c */ /* 0x000fda0003f22270 */
[----:B------:R-:W-:Y:S05]  /*0660*/  @!P0 BRA P1, `(.L_x_3014) ;  /* 0x00000004007c8947 */ /* 0x000fea0000800000 */
.L_x_3016:
        /* <DEDUP_REMOVED lines=12> */
.L_x_3015:
        /* <DEDUP_REMOVED lines=17> */
.L_x_3022:
        /* <DEDUP_REMOVED lines=32> */
.L_x_3021:
        /* <DEDUP_REMOVED lines=21> */
.L_x_3023:
[----:B------:R-:W-:-:S13]  /*0b90*/  ISETP.NE.OR P0, PT, R22, RZ, P0 ;  /* 0x000000ff1600720c */ /* 0x000fda0000705670 */
[----:B------:R-:W-:Y:S05]  /*0ba0*/  @!P0 BRA `(.L_x_3014) ;  /* 0x00000000002c8947 */ /* 0x000fea0003800000 */
.L_x_3020:
        /* <DEDUP_REMOVED lines=11> */
.L_x_3014:
[----:B------:R-:W-:Y:S05]  /*0c60*/  BSYNC.RECONVERGENT B0 ;  /* 0x0000000000007941 */ /* 0x000fea0003800200 */
.L_x_3013:
        /* <DEDUP_REMOVED lines=22> */
.L_x_3027:
        /* <DEDUP_REMOVED lines=15> */
.L_x_3026:
        /* <DEDUP_REMOVED lines=12> */
.L_x_3028:
[----:B------:R-:W-:-:S13]  /*0f80*/  ISETP.NE.OR P0, PT, R20, RZ, P0 ;  /* 0x000000ff1400720c */ /* 0x000fda0000705670 */
[----:B------:R-:W-:Y:S05]  /*0f90*/  @!P0 BRA `(.L_x_3024) ;  /* 0x00000000001c8947 */ /* 0x000fea0003800000 */
.L_x_3025:
[----:B0-----:R-:W0:Y:S02]  /*0fa0*/  LDC.64 R8, c[0x0][0x3a0] ;  /* 0x0000e800ff087b82 */ /* 0x001e240000000a00 */
.L_x_3029:
[----:B0-----:R-:W-:-:S04]  /*0fb0*/  IMAD.WIDE R12, R23, 0x2, R8 ;  /* 0x00000002170c7825 */ /* 0x001fc800078e0208 */
[----:B------:R-:W-:Y:S01]  /*0fc0*/  VIADD R20, R20, 0x1 ;  /* 0x0000000114147836 */ /* 0x000fe20000000000 */
[----:B------:R1:W-:Y:S01]  /*0fd0*/  STG.E.64 desc[UR6][R12.64], RZ ;  /* 0x000000ff0c007986 */ /* 0x0003e2000c101b06 */
[----:B------:R-:W-:-:S03]  /*0fe0*/  IMAD.IADD R23, R23, 0x1, R0 ;  /* 0x0000000117177824 */ /* 0x000fc600078e0200 */
[----:B------:R-:W-:-:S13]  /*0ff0*/  ISETP.NE.AND P0, PT, R20, RZ, PT ;  /* 0x000000ff1400720c */ /* 0x000fda0003f05270 */
[----:B-1----:R-:W-:Y:S05]  /*1000*/  @P0 BRA `(.L_x_3029) ;  /* 0xfffffffc00e80947 */ /* 0x002fea000383ffff */
.L_x_3024:
        /* <DEDUP_REMOVED lines=20> */
.L_x_3031:
        /* <DEDUP_REMOVED lines=23> */
[----:B------:R-:W-:Y:S01]  /*12c0*/  LOP3.LUT R23, R23, 0xf, RZ, 0xc0, !PT ;  /* 0x0000000f17177812 */ /* 0x000fe200078ec0ff */
[----:B---3--:R-:W-:Y:S01]  /*12d0*/  IMAD.IADD R19, R14, 0x1, R19 ;  /* 0x000000010e137824 */ /* 0x008fe200078e0213 */
[----:B------:R-:W-:-:S02]  /*12e0*/  LOP3.LUT R20, R20, 0xf, RZ, 0xc0, !PT ;  /* 0x0000000f14147812 */ /* 0x000fc400078ec0ff */
[----:B------:R-:W-:Y:S02]  /*12f0*/  IADD3 R10, PT, PT, R10, 0x1, R11 ;  /* 0x000000010a0a7810 */ /* 0x000fe40007ffe00b */
[----:B------:R-:W-:Y:S01]  /*1300*/  IADD3 R25, PT, PT, R22, 0x1, R25 ;  /* 0x0000000116197810 */ /* 0x000fe20007ffe019 */
[C---:B------:R-:W-:Y:S01]  /*1310*/  IMAD R11, R20.reuse, R20, R20 ;  /* 0x00000014140b7224 */ /* 0x040fe200078e0214 */
[----:B0-----:R-:W4:Y:S01]  /*1320*/  I2F.F16 R13, R10 ;  /* 0x0000000a000d7306 */ /* 0x001f220000200c00 */
[----:B------:R-:W-:Y:S01]  /*1330*/  IMAD R22, R23, R23, R23 ;  /* 0x0000001717167224 */ /* 0x000fe200078e0217 */
[----:B------:R-:W-:Y:S02]  /*1340*/  ISETP.GE.AND P0, PT, R19, R6, PT ;  /* 0x000000061300720c */ /* 0x000fe40003f06270 */
[----:B------:R-:W-:Y:S02]  /*1350*/  IADD3 R11, PT, PT, R20, 0x1, R11 ;  /* 0x00000001140b7810 */ /* 0x000fe40007ffe00b */
[----:B------:R-:W-:-:S02]  /*1360*/  IADD3 R22, PT, PT, R23, 0x1, R22 ;  /* 0x0000000117167810 */ /* 0x000fc40007ffe016 */
        /* <DEDUP_REMOVED lines=8> */
.L_x_3030:
[C---:B------:R-:W-:Y:S01]  /*13f0*/  ISETP.GT.AND P0, PT, R4.reuse, UR5, PT ;  /* 0x0000000504007c0c */ /* 0x040fe2000bf04270 */
[----:B0-----:R-:W-:Y:S01]  /*1400*/  IMAD.MOV.U32 R8, RZ, RZ, RZ ;  /* 0x000000ffff087224 */ /* 0x001fe200078e00ff */
[----:B------:R-:W-:Y:S01]  /*1410*/  SHF.R.S32.HI R9, RZ, 0x1f, R24 ;  /* 0x0000001fff097819 */ /* 0x000fe20000011418 */
        /* <DEDUP_REMOVED lines=11> */
[----:B0-----:R-:W-:-:S05]  /*14d0*/  VIMNMX R6, PT, PT, R4, R9, PT ;  /* 0x0000000904067248 */ /* 0x001fca0003fe0100 */
[----:B------:R-:W-:-:S05]  /*14e0*/  VIADD R6, R6, -UR5 ;  /* 0x8000000506067c36 */ /* 0x000fca0008000000 */
[----:B------:R-:W-:-:S04]  /*14f0*/  SHF.R.S32.HI R9, RZ, 0x1f, R6 ;  /* 0x0000001fff097819 */ /* 0x000fc80000011406 */
[----:B------:R-:W-:-:S04]  /*1500*/  LEA.HI R9, R9, R6, RZ, 0x5 ;  /* 0x0000000609097211 */ /* 0x000fc800078f28ff */
[----:B------:R-:W-:-:S05]  /*1510*/  SHF.R.S32.HI R9, RZ, 0x5, R9 ;  /* 0x00000005ff097819 */ /* 0x000fca0000011409 */
[----:B------:R-:W-:-:S07]  /*1520*/  IMAD R6, R9, 0x6, RZ ;  /* 0x0000000609067824 */ /* 0x000fce00078e02ff */
.L_x_3032:
        /* <DEDUP_REMOVED lines=8> */
.L_x_3033:
        /* <DEDUP_REMOVED lines=8> */
.L_x_3034:
        /* <DEDUP_REMOVED lines=8> */
.L_x_3035:
        /* <DEDUP_REMOVED lines=8> */
.L_x_3036:
        /* <DEDUP_REMOVED lines=22> */
[----:B------:R-:W-:-:S06]  /*1890*/  IMAD.WIDE R4, R0, 0x4, R12 ;  /* 0x0000000400047825 */ /* 0x000fcc00078e020c */
[----:B------:R-:W4:Y:S01]  /*18a0*/  LDG.E.128.CONSTANT R4, desc[UR6][R4.64] ;  /* 0x0000000604047981 */ /* 0x000f22000c1e9d00 */
[----:B------:R-:W0:Y:S01]  /*18b0*/  S2UR UR5, SR_CgaCtaId ;  /* 0x00000000000579c3 */ /* 0x000e220000008800 */
[----:B------:R-:W-:Y:S01]  /*18c0*/  IMAD.MOV.U32 R42, RZ, RZ, 0x3000 ;  /* 0x00003000ff2a7424 */ /* 0x000fe200078e00ff */
[----:B------:R-:W-:Y:S01]  /*18d0*/  UMOV UR4, 0x400 ;  /* 0x0000040000047882 */ /* 0x000fe20000000000 */
[----:B------:R-:W-:Y:S01]  /*18e0*/  IMAD.MOV.U32 R53, RZ, RZ, 0x2400 ;  /* 0x00002400ff357424 */ /* 0x000fe200078e00ff */
[----:B------:R-:W-:Y:S02]  /*18f0*/  ISETP.NE.AND P0, PT, R2, 0x1, PT ;  /* 0x000000010200780c */ /* 0x000fe40003f05270 */
[----:B------:R-:W-:Y:S02]  /*1900*/  PRMT R76, R76, 0x5410, R75 ;  /* 0x000054104c4c7816 */ /* 0x000fe4000000004b */
[----:B------:R-:W-:Y:S01]  /*1910*/  PRMT R74, R74, 0x5410, R72 ;  /* 0x000054104a4a7816 */ /* 0x000fe20000000048 */
[----:B0-----:R-:W-:Y:S01]  /*1920*/  ULEA UR4, UR5, UR4, 0x18 ;  /* 0x0000000405047291 */ /* 0x001fe2000f8ec0ff */
[----:B--2---:R-:W-:-:S02]  /*1930*/  SHF.R.U32.HI R27, RZ, 0xf, R67 ;  /* 0x0000000fff1b7819 */ /* 0x004fc40000011643 */
[--C-:B------:R-:W-:Y:S02]  /*1940*/  SHF.R.U32.HI R18, RZ, 0xf, R64.reuse ;  /* 0x0000000fff127819 */ /* 0x100fe40000011640 */
[C---:B------:R-:W-:Y:S02]  /*1950*/  LOP3.LUT R16, R64.reuse, 0x380038, RZ, 0xc0, !PT ;  /* 0x0038003840107812 */ /* 0x040fe400078ec0ff */
[----:B------:R-:W-:Y:S02]  /*1960*/  SHF.R.U32.HI R17, RZ, 0x6, R64 ;  /* 0x00000006ff117819 */ /* 0x000fe40000011640 */
[----:B------:R-:W-:Y:S02]  /*1970*/  LOP3.LUT R63, R64, 0x70007, RZ, 0xc0, !PT ;  /* 0x00070007403f7812 */ /* 0x000fe400078ec0ff */
[----:B---3--:R-:W-:Y:S02]  /*1980*/  SHF.R.U32.HI R15, RZ, 0xe, R8 ;  /* 0x0000000eff0f7819 */ /* 0x008fe40000011608 */
[----:B------:R-:W-:-:S02]  /*1990*/  LOP3.LUT R12, R8, 0x380038, RZ, 0xc0, !PT ;  /* 0x00380038080c7812 */ /* 0x000fc400078ec0ff */
[----:B------:R-:W-:Y:S02]  /*19a0*/  SHF.R.U32.HI R64, RZ, 0x6, R8 ;  /* 0x00000006ff407819 */ /* 0x000fe40000011608 */
[----:B------:R-:W-:Y:S02]  /*19b0*/  LOP3.LUT R56, R8, 0x70007, RZ, 0xc0, !PT ;  /* 0x0007000708387812 */ /* 0x000fe400078ec0ff */
[----:B-----5:R-:W-:Y:S02]  /*19c0*/  SHF.R.U32.HI R20, RZ, 0xf, R65 ;  /* 0x0000000fff147819 */ /* 0x020fe40000011641 */
[----:B------:R-:W-:Y:S02]  /*19d0*/  SHF.R.U32.HI R8, RZ, 0xe, R11 ;  /* 0x0000000eff087819 */ /* 0x000fe4000001160b */
[----:B------:R-:W-:Y:S02]  /*19e0*/  LOP3.LUT R27, R27, 0x10001, RZ, 0xc0, !PT ;  /* 0x000100011b1b7812 */ /* 0x000fe400078ec0ff */
[----:B------:R-:W-:-:S02]  /*19f0*/  LOP3.LUT R18, R18, 0x10001, RZ, 0xc0, !PT ;  /* 0x0001000112127812 */ /* 0x000fc400078ec0ff */
[----:B------:R-:W-:Y:S02]  /*1a00*/  SHF.R.U32.HI R24, RZ, 0xf, R66 ;  /* 0x0000000fff187819 */ /* 0x000fe40000011642 */
[----:B------:R-:W-:Y:S02]  /*1a10*/  LOP3.LUT R22, R66, 0x380038, RZ, 0xc0, !PT ;  /* 0x0038003842167812 */ /* 0x000fe400078ec0ff */
[C---:B------:R-:W-:Y:S02]  /*1a20*/  LOP3.LUT R26, R67.reuse, 0x380038, RZ, 0xc0, !PT ;  /* 0x00380038431a7812 */ /* 0x040fe400078ec0ff */
[----:B------:R-:W-:Y:S02]  /*1a30*/  SHF.R.U32.HI R57, RZ, 0x6, R67 ;  /* 0x00000006ff397819 */ /* 0x000fe40000011643 */
[----:B------:R-:W-:Y:S02]  /*1a40*/  LOP3.LUT R61, R67, 0x70007, RZ, 0xc0, !PT ;  /* 0x00070007433d7812 */ /* 0x000fe400078ec0ff */
[----:B------:R-:W-:-:S02]  /*1a50*/  SHF.R.U32.HI R23, RZ, 0xe, R9 ;  /* 0x0000000eff177819 */ /* 0x000fc40000011609 */
[----:B------:R-:W-:Y:S02]  /*1a60*/  LOP3.LUT R20, R20, 0x10001, RZ, 0xc0, !PT ;  /* 0x0001000114147812 */ /* 0x000fe400078ec0ff */
[----:B------:R-:W-:Y:S02]  /*1a70*/  LOP3.LUT R27, R27, 0x20002, R8, 0xf8, !PT ;  /* 0x000200021b1b7812 */ /* 0x000fe400078ef808 */
[--C-:B----4-:R-:W-:Y:S02]  /*1a80*/  SHF.R.U32.HI R81, RZ, 0xd, R4.reuse ;  /* 0x0000000dff517819 */ /* 0x110fe40000011604 */
[C---:B------:R-:W-:Y:S02]  /*1a90*/  LOP3.LUT R8, R4.reuse, 0x380038, RZ, 0xc0, !PT ;  /* 0x0038003804087812 */ /* 0x040fe400078ec0ff */
[----:B------:R-:W-:Y:S02]  /*1aa0*/  SHF.R.U32.HI R77, RZ, 0x6, R4 ;  /* 0x00000006ff4d7819 */ /* 0x000fe40000011604 */
[----:B------:R-:W-:-:S02]  /*1ab0*/  LOP3.LUT R67, R4, 0x70007, RZ, 0xc0, !PT ;  /* 0x0007000704437812 */ /* 0x000fc400078ec0ff */
[----:B------:R-:W-:Y:S02]  /*1ac0*/  SHF.R.U32.HI R55, RZ, 0x6, R66 ;  /* 0x00000006ff377819 */ /* 0x000fe40000011642 */
        /* <DEDUP_REMOVED lines=9> */
[----:B------:R-:W-:Y:S02]  /*1b60*/  SHF.R.U32.HI R25, RZ, 0xe, R10 ;  /* 0x0000000eff197819 */ /* 0x000fe4000001160a */
[----:B------:R-:W-:-:S02]  /*1b70*/  LOP3.LUT R24, R24, 0x10001, RZ, 0xc0, !PT ;  /* 0x0001000118187812 */ /* 0x000fc400078ec0ff */
[----:B------:R-:W-:Y:S02]  /*1b80*/  LOP3.LUT R23, R20, 0x20002, R23, 0xf8, !PT ;  /* 0x0002000214177812 */ /* 0x000fe400078ef817 */
[--C-:B------:R-:W-:Y:S02]  /*1b90*/  SHF.R.U32.HI R84, RZ, 0xd, R7.reuse ;  /* 0x0000000dff547819 */ /* 0x100fe40000011607 */
[C---:B------:R-:W-:Y:S02]  /*1ba0*/  LOP3.LUT R6, R7.reuse, 0x380038, RZ, 0xc0, !PT ;  /* 0x0038003807067812 */ /* 0x040fe400078ec0ff */
[----:B------:R-:W-:Y:S02]  /*1bb0*/  SHF.R.U32.HI R80, RZ, 0x6, R7 ;  /* 0x00000006ff507819 */ /* 0x000fe40000011607 */
        /* <DEDUP_REMOVED lines=9> */
[C---:B------:R-:W-:Y:S02]  /*1c50*/  LOP3.LUT R28, R11.reuse, 0x380038, RZ, 0xc0, !PT ;  /* 0x003800380b1c7812 */ /* 0x040fe400078ec0ff */
[----:B------:R-:W-:Y:S02]  /*1c60*/  SHF.R.U32.HI R70, RZ, 0x6, R11 ;  /* 0x00000006ff467819 */ /* 0x000fe4000001160b */
[----:B------:R-:W-:Y:S02]  /*1c70*/  LOP3.LUT R62, R11, 0x70007, RZ, 0xc0, !PT ;  /* 0x000700070b3e7812 */ /* 0x000fe400078ec0ff */
[----:B------:R-:W-:Y:S02]  /*1c80*/  LOP3.LUT R24, R24, 0x20002, R25, 0xf8, !PT ;  /* 0x0002000218187812 */ /* 0x000fe400078ef819 */
[----:B------:R-:W-:Y:S01]  /*1c90*/  LOP3.LUT R81, R18, 0x40004, R81, 0xf8, !PT ;  /* 0x0004000412517812 */ /* 0x000fe200078ef851 */
[----:B------:R-:W-:Y:S01]  /*1ca0*/  HFMA2 R18, R15, R42.H0_H0, -132, -132 ;  /* 0xd820d8200f127431 */ /* 0x000fe2000004002a */
        /* <DEDUP_REMOVED lines=12> */
[----:B------:R-:W-:Y:S02]  /*1d70*/  SHF.R.U32.HI R66, RZ, 0x6, R9 ;  /* 0x00000006ff427819 */ /* 0x000fe40000011609 */
[----:B------:R-:W-:Y:S02]  /*1d80*/  LOP3.LUT R58, R9, 0x70007, RZ, 0xc0, !PT ;  /* 0x00070007093a7812 */ /* 0x000fe400078ec0ff */
[----:B------:R-:W-:Y:S02]  /*1d90*/  SHF.R.U32.HI R68, RZ, 0x6, R10 ;  /* 0x00000006ff447819 */ /* 0x000fe4000001160a */
[C---:B------:R-:W-:Y:S02]  /*1da0*/  LOP3.LUT R9, R10.reuse, 0x380038, RZ, 0xc0, !PT ;  /* 0x003800380a097812 */ /* 0x040fe400078ec0ff */
[----:B------:R-:W-:-:S02]  /*1db0*/  LOP3.LUT R60, R10, 0x70007, RZ, 0xc0, !PT ;  /* 0x000700070a3c7812 */ /* 0x000fc400078ec0ff */
[----:B------:R-:W-:Y:S01]  /*1dc0*/  LOP3.LUT R83, R24, 0x40004, R83, 0xf8, !PT ;  /* 0x0004000418537812 */ /* 0x000fe200078ef853 */
        /* <DEDUP_REMOVED lines=12> */
[----:B------:R-:W-:Y:S01]  /*1e90*/  LOP3.LUT R84, R27, 0x40004, R84, 0xf8, !PT ;  /* 0x000400041b547812 */ /* 0x000fe200078ef854 */
[-C--:B------:R-:W-:Y:S01]  /*1ea0*/  HFMA2 R34, R15, R42.reuse.H0_H0, -132, -132 ;  /* 0xd820d8200f227431 */ /* 0x080fe2000004002a */
[----:B------:R-:W-:Y:S01]  /*1eb0*/  LOP3.LUT R27, R9, 0x64006400, RZ, 0xfc, !PT ;  /* 0x64006400091b7812 */ /* 0x000fe200078efcff */
[-C--:B------:R-:W-:Y:S01]  /*1ec0*/  HFMA2 R20, R7, R42.reuse.H0_H0, -132, -132 ;  /* 0xd820d82007147431 */ /* 0x080fe2000004002a */
[----:B------:R-:W-:Y:S02]  /*1ed0*/  LOP3.LUT R9, R64, 0x380038, RZ, 0xc0, !PT ;  /* 0x0038003840097812 */ /* 0x000fe400078ec0ff */
[----:B------:R-:W-:Y:S01]  /*1ee0*/  LOP3.LUT R35, R12, 0x64006400, RZ, 0xfc, !PT ;  /* 0x640064000c237812 */ /* 0x000fe200078efcff */
[----:B------:R-:W-:Y:S01]  /*1ef0*/  HFMA2 R27, R27, R42.H0_H0, -132, -132 ;  /* 0xd820d8201b1b7431 */ /* 0x000fe2000004002a */
[----:B------:R-:W-:-:S02]  /*1f00*/  LOP3.LUT R37, R14, 0x64006400, RZ, 0xfc, !PT ;  /* 0x640064000e257812 */ /* 0x000fc400078efcff */
[----:B------:R-:W0:Y:S01]  /*1f10*/  LDS.128 R12, [UR4] ;  /* 0x00000004ff0c7984 */ /* 0x000e220008000c00 */
        /* <DEDUP_REMOVED lines=72> */
[-C--:B0-----:R-:W-:Y:S01]  /*23a0*/  HFMA2 R59, R19, R12.reuse, RZ ;  /* 0x0000000c133b7231 */ /* 0x081fe200000000ff */
[----:B------:R-:W-:Y:S01]  /*23b0*/  LOP3.LUT R65, R65, 0x64006400, RZ, 0xfc, !PT ;  /* 0x6400640041417812 */ /* 0x000fe200078efcff */
[----:B------:R-:W-:Y:S01]  /*23c0*/  HFMA2 R10, R63, R12, RZ ;  /* 0x0000000c3f0a7231 */ /* 0x000fe200000000ff */
[----:B------:R-:W-:-:S02]  /*23d0*/  LOP3.LUT R11, R57, 0x70007, RZ, 0xc0, !PT ;  /* 0x00070007390b7812 */ /* 0x000fc400078ec0ff */
[----:B------:R-:W-:Y:S01]  /*23e0*/  LOP3.LUT R57, R55, 0x64006400, RZ, 0xfc, !PT ;  /* 0x6400640037397812 */ /* 0x000fe200078efcff */
[----:B------:R-:W-:Y:S01]  /*23f0*/  HADD2 R61, R65, -1028, -1028 ;  /* 0xe404e404413d7430 */ /* 0x000fe20000000000 */
[----:B------:R-:W-:Y:S01]  /*2400*/  LOP3.LUT R8, R8, 0x64006400, RZ, 0xfc, !PT ;  /* 0x6400640008087812 */ /* 0x000fe200078efcff */
[-C--:B------:R-:W-:Y:S01]  /*2410*/  HFMA2 R86, R18, R13.reuse, R59 ;  /* 0x0000000d12567231 */ /* 0x080fe2000000003b */
[----:B------:R-:W-:Y:S01]  /*2420*/  LOP3.LUT R9, R9, 0x64006400, RZ, 0xfc, !PT ;  /* 0x6400640009097812 */ /* 0x000fe200078efcff */
[----:B------:R-:W-:Y:S02]  /*2430*/  HFMA2 R10, R54, R13, R10 ;  /* 0x0000000d360a7231 */ /* 0x000fe4000000000a */
[----:B------:R-:W-:Y:S01]  /*2440*/  HADD2 R57, R57, -1028, -1028 ;  /* 0xe404e40439397430 */ /* 0x000fe20000000000 */
[----:B------:R-:W-:Y:S01]  /*2450*/  LOP3.LUT R11, R11, 0x64006400, RZ, 0xfc, !PT ;  /* 0x640064000b0b7812 */ /* 0x000fe200078efcff */
[-C--:B------:R-:W-:Y:S01]  /*2460*/  HFMA2 R55, R61, R12.reuse, RZ.H0_H0 ;  /* 0x0000000c3d377231 */ /* 0x080fe200000400ff */
[----:B------:R-:W-:Y:S01]  /*2470*/  LOP3.LUT R58, R58, 0x64006400, RZ, 0xfc, !PT ;  /* 0x640064003a3a7812 */ /* 0x000fe200078efcff */
[----:B------:R-:W-:Y:S01]  /*2480*/  HADD2 R65, R8, -1028, -1028 ;  /* 0xe404e40408417430 */ /* 0x000fe20000000000 */
[----:B------:R-:W-:Y:S01]  /*2490*/  LOP3.LUT R56, R56, 0x64006400, RZ, 0xfc, !PT ;  /* 0x6400640038387812 */ /* 0x000fe200078efcff */
[----:B------:R-:W-:-:S02]  /*24a0*/  HFMA2 R12, R17, R12, RZ.H0_H0 ;  /* 0x0000000c110c7231 */ /* 0x000fc400000400ff */
[-C--:B------:R-:W-:Y:S02]  /*24b0*/  HFMA2 R86, R57, R14.reuse, R86 ;  /* 0x0000000e39567231 */ /* 0x080fe40000000056 */
[-C--:B------:R-:W-:Y:S01]  /*24c0*/  HFMA2 R85, R52, R13.reuse, R55 ;  /* 0x0000000d34557231 */ /* 0x080fe20000000037 */
[----:B------:R-:W-:Y:S01]  /*24d0*/  LOP3.LUT R64, R64, 0x70007, RZ, 0xc0, !PT ;  /* 0x0007000740407812 */ /* 0x000fe200078ec0ff */
[----:B------:R-:W-:Y:S02]  /*24e0*/  HFMA2 R13, R16, R13, R12 ;  /* 0x0000000d100d7231 */ /* 0x000fe4000000000c */
[----:B------:R-:W-:Y:S02]  /*24f0*/  HFMA2 R12, R65, R14, R10 ;  /* 0x0000000e410c7231 */ /* 0x000fe4000000000a */
[----:B------:R-:W-:Y:S01]  /*2500*/  HADD2 R55, R9, -1028, -1028 ;  /* 0xe404e40409377430 */ /* 0x000fe20000000000 */
[----:B------:R-:W-:Y:S01]  /*2510*/  LOP3.LUT R66, R66, 0x70007, RZ, 0xc0, !PT ;  /* 0x0007000742427812 */ /* 0x000fe200078ec0ff */
[----:B------:R-:W-:-:S02]  /*2520*/  HADD2 R59, R11, -1028, -1028 ;  /* 0xe404e4040b3b7430 */ /* 0x000fc40000000000 */
[-C--:B------:R-:W-:Y:S02]  /*2530*/  HFMA2 R86, R24, R15.reuse, R86 ;  /* 0x0000000f18567231 */ /* 0x080fe40000000056 */
[-C--:B------:R-:W-:Y:S01]  /*2540*/  HFMA2 R85, R55, R14.reuse, R85 ;  /* 0x0000000e37557231 */ /* 0x080fe20000000055 */
[----:B------:R-:W0:Y:S01]  /*2550*/  LDS.128 R8, [UR4+0x20] ;  /* 0x00002004ff087984 */ /* 0x000e220008000c00 */
[----:B------:R-:W-:Y:S02]  /*2560*/  HFMA2 R13, R59, R14, R13 ;  /* 0x0000000e3b0d7231 */ /* 0x000fe4000000000d */
[-C--:B------:R-:W-:Y:S01]  /*2570*/  HFMA2 R14, R20, R15.reuse, R12 ;  /* 0x0000000f140e7231 */ /* 0x080fe2000000000c */
[----:B------:R-:W-:Y:S01]  /*2580*/  LOP3.LUT R12, R60, 0x64006400, RZ, 0xfc, !PT ;  /* 0x640064003c0c7812 */ /* 0x000fe200078efcff */
[----:B------:R-:W-:Y:S01]  /*2590*/  HFMA2 R85, R22, R15, R85 ;  /* 0x0000000f16557231 */ /* 0x000fe20000000055 */
[----:B------:R-:W-:Y:S01]  /*25a0*/  LOP3.LUT R68, R68, 0x70007, RZ, 0xc0, !PT ;  /* 0x0007000744447812 */ /* 0x000fe200078ec0ff */
[----:B-1----:R-:W-:-:S02]  /*25b0*/  HFMA2 R86, R43, R4, R86 ;  /* 0x000000042b567231 */ /* 0x002fc40000000056 */
        /* <DEDUP_REMOVED lines=28> */
[-C--:B------:R-:W-:Y:S02]  /*2780*/  HFMA2 R85, R70, R7.reuse, R85 ;  /* 0x0000000746557231 */ /* 0x080fe40000000055 */
[----:B------:R-:W-:Y:S01]  /*2790*/  HFMA2 R6, R29, R6, R15 ;  /* 0x000000061d067231 */ /* 0x000fe2000000000f */
[----:B------:R-:W-:Y:S01]  /*27a0*/  LOP3.LUT R77, R77, 0x64006400, RZ, 0xfc, !PT ;  /* 0x640064004d4d7812 */ /* 0x000fe200078efcff */
[----:B------:R-:W1:Y:S01]  /*27b0*/  LDS.128 R12, [UR4+0x30] ;  /* 0x00003004ff0c7984 */ /* 0x000e620008000c00 */
[----:B------:R-:W-:-:S02]  /*27c0*/  HFMA2 R5, R66, R7, R5 ;  /* 0x0000000742057231 */ /* 0x000fc40000000005 */
[----:B------:R-:W-:Y:S01]  /*27d0*/  HADD2 R64, R87, -1028, -1028 ;  /* 0xe404e40457407430 */ /* 0x000fe20000000000 */
[----:B------:R-:W-:Y:S01]  /*27e0*/  LOP3.LUT R79, R79, 0x64006400, RZ, 0xfc, !PT ;  /* 0x640064004f4f7812 */ /* 0x000fe200078efcff */
[-C--:B------:R-:W-:Y:S02]  /*27f0*/  HFMA2 R4, R68, R7.reuse, R4 ;  /* 0x0000000744047231 */ /* 0x080fe40000000004 */
[-C--:B0-----:R-:W-:Y:S02]  /*2800*/  HFMA2 R85, R31, R8.reuse, R85 ;  /* 0x000000081f557231 */ /* 0x081fe40000000055 */
[----:B------:R-:W-:Y:S01]  /*2810*/  HFMA2 R86, R64, R7, R6 ;  /* 0x0000000740567231 */ /* 0x000fe20000000006 */
[----:B------:R-:W-:Y:S01]  /*2820*/  LOP3.LUT R78, R78, 0x70007, RZ, 0xc0, !PT ;  /* 0x000700074e4e7812 */ /* 0x000fe200078ec0ff */
        /* <DEDUP_REMOVED lines=16> */
[----:B------:R-:W-:Y:S02]  /*2930*/  HADD2 R79, R79, -1028, -1028 ;  /* 0xe404e4044f4f7430 */ /* 0x000fe40000000000 */
[----:B------:R-:W-:Y:S02]  /*2940*/  HFMA2 R7, R69, R10, R7 ;  /* 0x0000000a45077231 */ /* 0x000fe40000000007 */
[----:B------:R-:W-:Y:S01]  /*2950*/  HADD2 R67, R5, -1028, -1028 ;  /* 0xe404e40405437430 */ /* 0x000fe20000000000 */
[----:B------:R-:W-:Y:S01]  /*2960*/  LOP3.LUT R81, R81, 0x64006400, RZ, 0xfc, !PT ;  /* 0x6400640051517812 */ /* 0x000fe200078efcff */
[----:B------:R-:W-:Y:S02]  /*2970*/  HFMA2 R86, R37, R8, R86 ;  /* 0x0000000825567231 */ /* 0x000fe40000000056 */
[----:B------:R-:W-:-:S02]  /*2980*/  HFMA2 R6, R28, R11, R85 ;  /* 0x0000000b1c067231 */ /* 0x000fc40000000055 */
[----:B------:R-:W-:Y:S01]  /*2990*/  HFMA2 R4, R30, R11, R4 ;  /* 0x0000000b1e047231 */ /* 0x000fe20000000004 */
[----:B------:R-:W-:Y:S01]  /*29a0*/  LOP3.LUT R82, R82, 0x64006400, RZ, 0xfc, !PT ;  /* 0x6400640052527812 */ /* 0x000fe200078efcff */
[----:B------:R-:W-:Y:S02]  /*29b0*/  HFMA2 R86, R50, R9, R86 ;  /* 0x0000000932567231 */ /* 0x000fe40000000056 */
[----:B------:R-:W-:Y:S02]  /*29c0*/  HFMA2 R7, R32, R11, R7 ;  /* 0x0000000b20077231 */ /* 0x000fe40000000007 */
[----:B------:R-:W-:Y:S01]  /*29d0*/  HADD2 R85, R78, -1028, -1028 ;  /* 0xe404e4044e557430 */ /* 0x000fe20000000000 */
[----:B------:R-:W-:Y:S01]  /*29e0*/  LOP3.LUT R78, R84, 0x64006400, RZ, 0xfc, !PT ;  /* 0x64006400544e7812 */ /* 0x000fe200078efcff */
[----:B------:R-:W-:Y:S02]  /*29f0*/  HFMA2 R86, R67, R10, R86 ;  /* 0x0000000a43567231 */ /* 0x000fe40000000056 */
[----:B------:R-:W-:Y:S01]  /*2a00*/  HADD2 R77, R80, -1028, -1028 ;  /* 0xe404e404504d7430 */ /* 0x000fe20000000000 */
[----:B------:R-:W-:Y:S01]  /*2a10*/  LOP3.LUT R80, R83, 0x64006400, RZ, 0xfc, !PT ;  /* 0x6400640053507812 */ /* 0x000fe200078efcff */
[----:B-1----:R-:W-:-:S02]  /*2a20*/  HFMA2 R6, R87, R12, R6 ;  /* 0x0000000c57067231 */ /* 0x002fc40000000006 */
[----:B------:R-:W-:Y:S02]  /*2a30*/  HFMA2 R86, R34, R11, R86 ;  /* 0x0000000b22567231 */ /* 0x000fe40000000056 */
[-C--:B------:R-:W-:Y:S02]  /*2a40*/  HFMA2 R5, R79, R12.reuse, R7 ;  /* 0x0000000c4f057231 */ /* 0x080fe40000000007 */
        /* <DEDUP_REMOVED lines=8> */
[-C--:B------:R-:W-:Y:S02]  /*2ad0*/  HFMA2 R4, R49, R14.reuse, R4 ;  /* 0x0000000e31047231 */ /* 0x080fe40000000004 */
[----:B------:R-:W-:-:S02]  /*2ae0*/  HFMA2 R7, R47, R14, R7 ;  /* 0x0000000e2f077231 */ /* 0x000fc40000000007 */
[----:B------:R-:W-:Y:S02]  /*2af0*/  HADD2 R82, R82, -1028, -1028 ;  /* 0xe404e40452527430 */ /* 0x000fe40000000000 */
[-C--:B------:R-:W-:Y:S02]  /*2b00*/  HFMA2 R5, R51, R14.reuse, R5 ;  /* 0x0000000e33057231 */ /* 0x080fe40000000005 */
[----:B------:R-:W-:Y:S02]  /*2b10*/  HFMA2 R86, R53, R14, R86 ;  /* 0x0000000e35567231 */ /* 0x000fe40000000056 */
[----:B------:R-:W-:Y:S02]  /*2b20*/  HADD2 R78, R78, -1028, -1028 ;  /* 0xe404e4044e4e7430 */ /* 0x000fe40000000000 */
[-C--:B------:R-:W-:Y:S02]  /*2b30*/  HFMA2 R4, R82, R15.reuse, R4 ;  /* 0x0000000f52047231 */ /* 0x080fe40000000004 */
        /* <DEDUP_REMOVED lines=47> */
[----:B--2---:R-:W-:Y:S02]  /*2e30*/  HFMA2 R23, R33, R12, R61 ;  /* 0x0000000c21177231 */ /* 0x004fe4000000003d */
        /* <DEDUP_REMOVED lines=22> */
[-C--:B------:R-:W-:Y:S02]  /*2fa0*/  HFMA2 R7, R73, R14.reuse, R7 ;  /* 0x0000000e49077231 */ /* 0x080fe40000000007 */
[----:B------:R-:W-:Y:S02]  /*2fb0*/  HADD2 R41, R41.H0_H0, R41.H1_H1 ;  /* 0x3000002929297230 */ /* 0x000fe40000000800 */
        /* <DEDUP_REMOVED lines=18> */
.L_x_3037:
        /* <DEDUP_REMOVED lines=16> */
.L_x_3041:
[----:B------:R-:W0:Y:S02]  /*31e0*/  LDS R10, [R8] ;  /* 0x00000000080a7984 */ /* 0x000e240000000800 */
[----:B0-----:R-:W-:-:S05]  /*31f0*/  HADD2 R11, R10, R83 ;  /* 0x000000530a0b7230 */ /* 0x001fca0000000000 */
[----:B------:R-:W0:Y:S02]  /*3200*/  ATOMS.CAST.SPIN P0, [R8], R10, R11 ;  /* 0x0000000a0800758d */ /* 0x000e24000180000b */
[----:B0-----:R-:W-:Y:S05]  /*3210*/  @!P0 BRA `(.L_x_3041) ;  /* 0xfffffffc00f08947 */ /* 0x001fea000383ffff */
[----:B------:R-:W-:Y:S05]  /*3220*/  BRA `(.L_x_3039) ;  /* 0x00000000000c7947 */ /* 0x000fea0003800000 */
.L_x_3040:
[----:B------:R-:W2:Y:S02]  /*3230*/  LD.E R3, desc[UR6][R6.64] ;  /* 0x0000000606037980 */ /* 0x000ea4000c101900 */
[----:B--2---:R-:W-:-:S05]  /*3240*/  IMAD.IADD R3, R83, 0x1, R3 ;  /* 0x0000000153037824 */ /* 0x004fca00078e0203 */
[----:B------:R0:W-:Y:S02]  /*3250*/  ST.E desc[UR6][R6.64], R3 ;  /* 0x0000000306007985 */ /* 0x0001e4000c101906 */
.L_x_3039:
[----:B------:R-:W-:Y:S05]  /*3260*/  BSYNC.RECONVERGENT B0 ;  /* 0x0000000000007941 */ /* 0x000fea0003800200 */
.L_x_3038:
[----:B------:R1:W-:Y:S01]  /*3270*/  ATOM.E.ADD.F16x2.RN.STRONG.GPU P0, RZ, desc[UR6][R6.64+0x4], R81 ;  /* 0x8000045106ff79a2 */ /* 0x0003e2000c10e106 */
[----:B------:R-:W-:Y:S04]  /*3280*/  BSSY.RECONVERGENT B0, `(.L_x_3042) ;  /* 0x000000e000007945 */ /* 0x000fe80003800200 */
[----:B-1----:R-:W-:Y:S05]  /*3290*/  @P0 BRA `(.L_x_3043) ;  /* 0x0000000000300947 */ /* 0x002fea0003800000 */
[----:B------:R-:W1:Y:S02]  /*32a0*/  QSPC.E.S P0, RZ, [R6+0x4] ;  /* 0x0000040006ff73aa */ /* 0x000e640000000500 */
[----:B-1----:R-:W-:Y:S05]  /*32b0*/  @!P0 BRA `(.L_x_3044) ;  /* 0x00000000001c8947 */ /* 0x002fea0003800000 */
[----:B------:R-:W-:-:S05]  /*32c0*/  IMAD.MOV.U32 R8, RZ, RZ, R6 ;  /* 0x000000ffff087224 */ /* 0x000fca00078e0006 */
[----:B------:R-:W-:-:S07]  /*32d0*/  MOV R8, R8 ;  /* 0x0000000800087202 */ /* 0x000fce0000000f00 */
.L_x_3045:
[----:B------:R-:W1:Y:S02]  /*32e0*/  LDS R10, [R8+0x4] ;  /* 0x00000400080a7984 */ /* 0x000e640000000800 */
[----:B-1----:R-:W-:-:S05]  /*32f0*/  HFMA2 R11, R10, 1, 1, R81 ;  /* 0x3c003c000a0b7831 */ /* 0x002fca0000000051 */
[----:B------:R-:W1:Y:S02]  /*3300*/  ATOMS.CAST.SPIN P0, [R8+0x4], R10, R11 ;  /* 0x0000040a0800758d */ /* 0x000e64000180000b */
[----:B-1----:R-:W-:Y:S05]  /*3310*/  @!P0 BRA `(.L_x_3045) ;  /* 0xfffffffc00f08947 */ /* 0x002fea000383ffff */
[----:B------:R-:W-:Y:S05]  /*3320*/  BRA `(.L_x_3043) ;  /* 0x00000000000c7947 */ /* 0x000fea0003800000 */
.L_x_3044:
[----:B0-----:R-:W2:Y:S02]  /*3330*/  LD.E R3, desc[UR6][R6.64+0x4] ;  /* 0x0000040606037980 */ /* 0x001ea4000c101900 */
[----:B--2---:R-:W-:-:S05]  /*3340*/  IMAD.IADD R3, R81, 0x1, R3 ;  /* 0x0000000151037824 */ /* 0x004fca00078e0203 */
[----:B------:R1:W-:Y:S02]  /*3350*/  ST.E desc[UR6][R6.64+0x4], R3 ;  /* 0x0000040306007985 */ /* 0x0003e4000c101906 */
.L_x_3043:
[----:B------:R-:W-:Y:S05]  /*3360*/  BSYNC.RECONVERGENT B0 ;  /* 0x0000000000007941 */ /* 0x000fea0003800200 */
.L_x_3042:
        /* <DEDUP_REMOVED lines=10> */
.L_x_3049:
[----:B------:R-:W0:Y:S02]  /*3410*/  LDS R8, [R2] ;  /* 0x0000000002087984 */ /* 0x000e240000000800 */
[----:B0-----:R-:W-:-:S05]  /*3420*/  HADD2 R9, R8, R5 ;  /* 0x0000000508097230 */ /* 0x001fca0000000000 */
[----:B------:R-:W0:Y:S02]  /*3430*/  ATOMS.CAST.SPIN P0, [R2], R8, R9 ;  /* 0x000000080200758d */ /* 0x000e240001800009 */
[----:B0-----:R-:W-:Y:S05]  /*3440*/  @!P0 BRA `(.L_x_3049) ;  /* 0xfffffffc00f08947 */ /* 0x001fea000383ffff */
[----:B------:R-:W-:Y:S05]  /*3450*/  BRA `(.L_x_3047) ;  /* 0x00000000000c7947 */ /* 0x000fea0003800000 */
.L_x_3048:
[----:B------:R-:W2:Y:S02]  /*3460*/  LD.E R0, desc[UR6][R6.64] ;  /* 0x0000000606007980 */ /* 0x000ea4000c101900 */
[----:B--2---:R-:W-:-:S05]  /*3470*/  IMAD.IADD R3, R5, 0x1, R0 ;  /* 0x0000000105037824 */ /* 0x004fca00078e0200 */
[----:B------:R0:W-:Y:S02]  /*3480*/  ST.E desc[UR6][R6.64], R3 ;  /* 0x0000000306007985 */ /* 0x0001e4000c101906 */
.L_x_3047:
[----:B------:R-:W-:Y:S05]  /*3490*/  BSYNC.RECONVERGENT B0 ;  /* 0x0000000000007941 */ /* 0x000fea0003800200 */
.L_x_3046:
[----:B------:R1:W-:Y:S02]  /*34a0*/  ATOM.E.ADD.F16x2.RN.STRONG.GPU P0, RZ, desc[UR6][R6.64+0x4], R4 ;  /* 0x8000040406ff79a2 */ /* 0x0003e4000c10e106 */
[----:B-1----:R-:W-:Y:S05]  /*34b0*/  @P0 EXIT ;  /* 0x000000000000094d */ /* 0x002fea0003800000 */
[----:B------:R-:W1:Y:S02]  /*34c0*/  QSPC.E.S P0, RZ, [R6+0x4] ;  /* 0x0000040006ff73aa */ /* 0x000e640000000500 */
[----:B-1----:R-:W-:Y:S05]  /*34d0*/  @!P0 BRA `(.L_x_3050) ;  /* 0x0000000000188947 */ /* 0x002fea0003800000 */
[----:B0-----:R-:W-:-:S07]  /*34e0*/  MOV R6, R6 ;  /* 0x0000000600067202 */ /* 0x001fce0000000f00 */
.L_x_3051:
[----:B------:R-:W0:Y:S02]  /*34f0*/  LDS R2, [R6+0x4] ;  /* 0x0000040006027984 */ /* 0x000e240000000800 */
[----:B0-----:R-:W-:-:S05]  /*3500*/  HFMA2 R3, R2, 1, 1, R4 ;  /* 0x3c003c0002037831 */ /* 0x001fca0000000004 */
[----:B------:R-:W0:Y:S02]  /*3510*/  ATOMS.CAST.SPIN P0, [R6+0x4], R2, R3 ;  /* 0x000004020600758d */ /* 0x000e240001800003 */
[----:B0-----:R-:W-:Y:S05]  /*3520*/  @!P0 BRA `(.L_x_3051) ;  /* 0xfffffffc00f08947 */ /* 0x001fea000383ffff */
[----:B------:R-:W-:Y:S05]  /*3530*/  EXIT ;  /* 0x000000000000794d */ /* 0x000fea0003800000 */
.L_x_3050:
[----:B------:R-:W0:Y:S02]  /*3540*/  LD.E R0, desc[UR6][R6.64+0x4] ;  /* 0x0000040606007980 */ /* 0x000e24000c101900 */
[----:B0-----:R-:W-:-:S05]  /*3550*/  IMAD.IADD R3, R4, 0x1, R0 ;  /* 0x0000000104037824 */ /* 0x001fca00078e0200 */
[----:B------:R-:W-:Y:S01]  /*3560*/  ST.E desc[UR6][R6.64+0x4], R3 ;  /* 0x0000040306007985 */ /* 0x000fe2000c101906 */
[----:B------:R-:W-:Y:S05]  /*3570*/  EXIT ;  /* 0x000000000000794d */ /* 0x000fea0003800000 */
.L_x_3052:
        /* <DEDUP_REMOVED lines=16> */
.L_x_3621:


//--------------------- .text._Z23gemm_half_q_half_kernelILi2ELi6ELb0ELb0ELi32EEvPK6__halfPKjS4_S2_PS0_iiiiPKtS7_iiiiiibS2_i --------------------------
	.section	.text._Z23gemm_half_q_half_kernelILi2ELi6ELb0ELb0ELi32EEvPK6__halfPKjS4_S2_PS0_iiiiPKtS7_iiiiiibS2_i,"ax",@progbits
	.align	128
        .global         _Z23gemm_half_q_half_kernelILi2ELi6ELb0ELb0ELi32EEvPK6__halfPKjS4_S2_PS0_iiiiPKtS7_iiiiiibS2_i
        .type           _Z23gemm_half_q_half_kernelILi2ELi6ELb0ELb0ELi32EEvPK6__halfPKjS4_S2_PS0_iiiiPKtS7_iiiiiibS2_i,@function
        .size           _Z23gemm_half_q_half_kernelILi2ELi6ELb0ELb0ELi32EEvPK6__halfPKjS4_S2_PS0_iiiiPKtS7_iiiiiibS2_i,(.L_x_3622 - _Z23gemm_half_q_half_kernelILi2ELi6ELb0ELb0ELi32EEvPK6__halfPKjS4_S2_PS0_iiiiPKtS7_iiiiiibS2_i)
        .other          _Z23gemm_half_q_half_kernelILi2ELi6ELb0ELb0ELi32EEvPK6__halfPKjS4_S2_PS0_iiiiPKtS7_iiiiiibS2_i,@"STO_CUDA_ENTRY STV_DEFAULT"
_Z23gemm_half_q_half_kernelILi2ELi6ELb0ELb0ELi32EEvPK6__halfPKjS4_S2_PS0_iiiiPKtS7_iiiiiibS2_i:
.text._Z23gemm_half_q_half_kernelILi2ELi6ELb0ELb0ELi32EEvPK6__halfPKjS4_S2_PS0_iiiiPKtS7_iiiiiibS2_i:
[----:B------:R-:W-:Y:S01]  /*0000*/  LDC R1, c[0x0][0x37c] ;  /* 0x0000df00ff017b82 */ /* 0x000fe20000000800 */
[----:B------:R-:W0:Y:S07]  /*0010*/  S2R R14, SR_CTAID.Z ;  /* 0x00000000000e7919 */ /* 0x000e2e0000002700 */
[----:B------:R-:W1:Y:S01]  /*0020*/  LDC R7, c[0x0][0x3a8] ;  /* 0x0000ea00ff077b82 */ /* 0x000e620000000800 */
[----:B------:R-:W2:Y:S01]  /*0030*/  LDCU.64 UR8, c[0x0][0x358] ;  /* 0x00006b00ff0877ac */ /* 0x000ea20008000a00 */
[----:B------:R-:W-:Y:S01]  /*0040*/  BSSY.RECONVERGENT B0, `(.L_x_3053) ;  /* 0x00000c2000007945 */ /* 0x000fe20003800200 */
[----:B------:R-:W1:Y:S01]  /*0050*/  S2R R8, SR_CTAID.Y ;  /* 0x0000000000087919 */ /* 0x000e620000002600 */
[----:B------:R-:W3:Y:S04]  /*0060*/  S2R R0, SR_TID.X ;  /* 0x0000000000007919 */ /* 0x000ee80000002100 */
[----:B------:R-:W4:Y:S08]  /*0070*/  LDC R10, c[0x0][0x3b0] ;  /* 0x0000ec00ff0a7b82 */ /* 0x000f300000000800 */
[----:B------:R-:W5:Y:S01]  /*0080*/  S2UR UR4, SR_CTAID.X ;  /* 0x00000000000479c3 */ /* 0x000f620000002500 */
[----:B0-----:R-:W-:-:S02]  /*0090*/  IMAD.SHL.U32 R9, R14, 0x20, RZ ;  /* 0x000000200e097824 */ /* 0x001fc400078e00ff */
[----:B-1----:R-:W-:-:S03]  /*00a0*/  IMAD R7, R8, -0x2, R7 ;  /* 0xfffffffe08077824 */ /* 0x002fc600078e0207 */
[C---:B----4-:R-:W-:Y:S01]  /*00b0*/  VIADDMNMX R6, R9.reuse, 0x20, R10, PT ;  /* 0x0000002009067846 */ /* 0x050fe2000380010a */
[----:B---3--:R-:W-:Y:S01]  /*00c0*/  IMAD.IADD R3, R9, 0x1, R0 ;  /* 0x0000000109037824 */ /* 0x008fe200078e0200 */
[C---:B------:R-:W-:Y:S01]  /*00d0*/  ISETP.GE.AND P0, PT, R7.reuse, 0x1, PT ;  /* 0x000000010700780c */ /* 0x040fe20003f06270 */
[----:B-----5:R-:W-:Y:S01]  /*00e0*/  USHF.L.U32 UR4, UR4, 0x7, URZ ;  /* 0x0000000704047899 */ /* 0x020fe200080006ff */
[----:B------:R-:W-:Y:S02]  /*00f0*/  VIMNMX R2, PT, PT, R7, 0x2, PT ;  /* 0x0000000207027848 */ /* 0x000fe40003fe0100 */
[----:B------:R-:W-:-:S03]  /*0100*/  ISETP.GE.OR P0, PT, R3, R6, !P0 ;  /* 0x000000060300720c */ /* 0x000fc60004706670 */
[----:B------:R-:W-:-:S10]  /*0110*/  LEA R12, R0, UR4, 0x2 ;  /* 0x00000004000c7c11 */ /* 0x000fd4000f8e10ff */
        /* <DEDUP_REMOVED lines=31> */
.L_x_3058:
        /* <DEDUP_REMOVED lines=32> */
.L_x_3057:
        /* <DEDUP_REMOVED lines=20> */
.L_x_3059:
[----:B------:R-:W-:-:S13]  /*0650*/  ISETP.EQ.AND P1, PT, R13, RZ, PT ;  /* 0x000000ff0d00720c */ /* 0x000fda0003f22270 */
[----:B------:R-:W-:Y:S05]  /*0660*/  @!P0 BRA P1, `(.L_x_3054) ;  /* 0x00000004007c8947 */ /* 0x000fea0000800000 */
.L_x_3056:
        /* <DEDUP_REMOVED lines=12> */
.L_x_3055:
        /* <DEDUP_REMOVED lines=17> */
.L_x_3062:
[----:B-----5:R-:W-:Y:S01]  /*0840*/  IADD3 R5, P1, PT, R3, R15, RZ ;  /* 0x0000000f03057210 */ /* 0x020fe20007f3e0ff */
[----:B------:R-:W-:-:S03]  /*0850*/  IMAD.IADD R16, R15, 0x1, R10 ;  /* 0x000000010f107824 */ /* 0x000fc600078e020a */
[----:B------:R-:W-:Y:S01]  /*0860*/  LEA.HI.X.SX32 R18, R15, RZ, 0x1, P1 ;  /* 0x000000ff0f127211 */ /* 0x000fe200008f0eff */
[C-C-:B------:R-:W-:Y:S01]  /*0870*/  IMAD.IADD R15, R16.reuse, 0x1, R10.reuse ;  /* 0x00000001100f7824 */ /* 0x140fe200078e020a */
[----:B0-----:R-:W-:Y:S02]  /*0880*/  LEA R4, P1, R5, UR6, 0x1 ;  /* 0x0000000605047c11 */ /* 0x001fe4000f8208ff */
        /* <DEDUP_REMOVED lines=27> */
.L_x_3061:
        /* <DEDUP_REMOVED lines=21> */
.L_x_3063:
[----:B------:R-:W-:-:S13]  /*0b90*/  ISETP.NE.OR P0, PT, R13, RZ, P0 ;  /* 0x000000ff0d00720c */ /* 0x000fda0000705670 */
[----:B------:R-:W-:Y:S05]  /*0ba0*/  @!P0 BRA `(.L_x_3054) ;  /* 0x00000000002c8947 */ /* 0x000fea0003800000 */
.L_x_3060:
        /* <DEDUP_REMOVED lines=9> */
[----:B0-----:R-:W-:-:S10]  /*0c40*/  IADD3 R11, PT, PT, R11, 0x40, RZ ;  /* 0x000000400b0b7810 */ /* 0x001fd40007ffe0ff */
[----:B------:R-:W-:Y:S05]  /*0c50*/  @P0 BRA `(.L_x_3060) ;  /* 0xfffffffc00d40947 */ /* 0x000fea000383ffff */
.L_x_3054:
[----:B------:R-:W-:Y:S05]  /*0c60*/  BSYNC.RECONVERGENT B0 ;  /* 0x0000000000007941 */ /* 0x000fea0003800200 */
.L_x_3053:
        /* <DEDUP_REMOVED lines=12> */
[----:B------:R-:W-:-:S03]  /*0d30*/  IMAD R2, R8, R5, RZ ;  /* 0x0000000508027224 */ /* 0x000fc600078e02ff */
        /* <DEDUP_REMOVED lines=10> */
.L_x_3067:
        /* <DEDUP_REMOVED lines=15> */
.L_x_3066:
        /* <DEDUP_REMOVED lines=12> */
.L_x_3068:
[----:B------:R-:W-:-:S13]  /*0f90*/  ISETP.NE.OR P0, PT, R4, RZ, P0 ;  /* 0x000000ff0400720c */ /* 0x000fda0000705670 */
[----:B------:R-:W-:Y:S05]  /*0fa0*/  @!P0 BRA `(.L_x_3064) ;  /* 0x00000000001c8947 */ /* 0x000fea0003800000 */
.L_x_3065:
[----:B0-----:R-:W0:Y:S02]  /*0fb0*/  LDC.64 R2, c[0x0][0x3a0] ;  /* 0x0000e800ff027b82 */ /* 0x001e240000000a00 */
.L_x_3069:
[----:B0-----:R-:W-:-:S04]  /*0fc0*/  IMAD.WIDE R16, R11, 0x2, R2 ;  /* 0x000000020b107825 */ /* 0x001fc800078e0202 */
[----:B------:R-:W-:Y:S01]  /*0fd0*/  VIADD R4, R4, 0x1 ;  /* 0x0000000104047836 */ /* 0x000fe20000000000 */
[----:B------:R1:W-:Y:S01]  /*0fe0*/  STG.E.64 desc[UR8][R16.64], RZ ;  /* 0x000000ff10007986 */ /* 0x0003e2000c101b08 */
[----:B------:R-:W-:-:S03]  /*0ff0*/  IMAD.IADD R11, R11, 0x1, R5 ;  /* 0x000000010b0b7824 */ /* 0x000fc600078e0205 */
[----:B------:R-:W-:-:S13]  /*1000*/  ISETP.NE.AND P0, PT, R4, RZ, PT ;  /* 0x000000ff0400720c */ /* 0x000fda0003f05270 */
[----:B-1----:R-:W-:Y:S05]  /*1010*/  @P0 BRA `(.L_x_3069) ;  /* 0xfffffffc00e80947 */ /* 0x002fea000383ffff */
.L_x_3064:
        /* <DEDUP_REMOVED lines=20> */
.L_x_3071:
        /* <DEDUP_REMOVED lines=25> */
[----:B------:R-:W-:Y:S01]  /*12f0*/  IMAD R25, R4, R4, R4 ;  /* 0x0000000404197224 */ /* 0x000fe200078e0204 */
        /* <DEDUP_REMOVED lines=16> */
.L_x_3070:
[C---:B------:R-:W-:Y:S01]  /*1400*/  ISETP.GT.AND P0, PT, R9.reuse, UR5, PT ;  /* 0x0000000509007c0c */ /* 0x040fe2000bf04270 */
[----:B------:R-:W-:Y:S01]  /*1410*/  IMAD.MOV.U32 R13, RZ, RZ, RZ ;  /* 0x000000ffff0d7224 */ /* 0x000fe200078e00ff */
[----:B0-----:R-:W-:Y:S01]  /*1420*/  SHF.R.S32.HI R11, RZ, 0x1f, R28 ;  /* 0x0000001fff0b7819 */ /* 0x001fe2000001141c */
        /* <DEDUP_REMOVED lines=12> */
[----:B0-----:R-:W-:-:S04]  /*14f0*/  VIMNMX R11, PT, PT, R9, R16, PT ;  /* 0x00000010090b7248 */ /* 0x001fc80003fe0100 */
[----:B------:R-:W-:-:S04]  /*1500*/  IADD3 R11, PT, PT, R11, -UR5, RZ ;  /* 0x800000050b0b7c10 */ /* 0x000fc8000fffe0ff */
[----:B------:R-:W-:-:S04]  /*1510*/  SHF.R.S32.HI R16, RZ, 0x1f, R11 ;  /* 0x0000001fff107819 */ /* 0x000fc8000001140b */
[----:B------:R-:W-:-:S04]  /*1520*/  LEA.HI R16, R16, R11, RZ, 0x5 ;  /* 0x0000000b10107211 */ /* 0x000fc800078f28ff */
[----:B------:R-:W-:-:S05]  /*1530*/  SHF.R.S32.HI R16, RZ, 0x5, R16 ;  /* 0x00000005ff107819 */ /* 0x000fca0000011410 */
[----:B------:R-:W-:-:S07]  /*1540*/  IMAD R11, R16, 0x6, RZ ;  /* 0x00000006100b7824 */ /* 0x000fce00078e02ff */
.L_x_3072:
        /* <DEDUP_REMOVED lines=8> */
.L_x_3073:
        /* <DEDUP_REMOVED lines=8> */
.L_x_3074:
        /* <DEDUP_REMOVED lines=8> */
.L_x_3075:
        /* <DEDUP_REMOVED lines=8> */
.L_x_3076:
        /* <DEDUP_REMOVED lines=25> */
[----:B------:R-:W4:Y:S01]  /*18e0*/  LDG.E.128.CONSTANT R24, desc[UR8][R12.64] ;  /* 0x000000080c187981 */ /* 0x000f22000c1e9d00 */
[----:B------:R-:W-:Y:S02]  /*18f0*/  IMAD.MOV.U32 R54, RZ, RZ, 0x3000 ;  /* 0x00003000ff367424 */ /* 0x000fe400078e00ff */
[----:B------:R-:W-:Y:S01]  /*1900*/  HFMA2 R73, -RZ, RZ, 0, 0.015625 ;  /* 0x00002400ff497431 */ /* 0x000fe200000001ff */
[----:B------:R-:W-:Y:S01]  /*1910*/  ISETP.GT.AND P0, PT, R7, RZ, PT ;  /* 0x000000ff0700720c */ /* 0x000fe20003f04270 */
[----:B------:R-:W-:Y:S01]  /*1920*/  UIADD3 UR4, UPT, UPT, UR5, 0x40, URZ ;  /* 0x0000004005047890 */ /* 0x000fe2000fffe0ff */
[----:B--2---:R-:W-:Y:S02]  /*1930*/  SHF.R.U32.HI R30, RZ, 0xf, R22 ;  /* 0x0000000fff1e7819 */ /* 0x004fe40000011616 */
[----:B------:R-:W-:Y:S02]  /*1940*/  SHF.R.U32.HI R15, RZ, 0xf, R21 ;  /* 0x0000000fff0f7819 */ /* 0x000fe40000011615 */
[----:B------:R-:W-:-:S02]  /*1950*/  SHF.R.U32.HI R9, RZ, 0xf, R20 ;  /* 0x0000000fff097819 */ /* 0x000fc40000011614 */
[----:B0-----:R-:W-:Y:S02]  /*1960*/  LOP3.LUT R11, R30, 0x10001, RZ, 0xc0, !PT ;  /* 0x000100011e0b7812 */ /* 0x001fe400078ec0ff */
[----:B------:R-:W-:Y:S02]  /*1970*/  LOP3.LUT R15, R15, 0x10001, RZ, 0xc0, !PT ;  /* 0x000100010f0f7812 */ /* 0x000fe400078ec0ff */
[----:B---3--:R-:W-:Y:S02]  /*1980*/  SHF.R.U32.HI R30, RZ, 0xe, R17 ;  /* 0x0000000eff1e7819 */ /* 0x008fe40000011611 */
[----:B------:R-:W-:Y:S02]  /*1990*/  SHF.R.U32.HI R31, RZ, 0xf, R23 ;  /* 0x0000000fff1f7819 */ /* 0x000fe40000011617 */
[----:B------:R-:W-:Y:S02]  /*19a0*/  LOP3.LUT R9, R9, 0x10001, RZ, 0xc0, !PT ;  /* 0x0001000109097812 */ /* 0x000fe400078ec0ff */
[----:B------:R-:W-:-:S02]  /*19b0*/  SHF.R.U32.HI R10, RZ, 0xe, R16 ;  /* 0x0000000eff0a7819 */ /* 0x000fc40000011610 */
[----:B------:R-:W-:Y:S02]  /*19c0*/  SHF.R.U32.HI R32, RZ, 0xe, R18 ;  /* 0x0000000eff207819 */ /* 0x000fe40000011612 */
[----:B------:R-:W-:Y:S02]  /*19d0*/  LOP3.LUT R30, R15, 0x20002, R30, 0xf8, !PT ;  /* 0x000200020f1e7812 */ /* 0x000fe400078ef81e */
[----:B----4-:R-:W-:Y:S02]  /*19e0*/  SHF.R.U32.HI R67, RZ, 0xd, R25 ;  /* 0x0000000dff437819 */ /* 0x010fe40000011619 */
[----:B------:R-:W-:Y:S02]  /*19f0*/  SHF.R.U32.HI R33, RZ, 0x6, R22 ;  /* 0x00000006ff217819 */ /* 0x000fe40000011616 */
[----:B------:R-:W-:Y:S02]  /*1a00*/  LOP3.LUT R31, R31, 0x10001, RZ, 0xc0, !PT ;  /* 0x000100011f1f7812 */ /* 0x000fe400078ec0ff */
[----:B------:R-:W-:-:S02]  /*1a10*/  SHF.R.U32.HI R34, RZ, 0xe, R19 ;  /* 0x0000000eff227819 */ /* 0x000fc40000011613 */
[----:B------:R-:W-:Y:S02]  /*1a20*/  LOP3.LUT R9, R9, 0x20002, R10, 0xf8, !PT ;  /* 0x0002000209097812 */ /* 0x000fe400078ef80a */
[----:B------:R-:W-:Y:S02]  /*1a30*/  SHF.R.U32.HI R82, RZ, 0xd, R24 ;  /* 0x0000000dff527819 */ /* 0x000fe40000011618 */
[----:B------:R-:W-:Y:S02]  /*1a40*/  LOP3.LUT R11, R11, 0x20002, R32, 0xf8, !PT ;  /* 0x000200020b0b7812 */ /* 0x000fe400078ef820 */
[----:B------:R-:W-:Y:S02]  /*1a50*/  SHF.R.U32.HI R66, RZ, 0xd, R26 ;  /* 0x0000000dff427819 */ /* 0x000fe4000001161a */
[----:B------:R-:W-:Y:S02]  /*1a60*/  LOP3.LUT R67, R30, 0x40004, R67, 0xf8, !PT ;  /* 0x000400041e437812 */ /* 0x000fe400078ef843 */
[----:B------:R-:W-:-:S02]  /*1a70*/  LOP3.LUT R10, R21, 0x380038, RZ, 0xc0, !PT ;  /* 0x00380038150a7812 */ /* 0x000fc400078ec0ff */
[----:B------:R-:W-:Y:S02]  /*1a80*/  SHF.R.U32.HI R37, RZ, 0x6, R20 ;  /* 0x00000006ff257819 */ /* 0x000fe40000011614 */
[----:B------:R-:W-:Y:S02]  /*1a90*/  LOP3.LUT R30, R23, 0x380038, RZ, 0xc0, !PT ;  /* 0x00380038171e7812 */ /* 0x000fe400078ec0ff */
[----:B------:R-:W-:Y:S02]  /*1aa0*/  SHF.R.U32.HI R35, RZ, 0x6, R23 ;  /* 0x00000006ff237819 */ /* 0x000fe40000011617 */
[----:B------:R-:W-:Y:S02]  /*1ab0*/  LOP3.LUT R36, R33, 0x380038, RZ, 0xc0, !PT ;  /* 0x0038003821247812 */ /* 0x000fe400078ec0ff */
[----:B------:R-:W-:Y:S02]  /*1ac0*/  LOP3.LUT R34, R31, 0x20002, R34, 0xf8, !PT ;  /* 0x000200021f227812 */ /* 0x000fe400078ef822 */
[----:B------:R-:W-:-:S02]  /*1ad0*/  LOP3.LUT R82, R9, 0x40004, R82, 0xf8, !PT ;  /* 0x0004000409527812 */ /* 0x000fc400078ef852 */
        /* <DEDUP_REMOVED lines=8> */
[----:B------:R-:W-:Y:S01]  /*1b60*/  LOP3.LUT R39, R35, 0x380038, RZ, 0xc0, !PT ;  /* 0x0038003823277812 */ /* 0x000fe200078ec0ff */
[----:B------:R-:W-:Y:S01]  /*1b70*/  HFMA2 R42, R49, R54.H0_H0, -132, -132 ;  /* 0xd820d820312a7431 */ /* 0x000fe20000040036 */
[----:B------:R-:W-:Y:S02]  /*1b80*/  LOP3.LUT R30, R16, 0x380038, RZ, 0xc0, !PT ;  /* 0x00380038101e7812 */ /* 0x000fe400078ec0ff */
[----:B------:R-:W-:Y:S02]  /*1b90*/  SHF.R.U32.HI R50, RZ, 0x6, R16 ;  /* 0x00000006ff327819 */ /* 0x000fe40000011610 */
[----:B------:R-:W-:-:S02]  /*1ba0*/  LOP3.LUT R38, R18, 0x380038, RZ, 0xc0, !PT ;  /* 0x0038003812267812 */ /* 0x000fc400078ec0ff */
[----:B------:R-:W-:Y:S02]  /*1bb0*/  LOP3.LUT R45, R36, 0x64006400, RZ, 0xfc, !PT ;  /* 0x64006400242d7812 */ /* 0x000fe400078efcff */
[----:B------:R-:W-:Y:S02]  /*1bc0*/  LOP3.LUT R40, R19, 0x380038, RZ, 0xc0, !PT ;  /* 0x0038003813287812 */ /* 0x000fe400078ec0ff */
[----:B------:R-:W-:Y:S01]  /*1bd0*/  LOP3.LUT R36, R48, 0x380038, RZ, 0xc0, !PT ;  /* 0x0038003830247812 */ /* 0x000fe200078ec0ff */
[-C--:B------:R-:W-:Y:S01]  /*1be0*/  HFMA2 R88, R45, R54.reuse.H0_H0, -132, -132 ;  /* 0xd820d8202d587431 */ /* 0x080fe20000040036 */
[----:B------:R-:W-:Y:S02]  /*1bf0*/  LOP3.LUT R9, R9, 0x64006400, RZ, 0xfc, !PT ;  /* 0x6400640009097812 */ /* 0x000fe400078efcff */
[----:B------:R-:W-:Y:S02]  /*1c00*/  LOP3.LUT R43, R15, 0x64006400, RZ, 0xfc, !PT ;  /* 0x640064000f2b7812 */ /* 0x000fe400078efcff */
[----:B------:R-:W-:Y:S01]  /*1c10*/  SHF.R.U32.HI R46, RZ, 0x6, R18 ;  /* 0x00000006ff2e7819 */ /* 0x000fe20000011612 */
[----:B------:R-:W-:Y:S01]  /*1c20*/  HFMA2 R52, R9, R54.H0_H0, -132, -132 ;  /* 0xd820d82009347431 */ /* 0x000fe20000040036 */
[----:B------:R-:W-:-:S02]  /*1c30*/  SHF.R.U32.HI R64, RZ, 0x6, R25 ;  /* 0x00000006ff407819 */ /* 0x000fc40000011619 */
[----:B------:R-:W-:Y:S02]  /*1c40*/  SHF.R.U32.HI R65, RZ, 0xd, R27 ;  /* 0x0000000dff417819 */ /* 0x000fe4000001161b */
        /* <DEDUP_REMOVED lines=8> */
[----:B------:R-:W-:-:S02]  /*1cd0*/  SHF.R.U32.HI R44, RZ, 0x6, R19 ;  /* 0x00000006ff2c7819 */ /* 0x000fc40000011613 */
        /* <DEDUP_REMOVED lines=9> */
[----:B------:R-:W-:Y:S02]  /*1d70*/  LOP3.LUT R36, R64, 0x380038, RZ, 0xc0, !PT ;  /* 0x0038003840247812 */ /* 0x000fe400078ec0ff */
[----:B------:R-:W-:Y:S02]  /*1d80*/  LOP3.LUT R65, R34, 0x40004, R65, 0xf8, !PT ;  /* 0x0004000422417812 */ /* 0x000fe400078ef841 */
[----:B------:R-:W-:Y:S01]  /*1d90*/  LOP3.LUT R89, R32, 0x64006400, RZ, 0xfc, !PT ;  /* 0x6400640020597812 */ /* 0x000fe200078efcff */
[-C--:B------:R-:W-:Y:S01]  /*1da0*/  HFMA2 R32, R31, R54.reuse.H0_H0, -132, -132 ;  /* 0xd820d8201f207431 */ /* 0x080fe20000040036 */
        /* <DEDUP_REMOVED lines=8> */
[----:B------:R-:W-:Y:S02]  /*1e30*/  LOP3.LUT R31, R38, 0x64006400, RZ, 0xfc, !PT ;  /* 0x64006400261f7812 */ /* 0x000fe400078efcff */
        /* <DEDUP_REMOVED lines=28> */
[----:B------:R-:W-:Y:S01]  /*2000*/  LEA R9, R14, 0x20, 0x5 ;  /* 0x000000200e097811 */ /* 0x000fe200078e28ff */
        /* <DEDUP_REMOVED lines=35> */
[----:B------:R-:W-:Y:S01]  /*2240*/  HFMA2 R73, R90, R73.H0_H0, -20, -20 ;  /* 0xcd00cd005a497431 */ /* 0x000fe20000040049 */
[----:B------:R-:W-:Y:S06]  /*2250*/  @!P0 BRA `(.L_x_3077) ;  /* 0x0000000c00e48947 */ /* 0x000fec0003800000 */
[----:B------:R-:W0:Y:S01]  /*2260*/  LDS.128 R12, [UR5] ;  /* 0x00000005ff0c7984 */ /* 0x000e220008000c00 */
[----:B------:R-:W-:Y:S01]  /*2270*/  LOP3.LUT R20, R20, 0x70007, RZ, 0xc0, !PT ;  /* 0x0007000714147812 */ /* 0x000fe200078ec0ff */
[----:B------:R-:W1:Y:S01]  /*2280*/  S2UR UR6, SR_CgaCtaId ;  /* 0x00000000000679c3 */ /* 0x000e620000008800 */
[----:B------:R-:W-:Y:S01]  /*2290*/  LOP3.LUT R21, R21, 0x70007, RZ, 0xc0, !PT ;  /* 0x0007000715157812 */ /* 0x000fe200078ec0ff */
[----:B------:R-:W2:Y:S01]  /*22a0*/  LDS.128 R28, [UR5+0x10] ;  /* 0x00001005ff1c7984 */ /* 0x000ea20008000c00 */
[----:B------:R-:W-:Y:S01]  /*22b0*/  LOP3.LUT R22, R22, 0x70007, RZ, 0xc0, !PT ;  /* 0x0007000716167812 */ /* 0x000fe200078ec0ff */
[----:B------:R-:W-:Y:S01]  /*22c0*/  UMOV UR4, 0x400 ;  /* 0x0000040000047882 */ /* 0x000fe20000000000 */
        /* <DEDUP_REMOVED lines=14> */
[----:B-1----:R-:W-:Y:S01]  /*23b0*/  ULEA UR4, UR6, UR4, 0x18 ;  /* 0x0000000406047291 */ /* 0x002fe2000f8ec0ff */
[----:B------:R-:W-:Y:S02]  /*23c0*/  LOP3.LUT R18, R18, 0x70007, RZ, 0xc0, !PT ;  /* 0x0007000712127812 */ /* 0x000fe400078ec0ff */
[----:B------:R-:W-:Y:S01]  /*23d0*/  LOP3.LUT R68, R68, 0x64006400, RZ, 0xfc, !PT ;  /* 0x6400640044447812 */ /* 0x000fe200078efcff */
[----:B------:R-:W-:Y:S01]  /*23e0*/  UIADD3 UR4, UPT, UPT, UR4, 0x40, URZ ;  /* 0x0000004004047890 */ /* 0x000fe2000fffe0ff */
[----:B------:R-:W-:Y:S02]  /*23f0*/  LOP3.LUT R50, R50, 0x70007, RZ, 0xc0, !PT ;  /* 0x0007000732327812 */ /* 0x000fe400078ec0ff */
[----:B------:R-:W-:Y:S02]  /*2400*/  LOP3.LUT R48, R48, 0x70007, RZ, 0xc0, !PT ;  /* 0x0007000730307812 */ /* 0x000fe400078ec0ff */
[----:B------:R-:W-:-:S02]  /*2410*/  LOP3.LUT R24, R24, 0x70007, RZ, 0xc0, !PT ;  /* 0x0007000718187812 */ /* 0x000fc400078ec0ff */
[----:B------:R-:W-:Y:S02]  /*2420*/  LOP3.LUT R26, R26, 0x70007, RZ, 0xc0, !PT ;  /* 0x000700071a1a7812 */ /* 0x000fe400078ec0ff */
[----:B------:R-:W-:Y:S01]  /*2430*/  LOP3.LUT R24, R24, 0x64006400, RZ, 0xfc, !PT ;  /* 0x6400640018187812 */ /* 0x000fe200078efcff */
[-C--:B0-----:R-:W-:Y:S02]  /*2440*/  HFMA2 R20, R49, R12.reuse, RZ.H0_H0 ;  /* 0x0000000c31147231 */ /* 0x081fe400000400ff */
[-C--:B------:R-:W-:Y:S02]  /*2450*/  HFMA2 R23, R47, R12.reuse, RZ ;  /* 0x0000000c2f177231 */ /* 0x080fe400000000ff */
[-C--:B------:R-:W-:Y:S02]  /*2460*/  HFMA2 R21, R53, R12.reuse, RZ.H0_H0 ;  /* 0x0000000c35157231 */ /* 0x080fe400000400ff */
[----:B------:R-:W-:Y:S02]  /*2470*/  HFMA2 R22, R51, R12, RZ ;  /* 0x0000000c33167231 */ /* 0x000fe400000000ff */
[----:B------:R-:W-:Y:S01]  /*2480*/  HFMA2 R12, R32, R13, R20 ;  /* 0x0000000d200c7231 */ /* 0x000fe20000000014 */
[----:B------:R-:W-:Y:S01]  /*2490*/  LOP3.LUT R20, R16, 0x70007, RZ, 0xc0, !PT ;  /* 0x0007000710147812 */ /* 0x000fe200078ec0ff */
[----:B------:R-:W-:Y:S01]  /*24a0*/  HADD2 R93, R24, -1028, -1028 ;  /* 0xe404e404185d7430 */ /* 0x000fe20000000000 */
[----:B------:R-:W-:-:S02]  /*24b0*/  LOP3.LUT R16, R33, 0x70007, RZ, 0xc0, !PT ;  /* 0x0007000721107812 */ /* 0x000fc400078ec0ff */
        /* <DEDUP_REMOVED lines=8> */
[----:B------:R-:W-:Y:S02]  /*2540*/  HADD2 R37, R16, -1028, -1028 ;  /* 0xe404e40410257430 */ /* 0x000fe40000000000 */
[----:B------:R-:W-:-:S02]  /*2550*/  IMAD.MOV.U32 R16, RZ, RZ, R87 ;  /* 0x000000ffff107224 */ /* 0x000fc400078e0057 */
[----:B------:R-:W-:Y:S01]  /*2560*/  HADD2 R35, R11, -1028, -1028 ;  /* 0xe404e4040b237430 */ /* 0x000fe20000000000 */
[----:B------:R-:W-:Y:S01]  /*2570*/  LOP3.LUT R25, R25, 0x70007, RZ, 0xc0, !PT ;  /* 0x0007000719197812 */ /* 0x000fe200078ec0ff */
[----:B------:R-:W-:Y:S02]  /*2580*/  HADD2 R11, R17, -1028, -1028 ;  /* 0xe404e404110b7430 */ /* 0x000fe40000000000 */
[-C--:B------:R-:W-:Y:S02]  /*2590*/  HFMA2 R23, R33, R14.reuse, R23 ;  /* 0x0000000e21177231 */ /* 0x080fe40000000017 */
[-C--:B------:R-:W-:Y:S02]  /*25a0*/  HFMA2 R17, R35, R14.reuse, R12 ;  /* 0x0000000e23117231 */ /* 0x080fe4000000000c */
[-C--:B------:R-:W-:Y:S02]  /*25b0*/  HFMA2 R19, R37, R14.reuse, R22 ;  /* 0x0000000e25137231 */ /* 0x080fe40000000016 */
[----:B------:R-:W-:-:S02]  /*25c0*/  HFMA2 R13, R11, R14, R13 ;  /* 0x0000000e0b0d7231 */ /* 0x000fc4000000000d */
[----:B------:R-:W-:Y:S01]  /*25d0*/  IMAD.MOV.U32 R14, RZ, RZ, R88 ;  /* 0x000000ffff0e7224 */ /* 0x000fe200078e0058 */
[----:B------:R-:W-:Y:S01]  /*25e0*/  LOP3.LUT R27, R27, 0x70007, RZ, 0xc0, !PT ;  /* 0x000700071b1b7812 */ /* 0x000fe200078ec0ff */
[----:B------:R-:W-:Y:S02]  /*25f0*/  IMAD.MOV.U32 R12, RZ, RZ, R89 ;  /* 0x000000ffff0c7224 */ /* 0x000fe400078e0059 */
[-C--:B------:R-:W-:Y:S02]  /*2600*/  HFMA2 R88, R16, R15.reuse, R13 ;  /* 0x0000000f10587231 */ /* 0x080fe4000000000d */
[-C--:B------:R-:W-:Y:S02]  /*2610*/  HFMA2 R23, R10, R15.reuse, R23 ;  /* 0x0000000f0a177231 */ /* 0x080fe40000000017 */
[----:B------:R-:W-:Y:S02]  /*2620*/  IMAD.MOV.U32 R13, RZ, RZ, R86 ;  /* 0x000000ffff0d7224 */ /* 0x000fe400078e0056 */
[----:B------:R-:W-:-:S02]  /*2630*/  HFMA2 R69, R14, R15, R19 ;  /* 0x0000000f0e457231 */ /* 0x000fc40000000013 */
[----:B------:R-:W-:Y:S02]  /*2640*/  HFMA2 R22, R12, R15, R17 ;  /* 0x0000000f0c167231 */ /* 0x000fe40000000011 */
[----:B------:R-:W-:Y:S01]  /*2650*/  IMAD.MOV.U32 R15, RZ, RZ, R40 ;  /* 0x000000ffff0f7224 */ /* 0x000fe200078e0028 */
[----:B------:R-:W-:Y:S01]  /*2660*/  LOP3.LUT R40, R18, 0x64006400, RZ, 0xfc, !PT ;  /* 0x6400640012287812 */ /* 0x000fe200078efcff */
[----:B------:R-:W-:Y:S01]  /*2670*/  IMAD.MOV.U32 R17, RZ, RZ, R38 ;  /* 0x000000ffff117224 */ /* 0x000fe200078e0026 */
[----:B------:R-:W-:Y:S01]  /*2680*/  LOP3.LUT R38, R21, 0x64006400, RZ, 0xfc, !PT ;  /* 0x6400640015267812 */ /* 0x000fe200078efcff */
[----:B------:R-:W-:Y:S02]  /*2690*/  IMAD.MOV.U32 R19, RZ, RZ, R36 ;  /* 0x000000ffff137224 */ /* 0x000fe400078e0024 */
[-C--:B--2---:R-:W-:Y:S02]  /*26a0*/  HFMA2 R87, R13, R28.reuse, R23 ;  /* 0x0000001c0d577231 */ /* 0x084fe40000000017 */
[-C--:B------:R-:W-:Y:S01]  /*26b0*/  HFMA2 R86, R15, R28.reuse, R22 ;  /* 0x0000001c0f567231 */ /* 0x080fe20000000016 */
[----:B------:R-:W-:Y:S01]  /*26c0*/  LOP3.LUT R36, R20, 0x64006400, RZ, 0xfc, !PT ;  /* 0x6400640014247812 */ /* 0x000fe200078efcff */
[-C--:B------:R-:W-:Y:S01]  /*26d0*/  HFMA2 R69, R17, R28.reuse, R69 ;  /* 0x0000001c11457231 */ /* 0x080fe20000000045 */
        /* <DEDUP_REMOVED lines=10> */
[-C--:B------:R-:W-:Y:S01]  /*2780*/  HFMA2 R68, R18, R29.reuse, R87 ;  /* 0x0000001d12447231 */ /* 0x080fe20000000057 */
[----:B------:R-:W-:Y:S01]  /*2790*/  LOP3.LUT R87, R44, 0x70007, RZ, 0xc0, !PT ;  /* 0x000700072c577812 */ /* 0x000fe200078ec0ff */
[-C--:B------:R-:W-:Y:S01]  /*27a0*/  HFMA2 R86, R36, R29.reuse, R86 ;  /* 0x0000001d24567231 */ /* 0x080fe20000000056 */
[----:B------:R-:W-:Y:S01]  /*27b0*/  LOP3.LUT R44, R50, 0x64006400, RZ, 0xfc, !PT ;  /* 0x64006400322c7812 */ /* 0x000fe200078efcff */
[-C--:B------:R-:W-:Y:S02]  /*27c0*/  HFMA2 R69, R38, R29.reuse, R69 ;  /* 0x0000001d26457231 */ /* 0x080fe40000000045 */
[----:B------:R-:W-:Y:S01]  /*27d0*/  HFMA2 R28, R40, R29, R28 ;  /* 0x0000001d281c7231 */ /* 0x000fe2000000001c */
[----:B------:R-:W-:Y:S01]  /*27e0*/  LOP3.LUT R29, R46, 0x70007, RZ, 0xc0, !PT ;  /* 0x000700072e1d7812 */ /* 0x000fe200078ec0ff */
[-C--:B------:R-:W-:Y:S02]  /*27f0*/  HFMA2 R86, R41, R30.reuse, R86 ;  /* 0x0000001e29567231 */ /* 0x080fe40000000056 */
[----:B------:R-:W-:-:S02]  /*2800*/  HFMA2 R68, R39, R30, R68 ;  /* 0x0000001e27447231 */ /* 0x000fc40000000044 */
[----:B------:R-:W-:Y:S01]  /*2810*/  HADD2 R44, R44, -1028, -1028 ;  /* 0xe404e4042c2c7430 */ /* 0x000fe20000000000 */
[----:B------:R-:W-:Y:S01]  /*2820*/  LOP3.LUT R29, R29, 0x64006400, RZ, 0xfc, !PT ;  /* 0x640064001d1d7812 */ /* 0x000fe200078efcff */
[-C--:B------:R-:W-:Y:S01]  /*2830*/  HFMA2 R28, R45, R30.reuse, R28 ;  /* 0x0000001e2d1c7231 */ /* 0x080fe2000000001c */
[----:B------:R-:W-:Y:S01]  /*2840*/  LOP3.LUT R46, R48, 0x64006400, RZ, 0xfc, !PT ;  /* 0x64006400302e7812 */ /* 0x000fe200078efcff */
        /* <DEDUP_REMOVED lines=24> */
[----:B------:R-:W-:Y:S02]  /*29d0*/  HADD2 R82, R66, -1028, -1028 ;  /* 0xe404e40442527430 */ /* 0x000fe40000000000 */
[-C--:B------:R-:W-:Y:S02]  /*29e0*/  HFMA2 R69, R78, R21.reuse, R68 ;  /* 0x000000154e457231 */ /* 0x080fe40000000044 */
[----:B------:R-:W-:-:S02]  /*29f0*/  HFMA2 R68, R79, R21, R28 ;  /* 0x000000154f447231 */ /* 0x000fc4000000001c */
[-C--:B------:R-:W-:Y:S01]  /*2a00*/  HFMA2 R20, R80, R21.reuse, R86 ;  /* 0x0000001550147231 */ /* 0x080fe20000000056 */
[----:B------:R-:W0:Y:S01]  /*2a10*/  LDS.128 R28, [UR5+0x30] ;  /* 0x00003005ff1c7984 */ /* 0x000e220008000c00 */
[----:B------:R-:W-:Y:S01]  /*2a20*/  HFMA2 R21, R81, R21, R87 ;  /* 0x0000001551157231 */ /* 0x000fe20000000057 */
[----:B------:R-:W-:Y:S01]  /*2a30*/  ISETP.NE.AND P0, PT, R7, 0x1, PT ;  /* 0x000000010700780c */ /* 0x000fe20003f05270 */
[----:B------:R-:W-:Y:S01]  /*2a40*/  HADD2 R87, R27, -1028, -1028 ;  /* 0xe404e4041b577430 */ /* 0x000fe20000000000 */
[----:B------:R-:W-:Y:S01]  /*2a50*/  PRMT R4, R4, 0x5410, R3 ;  /* 0x0000541004047816 */ /* 0x000fe20000000003 */
[-C--:B------:R-:W-:Y:S02]  /*2a60*/  HFMA2 R24, R93, R22.reuse, R69 ;  /* 0x000000165d187231 */ /* 0x080fe40000000045 */
[-C--:B------:R-:W-:Y:S02]  /*2a70*/  HFMA2 R68, R91, R22.reuse, R68 ;  /* 0x000000165b447231 */ /* 0x080fe40000000044 */
[----:B------:R-:W-:-:S02]  /*2a80*/  HFMA2 R20, R89, R22, R20 ;  /* 0x0000001659147231 */ /* 0x000fc40000000014 */
[----:B------:R-:W-:Y:S01]  /*2a90*/  HFMA2 R21, R87, R22, R21 ;  /* 0x0000001657157231 */ /* 0x000fe20000000015 */
[----:B------:R-:W-:Y:S01]  /*2aa0*/  LOP3.LUT R22, R64, 0x70007, RZ, 0xc0, !PT ;  /* 0x0007000740167812 */ /* 0x000fe200078ec0ff */
[-C--:B------:R-:W-:Y:S01]  /*2ab0*/  HFMA2 R68, R60, R23.reuse, R68 ;  /* 0x000000173c447231 */ /* 0x080fe20000000044 */
[----:B------:R-:W-:Y:S01]  /*2ac0*/  LOP3.LUT R64, R83, 0x64006400, RZ, 0xfc, !PT ;  /* 0x6400640053407812 */ /* 0x000fe200078efcff */
[----:B------:R-:W-:Y:S02]  /*2ad0*/  HADD2 R83, R63, -1028, -1028 ;  /* 0xe404e4043f537430 */ /* 0x000fe40000000000 */
[-C--:B------:R-:W-:Y:S01]  /*2ae0*/  HFMA2 R24, R61, R23.reuse, R24 ;  /* 0x000000173d187231 */ /* 0x080fe20000000018 */
[----:B------:R-:W-:Y:S01]  /*2af0*/  LOP3.LUT R22, R22, 0x64006400, RZ, 0xfc, !PT ;  /* 0x6400640016167812 */ /* 0x000fe200078efcff */
[-C--:B------:R-:W-:Y:S02]  /*2b00*/  HFMA2 R20, R59, R23.reuse, R20 ;  /* 0x000000173b147231 */ /* 0x080fe40000000014 */
[----:B------:R-:W-:Y:S01]  /*2b10*/  HADD2 R64, R64, -1028, -1028 ;  /* 0xe404e40440407430 */ /* 0x000fe20000000000 */
[----:B------:R-:W-:Y:S01]  /*2b20*/  PRMT R2, R2, 0x5410, R0 ;  /* 0x0000541002027816 */ /* 0x000fe20000000000 */
[----:B------:R-:W-:-:S02]  /*2b30*/  HFMA2 R21, R58, R23, R21 ;  /* 0x000000173a157231 */ /* 0x000fc40000000015 */
[----:B------:R-:W-:Y:S02]  /*2b40*/  HADD2 R62, R22, -1028, -1028 ;  /* 0xe404e404163e7430 */ /* 0x000fe40000000000 */
[----:B------:R-:W-:Y:S02]  /*2b50*/  HADD2 R63, R25, -1028, -1028 ;  /* 0xe404e404193f7430 */ /* 0x000fe40000000000 */
[----:B------:R-:W-:Y:S02]  /*2b60*/  HADD2 R86, R67, -1028, -1028 ;  /* 0xe404e40443567430 */ /* 0x000fe40000000000 */
[----:B------:R-:W-:Y:S02]  /*2b70*/  HADD2 R66, R65, -1028, -1028 ;  /* 0xe404e40441427430 */ /* 0x000fe40000000000 */
[-C--:B0-----:R-:W-:Y:S02]  /*2b80*/  HFMA2 R24, R64, R28.reuse, R24 ;  /* 0x0000001c40187231 */ /* 0x081fe40000000018 */
[----:B------:R-:W-:-:S02]  /*2b90*/  HFMA2 R68, R62, R28, R68 ;  /* 0x0000001c3e447231 */ /* 0x000fc40000000044 */
[-C--:B------:R-:W-:Y:S02]  /*2ba0*/  HFMA2 R20, R83, R28.reuse, R20 ;  /* 0x0000001c53147231 */ /* 0x080fe40000000014 */
[----:B------:R-:W-:Y:S01]  /*2bb0*/  HFMA2 R27, R63, R28, R21 ;  /* 0x0000001c3f1b7231 */ /* 0x000fe20000000015 */
[----:B------:R-:W-:Y:S01]  /*2bc0*/  PRMT R28, RZ, 0x5410, RZ ;  /* 0x00005410ff1c7816 */ /* 0x000fe200000000ff */
[-C--:B------:R-:W-:Y:S02]  /*2bd0*/  HFMA2 R68, R56, R29.reuse, R68 ;  /* 0x0000001d38447231 */ /* 0x080fe40000000044 */
[-C--:B------:R-:W-:Y:S02]  /*2be0*/  HFMA2 R27, R54, R29.reuse, R27 ;  /* 0x0000001d361b7231 */ /* 0x080fe4000000001b */
[----:B------:R-:W-:Y:S02]  /*2bf0*/  HFMA2 R24, R57, R29, R24 ;  /* 0x0000001d39187231 */ /* 0x000fe40000000018 */
[----:B------:R-:W-:-:S02]  /*2c00*/  HFMA2 R68, R71, R30, R68 ;  /* 0x0000001e47447231 */ /* 0x000fc40000000044 */
[----:B------:R-:W-:Y:S02]  /*2c10*/  HFMA2 R20, R55, R29, R20 ;  /* 0x0000001d37147231 */ /* 0x000fe40000000014 */
[-C--:B------:R-:W-:Y:S01]  /*2c20*/  HFMA2 R27, R73, R30.reuse, R27 ;  /* 0x0000001e491b7231 */ /* 0x080fe2000000001b */
[----:B------:R-:W-:Y:S01]  /*2c30*/  PRMT R29, RZ, 0x5410, RZ ;  /* 0x00005410ff1d7816 */ /* 0x000fe200000000ff */
        /* <DEDUP_REMOVED lines=91> */
.L_x_3077:
[----:B------:R-:W0:Y:S02]  /*31f0*/  LDCU UR5, c[0x0][0x3dc] ;  /* 0x00007b80ff0577ac */ /* 0x000e240008000800 */
[----:B0-----:R-:W-:-:S04]  /*3200*/  VIMNMX R10, PT, PT, R6, UR5, PT ;  /* 0x00000005060a7c48 */ /* 0x001fc8000bfe0100 */
[----:B------:R-:W-:-:S13]  /*3210*/  ISETP.GT.AND P0, PT, R10, R9, PT ;  /* 0x000000090a00720c */ /* 0x000fda0003f04270 */
[----:B------:R-:W-:Y:S05]  /*3220*/  @!P0 BRA `(.L_x_3078) ;  /* 0x0000000c00308947 */ /* 0x000fea0003800000 */
[----:B------:R-:W-:Y:S01]  /*3230*/  VIMNMX.U32 R6, PT, PT, R6, UR5, PT ;  /* 0x0000000506067c48 */ /* 0x000fe2000bfe0000 */
[----:B------:R-:W-:-:S12]  /*3240*/  UIADD3 UR4, UPT, UPT, UR4, 0x40, URZ ;  /* 0x0000004004047890 */ /* 0x000fd8000fffe0ff */
.L_x_3080:
[----:B------:R-:W0:Y:S01]  /*3250*/  LDC R5, c[0x0][0x3ac] ;  /* 0x0000eb00ff057b82 */ /* 0x000e220000000800 */
[----:B------:R-:W-:Y:S02]  /*3260*/  ISETP.GE.AND P1, PT, R7, 0x1, PT ;  /* 0x000000010700780c */ /* 0x000fe40003f26270 */
[----:B------:R-:W-:-:S04]  /*3270*/  IADD3 R9, PT, PT, R9, 0x10, RZ ;  /* 0x0000001009097810 */ /* 0x000fc80007ffe0ff */
[----:B------:R-:W-:-:S07]  /*3280*/  ISETP.GE.AND P0, PT, R9, R6, PT ;  /* 0x000000060900720c */ /* 0x000fce0003f06270 */
[----:B------:R-:W-:Y:S06]  /*3290*/  @!P1 BRA `(.L_x_3079) ;  /* 0x0000000c00089947 */ /* 0x000fec0003800000 */
[----:B------:R-:W2:Y:S01]  /*32a0*/  LDG.E.128.CONSTANT R12, desc[UR8][R84.64] ;  /* 0x00000008540c7981 */ /* 0x000ea2000c1e9d00 */
[----:B------:R-:W-:Y:S01]  /*32b0*/  IMAD.MOV.U32 R10, RZ, RZ, 0x2400 ;  /* 0x00002400ff0a7424 */ /* 0x000fe200078e00ff */
[----:B------:R-:W-:Y:S01]  /*32c0*/  ISETP.NE.AND P1, PT, R7, 0x1, PT ;  /* 0x000000010700780c */ /* 0x000fe20003f25270 */
[----:B------:R-:W-:Y:S01]  /*32d0*/  IMAD.MOV.U32 R34, RZ, RZ, 0x3400 ;  /* 0x00003400ff227424 */ /* 0x000fe200078e00ff */
[----:B------:R-:W-:Y:S01]  /*32e0*/  PRMT R4, R4, 0x5410, R3 ;  /* 0x0000541004047816 */ /* 0x000fe20000000003 */
[----:B------:R-:W-:Y:S01]  /*32f0*/  IMAD.MOV.U32 R43, RZ, RZ, 0x2c00 ;  /* 0x00002c00ff2b7424 */ /* 0x000fe200078e00ff */
[----:B------:R-:W-:Y:S02]  /*3300*/  PRMT R0, R0, 0x5410, R10 ;  /* 0x0000541000007816 */ /* 0x000fe4000000000a */
        /* <DEDUP_REMOVED lines=65> */
[-C--:B------:R-:W-:Y:S01]  /*3720*/  HFMA2 R36, R47, R0.reuse.H1_H1, -18, -18 ;  /* 0xcc80cc802f247431 */ /* 0x080fe20000060000 */
[----:B------:R-:W-:Y:S01]  /*3730*/  LOP3.LUT R52, R44, 0x64006400, RZ, 0xfc, !PT ;  /* 0x640064002c347812 */ /* 0x000fe200078efcff */
[----:B------:R-:W-:Y:S01]  /*3740*/  HFMA2 R43, R19, R43.H0_H0, -66, -66 ;  /* 0xd420d420132b7431 */ /* 0x000fe2000004002b */
[----:B------:R-:W-:Y:S01]  /*3750*/  LOP3.LUT R51, R42, 0x64006400, RZ, 0xfc, !PT ;  /* 0x640064002a337812 */ /* 0x000fe200078efcff */
[----:B------:R-:W2:Y:S01]  /*3760*/  LDS.128 R16, [UR4+-0x30] ;  /* 0xffffd004ff107984 */ /* 0x000ea20008000c00 */
[----:B------:R-:W-:Y:S01]  /*3770*/  LOP3.LUT R44, R27, 0xc000c0, RZ, 0xc0, !PT ;  /* 0x00c000c01b2c7812 */ /* 0x000fe200078ec0ff */
[----:B------:R-:W-:Y:S01]  /*3780*/  HADD2 R45, R45, -1026, -1026 ;  /* 0xe402e4022d2d7430 */ /* 0x000fe20000000000 */
[----:B------:R-:W-:Y:S01]  /*3790*/  LOP3.LUT R47, R38, 0x64006400, RZ, 0xfc, !PT ;  /* 0x64006400262f7812 */ /* 0x000fe200078efcff */
[----:B------:R-:W-:Y:S01]  /*37a0*/  HFMA2 R38, R51, R0.H1_H1, -18, -18 ;  /* 0xcc80cc8033267431 */ /* 0x000fe20000060000 */
[----:B------:R-:W-:-:S02]  /*37b0*/  LOP3.LUT R49, R40, 0x64006400, RZ, 0xfc, !PT ;  /* 0x6400640028317812 */ /* 0x000fc400078efcff */
        /* <DEDUP_REMOVED lines=8> */
[----:B------:R-:W-:Y:S01]  /*3840*/  HFMA2 R46, R51, R0.H1_H1, -18, -18 ;  /* 0xcc80cc80332e7431 */ /* 0x000fe20000060000 */
[----:B------:R-:W-:Y:S01]  /*3850*/  LOP3.LUT R42, R21, 0xc000c0, RZ, 0xc0, !PT ;  /* 0x00c000c0152a7812 */ /* 0x000fe200078ec0ff */
[----:B-1----:R-:W-:-:S02]  /*3860*/  HFMA2 R52, R45, R12, RZ ;  /* 0x0000000c2d347231 */ /* 0x002fc400000000ff */
[----:B------:R-:W-:Y:S02]  /*3870*/  HADD2 R51, R54, -1026, -1026 ;  /* 0xe402e40236337430 */ /* 0x000fe40000000000 */
[----:B------:R-:W-:Y:S02]  /*3880*/  HFMA2 R54, R49, R12, RZ ;  /* 0x0000000c31367231 */ /* 0x000fe400000000ff */
[-C--:B------:R-:W-:Y:S01]  /*3890*/  HFMA2 R40, R53, R0.reuse.H1_H1, -18, -18 ;  /* 0xcc80cc8035287431 */ /* 0x080fe20000060000 */
[----:B------:R-:W-:Y:S02]  /*38a0*/  LOP3.LUT R53, R42, 0x64006400, RZ, 0xfc, !PT ;  /* 0x640064002a357812 */ /* 0x000fe400078efcff */
[----:B------:R-:W-:Y:S01]  /*38b0*/  LOP3.LUT R25, R25, 0x30003, RZ, 0xc0, !PT ;  /* 0x0003000319197812 */ /* 0x000fe200078ec0ff */
[----:B------:R-:W-:Y:S02]  /*38c0*/  HFMA2 R52, R10, R13, R52 ;  /* 0x0000000d0a347231 */ /* 0x000fe40000000034 */
[----:B------:R-:W-:-:S02]  /*38d0*/  HFMA2 R48, R53, R0.H1_H1, -18, -18 ;  /* 0xcc80cc8035307431 */ /* 0x000fc40000060000 */
[-C--:B------:R-:W-:Y:S02]  /*38e0*/  HFMA2 R54, R22, R13.reuse, R54 ;  /* 0x0000000d16367231 */ /* 0x080fe40000000036 */
[-C--:B------:R-:W-:Y:S01]  /*38f0*/  HFMA2 R53, R47, R12.reuse, RZ.H0_H0 ;  /* 0x0000000c2f357231 */ /* 0x080fe200000400ff */
[----:B------:R-:W-:Y:S01]  /*3900*/  LOP3.LUT R21, R21, 0x30003, RZ, 0xc0, !PT ;  /* 0x0003000315157812 */ /* 0x000fe200078ec0ff */
[----:B------:R-:W-:Y:S01]  /*3910*/  HFMA2 R12, R51, R12, RZ.H0_H0 ;  /* 0x0000000c330c7231 */ /* 0x000fe200000400ff */
[----:B------:R-:W-:Y:S01]  /*3920*/  LOP3.LUT R55, R50, 0x64006400, RZ, 0xfc, !PT ;  /* 0x6400640032377812 */ /* 0x000fe200078efcff */
[-C--:B------:R-:W-:Y:S02]  /*3930*/  HFMA2 R53, R20, R13.reuse, R53 ;  /* 0x0000000d14357231 */ /* 0x080fe40000000035 */
[----:B------:R-:W-:Y:S02]  /*3940*/  HFMA2 R52, R11, R14, R52 ;  /* 0x0000000e0b347231 */ /* 0x000fe40000000034 */
[----:B------:R-:W-:-:S02]  /*3950*/  HFMA2 R12, R24, R13, R12 ;  /* 0x0000000d180c7231 */ /* 0x000fc4000000000c */
[-C--:B------:R-:W-:Y:S02]  /*3960*/  HFMA2 R54, R33, R14.reuse, R54 ;  /* 0x0000000e21367231 */ /* 0x080fe40000000036 */
[-C--:B------:R-:W-:Y:S01]  /*3970*/  HFMA2 R53, R31, R14.reuse, R53 ;  /* 0x0000000e1f357231 */ /* 0x080fe20000000035 */
[----:B------:R-:W-:Y:S01]  /*3980*/  LOP3.LUT R27, R27, 0x30003, RZ, 0xc0, !PT ;  /* 0x000300031b1b7812 */ /* 0x000fe200078ec0ff */
[----:B------:R-:W-:Y:S01]  /*3990*/  HFMA2 R14, R35, R14, R12 ;  /* 0x0000000e230e7231 */ /* 0x000fe2000000000c */
[----:B------:R-:W-:Y:S01]  /*39a0*/  LOP3.LUT R12, R23, 0x30003, RZ, 0xc0, !PT ;  /* 0x00030003170c7812 */ /* 0x000fe200078ec0ff */
[----:B------:R-:W-:Y:S01]  /*39b0*/  HFMA2 R42, R55, R0.H1_H1, -18, -18 ;  /* 0xcc80cc80372a7431 */ /* 0x000fe20000060000 */
[----:B------:R-:W-:Y:S01]  /*39c0*/  LOP3.LUT R23, R25, 0x64006400, RZ, 0xfc, !PT ;  /* 0x6400640019177812 */ /* 0x000fe200078efcff */
        /* <DEDUP_REMOVED lines=8> */
[-C--:B--2---:R-:W-:Y:S02]  /*3a50*/  HFMA2 R13, R23, R16.reuse, R52 ;  /* 0x00000010170d7231 */ /* 0x084fe40000000034 */
[----:B------:R-:W-:Y:S02]  /*3a60*/  HADD2 R21, R12, -1026, -1026 ;  /* 0xe402e4020c157430 */ /* 0x000fe40000000000 */
        /* <DEDUP_REMOVED lines=11> */
[----:B------:R-:W-:Y:S02]  /*3b20*/  HFMA2 R50, R57, R0.H1_H1, -18, -18 ;  /* 0xcc80cc8039327431 */ /* 0x000fe40000060000 */
[-C--:B------:R-:W-:Y:S02]  /*3b30*/  HFMA2 R54, R41, R18.reuse, R54 ;  /* 0x0000001229367231 */ /* 0x080fe40000000036 */
[----:B------:R-:W-:Y:S02]  /*3b40*/  HFMA2 R14, R43, R18, R14 ;  /* 0x000000122b0e7231 */ /* 0x000fe4000000000e */
        /* <DEDUP_REMOVED lines=29> */
[----:B--2---:R-:W-:-:S04]  /*3d20*/  HFMA2 R12, R27, R16, R12 ;  /* 0x000000101b0c7231 */ /* 0x004fc8000000000c */
        /* <DEDUP_REMOVED lines=25> */
.L_x_3079:
[----:B------:R-:W-:Y:S01]  /*3ec0*/  UIADD3 UR4, UPT, UPT, UR4, 0x20, URZ ;  /* 0x0000002004047890 */ /* 0x000fe2000fffe0ff */
[----:B0-----:R-:W-:Y:S01]  /*3ed0*/  IMAD.WIDE R84, R5, 0x4, R84 ;  /* 0x0000000405547825 */ /* 0x001fe200078e0254 */
[----:B------:R-:W-:Y:S10]  /*3ee0*/  @!P0 BRA `(.L_x_3080) ;  /* 0xfffffff000d88947 */ /* 0x000ff4000383ffff */
.L_x_3078:
        /* <DEDUP_REMOVED lines=17> */
.L_x_3084:
[----:B------:R-:W0:Y:S02]  /*4000*/  LDS R2, [R0] ;  /* 0x0000000000027984 */ /* 0x000e240000000800 */
[----:B0-----:R-:W-:-:S05]  /*4010*/  HADD2 R3, R2, R69 ;  /* 0x0000004502037230 */ /* 0x001fca0000000000 */
[----:B------:R-:W0:Y:S02]  /*4020*/  ATOMS.CAST.SPIN P0, [R0], R2, R3 ;  /* 0x000000020000758d */ /* 0x000e240001800003 */
[----:B0-----:R-:W-:Y:S05]  /*4030*/  @!P0 BRA `(.L_x_3084) ;  /* 0xfffffffc00f08947 */ /* 0x001fea000383ffff */
[----:B------:R-:W-:Y:S05]  /*4040*/  BRA `(.L_x_3082) ;  /* 0x00000000000c7947 */ /* 0x000fea0003800000 */
.L_x_3083:
[----:B------:R-:W2:Y:S02]  /*4050*/  LD.E R0, desc[UR8][R8.64] ;  /* 0x0000000808007980 */ /* 0x000ea4000c101900 */
[----:B--2---:R-:W-:-:S05]  /*4060*/  IADD3 R3, PT, PT, R69, R0, RZ ;  /* 0x0000000045037210 */ /* 0x004fca0007ffe0ff */
[----:B------:R0:W-:Y:S02]  /*4070*/  ST.E desc[UR8][R8.64], R3 ;  /* 0x0000000308007985 */ /* 0x0001e4000c101908 */
.L_x_3082:
[----:B------:R-:W-:Y:S05]  /*4080*/  BSYNC.RECONVERGENT B0 ;  /* 0x0000000000007941 */ /* 0x000fea0003800200 */
.L_x_3081:
[----:B------:R1:W-:Y:S01]  /*4090*/  ATOM.E.ADD.F16x2.RN.STRONG.GPU P0, RZ, desc[UR8][R8.64+0x4], R68 ;  /* 0x8000044408ff79a2 */ /* 0x0003e2000c10e108 */
[----:B------:R-:W-:Y:S04]  /*40a0*/  BSSY.RECONVERGENT B0, `(.L_x_3085) ;  /* 0x000000e000007945 */ /* 0x000fe80003800200 */
[----:B-1----:R-:W-:Y:S05]  /*40b0*/  @P0 BRA `(.L_x_3086) ;  /* 0x0000000000300947 */ /* 0x002fea0003800000 */
[----:B------:R-:W1:Y:S02]  /*40c0*/  QSPC.E.S P0, RZ, [R8+0x4] ;  /* 0x0000040008ff73aa */ /* 0x000e640000000500 */
[----:B-1----:R-:W-:Y:S05]  /*40d0*/  @!P0 BRA `(.L_x_3087) ;  /* 0x00000000001c8947 */ /* 0x002fea0003800000 */
[----:B------:R-:W-:-:S05]  /*40e0*/  IMAD.MOV.U32 R2, RZ, RZ, R8 ;  /* 0x000000ffff027224 */ /* 0x000fca00078e0008 */
[----:B------:R-:W-:-:S07]  /*40f0*/  MOV R0, R2 ;  /* 0x0000000200007202 */ /* 0x000fce0000000f00 */
.L_x_3088:
[----:B------:R-:W0:Y:S02]  /*4100*/  LDS R2, [R0+0x4] ;  /* 0x0000040000027984 */ /* 0x000e240000000800 */
[----:B0-----:R-:W-:-:S05]  /*4110*/  HFMA2 R3, R2, 1, 1, R68 ;  /* 0x3c003c0002037831 */ /* 0x001fca0000000044 */
[----:B------:R-:W0:Y:S02]  /*4120*/  ATOMS.CAST.SPIN P0, [R0+0x4], R2, R3 ;  /* 0x000004020000758d */ /* 0x000e240001800003 */
[----:B0-----:R-:W-:Y:S05]  /*4130*/  @!P0 BRA `(.L_x_3088) ;  /* 0xfffffffc00f08947 */ /* 0x001fea000383ffff */
[----:B------:R-:W-:Y:S05]  /*4140*/  BRA `(.L_x_3086) ;  /* 0x00000000000c7947 */ /* 0x000fea0003800000 */
.L_x_3087:
[----:B------:R-:W0:Y:S02]  /*4150*/  LD.E R0, desc[UR8][R8.64+0x4] ;  /* 0x0000040808007980 */ /* 0x000e24000c101900 */
[----:B0-----:R-:W-:-:S05]  /*4160*/  IMAD.IADD R3, R68, 0x1, R0 ;  /* 0x0000000144037824 */ /* 0x001fca00078e0200 */
[----:B------:R1:W-:Y:S02]  /*4170*/  ST.E desc[UR8][R8.64+0x4], R3 ;  /* 0x0000040308007985 */ /* 0x0003e4000c101908 */
.L_x_3086:
[----:B------:R-:W-:Y:S05]  /*4180*/  BSYNC.RECONVERGENT B0 ;  /* 0x0000000000007941 */ /* 0x000fea0003800200 */
.L_x_3085:
        /* <DEDUP_REMOVED lines=10> */
.L_x_3092:
[----:B------:R-:W0:Y:S02]  /*4230*/  LDS R2, [R0] ;  /* 0x0000000000027984 */ /* 0x000e240000000800 */
[----:B0-----:R-:W-:-:S05]  /*4240*/  HADD2 R3, R2, R28 ;  /* 0x0000001c02037230 */ /* 0x001fca0000000000 */
[----:B------:R-:W0:Y:S02]  /*4250*/  ATOMS.CAST.SPIN P0, [R0], R2, R3 ;  /* 0x000000020000758d */ /* 0x000e240001800003 */
[----:B0-----:R-:W-:Y:S05]  /*4260*/  @!P0 BRA `(.L_x_3092) ;  /* 0xfffffffc00f08947 */ /* 0x001fea000383ffff */
[----:B------:R-:W-:Y:S05]  /*4270*/  BRA `(.L_x_3090) ;  /* 0x00000000000c7947 */ /* 0x000fea0003800000 */
.L_x_3091:
[----:B------:R-:W2:Y:S02]  /*4280*/  LD.E R0, desc[UR8][R8.64] ;  /* 0x0000000808007980 */ /* 0x000ea4000c101900 */
[----:B--2---:R-:W-:-:S05]  /*4290*/  IMAD.IADD R3, R28, 0x1, R0 ;  /* 0x000000011c037824 */ /* 0x004fca00078e0200 */
[----:B------:R0:W-:Y:S02]  /*42a0*/  ST.E desc[UR8][R8.64], R3 ;  /* 0x0000000308007985 */ /* 0x0001e4000c101908 */
.L_x_3090:
[----:B------:R-:W-:Y:S05]  /*42b0*/  BSYNC.RECONVERGENT B0 ;  /* 0x0000000000007941 */ /* 0x000fea0003800200 */
.L_x_3089:
[----:B------:R1:W-:Y:S02]  /*42c0*/  ATOM.E.ADD.F16x2.RN.STRONG.GPU P0, RZ, desc[UR8][R8.64+0x4], R29 ;  /* 0x8000041d08ff79a2 */ /* 0x0003e4000c10e108 */
[----:B-1----:R-:W-:Y:S05]  /*42d0*/  @P0 EXIT ;  /* 0x000000000000094d */ /* 0x002fea0003800000 */
[----:B------:R-:W1:Y:S02]  /*42e0*/  QSPC.E.S P0, RZ, [R8+0x4] ;  /* 0x0000040008ff73aa */ /* 0x000e640000000500 */
[----:B-1----:R-:W-:Y:S05]  /*42f0*/  @!P0 BRA `(.L_x_3093) ;  /* 0x00000000001c8947 */ /* 0x002fea0003800000 */
[----:B------:R-:W-:-:S05]  /*4300*/  IMAD.MOV.U32 R2, RZ, RZ, R8 ;  /* 0x000000ffff027224 */ /* 0x000fca00078e0008 */
[----:B------:R-:W-:-:S07]  /*4310*/  MOV R0, R2 ;  /* 0x0000000200007202 */ /* 0x000fce0000000f00 */
.L_x_3094:
[----:B------:R-:W0:Y:S02]  /*4320*/  LDS R2, [R0+0x4] ;  /* 0x0000040000027984 */ /* 0x000e240000000800 */
[----:B0-----:R-:W-:-:S05]  /*4330*/  HFMA2 R3, R2, 1, 1, R29 ;  /* 0x3c003c0002037831 */ /* 0x001fca000000001d */
[----:B------:R-:W0:Y:S02]  /*4340*/  ATOMS.CAST.SPIN P0, [R0+0x4], R2, R3 ;  /* 0x000004020000758d */ /* 0x000e240001800003 */
[----:B0-----:R-:W-:Y:S05]  /*4350*/  @!P0 BRA `(.L_x_3094) ;  /* 0xfffffffc00f08947 */ /* 0x001fea000383ffff */
[----:B------:R-:W-:Y:S05]  /*4360*/  EXIT ;  /* 0x000000000000794d */ /* 0x000fea0003800000 */
.L_x_3093:
[----:B------:R-:W0:Y:S02]  /*4370*/  LD.E R0, desc[UR8][R8.64+0x4] ;  /* 0x0000040808007980 */ /* 0x000e24000c101900 */
[----:B0-----:R-:W-:-:S05]  /*4380*/  IMAD.IADD R3, R29, 0x1, R0 ;  /* 0x000000011d037824 */ /* 0x001fca00078e0200 */
[----:B------:R-:W-:Y:S01]  /*4390*/  ST.E desc[UR8][R8.64+0x4], R3 ;  /* 0x0000040308007985 */ /* 0x000fe2000c101908 */
[----:B------:R-:W-:Y:S05]  /*43a0*/  EXIT ;  /* 0x000000000000794d */ /* 0x000fea0003800000 */
.L_x_3095:
        /* <DEDUP_REMOVED lines=13> */
.L_x_3622:


//--------------------- .text._Z23gemm_half_q_half_kernelILi2ELi2ELb0ELb0ELi32EEvPK6__halfPKjS4_S2_PS0_iiiiPKtS7_iiiiiibS2_i --------------------------
	.section	.text._Z23gemm_half_q_half_kernelILi2ELi2ELb0ELb0ELi32EEvPK6__halfPKjS4_S2_PS0_iiiiPKtS7_iiiiiibS2_i,"ax",@progbits
	.align	128
        .global         _Z23gemm_half_q_half_kernelILi2ELi2ELb0ELb0ELi32EEvPK6__halfPKjS4_S2_PS0_iiiiPKtS7_iiiiiibS2_i
        .type           _Z23gemm_half_q_half_kernelILi2ELi2ELb0ELb0ELi32EEvPK6__halfPKjS4_S2_PS0_iiiiPKtS7_iiiiiibS2_i,@function
        .size           _Z23gemm_half_q_half_kernelILi2ELi2ELb0ELb0ELi32EEvPK6__halfPKjS4_S2_PS0_iiiiPKtS7_iiiiiibS2_i,(.L_x_3623 - _Z23gemm_half_q_half_kernelILi2ELi2ELb0ELb0ELi32EEvPK6__halfPKjS4_S2_PS0_iiiiPKtS7_iiiiiibS2_i)
        .other          _Z23gemm_half_q_half_kernelILi2ELi2ELb0ELb0ELi32EEvPK6__halfPKjS4_S2_PS0_iiiiPKtS7_iiiiiibS2_i,@"STO_CUDA_ENTRY STV_DEFAULT"
_Z23gemm_half_q_half_kernelILi2ELi2ELb0ELb0ELi32EEvPK6__halfPKjS4_S2_PS0_iiiiPKtS7_iiiiiibS2_i:
.text._Z23gemm_half_q_half_kernelILi2ELi2ELb0ELb0ELi32EEvPK6__halfPKjS4_S2_PS0_iiiiPKtS7_iiiiiibS2_i:
        /* <DEDUP_REMOVED lines=49> */
.L_x_3101:
        /* <DEDUP_REMOVED lines=32> */
.L_x_3100:
        /* <DEDUP_REMOVED lines=20> */
.L_x_3102:
[----:B------:R-:W-:-:S13]  /*0650*/  ISETP.EQ.AND P2, PT, R18, RZ, PT ;  /* 0x000000ff1200720c */ /* 0x000fda0003f42270 */
[----:B------:R-:W-:Y:S05]  /*0660*/  @!P0 BRA P2, `(.L_x_3097) ;  /* 0x00000004007c8947 */ /* 0x000fea0001000000 */
.L_x_3099:
        /* <DEDUP_REMOVED lines=12> */
.L_x_3098:
        /* <DEDUP_REMOVED lines=17> */
.L_x_3105:
        /* <DEDUP_REMOVED lines=32> */
.L_x_3104:
        /* <DEDUP_REMOVED lines=21> */
.L_x_3106:
[----:B------:R-:W-:-:S13]  /*0b90*/  ISETP.NE.OR P0, PT, R18, RZ, P0 ;  /* 0x000000ff1200720c */ /* 0x000fda0000705670 */
[----:B------:R-:W-:Y:S05]  /*0ba0*/  @!P0 BRA `(.L_x_3097) ;  /* 0x00000000002c8947 */ /* 0x000fea0003800000 */
.L_x_3103:
        /* <DEDUP_REMOVED lines=11> */
.L_x_3097:
[----:B------:R-:W-:Y:S05]  /*0c60*/  BSYNC.RECONVERGENT B0 ;  /* 0x0000000000007941 */ /* 0x000fea0003800200 */
.L_x_3096:
[----:B------:R-:W0:Y:S02]  /*0c70*/  LDCU UR5, c[0x0][0x3ac] ;  /* 0x00007580ff0577ac */ /* 0x000e240008000800 */
[----:B0-----:R-:W-:-:S05]  /*0c80*/  IMAD.U32 R5, RZ, RZ, UR5 ;  /* 0x00000005ff057e24 */ /* 0x001fca000f8e00ff */
        /* <DEDUP_REMOVED lines=21> */
.L_x_3110:
        /* <DEDUP_REMOVED lines=15> */
.L_x_3109:
        /* <DEDUP_REMOVED lines=12> */
.L_x_3111:
[----:B------:R-:W-:-:S13]  /*0f90*/  ISETP.NE.OR P0, PT, R18, RZ, P0 ;  /* 0x000000ff1200720c */ /* 0x000fda0000705670 */
[----:B------:R-:W-:Y:S05]  /*0fa0*/  @!P0 BRA `(.L_x_3107) ;  /* 0x00000000001c8947 */ /* 0x000fea0003800000 */
.L_x_3108:
[----:B0-----:R-:W0:Y:S02]  /*0fb0*/  LDC.64 R8, c[0x0][0x3a0] ;  /* 0x0000e800ff087b82 */ /* 0x001e240000000a00 */
.L_x_3112:
[----:B0-----:R-:W-:-:S04]  /*0fc0*/  IMAD.WIDE R10, R7, 0x2, R8 ;  /* 0x00000002070a7825 */ /* 0x001fc800078e0208 */
[----:B------:R-:W-:Y:S01]  /*0fd0*/  VIADD R18, R18, 0x1 ;  /* 0x0000000112127836 */ /* 0x000fe20000000000 */
[----:B------:R1:W-:Y:S01]  /*0fe0*/  STG.E.64 desc[UR8][R10.64], RZ ;  /* 0x000000ff0a007986 */ /* 0x0003e2000c101b08 */
[----:B------:R-:W-:-:S03]  /*0ff0*/  IMAD.IADD R7, R7, 0x1, R5 ;  /* 0x0000000107077824 */ /* 0x000fc600078e0205 */
[----:B------:R-:W-:-:S13]  /*1000*/  ISETP.NE.AND P0, PT, R18, RZ, PT ;  /* 0x000000ff1200720c */ /* 0x000fda0003f05270 */
[----:B-1----:R-:W-:Y:S05]  /*1010*/  @P0 BRA `(.L_x_3112) ;  /* 0xfffffffc00e80947 */ /* 0x002fea000383ffff */
.L_x_3107:
        /* <DEDUP_REMOVED lines=19> */
.L_x_3114:
        /* <DEDUP_REMOVED lines=26> */
[----:B0-----:R-:W-:Y:S01]  /*12f0*/  IADD3 R11, PT, PT, R18, 0x1, R7 ;  /* 0x00000001120b7810 */ /* 0x001fe20007ffe007 */
[----:B------:R-:W-:Y:S01]  /*1300*/  IMAD R7, R6, R6, R6 ;  /* 0x0000000606077224 */ /* 0x000fe200078e0206 */
[----:B------:R-:W-:Y:S02]  /*1310*/  LOP3.LUT R16, R16, 0xf, RZ, 0xc0, !PT ;  /* 0x0000000f10107812 */ /* 0x000fe400078ec0ff */
[----:B------:R-:W-:Y:S02]  /*1320*/  IADD3 R22, PT, PT, R17, 0x1, R22 ;  /* 0x0000000111167810 */ /* 0x000fe40007ffe016 */
[----:B------:R-:W-:Y:S01]  /*1330*/  IADD3 R6, PT, PT, R6, 0x1, R7 ;  /* 0x0000000106067810 */ /* 0x000fe20007ffe007 */
[C---:B------:R-:W-:Y:S01]  /*1340*/  IMAD R7, R16.reuse, R16, R16 ;  /* 0x0000001010077224 */ /* 0x040fe200078e0210 */
[----:B------:R-:W4:Y:S04]  /*1350*/  I2F.F16 R19, R22 ;  /* 0x0000001600137306 */ /* 0x000f280000200c00 */
[----:B------:R-:W-:-:S04]  /*1360*/  IADD3 R7, PT, PT, R16, 0x1, R7 ;  /* 0x0000000110077810 */ /* 0x000fc80007ffe007 */
        /* <DEDUP_REMOVED lines=8> */
.L_x_3113:
[C---:B-1----:R-:W-:Y:S01]  /*13f0*/  ISETP.GT.AND P0, PT, R21.reuse, UR5, PT ;  /* 0x0000000515007c0c */ /* 0x042fe2000bf04270 */
[----:B------:R-:W1:Y:S01]  /*1400*/  LDCU UR12, c[0x0][0x3dc] ;  /* 0x00007b80ff0c77ac */ /* 0x000e620008000800 */
[C---:B------:R-:W-:Y:S01]  /*1410*/  VIMNMX R3, PT, PT, R21.reuse, UR5, PT ;  /* 0x0000000515037c48 */ /* 0x040fe2000bfe0100 */
[----:B------:R-:W-:Y:S01]  /*1420*/  IMAD.MOV.U32 R7, RZ, RZ, RZ ;  /* 0x000000ffff077224 */ /* 0x000fe200078e00ff */
[C---:B--2---:R-:W-:Y:S01]  /*1430*/  ISETP.GT.AND P2, PT, R21.reuse, UR6, PT ;  /* 0x0000000615007c0c */ /* 0x044fe2000bf44270 */
[----:B0-----:R-:W-:Y:S01]  /*1440*/  IMAD.MOV.U32 R8, RZ, RZ, RZ ;  /* 0x000000ffff087224 */ /* 0x001fe200078e00ff */
[----:B------:R-:W-:Y:S02]  /*1450*/  SHF.R.S32.HI R6, RZ, 0x1f, R3 ;  /* 0x0000001fff067819 */ /* 0x000fe40000011403 */
[----:B------:R-:W-:Y:S02]  /*1460*/  CS2R R10, SRZ ;  /* 0x00000000000a7805 */ /* 0x000fe4000001ff00 */
        /* <DEDUP_REMOVED lines=14> */
.L_x_3115:
        /* <DEDUP_REMOVED lines=8> */
.L_x_3116:
        /* <DEDUP_REMOVED lines=8> */
.L_x_3117:
        /* <DEDUP_REMOVED lines=8> */
.L_x_3118:
        /* <DEDUP_REMOVED lines=8> */
.L_x_3119:
        /* <DEDUP_REMOVED lines=23> */
.L_x_3122:
[----:B------:R-:W-:Y:S05]  /*18c0*/  @!P1 BRA `(.L_x_3121) ;  /* 0x0000000c00049947 */ /* 0x000fea0003800000 */
[----:B------:R-:W2:Y:S01]  /*18d0*/  LDG.E.128.CONSTANT R4, desc[UR8][R2.64] ;  /* 0x0000000802047981 */ /* 0x000ea2000c1e9d00 */
[----:B------:R-:W-:Y:S01]  /*18e0*/  IMAD.MOV.U32 R8, RZ, RZ, 0x2400 ;  /* 0x00002400ff087424 */ /* 0x000fe200078e00ff */
[----:B------:R-:W-:Y:S01]  /*18f0*/  ISETP.NE.AND P0, PT, R20, 0x1, PT ;  /* 0x000000011400780c */ /* 0x000fe20003f05270 */
[----:B------:R-:W-:Y:S01]  /*1900*/  IMAD.MOV.U32 R36, RZ, RZ, 0x3400 ;  /* 0x00003400ff247424 */ /* 0x000fe200078e00ff */
[----:B------:R-:W-:Y:S01]  /*1910*/  PRMT R19, R19, 0x5410, R18 ;  /* 0x0000541013137816 */ /* 0x000fe20000000012 */
[----:B------:R-:W-:Y:S01]  /*1920*/  IMAD.MOV.U32 R23, RZ, RZ, 0x2c00 ;  /* 0x00002c00ff177424 */ /* 0x000fe200078e00ff */
        /* <DEDUP_REMOVED lines=71> */
[----:B------:R-:W-:-:S02]  /*1da0*/  HFMA2 R34, R57, R16.H1_H1, -18, -18 ;  /* 0xcc80cc8039227431 */ /* 0x000fc40000060010 */
[-C--:B0-----:R-:W-:Y:S01]  /*1db0*/  HFMA2 R54, R47, R4.reuse, RZ ;  /* 0x000000042f367231 */ /* 0x081fe200000000ff */
[----:B------:R-:W-:Y:S01]  /*1dc0*/  LOP3.LUT R49, R32, 0x64006400, RZ, 0xfc, !PT ;  /* 0x6400640020317812 */ /* 0x000fe200078efcff */
[----:B------:R-:W-:Y:S01]  /*1dd0*/  HFMA2 R56, R51, R4, RZ ;  /* 0x0000000433387231 */ /* 0x000fe200000000ff */
        /* <DEDUP_REMOVED lines=9> */
[----:B------:R-:W-:Y:S01]  /*1e70*/  HFMA2 R54, R50, R5, R54 ;  /* 0x0000000532367231 */ /* 0x000fe20000000036 */
[----:B------:R-:W-:-:S02]  /*1e80*/  LOP3.LUT R57, R22, 0x64006400, RZ, 0xfc, !PT ;  /* 0x6400640016397812 */ /* 0x000fc400078efcff */
[----:B------:R-:W-:Y:S02]  /*1e90*/  LOP3.LUT R61, R26, 0x64006400, RZ, 0xfc, !PT ;  /* 0x640064001a3d7812 */ /* 0x000fe400078efcff */
[----:B------:R-:W-:Y:S01]  /*1ea0*/  LOP3.LUT R52, R28, 0x64006400, RZ, 0xfc, !PT ;  /* 0x640064001c347812 */ /* 0x000fe200078efcff */
[-C--:B------:R-:W-:Y:S01]  /*1eb0*/  HFMA2 R28, R55, R16.reuse.H1_H1, -18, -18 ;  /* 0xcc80cc80371c7431 */ /* 0x080fe20000060010 */
[----:B------:R-:W-:Y:S01]  /*1ec0*/  LOP3.LUT R39, R39, 0x30003, RZ, 0xc0, !PT ;  /* 0x0003000327277812 */ /* 0x000fe200078ec0ff */
[----:B------:R-:W-:Y:S02]  /*1ed0*/  HFMA2 R26, R57, R16.H1_H1, -18, -18 ;  /* 0xcc80cc80391a7431 */ /* 0x000fe40000060010 */
[----:B------:R-:W-:Y:S02]  /*1ee0*/  HFMA2 R54, R37, R6, R54 ;  /* 0x0000000625367231 */ /* 0x000fe40000000036 */
        /* <DEDUP_REMOVED lines=8> */
[C---:B------:R-:W-:Y:S01]  /*1f70*/  LOP3.LUT R24, R41.reuse, 0xc000c0, RZ, 0xc0, !PT ;  /* 0x00c000c029187812 */ /* 0x040fe200078ec0ff */
[----:B------:R-:W-:Y:S01]  /*1f80*/  HFMA2 R57, R44, R5, R57 ;  /* 0x000000052c397231 */ /* 0x000fe20000000039 */
        /* <DEDUP_REMOVED lines=8> */
[----:B------:R-:W-:-:S02]  /*2010*/  HFMA2 R5, R32, R7, R5 ;  /* 0x0000000720057231 */ /* 0x000fc40000000005 */
[-C--:B------:R-:W-:Y:S02]  /*2020*/  HFMA2 R55, R30, R7.reuse, R4 ;  /* 0x000000071e377231 */ /* 0x080fe40000000004 */
[----:B------:R-:W-:Y:S02]  /*2030*/  HADD2 R41, R41, -1026, -1026 ;  /* 0xe402e40229297430 */ /* 0x000fe40000000000 */
[----:B-1----:R-:W-:Y:S02]  /*2040*/  HFMA2 R54, R39, R8, R54 ;  /* 0x0000000827367231 */ /* 0x002fe40000000036 */
[----:B------:R-:W-:Y:S01]  /*2050*/  HFMA2 R6, R31, R6, R57 ;  /* 0x000000061f067231 */ /* 0x000fe20000000039 */
[----:B------:R-:W-:Y:S01]  /*2060*/  LOP3.LUT R59, R24, 0x64006400, RZ, 0xfc, !PT ;  /* 0x64006400183b7812 */ /* 0x000fe200078efcff */
[----:B------:R-:W-:Y:S02]  /*2070*/  HFMA2 R4, R41, R8, R5 ;  /* 0x0000000829047231 */ /* 0x000fe40000000005 */
[----:B------:R-:W-:-:S02]  /*2080*/  HFMA2 R6, R28, R7, R6 ;  /* 0x000000071c067231 */ /* 0x000fc40000000006 */
[----:B------:R-:W-:Y:S02]  /*2090*/  HFMA2 R55, R43, R8, R55 ;  /* 0x000000082b377231 */ /* 0x000fe40000000037 */
[----:B------:R-:W-:Y:S02]  /*20a0*/  HADD2 R45, R45, -1026, -1026 ;  /* 0xe402e4022d2d7430 */ /* 0x000fe40000000000 */
[-C--:B------:R-:W-:Y:S02]  /*20b0*/  HFMA2 R5, R42, R9.reuse, R54 ;  /* 0x000000092a057231 */ /* 0x080fe40000000036 */
[----:B------:R-:W-:Y:S02]  /*20c0*/  HFMA2 R22, R61, R16.H1_H1, -18, -18 ;  /* 0xcc80cc803d167431 */ /* 0x000fe40000060010 */
[----:B------:R-:W-:Y:S02]  /*20d0*/  HFMA2 R6, R45, R8, R6 ;  /* 0x000000082d067231 */ /* 0x000fe40000000006 */
[----:B------:R-:W-:-:S02]  /*20e0*/  HFMA2 R4, R40, R9, R4 ;  /* 0x0000000928047231 */ /* 0x000fc40000000004 */
[-C--:B------:R-:W-:Y:S02]  /*20f0*/  HFMA2 R55, R38, R9.reuse, R55 ;  /* 0x0000000926377231 */ /* 0x080fe40000000037 */
[----:B------:R-:W-:Y:S02]  /*2100*/  HFMA2 R6, R36, R9, R6 ;  /* 0x0000000924067231 */ /* 0x000fe40000000006 */
[----:B------:R-:W-:Y:S02]  /*2110*/  HFMA2 R5, R29, R10, R5 ;  /* 0x0000000a1d057231 */ /* 0x000fe40000000005 */
[----:B------:R-:W-:Y:S02]  /*2120*/  HFMA2 R24, R59, R16.H1_H1, -18, -18 ;  /* 0xcc80cc803b187431 */ /* 0x000fe40000060010 */
[----:B------:R-:W-:Y:S02]  /*2130*/  HFMA2 R4, R27, R10, R4 ;  /* 0x0000000a1b047231 */ /* 0x000fe40000000004 */
[----:B------:R-:W-:-:S02]  /*2140*/  HFMA2 R52, R52, R16.H1_H1, -18, -18 ;  /* 0xcc80cc8034347431 */ /* 0x000fc40000060010 */
[-C--:B------:R-:W-:Y:S02]  /*2150*/  HFMA2 R55, R25, R10.reuse, R55 ;  /* 0x0000000a19377231 */ /* 0x080fe40000000037 */
[----:B------:R-:W-:Y:S02]  /*2160*/  HFMA2 R6, R23, R10, R6 ;  /* 0x0000000a17067231 */ /* 0x000fe40000000006 */
[-C--:B------:R-:W-:Y:S02]  /*2170*/  HFMA2 R5, R26, R11.reuse, R5 ;  /* 0x0000000b1a057231 */ /* 0x080fe40000000005 */
[-C--:B------:R-:W-:Y:S02]  /*2180*/  HFMA2 R4, R24, R11.reuse, R4 ;  /* 0x0000000b18047231 */ /* 0x080fe40000000004 */
[----:B------:R-:W-:Y:S02]  /*2190*/  HFMA2 R6, R52, R11, R6 ;  /* 0x0000000b34067231 */ /* 0x000fe40000000006 */
[----:B------:R-:W-:-:S02]  /*21a0*/  HADD2 R4, R4.H0_H0, R4.H1_H1 ;  /* 0x3000000404047230 */ /* 0x000fc40000000800 */
[----:B------:R-:W-:Y:S02]  /*21b0*/  HFMA2 R55, R22, R11, R55 ;  /* 0x0000000b16377231 */ /* 0x000fe40000000037 */
[----:B------:R-:W-:Y:S02]  /*21c0*/  HADD2 R6, R6.H0_H0, R6.H1_H1 ;  /* 0x3000000606067230 */ /* 0x000fe40000000800 */
        /* <DEDUP_REMOVED lines=49> */
.L_x_3121:
[----:B------:R-:W0:Y:S01]  /*24e0*/  LDC R5, c[0x0][0x3ac] ;  /* 0x0000eb00ff057b82 */ /* 0x000e220000000800 */
[----:B------:R-:W-:Y:S01]  /*24f0*/  VIADD R21, R21, 0x10 ;  /* 0x0000001015157836 */ /* 0x000fe20000000000 */
[----:B------:R-:W-:-:S04]  /*2500*/  UIADD3 UR4, UPT, UPT, UR4, 0x20, URZ ;  /* 0x0000002004047890 */ /* 0x000fc8000fffe0ff */
[----:B------:R-:W-:Y:S01]  /*2510*/  ISETP.GE.AND P0, PT, R21, R0, PT ;  /* 0x000000001500720c */ /* 0x000fe20003f06270 */
[----:B0-----:R-:W-:-:S12]  /*2520*/  IMAD.WIDE R2, R5, 0x4, R2 ;  /* 0x0000000405027825 */ /* 0x001fd800078e0202 */
[----:B------:R-:W-:Y:S05]  /*2530*/  @!P0 BRA `(.L_x_3122) ;  /* 0xfffffff000e08947 */ /* 0x000fea000383ffff */
.L_x_3120:
        /* <DEDUP_REMOVED lines=20> */
.L_x_3126:
[----:B------:R-:W0:Y:S02]  /*2680*/  LDS R2, [R0] ;  /* 0x0000000000027984 */ /* 0x000e240000000800 */
[----:B0-----:R-:W-:-:S05]  /*2690*/  HFMA2 R3, R2, 1, 1, R15 ;  /* 0x3c003c0002037831 */ /* 0x001fca000000000f */
[----:B------:R-:W0:Y:S02]  /*26a0*/  ATOMS.CAST.SPIN P0, [R0], R2, R3 ;  /* 0x000000020000758d */ /* 0x000e240001800003 */
[----:B0-----:R-:W-:Y:S05]  /*26b0*/  @!P0 BRA `(.L_x_3126) ;  /* 0xfffffffc00f08947 */ /* 0x001fea000383ffff */
[----:B------:R-:W-:Y:S05]  /*26c0*/  BRA `(.L_x_3124) ;  /* 0x00000000000c7947 */ /* 0x000fea0003800000 */
.L_x_3125:
[----:B------:R-:W2:Y:S02]  /*26d0*/  LD.E R0, desc[UR8][R6.64] ;  /* 0x0000000806007980 */ /* 0x000ea4000c101900 */
[----:B--2---:R-:W-:-:S05]  /*26e0*/  IMAD.IADD R3, R15, 0x1, R0 ;  /* 0x000000010f037824 */ /* 0x004fca00078e0200 */
[----:B------:R0:W-:Y:S02]  /*26f0*/  ST.E desc[UR8][R6.64], R3 ;  /* 0x0000000306007985 */ /* 0x0001e4000c101908 */
.L_x_3124:
[----:B------:R-:W-:Y:S05]  /*2700*/  BSYNC.RECONVERGENT B0 ;  /* 0x0000000000007941 */ /* 0x000fea0003800200 */
.L_x_3123:
[----:B------:R1:W-:Y:S01]  /*2710*/  ATOM.E.ADD.F16x2.RN.STRONG.GPU P0, RZ, desc[UR8][R6.64+0x4], R14 ;  /* 0x8000040e06ff79a2 */ /* 0x0003e2000c10e108 */
[----:B------:R-:W-:Y:S04]  /*2720*/  BSSY.RECONVERGENT B0, `(.L_x_3127) ;  /* 0x000000e000007945 */ /* 0x000fe80003800200 */
[----:B-1----:R-:W-:Y:S05]  /*2730*/  @P0 BRA `(.L_x_3128) ;  /* 0x0000000000300947 */ /* 0x002fea0003800000 */
[----:B------:R-:W1:Y:S02]  /*2740*/  QSPC.E.S P0, RZ, [R6+0x4] ;  /* 0x0000040006ff73aa */ /* 0x000e640000000500 */
[----:B-1----:R-:W-:Y:S05]  /*2750*/  @!P0 BRA `(.L_x_3129) ;  /* 0x00000000001c8947 */ /* 0x002fea0003800000 */
[----:B------:R-:W-:-:S05]  /*2760*/  IMAD.MOV.U32 R2, RZ, RZ, R6 ;  /* 0x000000ffff027224 */ /* 0x000fca00078e0006 */
[----:B------:R-:W-:-:S07]  /*2770*/  MOV R0, R2 ;  /* 0x0000000200007202 */ /* 0x000fce0000000f00 */
.L_x_3130:
[----:B------:R-:W0:Y:S02]  /*2780*/  LDS R2, [R0+0x4] ;  /* 0x0000040000027984 */ /* 0x000e240000000800 */
[----:B0-----:R-:W-:-:S05]  /*2790*/  HADD2 R3, R2, R14 ;  /* 0x0000000e02037230 */ /* 0x001fca0000000000 */
[----:B------:R-:W0:Y:S02]  /*27a0*/  ATOMS.CAST.SPIN P0, [R0+0x4], R2, R3 ;  /* 0x000004020000758d */ /* 0x000e240001800003 */
[----:B0-----:R-:W-:Y:S05]  /*27b0*/  @!P0 BRA `(.L_x_3130) ;  /* 0xfffffffc00f08947 */ /* 0x001fea000383ffff */
[----:B------:R-:W-:Y:S05]  /*27c0*/  BRA `(.L_x_3128) ;  /* 0x00000000000c7947 */ /* 0x000fea0003800000 */
.L_x_3129:
[----:B------:R-:W0:Y:S02]  /*27d0*/  LD.E R0, desc[UR8][R6.64+0x4] ;  /* 0x0000040806007980 */ /* 0x000e24000c101900 */
[----:B0-----:R-:W-:-:S05]  /*27e0*/  IMAD.IADD R3, R14, 0x1, R0 ;  /* 0x000000010e037824 */ /* 0x001fca00078e0200 */
[----:B------:R1:W-:Y:S02]  /*27f0*/  ST.E desc[UR8][R6.64+0x4], R3 ;  /* 0x0000040306007985 */ /* 0x0003e4000c101908 */
.L_x_3128:
[----:B------:R-:W-:Y:S05]  /*2800*/  BSYNC.RECONVERGENT B0 ;  /* 0x0000000000007941 */ /* 0x000fea0003800200 */
.L_x_3127:
        /* <DEDUP_REMOVED lines=10> */
.L_x_3134:
[----:B------:R-:W0:Y:S02]  /*28b0*/  LDS R2, [R0] ;  /* 0x0000000000027984 */ /* 0x000e240000000800 */
[----:B0-----:R-:W-:-:S05]  /*28c0*/  HFMA2 R3, R2, 1, 1, R13 ;  /* 0x3c003c0002037831 */ /* 0x001fca000000000d */
[----:B------:R-:W0:Y:S02]  /*28d0*/  ATOMS.CAST.SPIN P0, [R0], R2, R3 ;  /* 0x000000020000758d */ /* 0x000e240001800003 */
[----:B0-----:R-:W-:Y:S05]  /*28e0*/  @!P0 BRA `(.L_x_3134) ;  /* 0xfffffffc00f08947 */ /* 0x001fea000383ffff */
[----:B------:R-:W-:Y:S05]  /*28f0*/  BRA `(.L_x_3132) ;  /* 0x00000000000c7947 */ /* 0x000fea0003800000 */
.L_x_3133:
[----:B------:R-:W2:Y:S02]  /*2900*/  LD.E R0, desc[UR8][R6.64] ;  /* 0x0000000806007980 */ /* 0x000ea4000c101900 */
[----:B--2---:R-:W-:-:S05]  /*2910*/  IMAD.IADD R3, R13, 0x1, R0 ;  /* 0x000000010d037824 */ /* 0x004fca00078e0200 */
[----:B------:R0:W-:Y:S02]  /*2920*/  ST.E desc[UR8][R6.64], R3 ;  /* 0x0000000306007985 */ /* 0x0001e4000c101908 */
.L_x_3132:
[----:B------:R-:W-:Y:S05]  /*2930*/  BSYNC.RECONVERGENT B0 ;  /* 0x0000000000007941 */ /* 0x000fea0003800200 */
.L_x_3131:
[----:B------:R1:W-:Y:S02]  /*2940*/  ATOM.E.ADD.F16x2.RN.STRONG.GPU P0, RZ, desc[UR8][R6.64+0x4], R12 ;  /* 0x8000040c06ff79a2 */ /* 0x0003e4000c10e108 */
[----:B-1----:R-:W-:Y:S05]  /*2950*/  @P0 EXIT ;  /* 0x000000000000094d */ /* 0x002fea0003800000 */
[----:B------:R-:W1:Y:S02]  /*2960*/  QSPC.E.S P0, RZ, [R6+0x4] ;  /* 0x0000040006ff73aa */ /* 0x000e640000000500 */
[----:B-1----:R-:W-:Y:S05]  /*2970*/  @!P0 BRA `(.L_x_3135) ;  /* 0x00000000001c8947 */ /* 0x002fea0003800000 */
[----:B------:R-:W-:-:S05]  /*2980*/  IMAD.MOV.U32 R2, RZ, RZ, R6 ;  /* 0x000000ffff027224 */ /* 0x000fca00078e0006 */
[----:B------:R-:W-:-:S07]  /*2990*/  MOV R0, R2 ;  /* 0x0000000200007202 */ /* 0x000fce0000000f00 */
.L_x_3136:
[----:B------:R-:W0:Y:S02]  /*29a0*/  LDS R2, [R0+0x4] ;  /* 0x0000040000027984 */ /* 0x000e240000000800 */
[----:B0-----:R-:W-:-:S05]  /*29b0*/  HADD2 R3, R2, R12 ;  /* 0x0000000c02037230 */ /* 0x001fca0000000000 */
[----:B------:R-:W0:Y:S02]  /*29c0*/  ATOMS.CAST.SPIN P0, [R0+0x4], R2, R3 ;  /* 0x000004020000758d */ /* 0x000e240001800003 */
[----:B0-----:R-:W-:Y:S05]  /*29d0*/  @!P0 BRA `(.L_x_3136) ;  /* 0xfffffffc00f08947 */ /* 0x001fea000383ffff */
[----:B------:R-:W-:Y:S05]  /*29e0*/  EXIT ;  /* 0x000000000000794d */ /* 0x000fea0003800000 */
.L_x_3135:
[----:B------:R-:W0:Y:S02]  /*29f0*/  LD.E R0, desc[UR8][R6.64+0x4] ;  /* 0x0000040806007980 */ /* 0x000e24000c101900 */
[----:B0-----:R-:W-:-:S05]  /*2a00*/  IMAD.IADD R3, R12, 0x1, R0 ;  /* 0x000000010c037824 */ /* 0x001fca00078e0200 */
[----:B------:R-:W-:Y:S01]  /*2a10*/  ST.E desc[UR8][R6.64+0x4], R3 ;  /* 0x0000040306007985 */ /* 0x000fe2000c101908 */
[----:B------:R-:W-:Y:S05]  /*2a20*/  EXIT ;  /* 0x000000000000794d */ /* 0x000fea0003800000 */
.L_x_3137:
        /* <DEDUP_REMOVED lines=13> */
.L_x_3623:


//--------------------- .text._Z23gemm_half_q_half_kernelILi1ELi32ELb0ELb0ELi64EEvPK6__halfPKjS4_S2_PS0_iiiiPKtS7_iiiiiibS2_i --------------------------
	.section	.text._Z23gemm_half_q_half_kernelILi1ELi32ELb0ELb0ELi64EEvPK6__halfPKjS4_S2_PS0_iiiiPKtS7_iiiiiibS2_i,"ax",@progbits
	.align	128
        .global         _Z23gemm_half_q_half_kernelILi1ELi32ELb0ELb0ELi64EEvPK6__halfPKjS4_S2_PS0_iiiiPKtS7_iiiiiibS2_i
        .type           _Z23gemm_half_q_half_kernelILi1ELi32ELb0ELb0ELi64EEvPK6__halfPKjS4_S2_PS0_iiiiPKtS7_iiiiiibS2_i,@function
        .size           _Z23gemm_half_q_half_kernelILi1ELi32ELb0ELb0ELi64EEvPK6__halfPKjS4_S2_PS0_iiiiPKtS7_iiiiiibS2_i,(.L_x_3624 - _Z23gemm_half_q_half_kernelILi1ELi32ELb0ELb0ELi64EEvPK6__halfPKjS4_S2_PS0_iiiiPKtS7_iiiiiibS2_i)
        .other          _Z23gemm_half_q_half_kernelILi1ELi32ELb0ELb0ELi64EEvPK6__halfPKjS4_S2_PS0_iiiiPKtS7_iiiiiibS2_i,@"STO_CUDA_ENTRY STV_DEFAULT"
_Z23gemm_half_q_half_kernelILi1ELi32ELb0ELb0ELi64EEvPK6__halfPKjS4_S2_PS0_iiiiPKtS7_iiiiiibS2_i:
.text._Z23gemm_half_q_half_kernelILi1ELi32ELb0ELb0ELi64EEvPK6__halfPKjS4_S2_PS0_iiiiPKtS7_iiiiiibS2_i:
[----:B------:R-:W0:Y:S08]  /*0000*/  LDC R1, c[0x0][0x37c] ;  /* 0x0000df00ff017b82 */ /* 0x000e300000000800 */
[----:B------:R-:W1:Y:S01]  /*0010*/  S2UR UR21, SR_CTAID.Z ;  /* 0x00000000001579c3 */ /* 0x000e620000002700 */
[----:B------:R-:W2:Y:S01]  /*0020*/  S2R R2, SR_TID.X ;  /* 0x0000000000027919 */ /* 0x000ea20000002100 */
[----:B------:R-:W3:Y:S01]  /*0030*/  LDCU UR15, c[0x0][0x3a8] ;  /* 0x00007500ff0f77ac */ /* 0x000ee20008000800 */
[----:B0-----:R-:W-:Y:S01]  /*0040*/  VIADD R1, R1, 0xfffffff0 ;  /* 0xfffffff001017836 */ /* 0x001fe20000000000 */
[----:B------:R-:W-:Y:S01]  /*0050*/  BSSY.RECONVERGENT B0, `(.L_x_3138) ;  /* 0x0000025000007945 */ /* 0x000fe20003800200 */
[----:B------:R-:W0:Y:S01]  /*0060*/  S2R R3, SR_CTAID.X ;  /* 0x0000000000037919 */ /* 0x000e220000002500 */
[----:B------:R-:W4:Y:S02]  /*0070*/  LDCU UR14, c[0x0][0x3ac] ;  /* 0x00007580ff0e77ac */ /* 0x000f240008000800 */
[----:B------:R-:W5:Y:S01]  /*0080*/  LDC R0, c[0x0][0x3b0] ;  /* 0x0000ec00ff007b82 */ /* 0x000f620000000800 */
[----:B------:R-:W-:Y:S01]  /*0090*/  R2UR UR23, R1 ;  /* 0x00000000011772ca */ /* 0x000fe200000e0000 */
[----:B------:R-:W0:Y:S06]  /*00a0*/  LDCU.64 UR18, c[0x0][0x358] ;  /* 0x00006b00ff1277ac */ /* 0x000e2c0008000a00 */
[----:B------:R-:W3:Y:S01]  /*00b0*/  S2UR UR16, SR_CTAID.Y ;  /* 0x00000000001079c3 */ /* 0x000ee20000002600 */
[----:B-1----:R-:W-:-:S06]  /*00c0*/  USHF.L.U32 UR9, UR21, 0x6, URZ ;  /* 0x0000000615097899 */ /* 0x002fcc00080006ff */
[----:B------:R-:W-:Y:S02]  /*00d0*/  IMAD.U32 R5, RZ, RZ, UR9 ;  /* 0x00000009ff057e24 */ /* 0x000fe4000f8e00ff */
[----:B--2---:R-:W-:-:S03]  /*00e0*/  VIADD R11, R2, UR9 ;  /* 0x00000009020b7c36 */ /* 0x004fc60008000000 */
[----:B-----5:R-:W-:Y:S01]  /*00f0*/  VIADDMNMX R5, R5, 0x40, R0, PT ;  /* 0x0000004005057846 */ /* 0x020fe20003800100 */
[----:B0-----:R-:W-:-:S03]  /*0100*/  IMAD R3, R3, 0x40, R2 ;  /* 0x0000004003037824 */ /* 0x001fc600078e0202 */
[----:B------:R-:W-:Y:S01]  /*0110*/  R2UR UR22, R5 ;  /* 0x00000000051672ca */ /* 0x000fe200000e0000 */
[----:B---3--:R-:W-:Y:S01]  /*0120*/  UISETP.GE.AND UP0, UPT, UR16, UR15, UPT ;  /* 0x0000000f1000728c */ /* 0x008fe2000bf06270 */
[----:B------:R-:W-:-:S05]  /*0130*/  IMAD.SHL.U32 R3, R3, 0x4, RZ ;  /* 0x0000000403037824 */ /* 0x000fca00078e00ff */
[----:B------:R-:W-:Y:S02]  /*0140*/  PLOP3.LUT P0, PT, PT, PT, UP0, 0x80, 0x8 ;  /* 0x000000000008781c */ /* 0x000fe40003f0f008 */
[----:B----4-:R-:W-:-:S04]  /*0150*/  ISETP.GE.AND P1, PT, R3, UR14, PT ;  /* 0x0000000e03007c0c */ /* 0x010fc8000bf26270 */
[----:B------:R-:W-:-:S13]  /*0160*/  ISETP.GE.OR P0, PT, R11, UR22, P0 ;  /* 0x000000160b007c0c */ /* 0x000fda0008706670 */
[----:B------:R-:W-:Y:S05]  /*0170*/  @P0 BRA `(.L_x_3139) ;  /* 0x0000000000480947 */ /* 0x000fea0003800000 */
[----:B------:R-:W0:Y:S01]  /*0180*/  LDCU.64 UR4, c[0x0][0x3c0] ;  /* 0x00007800ff0477ac */ /* 0x000e220008000a00 */
[----:B------:R-:W1:Y:S01]  /*0190*/  LDC.64 R4, c[0x0][0x380] ;  /* 0x0000e000ff047b82 */ /* 0x000e620000000a00 */
[----:B0-----:R-:W-:-:S04]  /*01a0*/  ISETP.NE.U32.AND P0, PT, RZ, UR4, PT ;  /* 0x00000004ff007c0c */ /* 0x001fc8000bf05070 */
[----:B------:R-:W-:-:S13]  /*01b0*/  ISETP.NE.AND.EX P0, PT, RZ, UR5, PT, P0 ;  /* 0x00000005ff007c0c */ /* 0x000fda000bf05300 */
[----:B------:R-:W0:Y:S02]  /*01c0*/  @P0 LDC.64 R6, c[0x0][0x3c0] ;  /* 0x0000f000ff060b82 */ /* 0x000e240000000a00 */
[----:B0-----:R-:W-:-:S06]  /*01d0*/  @P0 IMAD.WIDE.U32 R6, R11, 0x2, R6 ;  /* 0x000000020b060825 */ /* 0x001fcc00078e0006 */
[----:B------:R-:W2:Y:S01]  /*01e0*/  @P0 LDG.E.U16.CONSTANT R7, desc[UR18][R6.64] ;  /* 0x0000001206070981 */ /* 0x000ea2000c1e9500 */
[----:B------:R-:W-:-:S04]  /*01f0*/  IMAD R9, R0, UR16, RZ ;  /* 0x0000001000097c24 */ /* 0x000fc8000f8e02ff */
[----:B-1----:R-:W-:-:S04]  /*0200*/  IMAD.WIDE R4, R9, 0x2, R4 ;  /* 0x0000000209047825 */ /* 0x002fc800078e0204 */
[----:B--2---:R-:W-:-:S05]  /*0210*/  @P0 IMAD.WIDE.U32 R8, R7, 0x2, R4 ;  /* 0x0000000207080825 */ /* 0x004fca00078e0004 */
[----:B------:R-:W2:Y:S01]  /*0220*/  @P0 LDG.E.U16.CONSTANT R10, desc[UR18][R8.64] ;  /* 0x00000012080a0981 */ /* 0x000ea2000c1e9500 */
[----:B------:R-:W-:Y:S01]  /*0230*/  @!P0 IMAD.WIDE.U32 R4, R11, 0x2, R4 ;  /* 0x000000020b048825 */ /* 0x000fe200078e0004 */
[----:B------:R-:W0:Y:S01]  /*0240*/  S2UR UR5, SR_CgaCtaId ;  /* 0x00000000000579c3 */ /* 0x000e220000008800 */
[----:B------:R-:W-:-:S03]  /*0250*/  UMOV UR4, 0x400 ;  /* 0x0000040000047882 */ /* 0x000fc60000000000 */
[----:B------:R-:W2:Y:S01]  /*0260*/  @!P0 LDG.E.U16.CONSTANT R10, desc[UR18][R4.64] ;  /* 0x00000012040a8981 */ /* 0x000ea2000c1e9500 */
[----:B0-----:R-:W-:-:S06]  /*0270*/  ULEA UR4, UR5, UR4, 0x18 ;  /* 0x0000000405047291 */ /* 0x001fcc000f8ec0ff */
[----:B------:R-:W-:-:S05]  /*0280*/  LEA R7, R2, UR4, 0x1 ;  /* 0x0000000402077c11 */ /* 0x000fca000f8e08ff */
[----:B--2---:R0:W-:Y:S02]  /*0290*/  STS.U16 [R7], R10 ;  /* 0x0000000a07007388 */ /* 0x0041e40000000400 */
.L_x_3139:
[----:B------:R-:W-:Y:S05]  /*02a0*/  BSYNC.RECONVERGENT B0 ;  /* 0x0000000000007941 */ /* 0x000fea0003800200 */
.L_x_3138:
[----:B------:R-:W-:Y:S05]  /*02b0*/  @P1 EXIT ;  /* 0x000000000000194d */ /* 0x000fea0003800000 */
[----:B------:R-:W1:Y:S01]  /*02c0*/  LDCU.U8 UR4, c[0x0][0x3e0] ;  /* 0x00007c00ff0477ac */ /* 0x000e620008000000 */
[----:B------:R-:W-:Y:S01]  /*02d0*/  IMAD.U32 R6, RZ, RZ, UR16 ;  /* 0x00000010ff067e24 */ /* 0x000fe2000f8e00ff */
[----:B------:R-:W-:Y:S01]  /*02e0*/  ISETP.LE.AND P0, PT, R0, UR9, PT ;  /* 0x0000000900007c0c */ /* 0x000fe2000bf03270 */
[----:B------:R-:W2:Y:S01]  /*02f0*/  LDCU.64 UR10, c[0x0][0x3b8] ;  /* 0x00007700ff0a77ac */ /* 0x000ea20008000a00 */
[----:B------:R-:W-:Y:S02]  /*0300*/  USHF.L.U32 UR12, UR21, 0x7, URZ ;  /* 0x00000007150c7899 */ /* 0x000fe400080006ff */
[----:B-1----:R-:W-:-:S04]  /*0310*/  UPRMT UR4, UR4, 0x8880, URZ ;  /* 0x0000888004047896 */ /* 0x002fc800080000ff */
[----:B------:R-:W-:Y:S02]  /*0320*/  UISETP.NE.AND UP0, UPT, UR4, URZ, UPT ;  /* 0x000000ff0400728c */ /* 0x000fe4000bf05270 */
[----:B--2---:R-:W-:Y:S02]  /*0330*/  UIMAD.WIDE.U32 UR12, UR12, 0x2, UR10 ;  /* 0x000000020c0c78a5 */ /* 0x004fe4000f8e000a */
[----:B------:R-:W-:-:S04]  /*0340*/  UISETP.NE.OR UP0, UPT, UR21, URZ, !UP0 ;  /* 0x000000ff1500728c */ /* 0x000fc8000c705670 */
[----:B------:R-:W-:-:S06]  /*0350*/  UISETP.GE.OR UP0, UPT, UR16, UR15, UP0 ;  /* 0x0000000f1000728c */ /* 0x000fcc0008706670 */
[----:B------:R-:W-:-:S05]  /*0360*/  PLOP3.LUT P1, PT, PT, PT, UP0, 0x80, 0x8 ;  /* 0x000000000008781c */ /* 0x000fca0003f2f008 */
[----:B------:R-:W1:Y:S08]  /*0370*/  @!UP0 LDCU.64 UR4, c[0x0][0x3a0] ;  /* 0x00007400ff0487ac */ /* 0x000e700008000a00 */
[----:B0-----:R-:W-:Y:S02]  /*0380*/  @!P1 IMAD R7, R6, UR14, R3 ;  /* 0x0000000e06079c24 */ /* 0x001fe4000f8e0203 */
[----:B-1----:R-:W-:-:S02]  /*0390*/  IMAD.U32 R4, RZ, RZ, UR4 ;  /* 0x00000004ff047e24 */ /* 0x002fc4000f8e00ff */
[----:B------:R-:W-:Y:S02]  /*03a0*/  IMAD.U32 R5, RZ, RZ, UR5 ;  /* 0x00000005ff057e24 */ /* 0x000fe4000f8e00ff */
[----:B------:R-:W-:-:S05]  /*03b0*/  @!P1 IMAD.WIDE R4, R7, 0x2, R4 ;  /* 0x0000000207049825 */ /* 0x000fca00078e0204 */
[----:B------:R0:W-:Y:S01]  /*03c0*/  @!P1 STG.E.64 desc[UR18][R4.64], RZ ;  /* 0x000000ff04009986 */ /* 0x0001e2000c101b12 */
[----:B------:R-:W-:Y:S06]  /*03d0*/  BAR.SYNC.DEFER_BLOCKING 0x0 ;  /* 0x0000000000007b1d */ /* 0x000fec0000010000 */
[----:B------:R-:W-:Y:S05]  /*03e0*/  @P0 BRA `(.L_x_3140) ;  /* 0x0000000000e40947 */ /* 0x000fea0003800000 */
[----:B------:R-:W-:Y:S01]  /*03f0*/  IMAD.U32 R10, RZ, RZ, UR12 ;  /* 0x0000000cff0a7e24 */ /* 0x000fe2000f8e00ff */
[----:B0-----:R-:W0:Y:S01]  /*0400*/  LDC.64 R4, c[0x0][0x390] ;  /* 0x0000e400ff047b82 */ /* 0x001e220000000a00 */
        /* <DEDUP_REMOVED lines=10> */
.L_x_3141:
        /* <DEDUP_REMOVED lines=9> */
[----:B------:R-:W-:Y:S02]  /*0540*/  UIMAD.WIDE.U32 UR6, UR6, 0x2, UR10 ;  /* 0x00000002060678a5 */ /* 0x000fe4000f8e000a */
[----:B------:R0:W2:Y:S04]  /*0550*/  LDG.E.U16.CONSTANT R10, desc[UR18][R14.64] ;  /* 0x000000120e0a7981 */ /* 0x0000a8000c1e9500 */
        /* <DEDUP_REMOVED lines=34> */
.L_x_3140:
[----:B------:R-:W1:Y:S01]  /*0780*/  LDCU UR20, c[0x0][0x3c8] ;  /* 0x00007900ff1477ac */ /* 0x000e620008000800 */
[----:B------:R-:W-:Y:S01]  /*0790*/  UMOV UR4, URZ ;  /* 0x000000ff00047c82 */ /* 0x000fe20008000000 */
[----:B-1----:R-:W-:-:S09]  /*07a0*/  UISETP.GT.AND UP0, UPT, UR9, UR20, UPT ;  /* 0x000000140900728c */ /* 0x002fd2000bf04270 */
[----:B------:R-:W-:Y:S05]  /*07b0*/  BRA.U !UP0, `(.L_x_3142) ;  /* 0x0000000108207547 */ /* 0x000fea000b800000 */
[----:B------:R-:W1:Y:S02]  /*07c0*/  LDCU UR4, c[0x0][0x3cc] ;  /* 0x00007980ff0477ac */ /* 0x000e640008000800 */
[----:B-1----:R-:W-:-:S04]  /*07d0*/  UISETP.LT.AND UP0, UPT, UR9, UR4, UPT ;  /* 0x000000040900728c */ /* 0x002fc8000bf01270 */
[----:B------:R-:W-:-:S04]  /*07e0*/  USEL UR4, UR9, UR4, UP0 ;  /* 0x0000000409047287 */ /* 0x000fc80008000000 */
[----:B------:R-:W-:-:S04]  /*07f0*/  UIADD3 UR4, UPT, UPT, UR4, -UR20, URZ ;  /* 0x8000001404047290 */ /* 0x000fc8000fffe0ff */
[----:B------:R-:W-:-:S04]  /*0800*/  USHF.R.S32.HI UR5, URZ, 0x1f, UR4 ;  /* 0x0000001fff057899 */ /* 0x000fc80008011404 */
[----:B------:R-:W-:-:S04]  /*0810*/  ULEA.HI UR5, UR5, UR4, URZ, 0x5 ;  /* 0x0000000405057291 */ /* 0x000fc8000f8f28ff */
[----:B------:R-:W-:-:S04]  /*0820*/  USHF.R.S32.HI UR5, URZ, 0x5, UR5 ;  /* 0x00000005ff057899 */ /* 0x000fc80008011405 */
[----:B------:R-:W-:-:S12]  /*0830*/  UIMAD UR4, UR5, 0x6, URZ ;  /* 0x00000006050478a4 */ /* 0x000fd8000f8e02ff */
.L_x_3142:
        /* <DEDUP_REMOVED lines=12> */
.L_x_3143:
        /* <DEDUP_REMOVED lines=11> */
[----:B------:R-:W-:-:S12]  /*09b0*/  USHF.L.U32 UR6, UR7, 0x2, URZ ;  /* 0x0000000207067899 */ /* 0x000fd800080006ff */
.L_x_3144:
        /* <DEDUP_REMOVED lines=12> */
.L_x_3145:
        /* <DEDUP_REMOVED lines=12> */
.L_x_3146:
[----:B------:R-:W-:Y:S01]  /*0b40*/  UISETP.LT.AND UP0, UPT, UR9, UR20, UPT ;  /* 0x000000140900728c */ /* 0x000fe2000bf01270 */
[----:B------:R-:W-:Y:S02]  /*0b50*/  VIMNMX R0, PT, PT, R0, UR26, PT ;  /* 0x0000001a00007c48 */ /* 0x000fe4000bfe0100 */
[----:B------:R-:W-:Y:S01]  /*0b60*/  PRMT R2, RZ, 0x5410, RZ ;  /* 0x00005410ff027816 */ /* 0x000fe200000000ff */
[----:B------:R-:W-:Y:S02]  /*0b70*/  USEL UR17, UR9, UR20, UP0 ;  /* 0x0000001409117287 */ /* 0x000fe40008000000 */
[----:B------:R-:W-:Y:S02]  /*0b80*/  ISETP.GT.AND P0, PT, R0, UR9, PT ;  /* 0x0000000900007c0c */ /* 0x000fe4000bf04270 */
[----:B------:R-:W-:Y:S01]  /*0b90*/  PRMT R0, RZ, 0x5410, RZ ;  /* 0x00005410ff007816 */ /* 0x000fe200000000ff */
[----:B------:R-:W-:-:S04]  /*0ba0*/  USHF.R.S32.HI UR20, URZ, 0x1f, UR17 ;  /* 0x0000001fff147899 */ /* 0x000fc80008011411 */
[----:B------:R-:W-:-:S04]  /*0bb0*/  ULEA.HI UR20, UR20, UR17, URZ, 0x5 ;  /* 0x0000001114147291 */ /* 0x000fc8000f8f28ff */
[----:B------:R-:W-:-:S04]  /*0bc0*/  USHF.R.S32.HI UR20, URZ, 0x5, UR20 ;  /* 0x00000005ff147899 */ /* 0x000fc80008011414 */
[----:B------:R-:W-:-:S04]  /*0bd0*/  ULEA UR4, UR20, UR4, 0x3 ;  /* 0x0000000414047291 */ /* 0x000fc8000f8e18ff */
[----:B------:R-:W-:-:S04]  /*0be0*/  UIADD3 UR4, UPT, UPT, UR6, UR4, UR5 ;  /* 0x0000000406047290 */ /* 0x000fc8000fffe005 */
[----:B------:R-:W-:-:S04]  /*0bf0*/  UIADD3 UR4, UPT, UPT, UR8, UR4, UR7 ;  /* 0x0000000408047290 */ /* 0x000fc8000fffe007 */
[----:B------:R-:W-:Y:S01]  /*0c00*/  UIMAD UR4, UR4, UR14, URZ ;  /* 0x0000000e040472a4 */ /* 0x000fe2000f8e02ff */
[----:B------:R-:W-:Y:S11]  /*0c10*/  @!P0 BRA `(.L_x_3147) ;  /* 0x0000001800b48947 */ /* 0x000ff60003800000 */
[----:B0-----:R-:W-:Y:S01]  /*0c20*/  IMAD.U32 R4, RZ, RZ, UR12 ;  /* 0x0000000cff047e24 */ /* 0x001fe2000f8e00ff */
[----:B------:R-:W2:Y:S01]  /*0c30*/  LDL.64 R22, [R1] ;  /* 0x0000000001167983 */ /* 0x000ea20000100a00 */
[----:B------:R-:W-:Y:S01]  /*0c40*/  IMAD.U32 R5, RZ, RZ, UR13 ;  /* 0x0000000dff057e24 */ /* 0x000fe2000f8e00ff */
[----:B------:R-:W0:Y:S04]  /*0c50*/  LDCU.64 UR12, c[0x0][0x388] ;  /* 0x00007100ff0c77ac */ /* 0x000e280008000a00 */
[----:B------:R-:W3:Y:S01]  /*0c60*/  LDG.E.U16.CONSTANT R4, desc[UR18][R4.64+0x2] ;  /* 0x0000021204047981 */ /* 0x000ee2000c1e9500 */
[----:B------:R-:W1:Y:S01]  /*0c70*/  S2UR UR7, SR_CgaCtaId ;  /* 0x00000000000779c3 */ /* 0x000e620000008800 */
[----:B------:R-:W-:Y:S02]  /*0c80*/  USHF.R.S32.HI UR5, URZ, 0x1f, UR4 ;  /* 0x0000001fff057899 */ /* 0x000fe40008011404 */
[----:B------:R-:W-:Y:S01]  /*0c90*/  IADD3 R0, P0, PT, R3, UR4, RZ ;  /* 0x0000000403007c10 */ /* 0x000fe2000ff1e0ff */
[----:B------:R-:W-:-:S02]  /*0ca0*/  UISETP.LT.AND UP0, UPT, UR22, UR26, UPT ;  /* 0x0000001a1600728c */ /* 0x000fc4000bf01270 */
[----:B------:R-:W-:Y:S02]  /*0cb0*/  UIMAD.WIDE.U32 UR10, UR21, 0x100, UR10 ;  /* 0x00000100150a78a5 */ /* 0x000fe4000f8e000a */
[----:B------:R-:W4:Y:S01]  /*0cc0*/  S2UR UR16, SR_CTAID.Y ;  /* 0x00000000001079c3 */ /* 0x000f220000002600 */
[----:B------:R-:W-:Y:S01]  /*0cd0*/  LEA.HI.X.SX32 R3, R3, UR5, 0x1, P0 ;  /* 0x0000000503037c11 */ /* 0x000fe200080f0eff */
[----:B------:R-:W-:Y:S01]  /*0ce0*/  UMOV UR6, 0x400 ;  /* 0x0000040000067882 */ /* 0x000fe20000000000 */
[----:B------:R-:W2:Y:S01]  /*0cf0*/  LDCU.64 UR24, c[0x0][0x3a8] ;  /* 0x00007500ff1877ac */ /* 0x000ea20008000a00 */
[----:B0-----:R-:W-:-:S04]  /*0d00*/  LEA R20, P0, R0, UR12, 0x2 ;  /* 0x0000000c00147c11 */ /* 0x001fc8000f8010ff */
[----:B------:R-:W-:Y:S01]  /*0d10*/  LEA.HI.X R21, R0, UR13, R3, 0x2, P0 ;  /* 0x0000000d00157c11 */ /* 0x000fe200080f1403 */
[----:B------:R-:W-:Y:S01]  /*0d20*/  USEL UR5, UR22, UR26, UP0 ;  /* 0x0000001a16057287 */ /* 0x000fe20008000000 */
[----:B------:R-:W-:Y:S01]  /*0d30*/  PRMT R0, RZ, 0x5410, RZ ;  /* 0x00005410ff007816 */ /* 0x000fe200000000ff */
[----:B------:R-:W-:Y:S01]  /*0d40*/  UIADD3 UR12, UP0, UPT, UR10, 0x2, URZ ;  /* 0x000000020a0c7890 */ /* 0x000fe2000ff1e0ff */
[----:B------:R-:W-:Y:S01]  /*0d50*/  PRMT R2, RZ, 0x5410, RZ ;  /* 0x00005410ff027816 */ /* 0x000fe200000000ff */
[----:B-1----:R-:W-:Y:S02]  /*0d60*/  ULEA UR6, UR7, UR6, 0x18 ;  /* 0x0000000607067291 */ /* 0x002fe4000f8ec0ff */
[----:B------:R-:W-:Y:S02]  /*0d70*/  UIADD3.X UR13, UPT, UPT, URZ, UR11, URZ, UP0, !UPT ;  /* 0x0000000bff0d7290 */ /* 0x000fe400087fe4ff */
[----:B------:R-:W-:Y:S01]  /*0d80*/  UIADD3 UR10, UPT, UPT, UR6, 0x20, URZ ;  /* 0x00000020060a7890 */ /* 0x000fe2000fffe0ff */
[----:B---3--:R-:W-:-:S02]  /*0d90*/  R2UR UR4, R4 ;  /* 0x00000000040472ca */ /* 0x008fc400000e0000 */
[C---:B--2---:R-:W-:Y:S02]  /*0da0*/  PRMT R3, R22.reuse, 0x7610, R3 ;  /* 0x0000761016037816 */ /* 0x044fe40000000003 */
[----:B------:R-:W-:Y:S02]  /*0db0*/  PRMT R22, R22, 0x7632, R22 ;  /* 0x0000763216167816 */ /* 0x000fe40000000016 */
[----:B------:R-:W-:-:S07]  /*0dc0*/  PRMT R3, R3, 0x7610, R23 ;  /* 0x0000761003037816 */ /* 0x000fce0000000017 */
[----:B------:R-:W-:-:S03]  /*0dd0*/  UIADD3 UR8, UPT, UPT, UR9, UR4, URZ ;  /* 0x0000000409087290 */ /* 0x000fc6000fffe0ff */
[----:B----4-:R-:W-:-:S09]  /*0de0*/  UMOV UR4, URZ ;  /* 0x000000ff00047c82 */ /* 0x010fd20008000000 */
.L_x_3150:
[----:B------:R-:W-:-:S06]  /*0df0*/  UISETP.NE.AND UP0, UPT, UR9, UR8, UPT ;  /* 0x000000080900728c */ /* 0x000fcc000bf05270 */
[----:B------:R-:W-:-:S05]  /*0e00*/  PLOP3.LUT P0, PT, PT, PT, UP0, 0x80, 0x8 ;  /* 0x000000000008781c */ /* 0x000fca0003f0f008 */
[----:B------:R-:W-:Y:S01]  /*0e10*/  @!UP0 ULEA UR11, UR4, UR23, 0x3 ;  /* 0x00000017040b8291 */ /* 0x000fe2000f8e18ff */
[----:B------:R-:W-:Y:S01]  /*0e20*/  @!UP0 UMOV UR6, UR12 ;  /* 0x0000000c00068c82 */ /* 0x000fe20008000000 */
[----:B------:R-:W-:Y:S01]  /*0e30*/  @!UP0 UMOV UR7, UR13 ;  /* 0x0000000d00078c82 */ /* 0x000fe20008000000 */
[----:B------:R-:W-:Y:S02]  /*0e40*/  IMAD.U32 R6, RZ, RZ, UR6 ;  /* 0x00000006ff067e24 */ /* 0x000fe4000f8e00ff */
[----:B------:R-:W-:-:S04]  /*0e50*/  IMAD.U32 R7, RZ, RZ, UR7 ;  /* 0x00000007ff077e24 */ /* 0x000fc8000f8e00ff */
[----:B------:R-:W2:Y:S04]  /*0e60*/  @!P0 LDL.64 R4, [UR11+0x8] ;  /* 0x0000080bff048983 */ /* 0x000ea80008100a00 */
[----:B0-----:R0:W3:Y:S01]  /*0e70*/  @!P0 LDG.E.U16.CONSTANT R10, desc[UR18][R6.64] ;  /* 0x00000012060a8981 */ /* 0x0010e2000c1e9500 */
[----:B------:R-:W-:Y:S02]  /*0e80*/  UMOV UR14, UR25 ;  /* 0x00000019000e7c82 */ /* 0x000fe40008000000 */
[----:B------:R-:W-:Y:S02]  /*0e90*/  IMAD.U32 R9, RZ, RZ, UR14 ;  /* 0x0000000eff097e24 */ /* 0x000fe4000f8e00ff */
[----:B0-----:R-:W-:Y:S02]  /*0ea0*/  IMAD.MOV.U32 R6, RZ, RZ, R20 ;  /* 0x000000ffff067224 */ /* 0x001fe400078e0014 */
[----:B------:R-:W-:-:S02]  /*0eb0*/  IMAD.MOV.U32 R7, RZ, RZ, R21 ;  /* 0x000000ffff077224 */ /* 0x000fc400078e0015 */
[----:B------:R-:W-:Y:S02]  /*0ec0*/  IMAD.U32 R13, RZ, RZ, UR14 ;  /* 0x0000000eff0d7e24 */ /* 0x000fe4000f8e00ff */
[----:B------:R-:W-:-:S04]  /*0ed0*/  IMAD.WIDE R8, R9, 0x4, R6 ;  /* 0x0000000409087825 */ /* 0x000fc800078e0206 */
[----:B------:R-:W-:Y:S01]  /*0ee0*/  IMAD.WIDE R12, R13, 0x4, R8 ;  /* 0x000000040d0c7825 */ /* 0x000fe200078e0208 */
[C---:B--2---:R-:W-:Y:S02]  /*0ef0*/  @!P0 PRMT R3, R4.reuse, 0x7610, R3 ;  /* 0x0000761004038816 */ /* 0x044fe40000000003 */
[----:B------:R-:W-:Y:S02]  /*0f00*/  @!P0 PRMT R22, R4, 0x7632, R22 ;  /* 0x0000763204168816 */ /* 0x000fe40000000016 */
[----:B---3--:R-:W-:Y:S02]  /*0f10*/  @!P0 R2UR UR7, R10 ;  /* 0x000000000a0782ca */ /* 0x008fe400000e0000 */
[----:B------:R-:W-:Y:S01]  /*0f20*/  @!P0 PRMT R23, R5, 0x7610, R23 ;  /* 0x0000761005178816 */ /* 0x000fe20000000017 */
[----:B------:R-:W5:Y:S01]  /*0f30*/  LDG.E.128.CONSTANT R8, desc[UR18][R8.64] ;  /* 0x0000001208087981 */ /* 0x000f62000c1e9d00 */
[----:B------:R-:W-:-:S03]  /*0f40*/  @!P0 PRMT R3, R3, 0x7610, R5 ;  /* 0x0000761003038816 */ /* 0x000fc60000000005 */
[----:B------:R-:W5:Y:S01]  /*0f50*/  LDG.E.128.CONSTANT R4, desc[UR18][R6.64] ;  /* 0x0000001206047981 */ /* 0x000f62000c1e9d00 */
[----:B------:R-:W-:Y:S02]  /*0f60*/  UMOV UR15, UR24 ;  /* 0x00000018000f7c82 */ /* 0x000fe40008000000 */
[----:B------:R-:W-:Y:S01]  /*0f70*/  UISETP.GE.AND UP1, UPT, UR16, UR15, UPT ;  /* 0x0000000f1000728c */ /* 0x000fe2000bf26270 */
[----:B------:R-:W-:-:S04]  /*0f80*/  IMAD.U32 R25, RZ, RZ, UR14 ;  /* 0x0000000eff197e24 */ /* 0x000fc8000f8e00ff */
[----:B------:R-:W-:-:S04]  /*0f90*/  IMAD.WIDE R24, R25, 0x4, R12 ;  /* 0x0000000419187825 */ /* 0x000fc800078e020c */
[----:B------:R-:W-:Y:S05]  /*0fa0*/  BRA.U UP1, `(.L_x_3148) ;  /* 0x0000000901c47547 */ /* 0x000fea000b800000 */
[----:B------:R-:W2:Y:S01]  /*0fb0*/  LDG.E.128.CONSTANT R12, desc[UR18][R12.64] ;  /* 0x000000120c0c7981 */ /* 0x000ea2000c1e9d00 */
[----:B-----5:R-:W-:Y:S02]  /*0fc0*/  LOP3.LUT R20, R4, 0x3f003f, RZ, 0xc0, !PT ;  /* 0x003f003f04147812 */ /* 0x020fe400078ec0ff */
[----:B------:R-:W-:Y:S01]  /*0fd0*/  LOP3.LUT R29, R6, 0x3f003f, RZ, 0xc0, !PT ;  /* 0x003f003f061d7812 */ /* 0x000fe200078ec0ff */
[----:B------:R-:W0:Y:S01]  /*0fe0*/  LDS.128 R16, [UR10+-0x20] ;  /* 0xffffe00aff107984 */ /* 0x000e220008000c00 */
        /* <DEDUP_REMOVED lines=8> */
[----:B------:R-:W-:Y:S01]  /*1070*/  PRMT R23, R23, 0x7610, R3 ;  /* 0x0000761017177816 */ /* 0x000fe20000000003 */
[----:B------:R-:W-:Y:S02]  /*1080*/  HADD2 R21, R21, -1056, -1056 ;  /* 0xe420e42015157430 */ /* 0x000fe40000000000 */
[----:B------:R-:W-:Y:S02]  /*1090*/  HADD2 R27, R27, -1056, -1056 ;  /* 0xe420e4201b1b7430 */ /* 0x000fe40000000000 */
[-C--:B0-----:R-:W-:Y:S02]  /*10a0*/  HFMA2 R20, R20, R16.reuse, RZ ;  /* 0x0000001014147231 */ /* 0x081fe400000000ff */
[----:B------:R-:W-:-:S02]  /*10b0*/  HFMA2 R21, R21, R16, RZ.H0_H0 ;  /* 0x0000001015157231 */ /* 0x000fc400000400ff */
[-C--:B------:R-:W-:Y:S02]  /*10c0*/  HFMA2 R26, R29, R16.reuse, RZ ;  /* 0x000000101d1a7231 */ /* 0x080fe400000000ff */
[----:B------:R-:W-:Y:S01]  /*10d0*/  HFMA2 R27, R27, R16, RZ.H0_H0 ;  /* 0x000000101b1b7231 */ /* 0x000fe200000400ff */
[--C-:B------:R-:W-:Y:S02]  /*10e0*/  SHF.R.U32.HI R16, RZ, 0xc, R4.reuse ;  /* 0x0000000cff107819 */ /* 0x100fe40000011604 */
[----:B------:R-:W-:Y:S02]  /*10f0*/  SHF.R.U32.HI R4, RZ, 0x6, R4 ;  /* 0x00000006ff047819 */ /* 0x000fe40000011604 */
[----:B------:R-:W-:Y:S02]  /*1100*/  LOP3.LUT R29, R16, 0xf000f, RZ, 0xc0, !PT ;  /* 0x000f000f101d7812 */ /* 0x000fe400078ec0ff */
[----:B------:R-:W-:-:S04]  /*1110*/  LOP3.LUT R4, R4, 0x3f003f, RZ, 0xc0, !PT ;  /* 0x003f003f04047812 */ /* 0x000fc800078ec0ff */
[----:B------:R-:W-:Y:S02]  /*1120*/  LOP3.LUT R4, R4, 0x64006400, RZ, 0xfc, !PT ;  /* 0x6400640004047812 */ /* 0x000fe400078efcff */
[----:B--2---:R-:W-:-:S04]  /*1130*/  SHF.R.U32.HI R16, RZ, 0x8, R12 ;  /* 0x00000008ff107819 */ /* 0x004fc8000001160c */
[----:B------:R-:W-:Y:S01]  /*1140*/  LOP3.LUT R16, R29, 0x300030, R16, 0xf8, !PT ;  /* 0x003000301d107812 */ /* 0x000fe200078ef810 */
[----:B------:R-:W-:-:S03]  /*1150*/  HADD2 R29, R4, -1056, -1056 ;  /* 0xe420e420041d7430 */ /* 0x000fc60000000000 */
[----:B------:R-:W-:Y:S01]  /*1160*/  LOP3.LUT R16, R16, 0x64006400, RZ, 0xfc, !PT ;  /* 0x6400640010107812 */ /* 0x000fe200078efcff */
[----:B------:R-:W-:Y:S01]  /*1170*/  HFMA2 R4, R29, R17, R20 ;  /* 0x000000111d047231 */ /* 0x000fe20000000014 */
[--C-:B------:R-:W-:Y:S02]  /*1180*/  SHF.R.U32.HI R20, RZ, 0xc, R5.reuse ;  /* 0x0000000cff147819 */ /* 0x100fe40000011605 */
[----:B------:R-:W-:Y:S02]  /*1190*/  SHF.R.U32.HI R5, RZ, 0x6, R5 ;  /* 0x00000006ff057819 */ /* 0x000fe40000011605 */
[----:B------:R-:W-:Y:S02]  /*11a0*/  LOP3.LUT R29, R20, 0xf000f, RZ, 0xc0, !PT ;  /* 0x000f000f141d7812 */ /* 0x000fe400078ec0ff */
[----:B------:R-:W-:Y:S02]  /*11b0*/  LOP3.LUT R5, R5, 0x3f003f, RZ, 0xc0, !PT ;  /* 0x003f003f05057812 */ /* 0x000fe400078ec0ff */
[----:B------:R-:W-:-:S02]  /*11c0*/  SHF.R.U32.HI R20, RZ, 0x8, R13 ;  /* 0x00000008ff147819 */ /* 0x000fc4000001160d */
[----:B------:R-:W-:Y:S02]  /*11d0*/  LOP3.LUT R5, R5, 0x64006400, RZ, 0xfc, !PT ;  /* 0x6400640005057812 */ /* 0x000fe400078efcff */
[----:B------:R-:W-:-:S03]  /*11e0*/  LOP3.LUT R20, R29, 0x300030, R20, 0xf8, !PT ;  /* 0x003000301d147812 */ /* 0x000fc600078ef814 */
[----:B------:R-:W-:Y:S01]  /*11f0*/  HADD2 R28, R5, -1056, -1056 ;  /* 0xe420e420051c7430 */ /* 0x000fe20000000000 */
[----:B------:R-:W-:-:S03]  /*1200*/  LOP3.LUT R20, R20, 0x64006400, RZ, 0xfc, !PT ;  /* 0x6400640014147812 */ /* 0x000fc600078efcff */
[----:B------:R-:W-:Y:S01]  /*1210*/  HFMA2 R5, R28, R17, R21 ;  /* 0x000000111c057231 */ /* 0x000fe20000000015 */
[--C-:B------:R-:W-:Y:S02]  /*1220*/  SHF.R.U32.HI R21, RZ, 0xc, R6.reuse ;  /* 0x0000000cff157819 */ /* 0x100fe40000011606 */
[----:B------:R-:W-:Y:S02]  /*1230*/  SHF.R.U32.HI R6, RZ, 0x6, R6 ;  /* 0x00000006ff067819 */ /* 0x000fe40000011606 */
[----:B------:R-:W-:Y:S02]  /*1240*/  LOP3.LUT R28, R21, 0xf000f, RZ, 0xc0, !PT ;  /* 0x000f000f151c7812 */ /* 0x000fe400078ec0ff */
[----:B------:R-:W-:Y:S02]  /*1250*/  LOP3.LUT R6, R6, 0x3f003f, RZ, 0xc0, !PT ;  /* 0x003f003f06067812 */ /* 0x000fe400078ec0ff */
[----:B------:R-:W-:Y:S02]  /*1260*/  SHF.R.U32.HI R21, RZ, 0x8, R14 ;  /* 0x00000008ff157819 */ /* 0x000fe4000001160e */
[----:B------:R-:W-:-:S02]  /*1270*/  LOP3.LUT R6, R6, 0x64006400, RZ, 0xfc, !PT ;  /* 0x6400640006067812 */ /* 0x000fc400078efcff */
[----:B------:R-:W-:-:S03]  /*1280*/  LOP3.LUT R21, R28, 0x300030, R21, 0xf8, !PT ;  /* 0x003000301c157812 */ /* 0x000fc600078ef815 */
[----:B------:R-:W-:Y:S01]  /*1290*/  HADD2 R29, R6, -1056, -1056 ;  /* 0xe420e420061d7430 */ /* 0x000fe20000000000 */
[--C-:B------:R-:W-:Y:S02]  /*12a0*/  SHF.R.U32.HI R6, RZ, 0x6, R7.reuse ;  /* 0x00000006ff067819 */ /* 0x100fe40000011607 */
[----:B------:R-:W-:Y:S02]  /*12b0*/  SHF.R.U32.HI R7, RZ, 0xc, R7 ;  /* 0x0000000cff077819 */ /* 0x000fe40000011607 */
[----:B------:R-:W-:Y:S01]  /*12c0*/  LOP3.LUT R6, R6, 0x3f003f, RZ, 0xc0, !PT ;  /* 0x003f003f06067812 */ /* 0x000fe200078ec0ff */
[----:B------:R-:W-:Y:S01]  /*12d0*/  HFMA2 R26, R29, R17, R26 ;  /* 0x000000111d1a7231 */ /* 0x000fe2000000001a */
[----:B------:R-:W-:Y:S02]  /*12e0*/  LOP3.LUT R29, R13, 0x3f003f, RZ, 0xc0, !PT ;  /* 0x003f003f0d1d7812 */ /* 0x000fe400078ec0ff */
[----:B------:R-:W-:Y:S02]  /*12f0*/  LOP3.LUT R6, R6, 0x64006400, RZ, 0xfc, !PT ;  /* 0x6400640006067812 */ /* 0x000fe400078efcff */
[----:B------:R-:W-:-:S02]  /*1300*/  LOP3.LUT R29, R29, 0x64006400, RZ, 0xfc, !PT ;  /* 0x640064001d1d7812 */ /* 0x000fc400078efcff */
[----:B------:R-:W-:Y:S01]  /*1310*/  LOP3.LUT R21, R21, 0x64006400, RZ, 0xfc, !PT ;  /* 0x6400640015157812 */ /* 0x000fe200078efcff */
[----:B------:R-:W-:Y:S02]  /*1320*/  HADD2 R6, R6, -1056, -1056 ;  /* 0xe420e42006067430 */ /* 0x000fe40000000000 */
[----:B------:R-:W-:Y:S02]  /*1330*/  HADD2 R29, R29, -1056, -1056 ;  /* 0xe420e4201d1d7430 */ /* 0x000fe40000000000 */
[----:B------:R-:W-:Y:S01]  /*1340*/  HFMA2 R27, R6, R17, R27 ;  /* 0x00000011061b7231 */ /* 0x000fe2000000001b */
[----:B------:R-:W-:-:S04]  /*1350*/  LOP3.LUT R6, R8, 0x3f003f, RZ, 0xc0, !PT ;  /* 0x003f003f08067812 */ /* 0x000fc800078ec0ff */
[----:B------:R-:W-:-:S05]  /*1360*/  LOP3.LUT R6, R6, 0x64006400, RZ, 0xfc, !PT ;  /* 0x6400640006067812 */ /* 0x000fca00078efcff */
[----:B------:R-:W-:Y:S01]  /*1370*/  HADD2 R17, R6, -1056, -1056 ;  /* 0xe420e42006117430 */ /* 0x000fe20000000000 */
[----:B------:R-:W-:-:S04]  /*1380*/  LOP3.LUT R6, R9, 0x3f003f, RZ, 0xc0, !PT ;  /* 0x003f003f09067812 */ /* 0x000fc800078ec0ff */
[----:B------:R-:W-:Y:S01]  /*1390*/  LOP3.LUT R6, R6, 0x64006400, RZ, 0xfc, !PT ;  /* 0x6400640006067812 */ /* 0x000fe200078efcff */
[----:B------:R-:W-:-:S04]  /*13a0*/  HFMA2 R4, R17, R18, R4 ;  /* 0x0000001211047231 */ /* 0x000fc80000000004 */
[----:B------:R-:W-:-:S04]  /*13b0*/  HADD2 R6, R6, -1056, -1056 ;  /* 0xe420e42006067430 */ /* 0x000fc80000000000 */
[----:B------:R-:W-:Y:S01]  /*13c0*/  HFMA2 R5, R6, R18, R5 ;  /* 0x0000001206057231 */ /* 0x000fe20000000005 */
[----:B------:R-:W-:-:S04]  /*13d0*/  LOP3.LUT R6, R10, 0x3f003f, RZ, 0xc0, !PT ;  /* 0x003f003f0a067812 */ /* 0x000fc800078ec0ff */
[----:B------:R-:W-:-:S05]  /*13e0*/  LOP3.LUT R6, R6, 0x64006400, RZ, 0xfc, !PT ;  /* 0x6400640006067812 */ /* 0x000fca00078efcff */
[----:B------:R-:W-:-:S04]  /*13f0*/  HADD2 R17, R6, -1056, -1056 ;  /* 0xe420e42006117430 */ /* 0x000fc80000000000 */
[----:B------:R-:W-:Y:S01]  /*1400*/  HFMA2 R6, R17, R18, R26 ;  /* 0x0000001211067231 */ /* 0x000fe2000000001a */
[----:B------:R-:W-:Y:S02]  /*1410*/  LOP3.LUT R26, R7, 0xf000f, RZ, 0xc0, !PT ;  /* 0x000f000f071a7812 */ /* 0x000fe400078ec0ff */
[----:B------:R-:W-:Y:S02]  /*1420*/  SHF.R.U32.HI R17, RZ, 0x8, R15 ;  /* 0x00000008ff117819 */ /* 0x000fe4000001160f */
[----:B------:R-:W-:Y:S02]  /*1430*/  SHF.R.U32.HI R7, RZ, 0x6, R8 ;  /* 0x00000006ff077819 */ /* 0x000fe40000011608 */
[----:B------:R-:W-:Y:S02]  /*1440*/  LOP3.LUT R17, R26, 0x300030, R17, 0xf8, !PT ;  /* 0x003000301a117812 */ /* 0x000fe400078ef811 */
[----:B------:R-:W-:Y:S02]  /*1450*/  LOP3.LUT R26, R11, 0x3f003f, RZ, 0xc0, !PT ;  /* 0x003f003f0b1a7812 */ /* 0x000fe400078ec0ff */
[----:B------:R-:W-:-:S02]  /*1460*/  LOP3.LUT R7, R7, 0x3f003f, RZ, 0xc0, !PT ;  /* 0x003f003f07077812 */ /* 0x000fc400078ec0ff */
[----:B------:R-:W-:Y:S02]  /*1470*/  LOP3.LUT R26, R26, 0x64006400, RZ, 0xfc, !PT ;  /* 0x640064001a1a7812 */ /* 0x000fe400078efcff */
[----:B------:R-:W-:Y:S02]  /*1480*/  SHF.R.U32.HI R8, RZ, 0xc, R8 ;  /* 0x0000000cff087819 */ /* 0x000fe40000011608 */
[----:B------:R-:W-:Y:S01]  /*1490*/  LOP3.LUT R17, R17, 0x64006400, RZ, 0xfc, !PT ;  /* 0x6400640011117812 */ /* 0x000fe200078efcff */
[----:B------:R-:W-:Y:S01]  /*14a0*/  HADD2 R28, R26, -1056, -1056 ;  /* 0xe420e4201a1c7430 */ /* 0x000fe20000000000 */
[----:B------:R-:W-:-:S03]  /*14b0*/  LOP3.LUT R26, R7, 0x64006400, RZ, 0xfc, !PT ;  /* 0x64006400071a7812 */ /* 0x000fc600078efcff */
[----:B------:R-:W-:Y:S01]  /*14c0*/  HFMA2 R7, R28, R18, R27 ;  /* 0x000000121c077231 */ /* 0x000fe2000000001b */
[--C-:B------:R-:W-:Y:S01]  /*14d0*/  SHF.R.U32.HI R18, RZ, 0x6, R9.reuse ;  /* 0x00000006ff127819 */ /* 0x100fe20000011609 */
[----:B------:R-:W-:Y:S01]  /*14e0*/  HADD2 R27, R26, -1056, -1056 ;  /* 0xe420e4201a1b7430 */ /* 0x000fe20000000000 */
[----:B------:R-:W-:-:S04]  /*14f0*/  SHF.R.U32.HI R9, RZ, 0xc, R9 ;  /* 0x0000000cff097819 */ /* 0x000fc80000011609 */
[----:B------:R-:W-:Y:S01]  /*1500*/  LOP3.LUT R9, R9, 0xf000f, RZ, 0xc0, !PT ;  /* 0x000f000f09097812 */ /* 0x000fe200078ec0ff */
[----:B------:R-:W-:Y:S01]  /*1510*/  HFMA2 R26, R27, R19, R4 ;  /* 0x000000131b1a7231 */ /* 0x000fe20000000004 */
[----:B------:R-:W-:Y:S02]  /*1520*/  SHF.R.U32.HI R27, RZ, 0x6, R10 ;  /* 0x00000006ff1b7819 */ /* 0x000fe4000001160a */
[----:B------:R-:W-:Y:S02]  /*1530*/  LOP3.LUT R4, R18, 0x3f003f, RZ, 0xc0, !PT ;  /* 0x003f003f12047812 */ /* 0x000fe400078ec0ff */
[----:B------:R-:W-:Y:S02]  /*1540*/  SHF.R.U32.HI R18, RZ, 0x6, R11 ;  /* 0x00000006ff127819 */ /* 0x000fe4000001160b */
[----:B------:R-:W-:Y:S02]  /*1550*/  LOP3.LUT R27, R27, 0x3f003f, RZ, 0xc0, !PT ;  /* 0x003f003f1b1b7812 */ /* 0x000fe400078ec0ff */
[----:B------:R-:W-:-:S02]  /*1560*/  LOP3.LUT R4, R4, 0x64006400, RZ, 0xfc, !PT ;  /* 0x6400640004047812 */ /* 0x000fc400078efcff */
[----:B------:R-:W-:Y:S02]  /*1570*/  LOP3.LUT R18, R18, 0x3f003f, RZ, 0xc0, !PT ;  /* 0x003f003f12127812 */ /* 0x000fe400078ec0ff */
[----:B------:R-:W-:Y:S01]  /*1580*/  LOP3.LUT R27, R27, 0x64006400, RZ, 0xfc, !PT ;  /* 0x640064001b1b7812 */ /* 0x000fe200078efcff */
[----:B------:R-:W-:Y:S01]  /*1590*/  HADD2 R4, R4, -1056, -1056 ;  /* 0xe420e42004047430 */ /* 0x000fe20000000000 */
[----:B------:R-:W-:Y:S02]  /*15a0*/  LOP3.LUT R28, R18, 0x64006400, RZ, 0xfc, !PT ;  /* 0x64006400121c7812 */ /* 0x000fe400078efcff */
[----:B------:R-:W-:Y:S01]  /*15b0*/  SHF.R.U32.HI R10, RZ, 0xc, R10 ;  /* 0x0000000cff0a7819 */ /* 0x000fe2000001160a */
[----:B------:R-:W-:Y:S01]  /*15c0*/  HADD2 R27, R27, -1056, -1056 ;  /* 0xe420e4201b1b7430 */ /* 0x000fe20000000000 */
[----:B------:R-:W-:Y:S01]  /*15d0*/  SHF.R.U32.HI R11, RZ, 0xc, R11 ;  /* 0x0000000cff0b7819 */ /* 0x000fe2000001160b */
[-C--:B------:R-:W-:Y:S01]  /*15e0*/  HFMA2 R18, R4, R19.reuse, R5 ;  /* 0x0000001304127231 */ /* 0x080fe20000000005 */
[----:B------:R-:W-:Y:S01]  /*15f0*/  LOP3.LUT R5, R8, 0xf000f, RZ, 0xc0, !PT ;  /* 0x000f000f08057812 */ /* 0x000fe200078ec0ff */
[----:B------:R-:W-:Y:S01]  /*1600*/  HADD2 R28, R28, -1056, -1056 ;  /* 0xe420e4201c1c7430 */ /* 0x000fe20000000000 */
[----:B------:R-:W-:Y:S01]  /*1610*/  SHF.R.U32.HI R8, RZ, 0xa, R13 ;  /* 0x0000000aff087819 */ /* 0x000fe2000001160d */
[-C--:B------:R-:W-:Y:S01]  /*1620*/  HFMA2 R27, R27, R19.reuse, R6 ;  /* 0x000000131b1b7231 */ /* 0x080fe20000000006 */
[----:B------:R-:W-:Y:S01]  /*1630*/  LOP3.LUT R10, R10, 0xf000f, RZ, 0xc0, !PT ;  /* 0x000f000f0a0a7812 */ /* 0x000fe200078ec0ff */
[----:B------:R-:W-:Y:S01]  /*1640*/  HFMA2 R19, R28, R19, R7 ;  /* 0x000000131c137231 */ /* 0x000fe20000000007 */
[----:B------:R-:W-:-:S02]  /*1650*/  LOP3.LUT R8, R9, 0x300030, R8, 0xf8, !PT ;  /* 0x0030003009087812 */ /* 0x000fc400078ef808 */
[----:B------:R-:W-:Y:S02]  /*1660*/  SHF.R.U32.HI R9, RZ, 0xa, R14 ;  /* 0x0000000aff097819 */ /* 0x000fe4000001160e */
[----:B------:R-:W-:Y:S02]  /*1670*/  SHF.R.U32.HI R4, RZ, 0xa, R15 ;  /* 0x0000000aff047819 */ /* 0x000fe4000001160f */
[----:B------:R-:W-:Y:S02]  /*1680*/  SHF.R.U32.HI R28, RZ, 0xa, R12 ;  /* 0x0000000aff1c7819 */ /* 0x000fe4000001160c */
[----:B------:R-:W-:Y:S02]  /*1690*/  LOP3.LUT R11, R11, 0xf000f, RZ, 0xc0, !PT ;  /* 0x000f000f0b0b7812 */ /* 0x000fe400078ec0ff */
[----:B------:R-:W-:Y:S02]  /*16a0*/  LOP3.LUT R9, R10, 0x300030, R9, 0xf8, !PT ;  /* 0x003000300a097812 */ /* 0x000fe400078ef809 */
[----:B------:R-:W-:-:S02]  /*16b0*/  LOP3.LUT R28, R5, 0x300030, R28, 0xf8, !PT ;  /* 0x00300030051c7812 */ /* 0x000fc400078ef81c */
[----:B------:R-:W-:Y:S02]  /*16c0*/  LOP3.LUT R10, R11, 0x300030, R4, 0xf8, !PT ;  /* 0x003000300b0a7812 */ /* 0x000fe400078ef804 */
[----:B------:R-:W0:Y:S01]  /*16d0*/  LDS.128 R4, [UR10+-0x10] ;  /* 0xfffff00aff047984 */ /* 0x000e220008000c00 */
[----:B------:R-:W-:Y:S02]  /*16e0*/  LOP3.LUT R11, R12, 0x3f003f, RZ, 0xc0, !PT ;  /* 0x003f003f0c0b7812 */ /* 0x000fe400078ec0ff */
[----:B------:R-:W-:Y:S02]  /*16f0*/  SHF.R.U32.HI R12, RZ, 0x6, R12 ;  /* 0x00000006ff0c7819 */ /* 0x000fe4000001160c */
        /* <DEDUP_REMOVED lines=10> */
[----:B------:R-:W-:Y:S02]  /*17a0*/  LOP3.LUT R8, R8, 0x64006400, RZ, 0xfc, !PT ;  /* 0x6400640008087812 */ /* 0x000fe400078efcff */
[----:B------:R-:W-:-:S05]  /*17b0*/  LOP3.LUT R10, R10, 0x64006400, RZ, 0xfc, !PT ;  /* 0x640064000a0a7812 */ /* 0x000fca00078efcff */
[----:B------:R-:W-:Y:S02]  /*17c0*/  HADD2 R10, R10, -1056, -1056 ;  /* 0xe420e4200a0a7430 */ /* 0x000fe40000000000 */
[-C--:B0-----:R-:W-:Y:S01]  /*17d0*/  HFMA2 R26, R11, R4.reuse, R26 ;  /* 0x000000040b1a7231 */ /* 0x081fe2000000001a */
[----:B------:R-:W-:Y:S01]  /*17e0*/  LOP3.LUT R11, R14, 0x3f003f, RZ, 0xc0, !PT ;  /* 0x003f003f0e0b7812 */ /* 0x000fe200078ec0ff */
[----:B------:R-:W-:Y:S01]  /*17f0*/  HFMA2 R18, R29, R4, R18 ;  /* 0x000000041d127231 */ /* 0x000fe20000000012 */
[----:B------:R-:W-:Y:S02]  /*1800*/  SHF.R.U32.HI R14, RZ, 0x6, R14 ;  /* 0x00000006ff0e7819 */ /* 0x000fe4000001160e */
[----:B------:R-:W-:Y:S01]  /*1810*/  LOP3.LUT R11, R11, 0x64006400, RZ, 0xfc, !PT ;  /* 0x640064000b0b7812 */ /* 0x000fe200078efcff */
[----:B------:R-:W-:Y:S01]  /*1820*/  HFMA2 R18, R13, R5, R18 ;  /* 0x000000050d127231 */ /* 0x000fe20000000012 */
[----:B------:R-:W-:-:S03]  /*1830*/  LOP3.LUT R14, R14, 0x3f003f, RZ, 0xc0, !PT ;  /* 0x003f003f0e0e7812 */ /* 0x000fc600078ec0ff */
[----:B------:R-:W-:Y:S01]  /*1840*/  HADD2 R11, R11, -1056, -1056 ;  /* 0xe420e4200b0b7430 */ /* 0x000fe20000000000 */
[----:B------:R-:W-:-:S03]  /*1850*/  LOP3.LUT R14, R14, 0x64006400, RZ, 0xfc, !PT ;  /* 0x640064000e0e7812 */ /* 0x000fc600078efcff */
[----:B------:R-:W-:Y:S01]  /*1860*/  HFMA2 R27, R11, R4, R27 ;  /* 0x000000040b1b7231 */ /* 0x000fe2000000001b */
[----:B------:R-:W-:Y:S01]  /*1870*/  LOP3.LUT R11, R15, 0x3f003f, RZ, 0xc0, !PT ;  /* 0x003f003f0f0b7812 */ /* 0x000fe200078ec0ff */
[----:B------:R-:W-:Y:S01]  /*1880*/  HADD2 R14, R14, -1056, -1056 ;  /* 0xe420e4200e0e7430 */ /* 0x000fe20000000000 */
[----:B------:R-:W-:Y:S02]  /*1890*/  SHF.R.U32.HI R15, RZ, 0x6, R15 ;  /* 0x00000006ff0f7819 */ /* 0x000fe4000001160f */
[----:B------:R-:W-:Y:S02]  /*18a0*/  LOP3.LUT R11, R11, 0x64006400, RZ, 0xfc, !PT ;  /* 0x640064000b0b7812 */ /* 0x000fe400078efcff */
[----:B------:R-:W-:Y:S01]  /*18b0*/  LOP3.LUT R15, R15, 0x3f003f, RZ, 0xc0, !PT ;  /* 0x003f003f0f0f7812 */ /* 0x000fe200078ec0ff */
[----:B------:R-:W-:Y:S02]  /*18c0*/  HFMA2 R27, R14, R5, R27 ;  /* 0x000000050e1b7231 */ /* 0x000fe4000000001b */
[----:B------:R-:W-:Y:S01]  /*18d0*/  HADD2 R11, R11, -1056, -1056 ;  /* 0xe420e4200b0b7430 */ /* 0x000fe20000000000 */
[----:B------:R-:W-:-:S03]  /*18e0*/  LOP3.LUT R15, R15, 0x64006400, RZ, 0xfc, !PT ;  /* 0x640064000f0f7812 */ /* 0x000fc600078efcff */
[----:B------:R-:W-:Y:S02]  /*18f0*/  HFMA2 R19, R11, R4, R19 ;  /* 0x000000040b137231 */ /* 0x000fe40000000013 */
[----:B------:R-:W-:Y:S02]  /*1900*/  HADD2 R11, R12, -1056, -1056 ;  /* 0xe420e4200c0b7430 */ /* 0x000fe40000000000 */
[----:B------:R-:W-:Y:S02]  /*1910*/  HADD2 R4, R15, -1056, -1056 ;  /* 0xe420e4200f047430 */ /* 0x000fe40000000000 */
[-C--:B------:R-:W-:Y:S02]  /*1920*/  HFMA2 R26, R11, R5.reuse, R26 ;  /* 0x000000050b1a7231 */ /* 0x080fe4000000001a */
[----:B------:R-:W-:Y:S02]  /*1930*/  HFMA2 R19, R4, R5, R19 ;  /* 0x0000000504137231 */ /* 0x000fe40000000013 */
        /* <DEDUP_REMOVED lines=8> */
[----:B------:R-:W-:Y:S02]  /*19c0*/  HADD2 R4, R9, -1056, -1056 ;  /* 0xe420e42009047430 */ /* 0x000fe40000000000 */
[----:B------:R-:W-:Y:S02]  /*19d0*/  HFMA2 R18, R11, R6, R18 ;  /* 0x000000060b127231 */ /* 0x000fe40000000012 */
[-C--:B------:R-:W-:Y:S02]  /*19e0*/  HFMA2 R26, R5, R7.reuse, R26 ;  /* 0x00000007051a7231 */ /* 0x080fe4000000001a */
[----:B------:R-:W-:Y:S01]  /*19f0*/  HADD2 R11, R8, -1056, -1056 ;  /* 0xe420e420080b7430 */ /* 0x000fe20000000000 */
[----:B------:R-:W-:Y:S01]  /*1a00*/  PRMT R5, R3, 0x5410, R22 ;  /* 0x0000541003057816 */ /* 0x000fe20000000016 */
        /* <DEDUP_REMOVED lines=10> */
[----:B------:R-:W-:-:S07]  /*1ab0*/  HFMA2 R0, R27, R23, R0 ;  /* 0x000000171b007231 */ /* 0x000fce0000000000 */
.L_x_3148:
        /* <DEDUP_REMOVED lines=9> */
[----:B------:R-:W-:Y:S06]  /*1b50*/  BRA.U UP1, `(.L_x_3149) ;  /* 0x0000000901c47547 */ /* 0x000fec000b800000 */
[----:B0-----:R-:W2:Y:S01]  /*1b60*/  LDG.E.128.CONSTANT R12, desc[UR18][R20.64] ;  /* 0x00000012140c7981 */ /* 0x001ea2000c1e9d00 */
[----:B-----5:R-:W-:Y:S02]  /*1b70*/  LOP3.LUT R24, R4, 0x3f003f, RZ, 0xc0, !PT ;  /* 0x003f003f04187812 */ /* 0x020fe400078ec0ff */
[----:B------:R-:W-:Y:S01]  /*1b80*/  LOP3.LUT R29, R6, 0x3f003f, RZ, 0xc0, !PT ;  /* 0x003f003f061d7812 */ /* 0x000fe200078ec0ff */
[----:B------:R-:W0:Y:S01]  /*1b90*/  LDS.128 R16, [UR10] ;  /* 0x0000000aff107984 */ /* 0x000e220008000c00 */
        /* <DEDUP_REMOVED lines=110> */
[----:B------:R-:W0:Y:S01]  /*2280*/  LDS.128 R4, [UR10+0x10] ;  /* 0x0000100aff047984 */ /* 0x000e220008000c00 */
        /* <DEDUP_REMOVED lines=62> */
.L_x_3149:
[----:B------:R-:W-:Y:S01]  /*2670*/  UIADD3 UR12, UP0, UPT, UR12, 0x80, URZ ;  /* 0x000000800c0c7890 */ /* 0x000fe2000ff1e0ff */
[----:B-----5:R-:W-:Y:S01]  /*2680*/  IMAD.U32 R5, RZ, RZ, UR14 ;  /* 0x0000000eff057e24 */ /* 0x020fe2000f8e00ff */
[----:B------:R-:W-:Y:S02]  /*2690*/  UIADD3 UR9, UPT, UPT, UR9, 0x20, URZ ;  /* 0x0000002009097890 */ /* 0x000fe4000fffe0ff */
[----:B------:R-:W-:Y:S01]  /*26a0*/  UIADD3.X UR13, UPT, UPT, URZ, UR13, URZ, UP0, !UPT ;  /* 0x0000000dff0d7290 */ /* 0x000fe200087fe4ff */
[----:B------:R-:W-:Y:S01]  /*26b0*/  IMAD.WIDE R20, R5, 0x4, R20 ;  /* 0x0000000405147825 */ /* 0x000fe200078e0214 */
[----:B------:R-:W-:Y:S02]  /*26c0*/  UISETP.GE.AND UP0, UPT, UR9, UR5, UPT ;  /* 0x000000050900728c */ /* 0x000fe4000bf06270 */
[----:B------:R-:W-:-:S07]  /*26d0*/  UIADD3 UR10, UPT, UPT, UR10, 0x40, URZ ;  /* 0x000000400a0a7890 */ /* 0x000fce000fffe0ff */
[----:B------:R-:W-:Y:S05]  /*26e0*/  BRA.U !UP0, `(.L_x_3150) ;  /* 0xffffffe508c07547 */ /* 0x000fea000b83ffff */
.L_x_3147:
[----:B------:R-:W-:-:S06]  /*26f0*/  UISETP.GE.AND UP0, UPT, UR16, UR15, UPT ;  /* 0x0000000f1000728c */ /* 0x000fcc000bf06270 */
[----:B------:R-:W-:-:S13]  /*2700*/  PLOP3.LUT P0, PT, PT, PT, UP0, 0x80, 0x8 ;  /* 0x000000000008781c */ /* 0x000fda0003f0f008 */
[----:B------:R-:W-:Y:S05]  /*2710*/  @P0 EXIT ;  /* 0x000000000000094d */ /* 0x000fea0003800000 */
[----:B------:R-:W1:Y:S01]  /*2720*/  S2R R3, SR_CTAID.X ;  /* 0x0000000000037919 */ /* 0x000e620000002500 */
[----:B0-----:R-:W0:Y:S01]  /*2730*/  LDC.64 R4, c[0x0][0x3a0] ;  /* 0x0000e800ff047b82 */ /* 0x001e220000000a00 */
[----:B------:R-:W1:Y:S02]  /*2740*/  S2R R6, SR_TID.X ;  /* 0x0000000000067919 */ /* 0x000e640000002100 */
[----:B-1----:R-:W-:Y:S02]  /*2750*/  IMAD R3, R3, 0x40, R6 ;  /* 0x0000004003037824 */ /* 0x002fe400078e0206 */
[----:B------:R-:W-:Y:S02]  /*2760*/  IMAD.U32 R6, RZ, RZ, UR16 ;  /* 0x00000010ff067e24 */ /* 0x000fe4000f8e00ff */
[----:B------:R-:W-:-:S04]  /*2770*/  IMAD.SHL.U32 R3, R3, 0x4, RZ ;  /* 0x0000000403037824 */ /* 0x000fc800078e00ff */
[----:B------:R-:W-:Y:S02]  /*2780*/  IMAD R7, R6, UR14, R3 ;  /* 0x0000000e06077c24 */ /* 0x000fe4000f8e0203 */
[----:B------:R-:W-:Y:S02]  /*2790*/  IMAD.MOV.U32 R3, RZ, RZ, R2 ;  /* 0x000000ffff037224 */ /* 0x000fe400078e0002 */
[----:B0-----:R-:W-:-:S05]  /*27a0*/  IMAD.WIDE R6, R7, 0x2, R4 ;  /* 0x0000000207067825 */ /* 0x001fca00078e0204 */
[----:B------:R0:W-:Y:S01]  /*27b0*/  ATOM.E.ADD.F16x2.RN.STRONG.GPU P0, RZ, desc[UR18][R6.64], R3 ;  /* 0x8000000306ff79a2 */ /* 0x0001e2000c10e112 */
[----:B------:R-:W-:Y:S01]  /*27c0*/  BSSY.RECONVERGENT B0, `(.L_x_3151) ;  /* 0x0000010000007945 */ /* 0x000fe20003800200 */
[----:B------:R-:W-:-:S03]  /*27d0*/  IMAD.MOV.U32 R9, RZ, RZ, R0 ;  /* 0x000000ffff097224 */ /* 0x000fc600078e0000 */
[----:B0-----:R-:W-:Y:S05]  /*27e0*/  @P0 BRA `(.L_x_3152) ;  /* 0x0000000000340947 */ /* 0x001fea0003800000 */
[----:B------:R-:W0:Y:S02]  /*27f0*/  QSPC.E.S P0, RZ, [R6] ;  /* 0x0000000006ff73aa */ /* 0x000e240000000500 */
[----:B0-----:R-:W-:Y:S05]  /*2800*/  @!P0 BRA `(.L_x_3153) ;  /* 0x0000000000208947 */ /* 0x001fea0003800000 */
[----:B------:R-:W-:-:S05]  /*2810*/  IMAD.MOV.U32 R4, RZ, RZ, R6 ;  /* 0x000000ffff047224 */ /* 0x000fca00078e0006 */
[----:B------:R-:W-:Y:S01]  /*2820*/  MOV R4, R4 ;  /* 0x0000000400047202 */ /* 0x000fe20000000f00 */
[----:B------:R-:W-:-:S07]  /*2830*/  IMAD.MOV.U32 R5, RZ, RZ, R2 ;  /* 0x000000ffff057224 */ /* 0x000fce00078e0002 */
.L_x_3154:
[----:B------:R-:W0:Y:S02]  /*2840*/  LDS R2, [R4] ;  /* 0x0000000004027984 */ /* 0x000e240000000800 */
[----:B0-----:R-:W-:-:S05]  /*2850*/  HADD2 R3, R2, R5 ;  /* 0x0000000502037230 */ /* 0x001fca0000000000 */
[----:B------:R-:W0:Y:S02]  /*2860*/  ATOMS.CAST.SPIN P0, [R4], R2, R3 ;  /* 0x000000020400758d */ /* 0x000e240001800003 */
[----:B0-----:R-:W-:Y:S05]  /*2870*/  @!P0 BRA `(.L_x_3154) ;  /* 0xfffffffc00f08947 */ /* 0x001fea000383ffff */
[----:B------:R-:W-:Y:S05]  /*2880*/  BRA `(.L_x_3152) ;  /* 0x00000000000c7947 */ /* 0x000fea0003800000 */
.L_x_3153:
[----:B------:R-:W2:Y:S02]  /*2890*/  LD.E R2, desc[UR18][R6.64] ;  /* 0x0000001206027980 */ /* 0x000ea4000c101900 */
[----:B--2---:R-:W-:-:S05]  /*28a0*/  IMAD.IADD R3, R3, 0x1, R2 ;  /* 0x0000000103037824 */ /* 0x004fca00078e0202 */
[----:B------:R0:W-:Y:S02]  /*28b0*/  ST.E desc[UR18][R6.64], R3 ;  /* 0x0000000306007985 */ /* 0x0001e4000c101912 */
.L_x_3152:
[----:B------:R-:W-:Y:S05]  /*28c0*/  BSYNC.RECONVERGENT B0 ;  /* 0x0000000000007941 */ /* 0x000fea0003800200 */
.L_x_3151:
[----:B------:R1:W-:Y:S02]  /*28d0*/  ATOM.E.ADD.F16x2.RN.STRONG.GPU P0, RZ, desc[UR18][R6.64+0x4], R9 ;  /* 0x8000040906ff79a2 */ /* 0x0003e4000c10e112 */
[----:B-1----:R-:W-:Y:S05]  /*28e0*/  @P0 EXIT ;  /* 0x000000000000094d */ /* 0x002fea0003800000 */
[----:B------:R-:W1:Y:S02]  /*28f0*/  QSPC.E.S P0, RZ, [R6+0x4] ;  /* 0x0000040006ff73aa */ /* 0x000e640000000500 */
[----:B-1----:R-:W-:Y:S05]  /*2900*/  @!P0 BRA `(.L_x_3155) ;  /* 0x00000000001c8947 */ /* 0x002fea0003800000 */
[----:B------:R-:W-:-:S05]  /*2910*/  IMAD.MOV.U32 R2, RZ, RZ, R6 ;  /* 0x000000ffff027224 */ /* 0x000fca00078e0006 */
[----:B------:R-:W-:-:S07]  /*2920*/  MOV R4, R2 ;  /* 0x0000000200047202 */ /* 0x000fce0000000f00 */
.L_x_3156:
[----:B------:R-:W0:Y:S02]  /*2930*/  LDS R2, [R4+0x4] ;  /* 0x0000040004027984 */ /* 0x000e240000000800 */
[----:B0-----:R-:W-:-:S05]  /*2940*/  HFMA2 R3, R2, 1, 1, R0 ;  /* 0x3c003c0002037831 */ /* 0x001fca0000000000 */
[----:B------:R-:W0:Y:S02]  /*2950*/  ATOMS.CAST.SPIN P0, [R4+0x4], R2, R3 ;  /* 0x000004020400758d */ /* 0x000e240001800003 */
[----:B0-----:R-:W-:Y:S05]  /*2960*/  @!P0 BRA `(.L_x_3156) ;  /* 0xfffffffc00f08947 */ /* 0x001fea000383ffff */
[----:B------:R-:W-:Y:S05]  /*2970*/  EXIT ;  /* 0x000000000000794d */ /* 0x000fea0003800000 */
.L_x_3155:
[----:B------:R-:W0:Y:S02]  /*2980*/  LD.E R0, desc[UR18][R6.64+0x4] ;  /* 0x0000041206007980 */ /* 0x000e24000c101900 */
[----:B0-----:R-:W-:-:S05]  /*2990*/  IMAD.IADD R3, R9, 0x1, R0 ;  /* 0x0000000109037824 */ /* 0x001fca00078e0200 */
[----:B------:R-:W-:Y:S01]  /*29a0*/  ST.E desc[UR18][R6.64+0x4], R3 ;  /* 0x0000040306007985 */ /* 0x000fe2000c101912 */
[----:B------:R-:W-:Y:S05]  /*29b0*/  EXIT ;  /* 0x000000000000794d */ /* 0x000fea0003800000 */
.L_x_3157:
        /* <DEDUP_REMOVED lines=12> */
.L_x_3624:


//--------------------- .text._Z23gemm_half_q_half_kernelILi1ELi48ELb0ELb0ELi64EEvPK6__halfPKjS4_S2_PS0_iiiiPKtS7_iiiiiibS2_i --------------------------
	.section	.text._Z23gemm_half_q_half_kernelILi1ELi48ELb0ELb0ELi64EEvPK6__halfPKjS4_S2_PS0_iiiiPKtS7_iiiiiibS2_i,"ax",@progbits
	.align	128
        .global         _Z23gemm_half_q_half_kernelILi1ELi48ELb0ELb0ELi64EEvPK6__halfPKjS4_S2_PS0_iiiiPKtS7_iiiiiibS2_i
        .type           _Z23gemm_half_q_half_kernelILi1ELi48ELb0ELb0ELi64EEvPK6__halfPKjS4_S2_PS0_iiiiPKtS7_iiiiiibS2_i,@function
        .size           _Z23gemm_half_q_half_kernelILi1ELi48ELb0ELb0ELi64EEvPK6__halfPKjS4_S2_PS0_iiiiPKtS7_iiiiiibS2_i,(.L_x_3625 - _Z23gemm_half_q_half_kernelILi1ELi48ELb0ELb0ELi64EEvPK6__halfPKjS4_S2_PS0_iiiiPKtS7_iiiiiibS2_i)
        .other          _Z23gemm_half_q_half_kernelILi1ELi48ELb0ELb0ELi64EEvPK6__halfPKjS4_S2_PS0_iiiiPKtS7_iiiiiibS2_i,@"STO_CUDA_ENTRY STV_DEFAULT"
_Z23gemm_half_q_half_kernelILi1ELi48ELb0ELb0ELi64EEvPK6__halfPKjS4_S2_PS0_iiiiPKtS7_iiiiiibS2_i:
.text._Z23gemm_half_q_half_kernelILi1ELi48ELb0ELb0ELi64EEvPK6__halfPKjS4_S2_PS0_iiiiPKtS7_iiiiiibS2_i:
[----:B------:R-:W0:Y:S01]  /*0000*/  LDC R1, c[0x0][0x37c] ;  /* 0x0000df00ff017b82 */ /* 0x000e220000000800 */
[----:B------:R-:W1:Y:S07]  /*0010*/  S2R R13, SR_CTAID.Z ;  /* 0x00000000000d7919 */ /* 0x000e6e0000002700 */
[----:B------:R-:W2:Y:S01]  /*0020*/  S2UR UR8, SR_CTAID.Y ;  /* 0x00000000000879c3 */ /* 0x000ea20000002600 */
[----:B------:R-:W3:Y:S01]  /*0030*/  LDCU UR4, c[0x0][0x3a8] ;  /* 0x00007500ff0477ac */ /* 0x000ee20008000800 */
[----:B------:R-:W-:Y:S01]  /*0040*/  BSSY.RECONVERGENT B0, `(.L_x_3158) ;  /* 0x000001f000007945 */ /* 0x000fe20003800200 */
[----:B------:R-:W4:Y:S01]  /*0050*/  S2R R12, SR_TID.X ;  /* 0x00000000000c7919 */ /* 0x000f220000002100 */
[----:B0-----:R-:W-:Y:S01]  /*0060*/  VIADD R1, R1, 0xfffffff0 ;  /* 0xfffffff001017836 */ /* 0x001fe20000000000 */
[----:B------:R-:W0:Y:S01]  /*0070*/  LDCU.64 UR6, c[0x0][0x358] ;  /* 0x00006b00ff0677ac */ /* 0x000e220008000a00 */
[----:B------:R-:W0:Y:S02]  /*0080*/  S2R R19, SR_CTAID.X ;  /* 0x0000000000137919 */ /* 0x000e240000002500 */
[----:B------:R-:W5:Y:S01]  /*0090*/  LDC R2, c[0x0][0x3b0] ;  /* 0x0000ec00ff027b82 */ /* 0x000f620000000800 */
[----:B---3--:R-:W-:-:S05]  /*00a0*/  IMAD.U32 R6, RZ, RZ, UR4 ;  /* 0x00000004ff067e24 */ /* 0x008fca000f8e00ff */
[----:B--2---:R-:W-:Y:S01]  /*00b0*/  ISETP.LE.AND P0, PT, R6, UR8, PT ;  /* 0x0000000806007c0c */ /* 0x004fe2000bf03270 */
[----:B-1----:R-:W-:-:S04]  /*00c0*/  IMAD.SHL.U32 R5, R13, 0x40, RZ ;  /* 0x000000400d057824 */ /* 0x002fc800078e00ff */
[C---:B----4-:R-:W-:Y:S01]  /*00d0*/  IMAD.IADD R3, R5.reuse, 0x1, R12 ;  /* 0x0000000105037824 */ /* 0x050fe200078e020c */
[----:B-----5:R-:W-:-:S04]  /*00e0*/  VIADDMNMX R11, R5, 0x40, R2, PT ;  /* 0x00000040050b7846 */ /* 0x020fc80003800102 */
[----:B------:R-:W-:-:S13]  /*00f0*/  ISETP.GE.OR P0, PT, R3, R11, P0 ;  /* 0x0000000b0300720c */ /* 0x000fda0000706670 */
[----:B0-----:R-:W-:Y:S05]  /*0100*/  @P0 BRA `(.L_x_3159) ;  /* 0x0000000000480947 */ /* 0x001fea0003800000 */
        /* <DEDUP_REMOVED lines=18> */
.L_x_3159:
[----:B------:R-:W-:Y:S05]  /*0230*/  BSYNC.RECONVERGENT B0 ;  /* 0x0000000000007941 */ /* 0x000fea0003800200 */
.L_x_3158:
[----:B------:R-:W1:Y:S01]  /*0240*/  LDCU UR4, c[0x0][0x3ac] ;  /* 0x00007580ff0477ac */ /* 0x000e620008000800 */
[----:B------:R-:W-:-:S04]  /*0250*/  IMAD R4, R19, 0x40, R12 ;  /* 0x0000004013047824 */ /* 0x000fc800078e020c */
[----:B------:R-:W-:Y:S02]  /*0260*/  IMAD.SHL.U32 R4, R4, 0x4, RZ ;  /* 0x0000000404047824 */ /* 0x000fe400078e00ff */
[----:B-1----:R-:W-:-:S05]  /*0270*/  IMAD.U32 R7, RZ, RZ, UR4 ;  /* 0x00000004ff077e24 */ /* 0x002fca000f8e00ff */
[----:B------:R-:W-:-:S13]  /*0280*/  ISETP.GE.AND P0, PT, R4, R7, PT ;  /* 0x000000070400720c */ /* 0x000fda0003f06270 */
[----:B------:R-:W-:Y:S05]  /*0290*/  @P0 EXIT ;  /* 0x000000000000094d */ /* 0x000fea0003800000 */
[----:B------:R-:W1:Y:S01]  /*02a0*/  LDC.64 R8, c[0x0][0x3b8] ;  /* 0x0000ee00ff087b82 */ /* 0x000e620000000a00 */
[----:B------:R-:W-:-:S07]  /*02b0*/  IMAD.SHL.U32 R17, R13, 0x80, RZ ;  /* 0x000000800d117824 */ /* 0x000fce00078e00ff */
[----:B0-----:R-:W0:Y:S01]  /*02c0*/  LDC.U8 R0, c[0x0][0x3e0] ;  /* 0x0000f800ff007b82 */ /* 0x001e220000000000 */
[----:B-1----:R-:W-:-:S05]  /*02d0*/  IMAD.WIDE.U32 R16, R17, 0x2, R8 ;  /* 0x0000000211107825 */ /* 0x002fca00078e0008 */
[----:B------:R1:W5:Y:S01]  /*02e0*/  LDG.E.U16.CONSTANT R10, desc[UR6][R16.64+0x2] ;  /* 0x00000206100a7981 */ /* 0x000362000c1e9500 */
[----:B------:R-:W-:Y:S02]  /*02f0*/  ISETP.GE.AND P1, PT, R5, R2, PT ;  /* 0x000000020500720c */ /* 0x000fe40003f26270 */
[----:B0-----:R-:W-:-:S04]  /*0300*/  PRMT R0, R0, 0x8880, RZ ;  /* 0x0000888000007816 */ /* 0x001fc800000000ff */
[----:B------:R-:W-:-:S04]  /*0310*/  ISETP.NE.AND P0, PT, R0, RZ, PT ;  /* 0x000000ff0000720c */ /* 0x000fc80003f05270 */
[----:B------:R-:W-:-:S04]  /*0320*/  ISETP.NE.OR P0, PT, R13, RZ, !P0 ;  /* 0x000000ff0d00720c */ /* 0x000fc80004705670 */
[----:B------:R-:W-:-:S13]  /*0330*/  ISETP.LE.OR P0, PT, R6, UR8, P0 ;  /* 0x0000000806007c0c */ /* 0x000fda0008703670 */
[----:B------:R-:W0:Y:S01]  /*0340*/  @!P0 LDC.64 R14, c[0x0][0x3a0] ;  /* 0x0000e800ff0e8b82 */ /* 0x000e220000000a00 */
[----:B------:R-:W-:-:S04]  /*0350*/  @!P0 IMAD R3, R7, UR8, R4 ;  /* 0x0000000807038c24 */ /* 0x000fc8000f8e0204 */
[----:B0-----:R-:W-:-:S05]  /*0360*/  @!P0 IMAD.WIDE R14, R3, 0x2, R14 ;  /* 0x00000002030e8825 */ /* 0x001fca00078e020e */
[----:B------:R1:W-:Y:S01]  /*0370*/  @!P0 STG.E.64 desc[UR6][R14.64], RZ ;  /* 0x000000ff0e008986 */ /* 0x0003e2000c101b06 */
[----:B------:R-:W-:Y:S06]  /*0380*/  BAR.SYNC.DEFER_BLOCKING 0x0 ;  /* 0x0000000000007b1d */ /* 0x000fec0000010000 */
[----:B------:R-:W-:Y:S05]  /*0390*/  @P1 BRA `(.L_x_3160) ;  /* 0x0000000000d01947 */ /* 0x000fea0003800000 */
[----:B------:R0:W5:Y:S01]  /*03a0*/  LDG.E.U16.CONSTANT R0, desc[UR6][R16.64] ;  /* 0x0000000610007981 */ /* 0x000162000c1e9500 */
[----:B------:R-:W-:Y:S01]  /*03b0*/  SHF.R.S32.HI R3, RZ, 0x1f, R4 ;  /* 0x0000001fff037819 */ /* 0x000fe20000011404 */
[----:B-1----:R-:W-:Y:S02]  /*03c0*/  IMAD.SHL.U32 R14, R12, 0x10, RZ ;  /* 0x000000100c0e7824 */ /* 0x002fe400078e00ff */
[----:B------:R-:W-:Y:S01]  /*03d0*/  IMAD.MOV.U32 R12, RZ, RZ, R5 ;  /* 0x000000ffff0c7224 */ /* 0x000fe200078e0005 */
[----:B------:R-:W-:Y:S01]  /*03e0*/  LEA.HI R15, R3, R4, RZ, 0x3 ;  /* 0x00000004030f7211 */ /* 0x000fe200078f18ff */
[----:B------:R-:W-:Y:S01]  /*03f0*/  IMAD.MOV.U32 R3, RZ, RZ, RZ ;  /* 0x000000ffff037224 */ /* 0x000fe200078e00ff */
[----:B------:R-:W-:Y:S02]  /*0400*/  LOP3.LUT R14, R14, 0x10, RZ, 0xc0, !PT ;  /* 0x000000100e0e7812 */ /* 0x000fe400078ec0ff */
[----:B------:R-:W-:-:S07]  /*0410*/  SHF.R.S32.HI R15, RZ, 0x3, R15 ;  /* 0x00000003ff0f7819 */ /* 0x000fce000001140f */
.L_x_3161:
[----:B0-2---:R-:W0:Y:S01]  /*0420*/  LDC.64 R16, c[0x0][0x390] ;  /* 0x0000e400ff107b82 */ /* 0x005e220000000a00 */
[----:B-----5:R-:W-:-:S04]  /*0430*/  IMAD.IADD R20, R0, 0x1, R3 ;  /* 0x0000000100147824 */ /* 0x020fc800078e0203 */
        /* <DEDUP_REMOVED lines=27> */
[----:B------:R-:W-:Y:S02]  /*05f0*/  IMAD R17, R22, R22, R22 ;  /* 0x0000001616117224 */ /* 0x000fe400078e0216 */
[----:B------:R-:W-:-:S02]  /*0600*/  IMAD R16, R3, 0x8, R1 ;  /* 0x0000000803107824 */ /* 0x000fc400078e0201 */
[----:B------:R-:W-:Y:S01]  /*0610*/  VIADD R3, R3, 0x1 ;  /* 0x0000000103037836 */ /* 0x000fe20000000000 */
[----:B------:R-:W-:Y:S01]  /*0620*/  IADD3 R17, PT, PT, R22, 0x1, R17 ;  /* 0x0000000116117810 */ /* 0x000fe20007ffe011 */
[----:B------:R-:W0:Y:S01]  /*0630*/  I2F.F16 R26, R26 ;  /* 0x0000001a001a7306 */ /* 0x000e220000200c00 */
[----:B----4-:R-:W-:-:S05]  /*0640*/  IMAD.IADD R12, R21, 0x1, R12 ;  /* 0x00000001150c7824 */ /* 0x010fca00078e020c */
[----:B------:R-:W-:Y:S02]  /*0650*/  ISETP.GE.AND P0, PT, R12, R11, PT ;  /* 0x0000000b0c00720c */ /* 0x000fe40003f06270 */
        /* <DEDUP_REMOVED lines=8> */
.L_x_3160:
[----:B------:R0:W5:Y:S01]  /*06e0*/  LDL.64 R38, [R1] ;  /* 0x0000000001267983 */ /* 0x0001620000100a00 */
[----:B------:R-:W3:Y:S01]  /*06f0*/  LDCU UR4, c[0x0][0x3c8] ;  /* 0x00007900ff0477ac */ /* 0x000ee20008000800 */
[----:B------:R-:W-:Y:S01]  /*0700*/  IMAD.MOV.U32 R0, RZ, RZ, RZ ;  /* 0x000000ffff007224 */ /* 0x000fe200078e00ff */
[----:B---3--:R-:W-:-:S13]  /*0710*/  ISETP.GT.AND P0, PT, R5, UR4, PT ;  /* 0x0000000405007c0c */ /* 0x008fda000bf04270 */
[----:B0-----:R-:W-:Y:S05]  /*0720*/  @!P0 BRA `(.L_x_3162) ;  /* 0x00000000001c8947 */ /* 0x001fea0003800000 */
[----:B------:R-:W0:Y:S02]  /*0730*/  LDC R0, c[0x0][0x3cc] ;  /* 0x0000f300ff007b82 */ /* 0x000e240000000800 */
[----:B0-----:R-:W-:-:S05]  /*0740*/  VIMNMX R0, PT, PT, R5, R0, PT ;  /* 0x0000000005007248 */ /* 0x001fca0003fe0100 */
[----:B------:R-:W-:-:S05]  /*0750*/  VIADD R0, R0, -UR4 ;  /* 0x8000000400007c36 */ /* 0x000fca0008000000 */
[----:B------:R-:W-:-:S04]  /*0760*/  SHF.R.S32.HI R3, RZ, 0x1f, R0 ;  /* 0x0000001fff037819 */ /* 0x000fc80000011400 */
[----:B------:R-:W-:-:S04]  /*0770*/  LEA.HI R3, R3, R0, RZ, 0x5 ;  /* 0x0000000003037211 */ /* 0x000fc800078f28ff */
[----:B------:R-:W-:-:S05]  /*0780*/  SHF.R.S32.HI R3, RZ, 0x5, R3 ;  /* 0x00000005ff037819 */ /* 0x000fca0000011403 */
[----:B------:R-:W-:-:S07]  /*0790*/  IMAD R0, R3, 0x6, RZ ;  /* 0x0000000603007824 */ /* 0x000fce00078e02ff */
.L_x_3162:
[----:B------:R-:W0:Y:S01]  /*07a0*/  LDCU UR9, c[0x0][0x3cc] ;  /* 0x00007980ff0977ac */ /* 0x000e220008000800 */
[----:B------:R-:W-:Y:S01]  /*07b0*/  IMAD.MOV.U32 R3, RZ, RZ, RZ ;  /* 0x000000ffff037224 */ /* 0x000fe200078e00ff */
[----:B0-----:R-:W-:-:S13]  /*07c0*/  ISETP.GT.AND P0, PT, R5, UR9, PT ;  /* 0x0000000905007c0c */ /* 0x001fda000bf04270 */
        /* <DEDUP_REMOVED lines=8> */
.L_x_3163:
[----:B------:R-:W0:Y:S01]  /*0850*/  LDCU UR5, c[0x0][0x3d0] ;  /* 0x00007a00ff0577ac */ /* 0x000e220008000800 */
[----:B------:R-:W-:Y:S01]  /*0860*/  IMAD.MOV.U32 R12, RZ, RZ, RZ ;  /* 0x000000ffff0c7224 */ /* 0x000fe200078e00ff */
[----:B0-----:R-:W-:-:S13]  /*0870*/  ISETP.GT.AND P0, PT, R5, UR5, PT ;  /* 0x0000000505007c0c */ /* 0x001fda000bf04270 */
[----:B------:R-:W-:Y:S05]  /*0880*/  @!P0 BRA `(.L_x_3164) ;  /* 0x00000000001c8947 */ /* 0x000fea0003800000 */
[----:B------:R-:W0:Y:S02]  /*0890*/  LDC R12, c[0x0][0x3d4] ;  /* 0x0000f500ff0c7b82 */ /* 0x000e240000000800 */
[----:B0-----:R-:W-:-:S05]  /*08a0*/  VIMNMX R12, PT, PT, R5, R12, PT ;  /* 0x0000000c050c7248 */ /* 0x001fca0003fe0100 */
[----:B------:R-:W-:-:S05]  /*08b0*/  VIADD R12, R12, -UR5 ;  /* 0x800000050c0c7c36 */ /* 0x000fca0008000000 */
[----:B-1----:R-:W-:-:S04]  /*08c0*/  SHF.R.S32.HI R15, RZ, 0x1f, R12 ;  /* 0x0000001fff0f7819 */ /* 0x002fc8000001140c */
[----:B------:R-:W-:-:S04]  /*08d0*/  LEA.HI R15, R15, R12, RZ, 0x5 ;  /* 0x0000000c0f0f7211 */ /* 0x000fc800078f28ff */
[----:B------:R-:W-:-:S05]  /*08e0*/  SHF.R.S32.HI R15, RZ, 0x5, R15 ;  /* 0x00000005ff0f7819 */ /* 0x000fca000001140f */
[----:B------:R-:W-:-:S07]  /*08f0*/  IMAD.SHL.U32 R12, R15, 0x4, RZ ;  /* 0x000000040f0c7824 */ /* 0x000fce00078e00ff */
.L_x_3164:
[----:B------:R-:W0:Y:S01]  /*0900*/  LDCU UR5, c[0x0][0x3d4] ;  /* 0x00007a80ff0577ac */ /* 0x000e220008000800 */
[----:B-1----:R-:W-:Y:S01]  /*0910*/  IMAD.MOV.U32 R14, RZ, RZ, RZ ;  /* 0x000000ffff0e7224 */ /* 0x002fe200078e00ff */
        /* <DEDUP_REMOVED lines=9> */
.L_x_3165:
[----:B------:R-:W0:Y:S01]  /*09b0*/  LDCU UR5, c[0x0][0x3d8] ;  /* 0x00007b00ff0577ac */ /* 0x000e220008000800 */
[----:B------:R-:W-:Y:S01]  /*09c0*/  IMAD.MOV.U32 R15, RZ, RZ, RZ ;  /* 0x000000ffff0f7224 */ /* 0x000fe200078e00ff */
[----:B0-----:R-:W-:-:S13]  /*09d0*/  ISETP.GT.AND P0, PT, R5, UR5, PT ;  /* 0x0000000505007c0c */ /* 0x001fda000bf04270 */
[----:B------:R-:W-:Y:S05]  /*09e0*/  @!P0 BRA `(.L_x_3166) ;  /* 0x00000000001c8947 */ /* 0x000fea0003800000 */
[----:B--2---:R-:W0:Y:S02]  /*09f0*/  LDC R16, c[0x0][0x3dc] ;  /* 0x0000f700ff107b82 */ /* 0x004e240000000800 */
[----:B0-----:R-:W-:-:S05]  /*0a00*/  VIMNMX R15, PT, PT, R5, R16, PT ;  /* 0x00000010050f7248 */ /* 0x001fca0003fe0100 */
[----:B------:R-:W-:-:S05]  /*0a10*/  VIADD R15, R15, -UR5 ;  /* 0x800000050f0f7c36 */ /* 0x000fca0008000000 */
[----:B------:R-:W-:-:S04]  /*0a20*/  SHF.R.S32.HI R16, RZ, 0x1f, R15 ;  /* 0x0000001fff107819 */ /* 0x000fc8000001140f */
[----:B------:R-:W-:-:S04]  /*0a30*/  LEA.HI R16, R16, R15, RZ, 0x5 ;  /* 0x0000000f10107211 */ /* 0x000fc800078f28ff */
[----:B------:R-:W-:-:S05]  /*0a40*/  SHF.R.S32.HI R16, RZ, 0x5, R16 ;  /* 0x00000005ff107819 */ /* 0x000fca0000011410 */
[----:B------:R-:W-:-:S07]  /*0a50*/  IMAD.SHL.U32 R15, R16, 0x2, RZ ;  /* 0x00000002100f7824 */ /* 0x000fce00078e00ff */
.L_x_3166:
[----:B--2---:R-:W-:Y:S01]  /*0a60*/  VIMNMX R16, PT, PT, R5, UR4, PT ;  /* 0x0000000405107c48 */ /* 0x004fe2000bfe0100 */
[----:B------:R-:W0:Y:S01]  /*0a70*/  S2UR UR5, SR_CgaCtaId ;  /* 0x00000000000579c3 */ /* 0x000e220000008800 */
[----:B------:R-:W1:Y:S01]  /*0a80*/  LDCU.64 UR10, c[0x0][0x388] ;  /* 0x00007100ff0a77ac */ /* 0x000e620008000a00 */
[----:B------:R-:W-:Y:S02]  /*0a90*/  VIMNMX R2, PT, PT, R2, UR9, PT ;  /* 0x0000000902027c48 */ /* 0x000fe4000bfe0100 */
[----:B------:R-:W-:Y:S01]  /*0aa0*/  SHF.R.S32.HI R17, RZ, 0x1f, R16 ;  /* 0x0000001fff117819 */ /* 0x000fe20000011410 */
[----:B------:R-:W-:-:S03]  /*0ab0*/  UMOV UR4, 0x400 ;  /* 0x0000040000047882 */ /* 0x000fc60000000000 */
[----:B------:R-:W-:-:S04]  /*0ac0*/  LEA.HI R17, R17, R16, RZ, 0x5 ;  /* 0x0000001011117211 */ /* 0x000fc800078f28ff */
[----:B------:R-:W-:-:S05]  /*0ad0*/  SHF.R.S32.HI R17, RZ, 0x5, R17 ;  /* 0x00000005ff117819 */ /* 0x000fca0000011411 */
[----:B------:R-:W-:-:S05]  /*0ae0*/  IMAD R0, R17, 0x8, R0 ;  /* 0x0000000811007824 */ /* 0x000fca00078e0200 */
[----:B------:R-:W-:Y:S01]  /*0af0*/  IADD3 R0, PT, PT, R12, R0, R3 ;  /* 0x000000000c007210 */ /* 0x000fe20007ffe003 */
[----:B0-----:R-:W-:-:S03]  /*0b00*/  ULEA UR4, UR5, UR4, 0x18 ;  /* 0x0000000405047291 */ /* 0x001fc6000f8ec0ff */
[----:B------:R-:W-:-:S05]  /*0b10*/  IADD3 R0, PT, PT, R15, R0, R14 ;  /* 0x000000000f007210 */ /* 0x000fca0007ffe00e */
[----:B------:R-:W-:Y:S01]  /*0b20*/  IMAD R3, R0, R7, RZ ;  /* 0x0000000700037224 */ /* 0x000fe200078e02ff */
[----:B------:R-:W-:-:S04]  /*0b30*/  SHF.R.S32.HI R0, RZ, 0x1f, R4 ;  /* 0x0000001fff007819 */ /* 0x000fc80000011404 */
[----:B------:R-:W-:-:S04]  /*0b40*/  IADD3 R4, P0, PT, R4, R3, RZ ;  /* 0x0000000304047210 */ /* 0x000fc80007f1e0ff */
[----:B------:R-:W-:Y:S01]  /*0b50*/  LEA.HI.X.SX32 R3, R3, R0, 0x1, P0 ;  /* 0x0000000003037211 */ /* 0x000fe200000f0eff */
[----:B------:R-:W-:Y:S01]  /*0b60*/  IMAD.SHL.U32 R0, R4, 0x4, RZ ;  /* 0x0000000404007824 */ /* 0x000fe200078e00ff */
[----:B------:R-:W-:Y:S02]  /*0b70*/  ISETP.GT.AND P0, PT, R2, R5, PT ;  /* 0x000000050200720c */ /* 0x000fe40003f04270 */
[----:B------:R-:W-:Y:S01]  /*0b80*/  SHF.L.U64.HI R3, R4, 0x2, R3 ;  /* 0x0000000204037819 */ /* 0x000fe20000010203 */
[----:B------:R-:W-:Y:S01]  /*0b90*/  IMAD.MOV.U32 R4, RZ, RZ, RZ ;  /* 0x000000ffff047224 */ /* 0x000fe200078e00ff */
[----:B-1----:R-:W-:Y:S01]  /*0ba0*/  IADD3 R32, P1, PT, R0, UR10, RZ ;  /* 0x0000000a00207c10 */ /* 0x002fe2000ff3e0ff */
[----:B-----5:R-:W-:Y:S01]  /*0bb0*/  IMAD.IADD R0, R5, 0x1, R10 ;  /* 0x0000000105007824 */ /* 0x020fe200078e020a */
[----:B------:R-:W-:Y:S02]  /*0bc0*/  PRMT R2, RZ, 0x5410, RZ ;  /* 0x00005410ff027816 */ /* 0x000fe400000000ff */
[----:B------:R-:W-:Y:S01]  /*0bd0*/  IADD3.X R33, PT, PT, R3, UR11, RZ, P1, !PT ;  /* 0x0000000b03217c10 */ /* 0x000fe20008ffe4ff */
[----:B------:R-:W-:Y:S01]  /*0be0*/  IMAD.MOV.U32 R28, RZ, RZ, R32 ;  /* 0x000000ffff1c7224 */ /* 0x000fe200078e0020 */
[----:B------:R-:W-:-:S03]  /*0bf0*/  PRMT R3, RZ, 0x5410, RZ ;  /* 0x00005410ff037816 */ /* 0x000fc600000000ff */
[----:B------:R-:W-:Y:S01]  /*0c00*/  IMAD.MOV.U32 R29, RZ, RZ, R33 ;  /* 0x000000ffff1d7224 */ /* 0x000fe200078e0021 */
[----:B------:R-:W-:Y:S06]  /*0c10*/  @!P0 BRA `(.L_x_3167) ;  /* 0x00000018001c8947 */ /* 0x000fec0003800000 */
[----:B------:R-:W0:Y:S01]  /*0c20*/  LDC.64 R6, c[0x0][0x3a8] ;  /* 0x0000ea00ff067b82 */ /* 0x000e220000000a00 */
[----:B------:R-:W-:Y:S01]  /*0c30*/  IMAD.WIDE.U32 R8, R13, 0x100, R8 ;  /* 0x000001000d087825 */ /* 0x000fe200078e0008 */
[----:B------:R-:W-:Y:S02]  /*0c40*/  VIMNMX R10, PT, PT, R11, UR9, PT ;  /* 0x000000090b0a7c48 */ /* 0x000fe4000bfe0100 */
[----:B------:R-:W-:Y:S01]  /*0c50*/  PRMT R2, RZ, 0x5410, RZ ;  /* 0x00005410ff027816 */ /* 0x000fe200000000ff */
[----:B------:R-:W-:Y:S01]  /*0c60*/  IMAD.MOV.U32 R4, RZ, RZ, RZ ;  /* 0x000000ffff047224 */ /* 0x000fe200078e00ff */
[----:B------:R-:W-:Y:S02]  /*0c70*/  IADD3 R8, P0, PT, R8, 0x2, RZ ;  /* 0x0000000208087810 */ /* 0x000fe40007f1e0ff */
[----:B------:R-:W-:-:S03]  /*0c80*/  PRMT R3, RZ, 0x5410, RZ ;  /* 0x00005410ff037816 */ /* 0x000fc600000000ff */
[----:B------:R-:W-:-:S08]  /*0c90*/  IMAD.X R9, RZ, RZ, R9, P0 ;  /* 0x000000ffff097224 */ /* 0x000fd000000e0609 */
.L_x_3170:
[----:B------:R-:W-:-:S13]  /*0ca0*/  ISETP.NE.AND P0, PT, R5, R0, PT ;  /* 0x000000000500720c */ /* 0x000fda0003f05270 */
[----:B-----5:R-:W-:Y:S01]  /*0cb0*/  @!P0 IMAD R12, R4, 0x8, R1 ;  /* 0x00000008040c8824 */ /* 0x020fe200078e0201 */
[----:B------:R-:W2:Y:S05]  /*0cc0*/  @!P0 LDG.E.U16.CONSTANT R14, desc[UR6][R8.64] ;  /* 0x00000006080e8981 */ /* 0x000eaa000c1e9500 */
[----:B------:R-:W3:Y:S01]  /*0cd0*/  @!P0 LDL.64 R12, [R12+0x8] ;  /* 0x000008000c0c8983 */ /* 0x000ee20000100a00 */
[----:B------:R-:W-:Y:S02]  /*0ce0*/  IMAD.MOV.U32 R28, RZ, RZ, R32 ;  /* 0x000000ffff1c7224 */ /* 0x000fe400078e0020 */
[----:B------:R-:W-:Y:S02]  /*0cf0*/  IMAD.MOV.U32 R29, RZ, RZ, R33 ;  /* 0x000000ffff1d7224 */ /* 0x000fe400078e0021 */
[----:B0-----:R-:W-:-:S04]  /*0d00*/  IMAD.WIDE R16, R7, 0x4, R28 ;  /* 0x0000000407107825 */ /* 0x001fc800078e021c */
[----:B------:R-:W-:Y:S02]  /*0d10*/  IMAD.WIDE R20, R7, 0x4, R16 ;  /* 0x0000000407147825 */ /* 0x000fe400078e0210 */
[----:B------:R-:W5:Y:S02]  /*0d20*/  LDG.E.128.CONSTANT R16, desc[UR6][R16.64] ;  /* 0x0000000610107981 */ /* 0x000f64000c1e9d00 */
[----:B--2---:R-:W-:Y:S01]  /*0d30*/  @!P0 IMAD.IADD R0, R14, 0x1, R5 ;  /* 0x000000010e008824 */ /* 0x004fe200078e0205 */
[----:B---3--:R-:W-:Y:S02]  /*0d40*/  @!P0 PRMT R38, R12, 0x7610, R38 ;  /* 0x000076100c268816 */ /* 0x008fe40000000026 */
[----:B------:R-:W-:Y:S02]  /*0d50*/  @!P0 PRMT R39, R13, 0x7610, R39 ;  /* 0x000076100d278816 */ /* 0x000fe40000000027 */
[----:B------:R-:W-:Y:S02]  /*0d60*/  @!P0 PRMT R38, R38, 0x7610, R12 ;  /* 0x0000761026268816 */ /* 0x000fe4000000000c */
[----:B------:R-:W-:-:S02]  /*0d70*/  @!P0 PRMT R39, R39, 0x7610, R13 ;  /* 0x0000761027278816 */ /* 0x000fc4000000000d */
[----:B------:R0:W5:Y:S01]  /*0d80*/  LDG.E.128.CONSTANT R12, desc[UR6][R28.64] ;  /* 0x000000061c0c7981 */ /* 0x000162000c1e9d00 */
[----:B------:R-:W-:Y:S01]  /*0d90*/  ISETP.LE.AND P1, PT, R6, UR8, PT ;  /* 0x0000000806007c0c */ /* 0x000fe2000bf23270 */
[----:B------:R-:W-:-:S12]  /*0da0*/  IMAD.WIDE R30, R7, 0x4, R20 ;  /* 0x00000004071e7825 */ /* 0x000fd800078e0214 */
[----:B0-----:R-:W-:Y:S05]  /*0db0*/  @P1 BRA `(.L_x_3168) ;  /* 0x0000000800bc1947 */ /* 0x001fea0003800000 */
[----:B------:R-:W2:Y:S01]  /*0dc0*/  LDG.E.128.CONSTANT R20, desc[UR6][R20.64] ;  /* 0x0000000614147981 */ /* 0x000ea2000c1e9d00 */
[----:B-----5:R-:W-:Y:S02]  /*0dd0*/  LOP3.LUT R36, R12, 0x3f003f, RZ, 0xc0, !PT ;  /* 0x003f003f0c247812 */ /* 0x020fe400078ec0ff */
[----:B------:R-:W-:Y:S01]  /*0de0*/  LOP3.LUT R40, R14, 0x3f003f, RZ, 0xc0, !PT ;  /* 0x003f003f0e287812 */ /* 0x000fe200078ec0ff */
[----:B------:R-:W0:Y:S01]  /*0df0*/  LDS.128 R24, [UR4] ;  /* 0x00000004ff187984 */ /* 0x000e220008000c00 */
[----:B------:R-:W-:Y:S02]  /*0e00*/  LOP3.LUT R37, R13, 0x3f003f, RZ, 0xc0, !PT ;  /* 0x003f003f0d257812 */ /* 0x000fe400078ec0ff */
[--C-:B------:R-:W-:Y:S02]  /*0e10*/  SHF.R.U32.HI R34, RZ, 0xc, R12.reuse ;  /* 0x0000000cff227819 */ /* 0x100fe4000001160c */
[----:B------:R-:W-:Y:S02]  /*0e20*/  LOP3.LUT R41, R15, 0x3f003f, RZ, 0xc0, !PT ;  /* 0x003f003f0f297812 */ /* 0x000fe400078ec0ff */
[----:B------:R-:W-:-:S02]  /*0e30*/  SHF.R.U32.HI R12, RZ, 0x6, R12 ;  /* 0x00000006ff0c7819 */ /* 0x000fc4000001160c */
[--C-:B------:R-:W-:Y:S02]  /*0e40*/  SHF.R.U32.HI R35, RZ, 0xc, R13.reuse ;  /* 0x0000000cff237819 */ /* 0x100fe4000001160d */
[----:B------:R-:W-:Y:S02]  /*0e50*/  LOP3.LUT R36, R36, 0x64006400, RZ, 0xfc, !PT ;  /* 0x6400640024247812 */ /* 0x000fe400078efcff */
[----:B------:R-:W-:Y:S02]  /*0e60*/  LOP3.LUT R40, R40, 0x64006400, RZ, 0xfc, !PT ;  /* 0x6400640028287812 */ /* 0x000fe400078efcff */
[----:B------:R-:W-:Y:S01]  /*0e70*/  SHF.R.U32.HI R13, RZ, 0x6, R13 ;  /* 0x00000006ff0d7819 */ /* 0x000fe2000001160d */
[----:B------:R-:W-:Y:S01]  /*0e80*/  HADD2 R43, R36, -1056, -1056 ;  /* 0xe420e420242b7430 */ /* 0x000fe20000000000 */
[----:B------:R-:W-:Y:S01]  /*0e90*/  LOP3.LUT R37, R37, 0x64006400, RZ, 0xfc, !PT ;  /* 0x6400640025257812 */ /* 0x000fe200078efcff */
[----:B------:R-:W-:Y:S01]  /*0ea0*/  HADD2 R45, R40, -1056, -1056 ;  /* 0xe420e420282d7430 */ /* 0x000fe20000000000 */
[----:B------:R-:W-:-:S02]  /*0eb0*/  SHF.R.U32.HI R32, RZ, 0xc, R14 ;  /* 0x0000000cff207819 */ /* 0x000fc4000001160e */
[----:B------:R-:W-:Y:S01]  /*0ec0*/  LOP3.LUT R41, R41, 0x64006400, RZ, 0xfc, !PT ;  /* 0x6400640029297812 */ /* 0x000fe200078efcff */
[----:B------:R-:W-:Y:S01]  /*0ed0*/  HADD2 R37, R37, -1056, -1056 ;  /* 0xe420e42025257430 */ /* 0x000fe20000000000 */
[----:B------:R-:W-:Y:S02]  /*0ee0*/  SHF.R.U32.HI R14, RZ, 0x6, R14 ;  /* 0x00000006ff0e7819 */ /* 0x000fe4000001160e */
[----:B------:R-:W-:Y:S01]  /*0ef0*/  LOP3.LUT R12, R12, 0x3f003f, RZ, 0xc0, !PT ;  /* 0x003f003f0c0c7812 */ /* 0x000fe200078ec0ff */
[----:B------:R-:W-:Y:S01]  /*0f00*/  HADD2 R41, R41, -1056, -1056 ;  /* 0xe420e42029297430 */ /* 0x000fe20000000000 */
[----:B------:R-:W-:Y:S02]  /*0f10*/  LOP3.LUT R13, R13, 0x3f003f, RZ, 0xc0, !PT ;  /* 0x003f003f0d0d7812 */ /* 0x000fe400078ec0ff */
[--C-:B------:R-:W-:Y:S02]  /*0f20*/  SHF.R.U32.HI R33, RZ, 0xc, R15.reuse ;  /* 0x0000000cff217819 */ /* 0x100fe4000001160f */
[----:B------:R-:W-:-:S02]  /*0f30*/  SHF.R.U32.HI R15, RZ, 0x6, R15 ;  /* 0x00000006ff0f7819 */ /* 0x000fc4000001160f */
[----:B------:R-:W-:Y:S02]  /*0f40*/  LOP3.LUT R14, R14, 0x3f003f, RZ, 0xc0, !PT ;  /* 0x003f003f0e0e7812 */ /* 0x000fe400078ec0ff */
[----:B------:R-:W-:Y:S02]  /*0f50*/  LOP3.LUT R12, R12, 0x64006400, RZ, 0xfc, !PT ;  /* 0x640064000c0c7812 */ /* 0x000fe400078efcff */
[----:B------:R-:W-:Y:S02]  /*0f60*/  LOP3.LUT R13, R13, 0x64006400, RZ, 0xfc, !PT ;  /* 0x640064000d0d7812 */ /* 0x000fe400078efcff */
[----:B------:R-:W-:Y:S01]  /*0f70*/  LOP3.LUT R15, R15, 0x3f003f, RZ, 0xc0, !PT ;  /* 0x003f003f0f0f7812 */ /* 0x000fe200078ec0ff */
[-C--:B0-----:R-:W-:Y:S02]  /*0f80*/  HFMA2 R36, R43, R24.reuse, RZ ;  /* 0x000000182b247231 */ /* 0x081fe400000000ff */
[-C--:B------:R-:W-:Y:S02]  /*0f90*/  HFMA2 R37, R37, R24.reuse, RZ.H0_H0 ;  /* 0x0000001825257231 */ /* 0x080fe400000400ff */
[-C--:B------:R-:W-:Y:S01]  /*0fa0*/  HFMA2 R40, R45, R24.reuse, RZ ;  /* 0x000000182d287231 */ /* 0x080fe200000000ff */
[----:B------:R-:W-:Y:S01]  /*0fb0*/  LOP3.LUT R14, R14, 0x64006400, RZ, 0xfc, !PT ;  /* 0x640064000e0e7812 */ /* 0x000fe200078efcff */
[----:B------:R-:W-:Y:S01]  /*0fc0*/  HFMA2 R24, R41, R24, RZ.H0_H0 ;  /* 0x0000001829187231 */ /* 0x000fe200000400ff */
        /* <DEDUP_REMOVED lines=10> */
[-C--:B------:R-:W-:Y:S01]  /*1070*/  HFMA2 R15, R41, R25.reuse, R36 ;  /* 0x00000019290f7231 */ /* 0x080fe20000000024 */
[----:B------:R-:W-:Y:S01]  /*1080*/  SHF.R.U32.HI R36, RZ, 0x6, R16 ;  /* 0x00000006ff247819 */ /* 0x000fe20000011610 */
[-C--:B------:R-:W-:Y:S01]  /*1090*/  HFMA2 R13, R13, R25.reuse, R40 ;  /* 0x000000190d0d7231 */ /* 0x080fe20000000028 */
[----:B------:R-:W-:Y:S01]  /*10a0*/  LOP3.LUT R41, R37, 0x64006400, RZ, 0xfc, !PT ;  /* 0x6400640025297812 */ /* 0x000fe200078efcff */
[----:B------:R-:W-:Y:S01]  /*10b0*/  HFMA2 R12, R43, R25, R24 ;  /* 0x000000192b0c7231 */ /* 0x000fe20000000018 */
[----:B------:R-:W-:Y:S01]  /*10c0*/  LOP3.LUT R40, R17, 0x3f003f, RZ, 0xc0, !PT ;  /* 0x003f003f11287812 */ /* 0x000fe200078ec0ff */
[----:B------:R-:W-:Y:S01]  /*10d0*/  HADD2 R42, R42, -1056, -1056 ;  /* 0xe420e4202a2a7430 */ /* 0x000fe20000000000 */
[----:B------:R-:W-:Y:S01]  /*10e0*/  SHF.R.U32.HI R37, RZ, 0x6, R17 ;  /* 0x00000006ff257819 */ /* 0x000fe20000011611 */
[----:B------:R-:W-:Y:S01]  /*10f0*/  HADD2 R44, R41, -1056, -1056 ;  /* 0xe420e420292c7430 */ /* 0x000fe20000000000 */
[----:B------:R-:W-:Y:S02]  /*1100*/  LOP3.LUT R41, R19, 0x3f003f, RZ, 0xc0, !PT ;  /* 0x003f003f13297812 */ /* 0x000fe400078ec0ff */
[----:B------:R-:W-:-:S02]  /*1110*/  LOP3.LUT R40, R40, 0x64006400, RZ, 0xfc, !PT ;  /* 0x6400640028287812 */ /* 0x000fc400078efcff */
[----:B------:R-:W-:Y:S01]  /*1120*/  LOP3.LUT R36, R36, 0x3f003f, RZ, 0xc0, !PT ;  /* 0x003f003f24247812 */ /* 0x000fe200078ec0ff */
[-C--:B------:R-:W-:Y:S01]  /*1130*/  HFMA2 R15, R44, R26.reuse, R15 ;  /* 0x0000001a2c0f7231 */ /* 0x080fe2000000000f */
[----:B------:R-:W-:Y:S01]  /*1140*/  LOP3.LUT R41, R41, 0x64006400, RZ, 0xfc, !PT ;  /* 0x6400640029297812 */ /* 0x000fe200078efcff */
[----:B------:R-:W-:Y:S01]  /*1150*/  HADD2 R43, R40, -1056, -1056 ;  /* 0xe420e420282b7430 */ /* 0x000fe20000000000 */
[----:B------:R-:W-:Y:S02]  /*1160*/  LOP3.LUT R37, R37, 0x3f003f, RZ, 0xc0, !PT ;  /* 0x003f003f25257812 */ /* 0x000fe400078ec0ff */
[----:B------:R-:W-:Y:S01]  /*1170*/  LOP3.LUT R40, R36, 0x64006400, RZ, 0xfc, !PT ;  /* 0x6400640024287812 */ /* 0x000fe200078efcff */
[----:B------:R-:W-:Y:S01]  /*1180*/  HADD2 R45, R41, -1056, -1056 ;  /* 0xe420e420292d7430 */ /* 0x000fe20000000000 */
[----:B------:R-:W-:Y:S01]  /*1190*/  SHF.R.U32.HI R24, RZ, 0xc, R16 ;  /* 0x0000000cff187819 */ /* 0x000fe20000011610 */
[-C--:B------:R-:W-:Y:S01]  /*11a0*/  HFMA2 R36, R42, R26.reuse, R13 ;  /* 0x0000001a2a247231 */ /* 0x080fe2000000000d */
[----:B------:R-:W-:Y:S01]  /*11b0*/  SHF.R.U32.HI R25, RZ, 0xc, R17 ;  /* 0x0000000cff197819 */ /* 0x000fe20000011611 */
[----:B------:R-:W-:Y:S01]  /*11c0*/  HADD2 R40, R40, -1056, -1056 ;  /* 0xe420e42028287430 */ /* 0x000fe20000000000 */
[----:B------:R-:W-:Y:S01]  /*11d0*/  SHF.R.U32.HI R16, RZ, 0xc, R18 ;  /* 0x0000000cff107819 */ /* 0x000fe20000011612 */
[----:B------:R-:W-:Y:S01]  /*11e0*/  HFMA2 R14, R43, R26, R14 ;  /* 0x0000001a2b0e7231 */ /* 0x000fe2000000000e */
[----:B------:R-:W-:-:S02]  /*11f0*/  SHF.R.U32.HI R17, RZ, 0xc, R19 ;  /* 0x0000000cff117819 */ /* 0x000fc40000011613 */
[----:B------:R-:W-:Y:S02]  /*1200*/  SHF.R.U32.HI R18, RZ, 0x6, R18 ;  /* 0x00000006ff127819 */ /* 0x000fe40000011612 */
[----:B------:R-:W-:Y:S02]  /*1210*/  SHF.R.U32.HI R19, RZ, 0x6, R19 ;  /* 0x00000006ff137819 */ /* 0x000fe40000011613 */
[----:B------:R-:W-:Y:S01]  /*1220*/  LOP3.LUT R41, R37, 0x64006400, RZ, 0xfc, !PT ;  /* 0x6400640025297812 */ /* 0x000fe200078efcff */
[----:B------:R-:W-:Y:S01]  /*1230*/  HFMA2 R37, R45, R26, R12 ;  /* 0x0000001a2d257231 */ /* 0x000fe2000000000c */
[----:B------:R-:W-:Y:S02]  /*1240*/  LOP3.LUT R12, R18, 0x3f003f, RZ, 0xc0, !PT ;  /* 0x003f003f120c7812 */ /* 0x000fe400078ec0ff */
[----:B------:R-:W-:Y:S01]  /*1250*/  LOP3.LUT R13, R19, 0x3f003f, RZ, 0xc0, !PT ;  /* 0x003f003f130d7812 */ /* 0x000fe200078ec0ff */
[----:B------:R-:W-:Y:S02]  /*1260*/  HADD2 R41, R41, -1056, -1056 ;  /* 0xe420e42029297430 */ /* 0x000fe40000000000 */
[-C--:B------:R-:W-:Y:S01]  /*1270*/  HFMA2 R19, R40, R27.reuse, R15 ;  /* 0x0000001b28137231 */ /* 0x080fe2000000000f */
[----:B------:R-:W-:Y:S01]  /*1280*/  LOP3.LUT R26, R12, 0x64006400, RZ, 0xfc, !PT ;  /* 0x640064000c1a7812 */ /* 0x000fe200078efcff */
[----:B------:R-:W-:Y:S01]  /*1290*/  HFMA2 R18, R41, R27, R14 ;  /* 0x0000001b29127231 */ /* 0x000fe2000000000e */
[----:B------:R-:W-:-:S02]  /*12a0*/  LOP3.LUT R40, R13, 0x64006400, RZ, 0xfc, !PT ;  /* 0x640064000d287812 */ /* 0x000fc400078efcff */
[----:B------:R-:W0:Y:S01]  /*12b0*/  LDS.128 R12, [UR4+0x10] ;  /* 0x00001004ff0c7984 */ /* 0x000e220008000c00 */
[----:B------:R-:W-:Y:S01]  /*12c0*/  LOP3.LUT R43, R35, 0xf000f, RZ, 0xc0, !PT ;  /* 0x000f000f232b7812 */ /* 0x000fe200078ec0ff */
[----:B------:R-:W-:Y:S01]  /*12d0*/  HADD2 R35, R26, -1056, -1056 ;  /* 0xe420e4201a237430 */ /* 0x000fe20000000000 */
[----:B------:R-:W-:Y:S01]  /*12e0*/  LOP3.LUT R41, R34, 0xf000f, RZ, 0xc0, !PT ;  /* 0x000f000f22297812 */ /* 0x000fe200078ec0ff */
[----:B------:R-:W-:Y:S01]  /*12f0*/  HADD2 R42, R40, -1056, -1056 ;  /* 0xe420e420282a7430 */ /* 0x000fe20000000000 */
[----:B------:R-:W-:Y:S02]  /*1300*/  LOP3.LUT R16, R16, 0xf000f, RZ, 0xc0, !PT ;  /* 0x000f000f10107812 */ /* 0x000fe400078ec0ff */
[----:B------:R-:W-:Y:S01]  /*1310*/  LOP3.LUT R17, R17, 0xf000f, RZ, 0xc0, !PT ;  /* 0x000f000f11117812 */ /* 0x000fe200078ec0ff */
[-C--:B------:R-:W-:Y:S02]  /*1320*/  HFMA2 R26, R35, R27.reuse, R36 ;  /* 0x0000001b231a7231 */ /* 0x080fe40000000024 */
[----:B------:R-:W-:Y:S01]  /*1330*/  HFMA2 R35, R42, R27, R37 ;  /* 0x0000001b2a237231 */ /* 0x000fe20000000025 */
[----:B------:R-:W-:-:S02]  /*1340*/  LOP3.LUT R37, R24, 0xf000f, RZ, 0xc0, !PT ;  /* 0x000f000f18257812 */ /* 0x000fc400078ec0ff */
[----:B------:R-:W-:Y:S02]  /*1350*/  LOP3.LUT R36, R25, 0xf000f, RZ, 0xc0, !PT ;  /* 0x000f000f19247812 */ /* 0x000fe400078ec0ff */
[----:B--2---:R-:W-:Y:S02]  /*1360*/  SHF.R.U32.HI R34, RZ, 0x8, R20 ;  /* 0x00000008ff227819 */ /* 0x004fe40000011614 */
[----:B------:R-:W-:Y:S02]  /*1370*/  SHF.R.U32.HI R40, RZ, 0x8, R21 ;  /* 0x00000008ff287819 */ /* 0x000fe40000011615 */
[----:B------:R-:W-:Y:S02]  /*1380*/  LOP3.LUT R27, R41, 0x300030, R34, 0xf8, !PT ;  /* 0x00300030291b7812 */ /* 0x000fe400078ef822 */
[----:B------:R-:W-:Y:S02]  /*1390*/  LOP3.LUT R41, R33, 0xf000f, RZ, 0xc0, !PT ;  /* 0x000f000f21297812 */ /* 0x000fe400078ec0ff */
[----:B------:R-:W-:-:S02]  /*13a0*/  LOP3.LUT R34, R43, 0x300030, R40, 0xf8, !PT ;  /* 0x003000302b227812 */ /* 0x000fc400078ef828 */
[----:B------:R-:W-:Y:S02]  /*13b0*/  SHF.R.U32.HI R33, RZ, 0x8, R22 ;  /* 0x00000008ff217819 */ /* 0x000fe40000011616 */
[----:B------:R-:W-:Y:S02]  /*13c0*/  SHF.R.U32.HI R40, RZ, 0x8, R23 ;  /* 0x00000008ff287819 */ /* 0x000fe40000011617 */
[----:B------:R-:W-:Y:S02]  /*13d0*/  SHF.R.U32.HI R24, RZ, 0xa, R20 ;  /* 0x0000000aff187819 */ /* 0x000fe40000011614 */
[----:B------:R-:W-:Y:S02]  /*13e0*/  LOP3.LUT R33, R32, 0x300030, R33, 0xf8, !PT ;  /* 0x0030003020217812 */ /* 0x000fe400078ef821 */
[----:B------:R-:W-:Y:S02]  /*13f0*/  LOP3.LUT R32, R41, 0x300030, R40, 0xf8, !PT ;  /* 0x0030003029207812 */ /* 0x000fe400078ef828 */
[----:B------:R-:W-:-:S02]  /*1400*/  LOP3.LUT R41, R20, 0x3f003f, RZ, 0xc0, !PT ;  /* 0x003f003f14297812 */ /* 0x000fc400078ec0ff */
[--C-:B------:R-:W-:Y:S02]  /*1410*/  SHF.R.U32.HI R25, RZ, 0xa, R21.reuse ;  /* 0x0000000aff197819 */ /* 0x100fe40000011615 */
[----:B------:R-:W-:Y:S02]  /*1420*/  LOP3.LUT R42, R21, 0x3f003f, RZ, 0xc0, !PT ;  /* 0x003f003f152a7812 */ /* 0x000fe400078ec0ff */
[----:B------:R-:W-:Y:S02]  /*1430*/  LOP3.LUT R24, R37, 0x300030, R24, 0xf8, !PT ;  /* 0x0030003025187812 */ /* 0x000fe400078ef818 */
[----:B------:R-:W-:Y:S02]  /*1440*/  SHF.R.U32.HI R21, RZ, 0x6, R21 ;  /* 0x00000006ff157819 */ /* 0x000fe40000011615 */
[----:B------:R-:W-:Y:S02]  /*1450*/  LOP3.LUT R37, R22, 0x3f003f, RZ, 0xc0, !PT ;  /* 0x003f003f16257812 */ /* 0x000fe400078ec0ff */
[----:B------:R-:W-:-:S02]  /*1460*/  SHF.R.U32.HI R20, RZ, 0x6, R20 ;  /* 0x00000006ff147819 */ /* 0x000fc40000011614 */
[----:B------:R-:W-:Y:S02]  /*1470*/  LOP3.LUT R41, R41, 0x64006400, RZ, 0xfc, !PT ;  /* 0x6400640029297812 */ /* 0x000fe400078efcff */
[----:B------:R-:W-:Y:S02]  /*1480*/  LOP3.LUT R25, R36, 0x300030, R25, 0xf8, !PT ;  /* 0x0030003024197812 */ /* 0x000fe400078ef819 */
[----:B------:R-:W-:Y:S01]  /*1490*/  SHF.R.U32.HI R43, RZ, 0xa, R22 ;  /* 0x0000000aff2b7819 */ /* 0x000fe20000011616 */
[----:B------:R-:W-:Y:S01]  /*14a0*/  HADD2 R44, R41, -1056, -1056 ;  /* 0xe420e420292c7430 */ /* 0x000fe20000000000 */
[----:B------:R-:W-:Y:S02]  /*14b0*/  SHF.R.U32.HI R40, RZ, 0xa, R23 ;  /* 0x0000000aff287819 */ /* 0x000fe40000011617 */
[----:B------:R-:W-:Y:S02]  /*14c0*/  LOP3.LUT R36, R23, 0x3f003f, RZ, 0xc0, !PT ;  /* 0x003f003f17247812 */ /* 0x000fe400078ec0ff */
[----:B------:R-:W-:Y:S01]  /*14d0*/  LOP3.LUT R42, R42, 0x64006400, RZ, 0xfc, !PT ;  /* 0x640064002a2a7812 */ /* 0x000fe200078efcff */
[----:B0-----:R-:W-:Y:S01]  /*14e0*/  HFMA2 R19, R44, R12, R19 ;  /* 0x0000000c2c137231 */ /* 0x001fe20000000013 */
[----:B------:R-:W-:-:S02]  /*14f0*/  LOP3.LUT R21, R21, 0x3f003f, RZ, 0xc0, !PT ;  /* 0x003f003f15157812 */ /* 0x000fc400078ec0ff */
[----:B------:R-:W-:Y:S01]  /*1500*/  SHF.R.U32.HI R22, RZ, 0x6, R22 ;  /* 0x00000006ff167819 */ /* 0x000fe20000011616 */
[----:B------:R-:W-:Y:S01]  /*1510*/  HADD2 R41, R42, -1056, -1056 ;  /* 0xe420e4202a297430 */ /* 0x000fe20000000000 */
[----:B------:R-:W-:Y:S02]  /*1520*/  SHF.R.U32.HI R23, RZ, 0x6, R23 ;  /* 0x00000006ff177819 */ /* 0x000fe40000011617 */
        /* <DEDUP_REMOVED lines=23> */
[----:B------:R-:W-:Y:S01]  /*16a0*/  LOP3.LUT R16, R16, 0x300030, R43, 0xf8, !PT ;  /* 0x0030003010107812 */ /* 0x000fe200078ef82b */
[----:B------:R-:W-:Y:S02]  /*16b0*/  HADD2 R33, R33, -1056, -1056 ;  /* 0xe420e42021217430 */ /* 0x000fe40000000000 */
[-C--:B------:R-:W-:Y:S02]  /*16c0*/  HFMA2 R26, R21, R13.reuse, R26 ;  /* 0x0000000d151a7231 */ /* 0x080fe4000000001a */
[----:B------:R-:W-:Y:S01]  /*16d0*/  HFMA2 R35, R12, R13, R35 ;  /* 0x0000000d0c237231 */ /* 0x000fe20000000023 */
[----:B------:R-:W-:Y:S01]  /*16e0*/  LOP3.LUT R24, R24, 0x64006400, RZ, 0xfc, !PT ;  /* 0x6400640018187812 */ /* 0x000fe200078efcff */
[----:B------:R-:W-:Y:S01]  /*16f0*/  HADD2 R12, R27, -1056, -1056 ;  /* 0xe420e4201b0c7430 */ /* 0x000fe20000000000 */
[----:B------:R-:W-:Y:S01]  /*1700*/  LOP3.LUT R16, R16, 0x64006400, RZ, 0xfc, !PT ;  /* 0x6400640010107812 */ /* 0x000fe200078efcff */
[----:B------:R-:W-:Y:S01]  /*1710*/  HADD2 R13, R34, -1056, -1056 ;  /* 0xe420e420220d7430 */ /* 0x000fe20000000000 */
[----:B------:R-:W-:Y:S01]  /*1720*/  LOP3.LUT R17, R17, 0x300030, R40, 0xf8, !PT ;  /* 0x0030003011117812 */ /* 0x000fe200078ef828 */
        /* <DEDUP_REMOVED lines=23> */
[----:B------:R-:W-:-:S07]  /*18a0*/  HFMA2 R2, R26, R39, R2 ;  /* 0x000000271a027231 */ /* 0x000fce0000000002 */
.L_x_3168:
[C---:B------:R-:W-:Y:S01]  /*18b0*/  IMAD.WIDE R20, R7.reuse, 0x4, R30 ;  /* 0x0000000407147825 */ /* 0x040fe200078e021e */
[----:B-----5:R0:W5:Y:S04]  /*18c0*/  LDG.E.128.CONSTANT R12, desc[UR6][R30.64] ;  /* 0x000000061e0c7981 */ /* 0x020168000c1e9d00 */
[----:B------:R0:W5:Y:S01]  /*18d0*/  LDG.E.128.CONSTANT R16, desc[UR6][R20.64] ;  /* 0x0000000614107981 */ /* 0x000162000c1e9d00 */
[----:B------:R-:W-:Y:S02]  /*18e0*/  @!P0 VIADD R22, R4, 0x1 ;  /* 0x0000000104168836 */ /* 0x000fe40000000000 */
[----:B------:R-:W-:-:S04]  /*18f0*/  IMAD.WIDE R32, R7, 0x4, R20 ;  /* 0x0000000407207825 */ /* 0x000fc800078e0214 */
[----:B------:R-:W-:Y:S01]  /*1900*/  @!P0 IMAD.MOV.U32 R4, RZ, RZ, R22 ;  /* 0x000000ffff048224 */ /* 0x000fe200078e0016 */
[----:B------:R-:W-:Y:S06]  /*1910*/  @P1 BRA `(.L_x_3169) ;  /* 0x0000000800bc1947 */ /* 0x000fec0003800000 */
[----:B0-----:R-:W2:Y:S01]  /*1920*/  LDG.E.128.CONSTANT R20, desc[UR6][R32.64] ;  /* 0x0000000620147981 */ /* 0x001ea2000c1e9d00 */
[----:B-----5:R-:W-:Y:S02]  /*1930*/  LOP3.LUT R36, R12, 0x3f003f, RZ, 0xc0, !PT ;  /* 0x003f003f0c247812 */ /* 0x020fe400078ec0ff */
[----:B------:R-:W-:Y:S01]  /*1940*/  LOP3.LUT R40, R14, 0x3f003f, RZ, 0xc0, !PT ;  /* 0x003f003f0e287812 */ /* 0x000fe200078ec0ff */
[----:B------:R-:W0:Y:S01]  /*1950*/  LDS.128 R24, [UR4+0x20] ;  /* 0x00002004ff187984 */ /* 0x000e220008000c00 */
        /* <DEDUP_REMOVED lines=171> */
.L_x_3169:
        /* <DEDUP_REMOVED lines=8> */
.L_x_3167:
[----:B------:R-:W1:Y:S02]  /*2490*/  LDCU UR5, c[0x0][0x3d0] ;  /* 0x00007a00ff0577ac */ /* 0x000e640008000800 */
[----:B-1----:R-:W-:-:S04]  /*24a0*/  VIMNMX R40, PT, PT, R11, UR5, PT ;  /* 0x000000050b287c48 */ /* 0x002fc8000bfe0100 */
[----:B------:R-:W-:-:S13]  /*24b0*/  ISETP.GT.AND P0, PT, R40, R5, PT ;  /* 0x000000052800720c */ /* 0x000fda0003f04270 */
[----:B------:R-:W-:Y:S05]  /*24c0*/  @!P0 BRA `(.L_x_3171) ;  /* 0x0000001400a88947 */ /* 0x000fea0003800000 */
[----:B------:R-:W1:Y:S01]  /*24d0*/  LDC.64 R6, c[0x0][0x3b8] ;  /* 0x0000ee00ff067b82 */ /* 0x000e620000000a00 */
[----:B------:R-:W-:Y:S01]  /*24e0*/  UIADD3 UR4, UPT, UPT, UR4, 0x20, URZ ;  /* 0x0000002004047890 */ /* 0x000fe2000fffe0ff */
[----:B-1----:R-:W-:-:S03]  /*24f0*/  IMAD.WIDE.U32 R6, R5, 0x4, R6 ;  /* 0x0000000405067825 */ /* 0x002fc600078e0006 */
[----:B------:R-:W-:-:S05]  /*2500*/  IADD3 R42, P0, PT, R6, 0x2, RZ ;  /* 0x00000002062a7810 */ /* 0x000fca0007f1e0ff */
[----:B------:R-:W-:-:S08]  /*2510*/  IMAD.X R41, RZ, RZ, R7, P0 ;  /* 0x000000ffff297224 */ /* 0x000fd000000e0607 */
.L_x_3173:
[----:B------:R-:W1:Y:S01]  /*2520*/  LDC.64 R6, c[0x0][0x3a8] ;  /* 0x0000ea00ff067b82 */ /* 0x000e620000000a00 */
[----:B------:R-:W-:Y:S01]  /*2530*/  ISETP.NE.AND P0, PT, R5, R0, PT ;  /* 0x000000000500720c */ /* 0x000fe20003f05270 */
[----:B-----5:R-:W5:-:S12]  /*2540*/  LDG.E.128.CONSTANT R8, desc[UR6][R28.64] ;  /* 0x000000061c087981 */ /* 0x020f58000c1e9d00 */
[----:B------:R-:W-:Y:S02]  /*2550*/  @!P0 IMAD R24, R4, 0x8, R1 ;  /* 0x0000000804188824 */ /* 0x000fe400078e0201 */
[----:B------:R-:W-:-:S04]  /*2560*/  @!P0 IMAD.MOV.U32 R43, RZ, RZ, R41 ;  /* 0x000000ffff2b8224 */ /* 0x000fc800078e0029 */
[----:B------:R-:W2:Y:S01]  /*2570*/  @!P0 LDL.64 R24, [R24+0x8] ;  /* 0x0000080018188983 */ /* 0x000ea20000100a00 */
[----:B-1----:R-:W-:-:S03]  /*2580*/  IMAD.WIDE R12, R7, 0x4, R28 ;  /* 0x00000004070c7825 */ /* 0x002fc600078e021c */
[----:B------:R-:W3:Y:S01]  /*2590*/  @!P0 LDG.E.U16.CONSTANT R26, desc[UR6][R42.64] ;  /* 0x000000062a1a8981 */ /* 0x000ee2000c1e9500 */
[----:B------:R-:W-:-:S03]  /*25a0*/  IMAD.WIDE R16, R7, 0x4, R12 ;  /* 0x0000000407107825 */ /* 0x000fc600078e020c */
[----:B------:R-:W5:Y:S01]  /*25b0*/  LDG.E.128.CONSTANT R12, desc[UR6][R12.64] ;  /* 0x000000060c0c7981 */ /* 0x000f62000c1e9d00 */
[----:B------:R-:W-:-:S03]  /*25c0*/  IMAD.WIDE R36, R7, 0x4, R16 ;  /* 0x0000000407247825 */ /* 0x000fc600078e0210 */
[----:B------:R-:W5:Y:S01]  /*25d0*/  LDG.E.128.CONSTANT R16, desc[UR6][R16.64] ;  /* 0x0000000610107981 */ /* 0x000f62000c1e9d00 */
[----:B------:R-:W1:Y:S01]  /*25e0*/  S2UR UR5, SR_CTAID.Y ;  /* 0x00000000000579c3 */ /* 0x000e620000002600 */
[----:B------:R-:W-:Y:S02]  /*25f0*/  @!P0 VIADD R27, R4, 0x1 ;  /* 0x00000001041b8836 */ /* 0x000fe40000000000 */
[----:B0-----:R0:W5:Y:S02]  /*2600*/  LDG.E.128.CONSTANT R20, desc[UR6][R36.64] ;  /* 0x0000000624147981 */ /* 0x001164000c1e9d00 */
[----:B------:R-:W-:Y:S01]  /*2610*/  @!P0 IMAD.MOV.U32 R4, RZ, RZ, R27 ;  /* 0x000000ffff048224 */ /* 0x000fe200078e001b */
[----:B-1----:R-:W-:Y:S01]  /*2620*/  ISETP.LE.AND P1, PT, R6, UR5, PT ;  /* 0x0000000506007c0c */ /* 0x002fe2000bf23270 */
[----:B0-----:R-:W-:Y:S01]  /*2630*/  IMAD.WIDE R36, R7, 0x4, R36 ;  /* 0x0000000407247825 */ /* 0x001fe200078e0224 */
[----:B--2---:R-:W-:Y:S02]  /*2640*/  @!P0 PRMT R38, R24, 0x7610, R38 ;  /* 0x0000761018268816 */ /* 0x004fe40000000026 */
[----:B------:R-:W-:-:S02]  /*2650*/  @!P0 PRMT R39, R25, 0x7610, R39 ;  /* 0x0000761019278816 */ /* 0x000fc40000000027 */
[----:B------:R-:W-:Y:S01]  /*2660*/  @!P0 PRMT R38, R38, 0x7610, R24 ;  /* 0x0000761026268816 */ /* 0x000fe20000000018 */
[----:B---3--:R-:W-:Y:S01]  /*2670*/  @!P0 IMAD.IADD R0, R26, 0x1, R5 ;  /* 0x000000011a008824 */ /* 0x008fe200078e0205 */
[----:B------:R-:W-:Y:S01]  /*2680*/  @!P0 PRMT R39, R39, 0x7610, R25 ;  /* 0x0000761027278816 */ /* 0x000fe20000000019 */
[----:B------:R-:W-:-:S04]  /*2690*/  VIADD R5, R5, 0x20 ;  /* 0x0000002005057836 */ /* 0x000fc80000000000 */
[----:B------:R-:W-:Y:S05]  /*26a0*/  @P1 BRA `(.L_x_3172) ;  /* 0x0000001400181947 */ /* 0x000fea0003800000 */
[----:B------:R-:W2:Y:S01]  /*26b0*/  LDG.E.128.CONSTANT R24, desc[UR6][R36.64] ;  /* 0x0000000624187981 */ /* 0x000ea2000c1e9d00 */
[----:B-----5:R-:W-:Y:S01]  /*26c0*/  LOP3.LUT R33, R8, 0x1f001f, RZ, 0xc0, !PT ;  /* 0x001f001f08217812 */ /* 0x020fe200078ec0ff */
[----:B------:R-:W-:Y:S01]  /*26d0*/  IMAD.MOV.U32 R43, RZ, RZ, 0x2800 ;  /* 0x00002800ff2b7424 */ /* 0x000fe200078e00ff */
        /* <DEDUP_REMOVED lines=16> */
[----:B------:R-:W-:Y:S01]  /*27e0*/  SHF.R.U32.HI R49, RZ, 0xe, R15 ;  /* 0x0000000eff317819 */ /* 0x000fe2000001160f */
[-C--:B------:R-:W-:Y:S01]  /*27f0*/  HFMA2 R46, R46, R43.reuse.H0_H0, -48, -48 ;  /* 0xd200d2002e2e7431 */ /* 0x080fe2000004002b */
[----:B------:R-:W-:Y:S01]  /*2800*/  SHF.R.U32.HI R48, RZ, 0xd, R19 ;  /* 0x0000000dff307819 */ /* 0x000fe20000011613 */
[-C--:B0-----:R-:W-:Y:S02]  /*2810*/  HFMA2 R33, R33, R28.reuse, RZ ;  /* 0x0000001c21217231 */ /* 0x081fe400000000ff */
[-C--:B------:R-:W-:Y:S02]  /*2820*/  HFMA2 R44, R45, R28.reuse, RZ.H0_H0 ;  /* 0x0000001c2d2c7231 */ /* 0x080fe400000400ff */
[-C--:B------:R-:W-:Y:S02]  /*2830*/  HFMA2 R35, R35, R28.reuse, RZ ;  /* 0x0000001c23237231 */ /* 0x080fe400000000ff */
[----:B------:R-:W-:Y:S01]  /*2840*/  HFMA2 R34, R47, R28, RZ.H0_H0 ;  /* 0x0000001c2f227231 */ /* 0x000fe200000400ff */
[----:B------:R-:W-:Y:S01]  /*2850*/  LOP3.LUT R28, R10, 0x3e003e0, RZ, 0xc0, !PT ;  /* 0x03e003e00a1c7812 */ /* 0x000fe200078ec0ff */
[----:B------:R-:W-:Y:S01]  /*2860*/  HFMA2 R47, R32, R43.H0_H0, -48, -48 ;  /* 0xd200d200202f7431 */ /* 0x000fe2000004002b */
[----:B------:R-:W-:-:S02]  /*2870*/  LOP3.LUT R45, R11, 0x3e003e0, RZ, 0xc0, !PT ;  /* 0x03e003e00b2d7812 */ /* 0x000fc400078ec0ff */
[----:B------:R-:W-:Y:S01]  /*2880*/  LOP3.LUT R28, R28, 0x64006400, RZ, 0xfc, !PT ;  /* 0x640064001c1c7812 */ /* 0x000fe200078efcff */
[-C--:B------:R-:W-:Y:S01]  /*2890*/  HFMA2 R33, R46, R29.reuse, R33 ;  /* 0x0000001d2e217231 */ /* 0x080fe20000000021 */
[----:B------:R-:W-:Y:S01]  /*28a0*/  LOP3.LUT R46, R45, 0x64006400, RZ, 0xfc, !PT ;  /* 0x640064002d2e7812 */ /* 0x000fe200078efcff */
[----:B------:R-:W-:Y:S01]  /*28b0*/  HFMA2 R32, R47, R29, R44 ;  /* 0x0000001d2f207231 */ /* 0x000fe2000000002c */
[----:B------:R-:W-:Y:S01]  /*28c0*/  SHF.R.U32.HI R44, RZ, 0xa, R8 ;  /* 0x0000000aff2c7819 */ /* 0x000fe20000011608 */
[-C--:B------:R-:W-:Y:S01]  /*28d0*/  HFMA2 R28, R28, R43.reuse.H0_H0, -48, -48 ;  /* 0xd200d2001c1c7431 */ /* 0x080fe2000004002b */
[----:B------:R-:W-:Y:S01]  /*28e0*/  LOP3.LUT R47, R15, 0x1f001f, RZ, 0xc0, !PT ;  /* 0x001f001f0f2f7812 */ /* 0x000fe200078ec0ff */
[----:B------:R-:W-:Y:S01]  /*28f0*/  HFMA2 R45, R46, R43.H0_H0, -48, -48 ;  /* 0xd200d2002e2d7431 */ /* 0x000fe2000004002b */
[----:B------:R-:W-:Y:S02]  /*2900*/  LOP3.LUT R44, R44, 0x1f001f, RZ, 0xc0, !PT ;  /* 0x001f001f2c2c7812 */ /* 0x000fe400078ec0ff */
[----:B------:R-:W-:Y:S01]  /*2910*/  SHF.R.U32.HI R46, RZ, 0xa, R11 ;  /* 0x0000000aff2e7819 */ /* 0x000fe2000001160b */
[----:B------:R-:W-:-:S02]  /*2920*/  HFMA2 R28, R28, R29, R35 ;  /* 0x0000001d1c1c7231 */ /* 0x000fc40000000023 */
[----:B------:R-:W-:Y:S01]  /*2930*/  HFMA2 R29, R45, R29, R34 ;  /* 0x0000001d2d1d7231 */ /* 0x000fe20000000022 */
[----:B------:R-:W-:Y:S02]  /*2940*/  SHF.R.U32.HI R34, RZ, 0xa, R9 ;  /* 0x0000000aff227819 */ /* 0x000fe40000011609 */
[----:B------:R-:W-:Y:S02]  /*2950*/  SHF.R.U32.HI R35, RZ, 0xa, R10 ;  /* 0x0000000aff237819 */ /* 0x000fe4000001160a */
        /* <DEDUP_REMOVED lines=18> */
[-C--:B------:R-:W-:Y:S01]  /*2a80*/  HFMA2 R44, R44, R31.reuse, R33 ;  /* 0x0000001f2c2c7231 */ /* 0x080fe20000000021 */
[----:B------:R-:W-:Y:S01]  /*2a90*/  LOP3.LUT R34, R34, 0x64006400, RZ, 0xfc, !PT ;  /* 0x6400640022227812 */ /* 0x000fe200078efcff */
[-C--:B------:R-:W-:Y:S02]  /*2aa0*/  HFMA2 R28, R45, R30.reuse, R28 ;  /* 0x0000001e2d1c7231 */ /* 0x080fe4000000001c */
[----:B------:R-:W-:Y:S01]  /*2ab0*/  HADD2 R46, R46, -1040, -1040 ;  /* 0xe410e4102e2e7430 */ /* 0x000fe20000000000 */
[----:B------:R-:W-:Y:S01]  /*2ac0*/  LOP3.LUT R47, R47, 0x64006400, RZ, 0xfc, !PT ;  /* 0x640064002f2f7812 */ /* 0x000fe200078efcff */
[----:B------:R-:W-:Y:S01]  /*2ad0*/  HADD2 R35, R35, -1040, -1040 ;  /* 0xe410e41023237430 */ /* 0x000fe20000000000 */
[----:B------:R-:W-:Y:S01]  /*2ae0*/  SHF.R.U32.HI R11, RZ, 0xf, R11 ;  /* 0x0000000fff0b7819 */ /* 0x000fe2000001160b */
[----:B------:R-:W-:Y:S02]  /*2af0*/  HADD2 R33, R34, -1040, -1040 ;  /* 0xe410e41022217430 */ /* 0x000fe40000000000 */
[----:B------:R-:W-:Y:S01]  /*2b00*/  HFMA2 R30, R46, R30, R29 ;  /* 0x0000001e2e1e7231 */ /* 0x000fe2000000001d */
[----:B------:R-:W-:Y:S01]  /*2b10*/  SHF.R.U32.HI R46, RZ, 0xf, R8 ;  /* 0x0000000fff2e7819 */ /* 0x000fe20000011608 */
[----:B------:R-:W-:-:S02]  /*2b20*/  HFMA2 R8, R33, R31, R32 ;  /* 0x0000001f21087231 */ /* 0x000fc40000000020 */
[----:B------:R-:W-:Y:S01]  /*2b30*/  HFMA2 R45, R35, R31, R28 ;  /* 0x0000001f232d7231 */ /* 0x000fe2000000001c */
[----:B------:R-:W-:Y:S01]  /*2b40*/  SHF.R.U32.HI R29, RZ, 0xe, R12 ;  /* 0x0000000eff1d7819 */ /* 0x000fe2000001160c */
[----:B------:R-:W0:Y:S01]  /*2b50*/  LDS.128 R32, [UR4+-0x10] ;  /* 0xfffff004ff207984 */ /* 0x000e220008000c00 */
[----:B------:R-:W-:Y:S01]  /*2b60*/  LOP3.LUT R46, R46, 0x10001, RZ, 0xc0, !PT ;  /* 0x000100012e2e7812 */ /* 0x000fe200078ec0ff */
[----:B------:R-:W-:-:S03]  /*2b70*/  HADD2 R47, R47, -1040, -1040 ;  /* 0xe410e4102f2f7430 */ /* 0x000fc60000000000 */
[----:B------:R-:W-:Y:S02]  /*2b80*/  LOP3.LUT R28, R46, 0x20002, R29, 0xf8, !PT ;  /* 0x000200022e1c7812 */ /* 0x000fe400078ef81d */
[----:B------:R-:W-:Y:S02]  /*2b90*/  SHF.R.U32.HI R46, RZ, 0xf, R10 ;  /* 0x0000000fff2e7819 */ /* 0x000fe4000001160a */
[----:B------:R-:W-:Y:S01]  /*2ba0*/  SHF.R.U32.HI R29, RZ, 0xf, R9 ;  /* 0x0000000fff1d7819 */ /* 0x000fe20000011609 */
[----:B------:R-:W-:Y:S01]  /*2bb0*/  HFMA2 R9, R47, R31, R30 ;  /* 0x0000001f2f097231 */ /* 0x000fe2000000001e */
[----:B------:R-:W-:Y:S02]  /*2bc0*/  SHF.R.U32.HI R10, RZ, 0xe, R14 ;  /* 0x0000000eff0a7819 */ /* 0x000fe4000001160e */
[----:B------:R-:W-:Y:S02]  /*2bd0*/  LOP3.LUT R47, R46, 0x10001, RZ, 0xc0, !PT ;  /* 0x000100012e2f7812 */ /* 0x000fe400078ec0ff */
[----:B------:R-:W-:-:S02]  /*2be0*/  SHF.R.U32.HI R30, RZ, 0xe, R13 ;  /* 0x0000000eff1e7819 */ /* 0x000fc4000001160d */
[----:B------:R-:W-:Y:S02]  /*2bf0*/  LOP3.LUT R29, R29, 0x10001, RZ, 0xc0, !PT ;  /* 0x000100011d1d7812 */ /* 0x000fe400078ec0ff */
[----:B------:R-:W-:Y:S02]  /*2c00*/  LOP3.LUT R46, R11, 0x10001, RZ, 0xc0, !PT ;  /* 0x000100010b2e7812 */ /* 0x000fe400078ec0ff */
[----:B------:R-:W-:Y:S02]  /*2c10*/  SHF.R.U32.HI R11, RZ, 0xd, R16 ;  /* 0x0000000dff0b7819 */ /* 0x000fe40000011610 */
[----:B------:R-:W-:Y:S02]  /*2c20*/  LOP3.LUT R10, R47, 0x20002, R10, 0xf8, !PT ;  /* 0x000200022f0a7812 */ /* 0x000fe400078ef80a */
[----:B------:R-:W-:Y:S02]  /*2c30*/  SHF.R.U32.HI R47, RZ, 0xd, R18 ;  /* 0x0000000dff2f7819 */ /* 0x000fe40000011612 */
[----:B------:R-:W-:-:S02]  /*2c40*/  LOP3.LUT R31, R29, 0x20002, R30, 0xf8, !PT ;  /* 0x000200021d1f7812 */ /* 0x000fc400078ef81e */
[----:B------:R-:W-:Y:S02]  /*2c50*/  LOP3.LUT R29, R46, 0x20002, R49, 0xf8, !PT ;  /* 0x000200022e1d7812 */ /* 0x000fe400078ef831 */
[----:B------:R-:W-:Y:S02]  /*2c60*/  SHF.R.U32.HI R46, RZ, 0xd, R17 ;  /* 0x0000000dff2e7819 */ /* 0x000fe40000011611 */
[----:B------:R-:W-:Y:S02]  /*2c70*/  LOP3.LUT R30, R28, 0x40004, R11, 0xf8, !PT ;  /* 0x000400041c1e7812 */ /* 0x000fe400078ef80b */
[----:B------:R-:W-:Y:S02]  /*2c80*/  SHF.R.U32.HI R11, RZ, 0xc, R20 ;  /* 0x0000000cff0b7819 */ /* 0x000fe40000011614 */
[----:B------:R-:W-:Y:S02]  /*2c90*/  LOP3.LUT R28, R10, 0x40004, R47, 0xf8, !PT ;  /* 0x000400040a1c7812 */ /* 0x000fe400078ef82f */
[----:B------:R-:W-:-:S02]  /*2ca0*/  LOP3.LUT R10, R12, 0x3e003e0, RZ, 0xc0, !PT ;  /* 0x03e003e00c0a7812 */ /* 0x000fc400078ec0ff */
[----:B------:R-:W-:Y:S02]  /*2cb0*/  LOP3.LUT R31, R31, 0x40004, R46, 0xf8, !PT ;  /* 0x000400041f1f7812 */ /* 0x000fe400078ef82e */
[----:B------:R-:W-:Y:S02]  /*2cc0*/  SHF.R.U32.HI R46, RZ, 0xc, R21 ;  /* 0x0000000cff2e7819 */ /* 0x000fe40000011615 */
[----:B------:R-:W-:Y:S02]  /*2cd0*/  LOP3.LUT R30, R30, 0x80008, R11, 0xf8, !PT ;  /* 0x000800081e1e7812 */ /* 0x000fe400078ef80b */
[----:B------:R-:W-:Y:S02]  /*2ce0*/  LOP3.LUT R11, R13, 0x3e003e0, RZ, 0xc0, !PT ;  /* 0x03e003e00d0b7812 */ /* 0x000fe400078ec0ff */
[----:B------:R-:W-:Y:S02]  /*2cf0*/  LOP3.LUT R10, R10, 0x64006400, RZ, 0xfc, !PT ;  /* 0x640064000a0a7812 */ /* 0x000fe400078efcff */
[----:B------:R-:W-:-:S02]  /*2d00*/  LOP3.LUT R31, R31, 0x80008, R46, 0xf8, !PT ;  /* 0x000800081f1f7812 */ /* 0x000fc400078ef82e */
[----:B------:R-:W-:Y:S01]  /*2d10*/  LOP3.LUT R46, R11, 0x64006400, RZ, 0xfc, !PT ;  /* 0x640064000b2e7812 */ /* 0x000fe200078efcff */
[----:B------:R-:W-:Y:S01]  /*2d20*/  HFMA2 R11, R10, R43.H0_H0, -48, -48 ;  /* 0xd200d2000a0b7431 */ /* 0x000fe2000004002b */
[----:B------:R-:W-:Y:S02]  /*2d30*/  LOP3.LUT R10, R14, 0x3e003e0, RZ, 0xc0, !PT ;  /* 0x03e003e00e0a7812 */ /* 0x000fe400078ec0ff */
[----:B------:R-:W-:Y:S02]  /*2d40*/  SHF.R.U32.HI R47, RZ, 0xc, R22 ;  /* 0x0000000cff2f7819 */ /* 0x000fe40000011616 */
[----:B------:R-:W-:Y:S01]  /*2d50*/  SHF.R.U32.HI R12, RZ, 0xa, R12 ;  /* 0x0000000aff0c7819 */ /* 0x000fe2000001160c */
[----:B0-----:R-:W-:Y:S01]  /*2d60*/  HFMA2 R44, R11, R32, R44 ;  /* 0x000000200b2c7231 */ /* 0x001fe2000000002c */
[----:B------:R-:W-:Y:S02]  /*2d70*/  LOP3.LUT R11, R15, 0x3e003e0, RZ, 0xc0, !PT ;  /* 0x03e003e00f0b7812 */ /* 0x000fe400078ec0ff */
[----:B------:R-:W-:-:S02]  /*2d80*/  LOP3.LUT R10, R10, 0x64006400, RZ, 0xfc, !PT ;  /* 0x640064000a0a7812 */ /* 0x000fc400078efcff */
[----:B------:R-:W-:Y:S01]  /*2d90*/  LOP3.LUT R28, R28, 0x80008, R47, 0xf8, !PT ;  /* 0x000800081c1c7812 */ /* 0x000fe200078ef82f */
[-C--:B------:R-:W-:Y:S01]  /*2da0*/  HFMA2 R47, R46, R43.reuse.H0_H0, -48, -48 ;  /* 0xd200d2002e2f7431 */ /* 0x080fe2000004002b */
[----:B------:R-:W-:Y:S01]  /*2db0*/  LOP3.LUT R46, R11, 0x64006400, RZ, 0xfc, !PT ;  /* 0x640064000b2e7812 */ /* 0x000fe200078efcff */
[-C--:B------:R-:W-:Y:S01]  /*2dc0*/  HFMA2 R10, R10, R43.reuse.H0_H0, -48, -48 ;  /* 0xd200d2000a0a7431 */ /* 0x080fe2000004002b */
[----:B------:R-:W-:Y:S01]  /*2dd0*/  LOP3.LUT R12, R12, 0x1f001f, RZ, 0xc0, !PT ;  /* 0x001f001f0c0c7812 */ /* 0x000fe200078ec0ff */
[-C--:B------:R-:W-:Y:S01]  /*2de0*/  HFMA2 R8, R47, R32.reuse, R8 ;  /* 0x000000202f087231 */ /* 0x080fe20000000008 */
[----:B------:R-:W-:Y:S01]  /*2df0*/  SHF.R.U32.HI R13, RZ, 0xa, R13 ;  /* 0x0000000aff0d7819 */ /* 0x000fe2000001160d */
[----:B------:R-:W-:Y:S01]  /*2e00*/  HFMA2 R46, R46, R43.H0_H0, -48, -48 ;  /* 0xd200d2002e2e7431 */ /* 0x000fe2000004002b */
[----:B------:R-:W-:Y:S01]  /*2e10*/  LOP3.LUT R12, R12, 0x64006400, RZ, 0xfc, !PT ;  /* 0x640064000c0c7812 */ /* 0x000fe200078efcff */
[-C--:B------:R-:W-:Y:S01]  /*2e20*/  HFMA2 R45, R10, R32.reuse, R45 ;  /* 0x000000200a2d7231 */ /* 0x080fe2000000002d */
[----:B------:R-:W-:Y:S01]  /*2e30*/  LOP3.LUT R13, R13, 0x1f001f, RZ, 0xc0, !PT ;  /* 0x001f001f0d0d7812 */ /* 0x000fe200078ec0ff */
[----:B------:R-:W-:Y:S01]  /*2e40*/  HFMA2 R32, R46, R32, R9 ;  /* 0x000000202e207231 */ /* 0x000fe20000000009 */
[----:B------:R-:W-:Y:S01]  /*2e50*/  SHF.R.U32.HI R15, RZ, 0xa, R15 ;  /* 0x0000000aff0f7819 */ /* 0x000fe2000001160f */
[----:B------:R-:W-:Y:S01]  /*2e60*/  HADD2 R9, R12, -1040, -1040 ;  /* 0xe410e4100c097430 */ /* 0x000fe20000000000 */
[----:B------:R-:W-:-:S02]  /*2e70*/  LOP3.LUT R13, R13, 0x64006400, RZ, 0xfc, !PT ;  /* 0x640064000d0d7812 */ /* 0x000fc400078efcff */
[----:B------:R-:W-:Y:S02]  /*2e80*/  SHF.R.U32.HI R14, RZ, 0xa, R14 ;  /* 0x0000000aff0e7819 */ /* 0x000fe4000001160e */
[----:B------:R-:W-:Y:S01]  /*2e90*/  LOP3.LUT R15, R15, 0x1f001f, RZ, 0xc0, !PT ;  /* 0x001f001f0f0f7812 */ /* 0x000fe200078ec0ff */
[----:B------:R-:W-:Y:S01]  /*2ea0*/  HADD2 R11, R13, -1040, -1040 ;  /* 0xe410e4100d0b7430 */ /* 0x000fe20000000000 */
        /* <DEDUP_REMOVED lines=8> */
[----:B------:R-:W0:Y:S01]  /*2f30*/  LDS.128 R8, [UR4] ;  /* 0x00000004ff087984 */ /* 0x000e220008000c00 */
[----:B------:R-:W-:Y:S01]  /*2f40*/  HADD2 R14, R14, -1040, -1040 ;  /* 0xe410e4100e0e7430 */ /* 0x000fe20000000000 */
[----:B------:R-:W-:-:S02]  /*2f50*/  LOP3.LUT R15, R15, 0x64006400, RZ, 0xfc, !PT ;  /* 0x640064000f0f7812 */ /* 0x000fc400078efcff */
[----:B------:R-:W-:Y:S02]  /*2f60*/  LOP3.LUT R44, R44, 0x64006400, RZ, 0xfc, !PT ;  /* 0x640064002c2c7812 */ /* 0x000fe400078efcff */
[----:B------:R-:W-:Y:S01]  /*2f70*/  LOP3.LUT R29, R29, 0x40004, R48, 0xf8, !PT ;  /* 0x000400041d1d7812 */ /* 0x000fe200078ef830 */
[-C--:B------:R-:W-:Y:S02]  /*2f80*/  HFMA2 R14, R14, R33.reuse, R45 ;  /* 0x000000210e0e7231 */ /* 0x080fe4000000002d */
[----:B------:R-:W-:Y:S01]  /*2f90*/  HADD2 R46, R15, -1040, -1040 ;  /* 0xe410e4100f2e7430 */ /* 0x000fe20000000000 */
[----:B------:R-:W-:Y:S01]  /*2fa0*/  LOP3.LUT R45, R18, 0x1f001f, RZ, 0xc0, !PT ;  /* 0x001f001f122d7812 */ /* 0x000fe200078ec0ff */
[----:B------:R-:W-:Y:S01]  /*2fb0*/  HFMA2 R33, R49, R33, R32 ;  /* 0x0000002131217231 */ /* 0x000fe20000000020 */
        /* <DEDUP_REMOVED lines=8> */
[----:B------:R-:W-:-:S02]  /*3040*/  HFMA2 R32, R32, R43.H0_H0, -48, -48 ;  /* 0xd200d20020207431 */ /* 0x000fc4000004002b */
[-C--:B------:R-:W-:Y:S01]  /*3050*/  HFMA2 R13, R13, R34.reuse, R12 ;  /* 0x000000220d0d7231 */ /* 0x080fe2000000000c */
[----:B------:R-:W-:Y:S01]  /*3060*/  SHF.R.U32.HI R12, RZ, 0xa, R16 ;  /* 0x0000000aff0c7819 */ /* 0x000fe20000011610 */
[----:B------:R-:W-:Y:S01]  /*3070*/  HFMA2 R14, R45, R34, R14 ;  /* 0x000000222d0e7231 */ /* 0x000fe2000000000e */
[----:B------:R-:W-:Y:S01]  /*3080*/  LOP3.LUT R29, R29, 0x80008, R48, 0xf8, !PT ;  /* 0x000800081d1d7812 */ /* 0x000fe200078ef830 */
[----:B------:R-:W-:Y:S01]  /*3090*/  HFMA2 R15, R32, R35, R15 ;  /* 0x00000023200f7231 */ /* 0x000fe2000000000f */
        /* <DEDUP_REMOVED lines=11> */
[----:B------:R-:W-:Y:S01]  /*3150*/  HFMA2 R33, R48, R34, R33 ;  /* 0x0000002230217231 */ /* 0x000fe20000000021 */
[----:B------:R-:W-:-:S04]  /*3160*/  LOP3.LUT R34, R21, 0x1f001f, RZ, 0xc0, !PT ;  /* 0x001f001f15227812 */ /* 0x000fc800078ec0ff */
[----:B------:R-:W-:-:S05]  /*3170*/  LOP3.LUT R34, R34, 0x64006400, RZ, 0xfc, !PT ;  /* 0x6400640022227812 */ /* 0x000fca00078efcff */
[----:B------:R-:W-:Y:S01]  /*3180*/  HADD2 R34, R34, -1040, -1040 ;  /* 0xe410e41022227430 */ /* 0x000fe20000000000 */
[----:B--2---:R-:W-:Y:S02]  /*3190*/  SHF.R.U32.HI R46, RZ, 0xb, R25 ;  /* 0x0000000bff2e7819 */ /* 0x004fe40000011619 */
[----:B------:R-:W-:Y:S02]  /*31a0*/  LOP3.LUT R45, R26, 0x3e003e0, RZ, 0xc0, !PT ;  /* 0x03e003e01a2d7812 */ /* 0x000fe400078ec0ff */
[----:B------:R-:W-:Y:S02]  /*31b0*/  LOP3.LUT R31, R31, 0x100010, R46, 0xf8, !PT ;  /* 0x001000101f1f7812 */ /* 0x000fe400078ef82e */
[----:B------:R-:W-:Y:S02]  /*31c0*/  LOP3.LUT R46, R44, 0x64006400, RZ, 0xfc, !PT ;  /* 0x640064002c2e7812 */ /* 0x000fe400078efcff */
[----:B------:R-:W-:Y:S02]  /*31d0*/  LOP3.LUT R44, R12, 0x64006400, RZ, 0xfc, !PT ;  /* 0x640064000c2c7812 */ /* 0x000fe400078efcff */
[----:B------:R-:W-:Y:S01]  /*31e0*/  SHF.R.U32.HI R12, RZ, 0xa, R19 ;  /* 0x0000000aff0c7819 */ /* 0x000fe20000011613 */
[----:B------:R-:W-:Y:S01]  /*31f0*/  HFMA2 R46, R46, R43.H0_H0, -48, -48 ;  /* 0xd200d2002e2e7431 */ /* 0x000fe2000004002b */
[----:B------:R-:W-:Y:S01]  /*3200*/  LOP3.LUT R19, R20, 0x1f001f, RZ, 0xc0, !PT ;  /* 0x001f001f14137812 */ /* 0x000fe200078ec0ff */
[----:B------:R-:W-:Y:S01]  /*3210*/  HADD2 R44, R44, -1040, -1040 ;  /* 0xe410e4102c2c7430 */ /* 0x000fe20000000000 */
[----:B------:R-:W-:Y:S01]  /*3220*/  LOP3.LUT R48, R45, 0x64006400, RZ, 0xfc, !PT ;  /* 0x640064002d307812 */ /* 0x000fe200078efcff */
[----:B------:R-:W-:Y:S01]  /*3230*/  HFMA2 R13, R46, R35, R13 ;  /* 0x000000232e0d7231 */ /* 0x000fe2000000000d */
[----:B------:R-:W-:-:S02]  /*3240*/  LOP3.LUT R19, R19, 0x64006400, RZ, 0xfc, !PT ;  /* 0x6400640013137812 */ /* 0x000fc400078efcff */
[----:B------:R-:W-:Y:S01]  /*3250*/  LOP3.LUT R45, R12, 0x1f001f, RZ, 0xc0, !PT ;  /* 0x001f001f0c2d7812 */ /* 0x000fe200078ec0ff */
[-C--:B0-----:R-:W-:Y:S02]  /*3260*/  HFMA2 R15, R44, R8.reuse, R15 ;  /* 0x000000082c0f7231 */ /* 0x081fe4000000000f */
[----:B------:R-:W-:Y:S01]  /*3270*/  HADD2 R44, R32, -1040, -1040 ;  /* 0xe410e410202c7430 */ /* 0x000fe20000000000 */
[----:B------:R-:W-:Y:S02]  /*3280*/  LOP3.LUT R32, R17, 0x64006400, RZ, 0xfc, !PT ;  /* 0x6400640011207812 */ /* 0x000fe400078efcff */
[----:B------:R-:W-:Y:S01]  /*3290*/  LOP3.LUT R12, R22, 0x1f001f, RZ, 0xc0, !PT ;  /* 0x001f001f160c7812 */ /* 0x000fe200078ec0ff */
[----:B------:R-:W-:Y:S01]  /*32a0*/  HFMA2 R17, R44, R8, R13 ;  /* 0x000000082c117231 */ /* 0x000fe2000000000d */
[----:B------:R-:W-:Y:S01]  /*32b0*/  LOP3.LUT R45, R45, 0x64006400, RZ, 0xfc, !PT ;  /* 0x640064002d2d7812 */ /* 0x000fe200078efcff */
[-C--:B------:R-:W-:Y:S01]  /*32c0*/  HFMA2 R13, R16, R43.reuse.H0_H0, -48, -48 ;  /* 0xd200d200100d7431 */ /* 0x080fe2000004002b */
[----:B------:R-:W-:Y:S01]  /*32d0*/  LOP3.LUT R12, R12, 0x64006400, RZ, 0xfc, !PT ;  /* 0x640064000c0c7812 */ /* 0x000fe200078efcff */
[----:B------:R-:W-:Y:S01]  /*32e0*/  HADD2 R16, R19, -1040, -1040 ;  /* 0xe410e41013107430 */ /* 0x000fe20000000000 */
[----:B------:R-:W-:Y:S01]  /*32f0*/  SHF.R.U32.HI R47, RZ, 0xb, R24 ;  /* 0x0000000bff2f7819 */ /* 0x000fe20000011618 */
[----:B------:R-:W-:Y:S01]  /*3300*/  HFMA2 R32, R32, R43.H0_H0, -48, -48 ;  /* 0xd200d20020207431 */ /* 0x000fe2000004002b */
[----:B------:R-:W-:Y:S01]  /*3310*/  LOP3.LUT R31, R31, 0x64006400, RZ, 0xfc, !PT ;  /* 0x640064001f1f7812 */ /* 0x000fe200078efcff */
[----:B------:R-:W-:-:S02]  /*3320*/  HFMA2 R14, R13, R35, R14 ;  /* 0x000000230d0e7231 */ /* 0x000fc4000000000e */
[----:B------:R-:W-:Y:S01]  /*3330*/  HFMA2 R19, R34, R9, R17 ;  /* 0x0000000922137231 */ /* 0x000fe20000000011 */
[----:B------:R-:W-:Y:S01]  /*3340*/  LOP3.LUT R17, R22, 0x3e003e0, RZ, 0xc0, !PT ;  /* 0x03e003e016117812 */ /* 0x000fe200078ec0ff */
[----:B------:R-:W-:Y:S02]  /*3350*/  HFMA2 R13, R32, R35, R33 ;  /* 0x00000023200d7231 */ /* 0x000fe40000000021 */
[----:B------:R-:W-:Y:S01]  /*3360*/  HFMA2 R35, R16, R9, R15 ;  /* 0x0000000910237231 */ /* 0x000fe2000000000f */
[----:B------:R-:W-:Y:S01]  /*3370*/  LOP3.LUT R15, R20, 0x3e003e0, RZ, 0xc0, !PT ;  /* 0x03e003e0140f7812 */ /* 0x000fe200078ec0ff */
[----:B------:R-:W-:Y:S01]  /*3380*/  HADD2 R12, R12, -1040, -1040 ;  /* 0xe410e4100c0c7430 */ /* 0x000fe20000000000 */
        /* <DEDUP_REMOVED lines=19> */
[----:B------:R-:W-:Y:S01]  /*34c0*/  LOP3.LUT R50, R17, 0x64006400, RZ, 0xfc, !PT ;  /* 0x6400640011327812 */ /* 0x000fe200078efcff */
[-C--:B------:R-:W-:Y:S01]  /*34d0*/  HFMA2 R17, R16, R43.reuse.H0_H0, -48, -48 ;  /* 0xd200d20010117431 */ /* 0x080fe2000004002b */
[----:B------:R-:W-:Y:S01]  /*34e0*/  SHF.R.U32.HI R46, RZ, 0xb, R27 ;  /* 0x0000000bff2e7819 */ /* 0x000fe2000001161b */
[-C--:B------:R-:W-:Y:S01]  /*34f0*/  HFMA2 R32, R18, R43.reuse.H0_H0, -48, -48 ;  /* 0xd200d20012207431 */ /* 0x080fe2000004002b */
[----:B------:R-:W-:Y:S01]  /*3500*/  SHF.R.U32.HI R20, RZ, 0xa, R20 ;  /* 0x0000000aff147819 */ /* 0x000fe20000011614 */
[-C--:B------:R-:W-:Y:S01]  /*3510*/  HFMA2 R18, R44, R43.reuse.H0_H0, -48, -48 ;  /* 0xd200d2002c127431 */ /* 0x080fe2000004002b */
[----:B------:R-:W-:Y:S01]  /*3520*/  LOP3.LUT R29, R29, 0x100010, R46, 0xf8, !PT ;  /* 0x001000101d1d7812 */ /* 0x000fe200078ef82e */
[-C--:B------:R-:W-:Y:S01]  /*3530*/  HFMA2 R16, R48, R43.reuse.H0_H0, -48, -48 ;  /* 0xd200d20030107431 */ /* 0x080fe2000004002b */
[----:B------:R-:W-:Y:S01]  /*3540*/  SHF.R.U32.HI R22, RZ, 0xa, R22 ;  /* 0x0000000aff167819 */ /* 0x000fe20000011616 */
[----:B------:R-:W-:Y:S01]  /*3550*/  HFMA2 R44, R50, R43.H0_H0, -48, -48 ;  /* 0xd200d200322c7431 */ /* 0x000fe2000004002b */
[----:B------:R-:W-:Y:S01]  /*3560*/  SHF.R.U32.HI R43, RZ, 0xb, R26 ;  /* 0x0000000bff2b7819 */ /* 0x000fe2000001161a */
[----:B------:R-:W-:Y:S01]  /*3570*/  HADD2 R48, R45, -1040, -1040 ;  /* 0xe410e4102d307430 */ /* 0x000fe20000000000 */
[----:B------:R-:W-:Y:S01]  /*3580*/  LOP3.LUT R34, R20, 0x1f001f, RZ, 0xc0, !PT ;  /* 0x001f001f14227812 */ /* 0x000fe200078ec0ff */
[----:B------:R-:W-:Y:S01]  /*3590*/  HFMA2 R15, R15, R8, R14 ;  /* 0x000000080f0f7231 */ /* 0x000fe2000000000e */
[----:B------:R-:W-:-:S02]  /*35a0*/  LOP3.LUT R14, R23, 0x1f001f, RZ, 0xc0, !PT ;  /* 0x001f001f170e7812 */ /* 0x000fc400078ec0ff */
[----:B------:R-:W-:Y:S01]  /*35b0*/  LOP3.LUT R28, R28, 0x100010, R43, 0xf8, !PT ;  /* 0x001000101c1c7812 */ /* 0x000fe200078ef82b */
[----:B------:R-:W-:Y:S01]  /*35c0*/  HFMA2 R43, R48, R8, R13 ;  /* 0x00000008302b7231 */ /* 0x000fe2000000000d */
[----:B------:R-:W-:Y:S01]  /*35d0*/  LOP3.LUT R45, R14, 0x64006400, RZ, 0xfc, !PT ;  /* 0x640064000e2d7812 */ /* 0x000fe200078efcff */
[----:B------:R-:W-:Y:S01]  /*35e0*/  HFMA2 R8, R12, R9, R15 ;  /* 0x000000090c087231 */ /* 0x000fe2000000000f */
[----:B------:R-:W-:Y:S01]  /*35f0*/  SHF.R.U32.HI R21, RZ, 0xa, R21 ;  /* 0x0000000aff157819 */ /* 0x000fe20000011615 */
[----:B------:R-:W0:Y:S01]  /*3600*/  LDS.128 R12, [UR4+0x10] ;  /* 0x00001004ff0c7984 */ /* 0x000e220008000c00 */
[----:B------:R-:W-:Y:S01]  /*3610*/  SHF.R.U32.HI R23, RZ, 0xa, R23 ;  /* 0x0000000aff177819 */ /* 0x000fe20000011617 */
[----:B------:R-:W-:Y:S01]  /*3620*/  HADD2 R46, R45, -1040, -1040 ;  /* 0xe410e4102d2e7430 */ /* 0x000fe20000000000 */
[----:B------:R-:W-:Y:S01]  /*3630*/  LOP3.LUT R45, R22, 0x1f001f, RZ, 0xc0, !PT ;  /* 0x001f001f162d7812 */ /* 0x000fe200078ec0ff */
[----:B------:R-:W-:Y:S01]  /*3640*/  HFMA2 R33, R33, R10, R8 ;  /* 0x0000000a21217231 */ /* 0x000fe20000000008 */
[----:B------:R-:W-:-:S02]  /*3650*/  LOP3.LUT R34, R34, 0x64006400, RZ, 0xfc, !PT ;  /* 0x6400640022227812 */ /* 0x000fc400078efcff */
[----:B------:R-:W-:Y:S01]  /*3660*/  LOP3.LUT R23, R23, 0x1f001f, RZ, 0xc0, !PT ;  /* 0x001f001f17177812 */ /* 0x000fe200078ec0ff */
[----:B------:R-:W-:Y:S01]  /*3670*/  HFMA2 R9, R46, R9, R43 ;  /* 0x000000092e097231 */ /* 0x000fe2000000002b */
[----:B------:R-:W-:Y:S01]  /*3680*/  LOP3.LUT R43, R21, 0x1f001f, RZ, 0xc0, !PT ;  /* 0x001f001f152b7812 */ /* 0x000fe200078ec0ff */
[----:B------:R-:W-:Y:S01]  /*3690*/  HADD2 R34, R34, -1040, -1040 ;  /* 0xe410e41022227430 */ /* 0x000fe20000000000 */
[----:B------:R-:W-:Y:S02]  /*36a0*/  LOP3.LUT R45, R45, 0x64006400, RZ, 0xfc, !PT ;  /* 0x640064002d2d7812 */ /* 0x000fe400078efcff */
        /* <DEDUP_REMOVED lines=14> */
[----:B------:R-:W-:Y:S01]  /*3790*/  SHF.R.U32.HI R24, RZ, 0xa, R24 ;  /* 0x0000000aff187819 */ /* 0x000fe20000011618 */
[----:B------:R-:W-:Y:S01]  /*37a0*/  HFMA2 R11, R10, R11, R9 ;  /* 0x0000000b0a0b7231 */ /* 0x000fe20000000009 */
[----:B------:R-:W-:Y:S01]  /*37b0*/  LOP3.LUT R22, R27, 0x1f001f, RZ, 0xc0, !PT ;  /* 0x001f001f1b167812 */ /* 0x000fe200078ec0ff */
[----:B------:R-:W-:Y:S01]  /*37c0*/  HADD2 R10, R21, -1040, -1040 ;  /* 0xe410e410150a7430 */ /* 0x000fe20000000000 */
[----:B------:R-:W-:Y:S02]  /*37d0*/  SHF.R.U32.HI R26, RZ, 0xa, R26 ;  /* 0x0000000aff1a7819 */ /* 0x000fe4000001161a */
[----:B------:R-:W-:Y:S02]  /*37e0*/  LOP3.LUT R24, R24, 0x1f001f, RZ, 0xc0, !PT ;  /* 0x001f001f18187812 */ /* 0x000fe400078ec0ff */
[----:B------:R-:W-:-:S02]  /*37f0*/  LOP3.LUT R22, R22, 0x64006400, RZ, 0xfc, !PT ;  /* 0x6400640016167812 */ /* 0x000fc400078efcff */
[----:B------:R-:W-:Y:S02]  /*3800*/  LOP3.LUT R20, R25, 0x1f001f, RZ, 0xc0, !PT ;  /* 0x001f001f19147812 */ /* 0x000fe400078ec0ff */
[----:B------:R-:W-:Y:S01]  /*3810*/  LOP3.LUT R26, R26, 0x1f001f, RZ, 0xc0, !PT ;  /* 0x001f001f1a1a7812 */ /* 0x000fe200078ec0ff */
[-C--:B0-----:R-:W-:Y:S01]  /*3820*/  HFMA2 R35, R8, R12.reuse, R35 ;  /* 0x0000000c08237231 */ /* 0x081fe20000000023 */
[----:B------:R-:W-:Y:S01]  /*3830*/  LOP3.LUT R24, R24, 0x64006400, RZ, 0xfc, !PT ;  /* 0x6400640018187812 */ /* 0x000fe200078efcff */
[-C--:B------:R-:W-:Y:S01]  /*3840*/  HFMA2 R8, R10, R12.reuse, R33 ;  /* 0x0000000c0a087231 */ /* 0x080fe20000000021 */
[----:B------:R-:W-:Y:S01]  /*3850*/  SHF.R.U32.HI R25, RZ, 0xa, R25 ;  /* 0x0000000aff197819 */ /* 0x000fe20000011619 */
[----:B------:R-:W-:Y:S01]  /*3860*/  HADD2 R22, R22, -1040, -1040 ;  /* 0xe410e41016167430 */ /* 0x000fe20000000000 */
[----:B------:R-:W-:Y:S01]  /*3870*/  LOP3.LUT R20, R20, 0x64006400, RZ, 0xfc, !PT ;  /* 0x6400640014147812 */ /* 0x000fe200078efcff */
[----:B------:R-:W-:Y:S01]  /*3880*/  HADD2 R24, R24, -1040, -1040 ;  /* 0xe410e41018187430 */ /* 0x000fe20000000000 */
[----:B------:R-:W-:Y:S01]  /*3890*/  LOP3.LUT R26, R26, 0x64006400, RZ, 0xfc, !PT ;  /* 0x640064001a1a7812 */ /* 0x000fe200078efcff */
[-C--:B------:R-:W-:Y:S01]  /*38a0*/  HFMA2 R35, R32, R13.reuse, R35 ;  /* 0x0000000d20237231 */ /* 0x080fe20000000023 */
[----:B------:R-:W-:Y:S01]  /*38b0*/  LOP3.LUT R30, R30, 0x100010, R47, 0xf8, !PT ;  /* 0x001000101e1e7812 */ /* 0x000fe200078ef82f */
[----:B------:R-:W-:Y:S01]  /*38c0*/  HFMA2 R8, R16, R13, R8 ;  /* 0x0000000d10087231 */ /* 0x000fe20000000008 */
[----:B------:R-:W-:Y:S01]  /*38d0*/  SHF.R.U32.HI R27, RZ, 0xa, R27 ;  /* 0x0000000aff1b7819 */ /* 0x000fe2000001161b */
        /* <DEDUP_REMOVED lines=11> */
[----:B------:R-:W-:Y:S01]  /*3990*/  HFMA2 R8, R11, R14, R8 ;  /* 0x0000000e0b087231 */ /* 0x000fe20000000008 */
[----:B------:R-:W-:Y:S01]  /*39a0*/  LOP3.LUT R27, R27, 0x64006400, RZ, 0xfc, !PT ;  /* 0x640064001b1b7812 */ /* 0x000fe200078efcff */
[----:B------:R-:W-:Y:S01]  /*39b0*/  HFMA2 R9, R18, R13, R9 ;  /* 0x0000000d12097231 */ /* 0x000fe20000000009 */
[----:B------:R-:W-:Y:S01]  /*39c0*/  LOP3.LUT R29, R29, 0x64006400, RZ, 0xfc, !PT ;  /* 0x640064001d1d7812 */ /* 0x000fe200078efcff */
[----:B------:R-:W-:Y:S02]  /*39d0*/  HADD2 R10, R25, -1040, -1040 ;  /* 0xe410e410190a7430 */ /* 0x000fe40000000000 */
[----:B------:R-:W-:Y:S02]  /*39e0*/  HFMA2 R35, R30, R15, R35 ;  /* 0x0000000f1e237231 */ /* 0x000fe40000000023 */
[----:B------:R-:W-:Y:S02]  /*39f0*/  HADD2 R11, R28, -1040, -1040 ;  /* 0xe410e4101c0b7430 */ /* 0x000fe40000000000 */
[----:B------:R-:W-:-:S02]  /*3a00*/  HFMA2 R22, R44, R13, R22 ;  /* 0x0000000d2c167231 */ /* 0x000fc40000000016 */
[-C--:B------:R-:W-:Y:S02]  /*3a10*/  HFMA2 R9, R10, R14.reuse, R9 ;  /* 0x0000000e0a097231 */ /* 0x080fe40000000009 */
[----:B------:R-:W-:Y:S02]  /*3a20*/  HADD2 R27, R27, -1040, -1040 ;  /* 0xe410e4101b1b7430 */ /* 0x000fe40000000000 */
[----:B------:R-:W-:Y:S02]  /*3a30*/  HFMA2 R8, R11, R15, R8 ;  /* 0x0000000f0b087231 */ /* 0x000fe40000000008 */
        /* <DEDUP_REMOVED lines=13> */
.L_x_3172:
[----:B------:R-:W-:Y:S01]  /*3b10*/  ISETP.GE.AND P0, PT, R5, R40, PT ;  /* 0x000000280500720c */ /* 0x000fe20003f06270 */
[----:B------:R-:W-:Y:S01]  /*3b20*/  UIADD3 UR4, UPT, UPT, UR4, 0x40, URZ ;  /* 0x0000004004047890 */ /* 0x000fe2000fffe0ff */
[----:B------:R-:W-:Y:S01]  /*3b30*/  IADD3 R42, P1, PT, R42, 0x80, RZ ;  /* 0x000000802a2a7810 */ /* 0x000fe20007f3e0ff */
[----:B------:R-:W-:-:S04]  /*3b40*/  IMAD.WIDE R28, R7, 0x4, R36 ;  /* 0x00000004071c7825 */ /* 0x000fc800078e0224 */
[----:B------:R-:W-:-:S06]  /*3b50*/  IMAD.X R41, RZ, RZ, R41, P1 ;  /* 0x000000ffff297224 */ /* 0x000fcc00008e0629 */
[----:B------:R-:W-:Y:S05]  /*3b60*/  @!P0 BRA `(.L_x_3173) ;  /* 0xffffffe8006c8947 */ /* 0x000fea000383ffff */
.L_x_3171:
[----:B------:R-:W1:Y:S02]  /*3b70*/  S2UR UR4, SR_CTAID.Y ;  /* 0x00000000000479c3 */ /* 0x000e640000002600 */
[----:B-1----:R-:W-:-:S13]  /*3b80*/  ISETP.LE.AND P0, PT, R6, UR4, PT ;  /* 0x0000000406007c0c */ /* 0x002fda000bf03270 */
[----:B------:R-:W-:Y:S05]  /*3b90*/  @P0 EXIT ;  /* 0x000000000000094d */ /* 0x000fea0003800000 */
[----:B------:R-:W1:Y:S01]  /*3ba0*/  S2R R0, SR_CTAID.X ;  /* 0x0000000000007919 */ /* 0x000e620000002500 */
[----:B------:R-:W2:Y:S01]  /*3bb0*/  LDC.64 R4, c[0x0][0x3a0] ;  /* 0x0000e800ff047b82 */ /* 0x000ea20000000a00 */
[----:B-----5:R-:W1:Y:S02]  /*3bc0*/  S2R R9, SR_TID.X ;  /* 0x0000000000097919 */ /* 0x020e640000002100 */
[----:B-1----:R-:W-:-:S04]  /*3bd0*/  IMAD R0, R0, 0x40, R9 ;  /* 0x0000004000007824 */ /* 0x002fc800078e0209 */
[----:B------:R-:W-:-:S04]  /*3be0*/  IMAD.SHL.U32 R0, R0, 0x4, RZ ;  /* 0x0000000400007824 */ /* 0x000fc800078e00ff */
[----:B------:R-:W-:-:S04]  /*3bf0*/  IMAD R7, R7, UR4, R0 ;  /* 0x0000000407077c24 */ /* 0x000fc8000f8e0200 */
        /* <DEDUP_REMOVED lines=8> */
.L_x_3177:
[----:B------:R-:W1:Y:S02]  /*3c80*/  LDS R4, [R0] ;  /* 0x0000000000047984 */ /* 0x000e640000000800 */
[----:B-1----:R-:W-:-:S05]  /*3c90*/  HADD2 R5, R4, R3 ;  /* 0x0000000304057230 */ /* 0x002fca0000000000 */
[----:B------:R-:W1:Y:S02]  /*3ca0*/  ATOMS.CAST.SPIN P0, [R0], R4, R5 ;  /* 0x000000040000758d */ /* 0x000e640001800005 */
[----:B-1----:R-:W-:Y:S05]  /*3cb0*/  @!P0 BRA `(.L_x_3177) ;  /* 0xfffffffc00f08947 */ /* 0x002fea000383ffff */
[----:B------:R-:W-:Y:S05]  /*3cc0*/  BRA `(.L_x_3175) ;  /* 0x00000000000c7947 */ /* 0x000fea0003800000 */
.L_x_3176:
[----:B------:R-:W2:Y:S02]  /*3cd0*/  LD.E R0, desc[UR6][R6.64] ;  /* 0x0000000606007980 */ /* 0x000ea4000c101900 */
[----:B--2---:R-:W-:-:S05]  /*3ce0*/  IMAD.IADD R3, R3, 0x1, R0 ;  /* 0x0000000103037824 */ /* 0x004fca00078e0200 */
[----:B------:R1:W-:Y:S02]  /*3cf0*/  ST.E desc[UR6][R6.64], R3 ;  /* 0x0000000306007985 */ /* 0x0003e4000c101906 */
.L_x_3175:
[----:B------:R-:W-:Y:S05]  /*3d00*/  BSYNC.RECONVERGENT B0 ;  /* 0x0000000000007941 */ /* 0x000fea0003800200 */
.L_x_3174:
[----:B------:R2:W-:Y:S02]  /*3d10*/  ATOM.E.ADD.F16x2.RN.STRONG.GPU P0, RZ, desc[UR6][R6.64+0x4], R2 ;  /* 0x8000040206ff79a2 */ /* 0x0005e4000c10e106 */
[----:B--2---:R-:W-:Y:S05]  /*3d20*/  @P0 EXIT ;  /* 0x000000000000094d */ /* 0x004fea0003800000 */
[----:B------:R-:W2:Y:S02]  /*3d30*/  QSPC.E.S P0, RZ, [R6+0x4] ;  /* 0x0000040006ff73aa */ /* 0x000ea40000000500 */
[----:B--2---:R-:W-:Y:S05]  /*3d40*/  @!P0 BRA `(.L_x_3178) ;  /* 0x0000000000208947 */ /* 0x004fea0003800000 */
[----:B------:R-:W-:-:S05]  /*3d50*/  IMAD.MOV.U32 R4, RZ, RZ, R6 ;  /* 0x000000ffff047224 */ /* 0x000fca00078e0006 */
[----:B------:R-:W-:Y:S01]  /*3d60*/  MOV R4, R4 ;  /* 0x0000000400047202 */ /* 0x000fe20000000f00 */
[----:B------:R-:W-:-:S07]  /*3d70*/  IMAD.MOV.U32 R5, RZ, RZ, R2 ;  /* 0x000000ffff057224 */ /* 0x000fce00078e0002 */
.L_x_3179:
[----:B------:R-:W1:Y:S02]  /*3d80*/  LDS R2, [R4+0x4] ;  /* 0x0000040004027984 */ /* 0x000e640000000800 */
[----:B-1----:R-:W-:-:S05]  /*3d90*/  HFMA2 R3, R2, 1, 1, R5 ;  /* 0x3c003c0002037831 */ /* 0x002fca0000000005 */
[----:B------:R-:W1:Y:S02]  /*3da0*/  ATOMS.CAST.SPIN P0, [R4+0x4], R2, R3 ;  /* 0x000004020400758d */ /* 0x000e640001800003 */
[----:B-1----:R-:W-:Y:S05]  /*3db0*/  @!P0 BRA `(.L_x_3179) ;  /* 0xfffffffc00f08947 */ /* 0x002fea000383ffff */
[----:B------:R-:W-:Y:S05]  /*3dc0*/  EXIT ;  /* 0x000000000000794d */ /* 0x000fea0003800000 */
.L_x_3178:
[----:B------:R-:W1:Y:S02]  /*3dd0*/  LD.E R0, desc[UR6][R6.64+0x4] ;  /* 0x0000040606007980 */ /* 0x000e64000c101900 */
[----:B-1----:R-:W-:-:S05]  /*3de0*/  IMAD.IADD R3, R2, 0x1, R0 ;  /* 0x0000000102037824 */ /* 0x002fca00078e0200 */
[----:B------:R-:W-:Y:S01]  /*3df0*/  ST.E desc[UR6][R6.64+0x4], R3 ;  /* 0x0000040306007985 */ /* 0x000fe2000c101906 */
[----:B------:R-:W-:Y:S05]  /*3e00*/  EXIT ;  /* 0x000000000000794d */ /* 0x000fea0003800000 */
.L_x_3180:
        /* <DEDUP_REMOVED lines=15> */
.L_x_3625:


//--------------------- .text._Z23gemm_half_q_half_kernelILi1ELi16ELb0ELb0ELi64EEvPK6__halfPKjS4_S2_PS0_iiiiPKtS7_iiiiiibS2_i --------------------------
	.section	.text._Z23gemm_half_q_half_kernelILi1ELi16ELb0ELb0ELi64EEvPK6__halfPKjS4_S2_PS0_iiiiPKtS7_iiiiiibS2_i,"ax",@progbits
	.align	128
        .global         _Z23gemm_half_q_half_kernelILi1ELi16ELb0ELb0ELi64EEvPK6__halfPKjS4_S2_PS0_iiiiPKtS7_iiiiiibS2_i
        .type           _Z23gemm_half_q_half_kernelILi1ELi16ELb0ELb0ELi64EEvPK6__halfPKjS4_S2_PS0_iiiiPKtS7_iiiiiibS2_i,@function
        .size           _Z23gemm_half_q_half_kernelILi1ELi16ELb0ELb0ELi64EEvPK6__halfPKjS4_S2_PS0_iiiiPKtS7_iiiiiibS2_i,(.L_x_3626 - _Z23gemm_half_q_half_kernelILi1ELi16ELb0ELb0ELi64EEvPK6__halfPKjS4_S2_PS0_iiiiPKtS7_iiiiiibS2_i)
        .other          _Z23gemm_half_q_half_kernelILi1ELi16ELb0ELb0ELi64EEvPK6__halfPKjS4_S2_PS0_iiiiPKtS7_iiiiiibS2_i,@"STO_CUDA_ENTRY STV_DEFAULT"
_Z23gemm_half_q_half_kernelILi1ELi16ELb0ELb0ELi64EEvPK6__halfPKjS4_S2_PS0_iiiiPKtS7_iiiiiibS2_i:
.text._Z23gemm_half_q_half_kernelILi1ELi16ELb0ELb0ELi64EEvPK6__halfPKjS4_S2_PS0_iiiiPKtS7_iiiiiibS2_i:
        /* <DEDUP_REMOVED lines=42> */
.L_x_3182:
[----:B------:R-:W-:Y:S05]  /*02a0*/  BSYNC.RECONVERGENT B0 ;  /* 0x0000000000007941 */ /* 0x000fea0003800200 */
.L_x_3181:
[----:B------:R-:W-:Y:S05]  /*02b0*/  @P1 EXIT ;  /* 0x000000000000194d */ /* 0x000fea0003800000 */
[----:B------:R-:W1:Y:S01]  /*02c0*/  LDCU.U8 UR4, c[0x0][0x3e0] ;  /* 0x00007c00ff0477ac */ /* 0x000e620008000000 */
[----:B0-----:R-:W-:Y:S01]  /*02d0*/  IMAD.U32 R2, RZ, RZ, UR23 ;  /* 0x00000017ff027e24 */ /* 0x001fe2000f8e00ff */
[----:B------:R-:W-:Y:S01]  /*02e0*/  ISETP.LE.AND P0, PT, R0, UR9, PT ;  /* 0x0000000900007c0c */ /* 0x000fe2000bf03270 */
[----:B------:R-:W0:Y:S01]  /*02f0*/  LDCU.64 UR10, c[0x0][0x3b8] ;  /* 0x00007700ff0a77ac */ /* 0x000e220008000a00 */
[----:B------:R-:W-:Y:S02]  /*0300*/  USHF.L.U32 UR12, UR20, 0x7, URZ ;  /* 0x00000007140c7899 */ /* 0x000fe400080006ff */
[----:B-1----:R-:W-:-:S04]  /*0310*/  UPRMT UR4, UR4, 0x8880, URZ ;  /* 0x0000888004047896 */ /* 0x002fc800080000ff */
[----:B------:R-:W-:Y:S02]  /*0320*/  UISETP.NE.AND UP0, UPT, UR4, URZ, UPT ;  /* 0x000000ff0400728c */ /* 0x000fe4000bf05270 */
[----:B0-----:R-:W-:Y:S02]  /*0330*/  UIMAD.WIDE.U32 UR12, UR12, 0x2, UR10 ;  /* 0x000000020c0c78a5 */ /* 0x001fe4000f8e000a */
[----:B------:R-:W-:-:S04]  /*0340*/  UISETP.NE.OR UP0, UPT, UR20, URZ, !UP0 ;  /* 0x000000ff1400728c */ /* 0x000fc8000c705670 */
[----:B------:R-:W-:-:S06]  /*0350*/  UISETP.GE.OR UP0, UPT, UR23, UR15, UP0 ;  /* 0x0000000f1700728c */ /* 0x000fcc0008706670 */
[----:B------:R-:W-:-:S05]  /*0360*/  PLOP3.LUT P1, PT, PT, PT, UP0, 0x80, 0x8 ;  /* 0x000000000008781c */ /* 0x000fca0003f2f008 */
[----:B------:R-:W0:Y:S08]  /*0370*/  @!UP0 LDCU.64 UR4, c[0x0][0x3a0] ;  /* 0x00007400ff0487ac */ /* 0x000e300008000a00 */
[----:B------:R-:W-:Y:S02]  /*0380*/  @!P1 IMAD R7, R2, UR14, R3 ;  /* 0x0000000e02079c24 */ /* 0x000fe4000f8e0203 */
[----:B0-----:R-:W-:-:S02]  /*0390*/  IMAD.U32 R4, RZ, RZ, UR4 ;  /* 0x00000004ff047e24 */ /* 0x001fc4000f8e00ff */
        /* <DEDUP_REMOVED lines=17> */
.L_x_3184:
        /* <DEDUP_REMOVED lines=45> */
.L_x_3183:
        /* <DEDUP_REMOVED lines=12> */
.L_x_3185:
        /* <DEDUP_REMOVED lines=12> */
.L_x_3186:
        /* <DEDUP_REMOVED lines=12> */
.L_x_3187:
        /* <DEDUP_REMOVED lines=12> */
.L_x_3188:
        /* <DEDUP_REMOVED lines=12> */
.L_x_3189:
        /* <DEDUP_REMOVED lines=27> */
[----:B------:R-:W4:Y:S01]  /*0cf0*/  LDCU.64 UR18, c[0x0][0x3a8] ;  /* 0x00007500ff1277ac */ /* 0x000f220008000a00 */
[----:B-1----:R-:W-:Y:S01]  /*0d00*/  LEA R20, P0, R0, UR12, 0x2 ;  /* 0x0000000c00147c11 */ /* 0x002fe2000f8010ff */
[----:B------:R-:W-:-:S03]  /*0d10*/  UIADD3 UR12, UP0, UPT, UR10, 0x2, URZ ;  /* 0x000000020a0c7890 */ /* 0x000fc6000ff1e0ff */
[----:B------:R-:W-:Y:S01]  /*0d20*/  LEA.HI.X R21, R0, UR13, R3, 0x2, P0 ;  /* 0x0000000d00157c11 */ /* 0x000fe200080f1403 */
[----:B0-----:R-:W-:Y:S01]  /*0d30*/  ULEA UR6, UR7, UR6, 0x18 ;  /* 0x0000000607067291 */ /* 0x001fe2000f8ec0ff */
[----:B------:R-:W-:Y:S01]  /*0d40*/  PRMT R34, RZ, 0x5410, RZ ;  /* 0x00005410ff227816 */ /* 0x000fe200000000ff */
[----:B------:R-:W-:Y:S02]  /*0d50*/  UIADD3.X UR13, UPT, UPT, URZ, UR11, URZ, UP0, !UPT ;  /* 0x0000000bff0d7290 */ /* 0x000fe400087fe4ff */
[----:B------:R-:W-:Y:S01]  /*0d60*/  UIADD3 UR10, UPT, UPT, UR6, 0x20, URZ ;  /* 0x00000020060a7890 */ /* 0x000fe2000fffe0ff */
[----:B---3--:R-:W-:Y:S02]  /*0d70*/  R2UR UR4, R4 ;  /* 0x00000000040472ca */ /* 0x008fe400000e0000 */
[----:B--2---:R-:W-:Y:S02]  /*0d80*/  PRMT R0, R32, 0x7610, R33 ;  /* 0x0000761020007816 */ /* 0x004fe40000000021 */
[----:B------:R-:W-:-:S02]  /*0d90*/  PRMT R32, R33, 0x7610, R32 ;  /* 0x0000761021207816 */ /* 0x000fc40000000020 */
[----:B------:R-:W-:-:S07]  /*0da0*/  PRMT R33, RZ, 0x5410, RZ ;  /* 0x00005410ff217816 */ /* 0x000fce00000000ff */
[----:B------:R-:W-:-:S03]  /*0db0*/  UIADD3 UR8, UPT, UPT, UR9, UR4, URZ ;  /* 0x0000000409087290 */ /* 0x000fc6000fffe0ff */
[----:B----4-:R-:W-:-:S09]  /*0dc0*/  UMOV UR4, URZ ;  /* 0x000000ff00047c82 */ /* 0x010fd20008000000 */
.L_x_3192:
        /* <DEDUP_REMOVED lines=9> */
[----:B------:R-:W2:Y:S01]  /*0e60*/  @!P0 LDG.E.U16.CONSTANT R10, desc[UR16][R4.64] ;  /* 0x00000010040a8981 */ /* 0x000ea2000c1e9500 */
[----:B------:R-:W-:-:S03]  /*0e70*/  IMAD.WIDE R24, R25, 0x4, R20 ;  /* 0x0000000419187825 */ /* 0x000fc600078e0214 */
[----:B------:R-:W5:Y:S01]  /*0e80*/  LDG.E.128.CONSTANT R20, desc[UR16][R20.64] ;  /* 0x0000001014147981 */ /* 0x000f62000c1e9d00 */
[----:B------:R-:W-:-:S03]  /*0e90*/  IMAD.U32 R13, RZ, RZ, UR14 ;  /* 0x0000000eff0d7e24 */ /* 0x000fc6000f8e00ff */
[----:B------:R-:W3:Y:S01]  /*0ea0*/  @!P0 LDL.64 R8, [UR6+0x8] ;  /* 0x00000806ff088983 */ /* 0x000ee20008100a00 */
[----:B------:R-:W-:-:S03]  /*0eb0*/  IMAD.WIDE R12, R13, 0x4, R24 ;  /* 0x000000040d0c7825 */ /* 0x000fc600078e0218 */
[----:B------:R-:W5:Y:S01]  /*0ec0*/  LDG.E.128.CONSTANT R24, desc[UR16][R24.64] ;  /* 0x0000001018187981 */ /* 0x000f62000c1e9d00 */
[----:B------:R-:W-:-:S04]  /*0ed0*/  IMAD.U32 R3, RZ, RZ, UR14 ;  /* 0x0000000eff037e24 */ /* 0x000fc8000f8e00ff */
[----:B------:R-:W-:Y:S02]  /*0ee0*/  IMAD.WIDE R2, R3, 0x4, R12 ;  /* 0x0000000403027825 */ /* 0x000fe400078e020c */
[----:B------:R-:W5:Y:S01]  /*0ef0*/  LDG.E.128.CONSTANT R12, desc[UR16][R12.64] ;  /* 0x000000100c0c7981 */ /* 0x000f62000c1e9d00 */
[----:B------:R-:W0:Y:S01]  /*0f00*/  S2UR UR23, SR_CTAID.Y ;  /* 0x00000000001779c3 */ /* 0x000e220000002600 */
[----:B------:R-:W-:Y:S01]  /*0f10*/  UIADD3 UR12, UP1, UPT, UR12, 0x80, URZ ;  /* 0x000000800c0c7890 */ /* 0x000fe2000ff3e0ff */
[----:B------:R-:W-:Y:S01]  /*0f20*/  UMOV UR15, UR18 ;  /* 0x00000012000f7c82 */ /* 0x000fe20008000000 */
[----:B------:R-:W-:Y:S02]  /*0f30*/  IMAD.U32 R11, RZ, RZ, UR14 ;  /* 0x0000000eff0b7e24 */ /* 0x000fe4000f8e00ff */
[----:B------:R-:W-:Y:S01]  /*0f40*/  UIADD3.X UR13, UPT, UPT, URZ, UR13, URZ, UP1, !UPT ;  /* 0x0000000dff0d7290 */ /* 0x000fe20008ffe4ff */
[----:B------:R1:W5:Y:S01]  /*0f50*/  LDG.E.128.CONSTANT R4, desc[UR16][R2.64] ;  /* 0x0000001002047981 */ /* 0x000362000c1e9d00 */
[----:B------:R-:W-:-:S02]  /*0f60*/  @!UP0 UIADD3 UR6, UPT, UPT, UR4, 0x1, URZ ;  /* 0x0000000104068890 */ /* 0x000fc4000fffe0ff */
[----:B0-----:R-:W-:Y:S01]  /*0f70*/  UISETP.GE.AND UP1, UPT, UR23, UR15, UPT ;  /* 0x0000000f1700728c */ /* 0x001fe2000bf26270 */
[----:B--2---:R-:W-:Y:S01]  /*0f80*/  @!P0 R2UR UR7, R10 ;  /* 0x000000000a0782ca */ /* 0x004fe200000e0000 */
[----:B------:R-:W-:-:S04]  /*0f90*/  IMAD.WIDE R10, R11, 0x4, R2 ;  /* 0x000000040b0a7825 */ /* 0x000fc800078e0202 */
[----:B-1----:R-:W-:Y:S01]  /*0fa0*/  IMAD.U32 R3, RZ, RZ, UR14 ;  /* 0x0000000eff037e24 */ /* 0x002fe2000f8e00ff */
[----:B---3--:R-:W-:Y:S02]  /*0fb0*/  @!P0 PRMT R0, R8, 0x7610, R0 ;  /* 0x0000761008008816 */ /* 0x008fe40000000000 */
[----:B------:R-:W-:Y:S01]  /*0fc0*/  @!P0 PRMT R32, R32, 0x7610, R8 ;  /* 0x0000761020208816 */ /* 0x000fe20000000008 */
[----:B------:R-:W-:Y:S01]  /*0fd0*/  IMAD.WIDE R2, R3, 0x4, R10 ;  /* 0x0000000403027825 */ /* 0x000fe200078e020a */
[----:B------:R-:W-:Y:S02]  /*0fe0*/  @!P0 PRMT R0, R0, 0x7610, R9 ;  /* 0x0000761000008816 */ /* 0x000fe40000000009 */
[----:B------:R-:W-:Y:S01]  /*0ff0*/  @!P0 PRMT R32, R9, 0x7610, R32 ;  /* 0x0000761009208816 */ /* 0x000fe20000000020 */
[----:B------:R-:W-:Y:S02]  /*1000*/  @!UP0 UIADD3 UR8, UPT, UPT, UR7, UR9, URZ ;  /* 0x0000000907088290 */ /* 0x000fe4000fffe0ff */
[----:B------:R-:W-:Y:S01]  /*1010*/  UIADD3 UR9, UPT, UPT, UR9, 0x20, URZ ;  /* 0x0000002009097890 */ /* 0x000fe2000fffe0ff */
[----:B------:R-:W-:Y:S11]  /*1020*/  BRA.U UP1, `(.L_x_3191) ;  /* 0x0000001501207547 */ /* 0x000ff6000b800000 */
[----:B------:R-:W2:Y:S01]  /*1030*/  LDG.E.128.CONSTANT R8, desc[UR16][R10.64] ;  /* 0x000000100a087981 */ /* 0x000ea2000c1e9d00 */
[----:B-----5:R-:W-:Y:S01]  /*1040*/  SHF.R.U32.HI R17, RZ, 0xf, R21 ;  /* 0x0000000fff117819 */ /* 0x020fe20000011615 */
[----:B------:R-:W-:Y:S01]  /*1050*/  IMAD.MOV.U32 R35, RZ, RZ, 0x2800 ;  /* 0x00002800ff237424 */ /* 0x000fe200078e00ff */
[----:B------:R-:W-:Y:S01]  /*1060*/  SHF.R.U32.HI R36, RZ, 0xe, R25 ;  /* 0x0000000eff247819 */ /* 0x000fe20000011619 */
[----:B------:R-:W0:Y:S01]  /*1070*/  LDS.128 R28, [UR10+-0x20] ;  /* 0xffffe00aff1c7984 */ /* 0x000e220008000c00 */
[----:B------:R-:W-:Y:S02]  /*1080*/  LOP3.LUT R17, R17, 0x10001, RZ, 0xc0, !PT ;  /* 0x0001000111117812 */ /* 0x000fe400078ec0ff */
        /* <DEDUP_REMOVED lines=8> */
[----:B------:R-:W-:Y:S01]  /*1110*/  HADD2 R17, R17, -1040, -1040 ;  /* 0xe410e41011117430 */ /* 0x000fe20000000000 */
[----:B------:R-:W-:-:S02]  /*1120*/  LOP3.LUT R37, R16, 0x20002, R37, 0xf8, !PT ;  /* 0x0002000210257812 */ /* 0x000fc400078ef825 */
        /* <DEDUP_REMOVED lines=9> */
[----:B------:R-:W-:Y:S01]  /*11c0*/  HADD2 R19, R19, -1040, -1040 ;  /* 0xe410e41013137430 */ /* 0x000fe20000000000 */
[----:B------:R-:W-:Y:S01]  /*11d0*/  SHF.R.U32.HI R20, RZ, 0xa, R20 ;  /* 0x0000000aff147819 */ /* 0x000fe20000011614 */
[----:B------:R-:W-:Y:S01]  /*11e0*/  HADD2 R41, R38, -1040, -1040 ;  /* 0xe410e41026297430 */ /* 0x000fe20000000000 */
[----:B------:R-:W-:Y:S01]  /*11f0*/  SHF.R.U32.HI R21, RZ, 0xa, R21 ;  /* 0x0000000aff157819 */ /* 0x000fe20000011615 */
[-C--:B0-----:R-:W-:Y:S02]  /*1200*/  HFMA2 R18, R17, R28.reuse, RZ ;  /* 0x0000001c11127231 */ /* 0x081fe400000000ff */
[----:B------:R-:W-:Y:S01]  /*1210*/  HFMA2 R40, R40, R35.H0_H0, -48, -48 ;  /* 0xd200d20028287431 */ /* 0x000fe20000040023 */
[----:B------:R-:W-:Y:S01]  /*1220*/  LOP3.LUT R44, R14, 0x3e003e0, RZ, 0xc0, !PT ;  /* 0x03e003e00e2c7812 */ /* 0x000fe200078ec0ff */
[----:B------:R-:W-:Y:S01]  /*1230*/  HFMA2 R38, R19, R28, RZ.H0_H0 ;  /* 0x0000001c13267231 */ /* 0x000fe200000400ff */
[----:B------:R-:W-:Y:S01]  /*1240*/  LOP3.LUT R19, R22, 0x3e003e0, RZ, 0xc0, !PT ;  /* 0x03e003e016137812 */ /* 0x000fe200078ec0ff */
[----:B------:R-:W-:-:S02]  /*1250*/  HADD2 R39, R39, -1040, -1040 ;  /* 0xe410e41027277430 */ /* 0x000fc40000000000 */
[-C--:B------:R-:W-:Y:S02]  /*1260*/  HFMA2 R17, R41, R28.reuse, RZ ;  /* 0x0000001c29117231 */ /* 0x080fe400000000ff */
[-C--:B------:R-:W-:Y:S02]  /*1270*/  HFMA2 R38, R40, R29.reuse, R38 ;  /* 0x0000001d28267231 */ /* 0x080fe40000000026 */
[----:B------:R-:W-:Y:S02]  /*1280*/  HFMA2 R16, R16, R29, R18 ;  /* 0x0000001d10107231 */ /* 0x000fe40000000012 */
[----:B------:R-:W-:Y:S01]  /*1290*/  HFMA2 R28, R39, R28, RZ.H0_H0 ;  /* 0x0000001c271c7231 */ /* 0x000fe200000400ff */
[----:B------:R-:W-:Y:S02]  /*12a0*/  LOP3.LUT R40, R23, 0x3e003e0, RZ, 0xc0, !PT ;  /* 0x03e003e017287812 */ /* 0x000fe400078ec0ff */
        /* <DEDUP_REMOVED lines=10> */
[-C--:B------:R-:W-:Y:S01]  /*1350*/  HFMA2 R17, R20, R29.reuse, R17 ;  /* 0x0000001d14117231 */ /* 0x080fe20000000011 */
[----:B------:R-:W-:Y:S01]  /*1360*/  LOP3.LUT R21, R21, 0x64006400, RZ, 0xfc, !PT ;  /* 0x6400640015157812 */ /* 0x000fe200078efcff */
[----:B------:R-:W-:Y:S01]  /*1370*/  HFMA2 R29, R19, R29, R28 ;  /* 0x0000001d131d7231 */ /* 0x000fe2000000001c */
[----:B------:R-:W-:Y:S01]  /*1380*/  SHF.R.U32.HI R22, RZ, 0xf, R22 ;  /* 0x0000000fff167819 */ /* 0x000fe20000011616 */
[----:B------:R-:W-:Y:S01]  /*1390*/  HADD2 R19, R18, -1040, -1040 ;  /* 0xe410e41012137430 */ /* 0x000fe20000000000 */
[--C-:B------:R-:W-:Y:S01]  /*13a0*/  SHF.R.U32.HI R18, RZ, 0xa, R23.reuse ;  /* 0x0000000aff127819 */ /* 0x100fe20000011617 */
[----:B------:R-:W-:Y:S01]  /*13b0*/  HADD2 R28, R39, -1040, -1040 ;  /* 0xe410e410271c7430 */ /* 0x000fe20000000000 */
[----:B------:R-:W-:Y:S01]  /*13c0*/  LOP3.LUT R22, R22, 0x10001, RZ, 0xc0, !PT ;  /* 0x0001000116167812 */ /* 0x000fe200078ec0ff */
[----:B------:R-:W-:Y:S01]  /*13d0*/  HADD2 R21, R21, -1040, -1040 ;  /* 0xe410e41015157430 */ /* 0x000fe20000000000 */
[----:B------:R-:W-:Y:S01]  /*13e0*/  LOP3.LUT R39, R18, 0x1f001f, RZ, 0xc0, !PT ;  /* 0x001f001f12277812 */ /* 0x000fe200078ec0ff */
[-C--:B------:R-:W-:Y:S01]  /*13f0*/  HFMA2 R20, R19, R30.reuse, R16 ;  /* 0x0000001e13147231 */ /* 0x080fe20000000010 */
[----:B------:R-:W-:Y:S01]  /*1400*/  SHF.R.U32.HI R23, RZ, 0xf, R23 ;  /* 0x0000000fff177819 */ /* 0x000fe20000011617 */
[----:B------:R-:W-:-:S02]  /*1410*/  HFMA2 R38, R21, R30, R38 ;  /* 0x0000001e15267231 */ /* 0x000fc40000000026 */
[-C--:B------:R-:W-:Y:S01]  /*1420*/  HFMA2 R21, R28, R30.reuse, R17 ;  /* 0x0000001e1c157231 */ /* 0x080fe20000000011 */
[----:B------:R-:W-:Y:S01]  /*1430*/  LOP3.LUT R28, R24, 0x1f001f, RZ, 0xc0, !PT ;  /* 0x001f001f181c7812 */ /* 0x000fe200078ec0ff */
[----:B------:R-:W0:Y:S01]  /*1440*/  LDS.128 R16, [UR10+-0x10] ;  /* 0xfffff00aff107984 */ /* 0x000e220008000c00 */
[----:B------:R-:W-:Y:S02]  /*1450*/  LOP3.LUT R40, R39, 0x64006400, RZ, 0xfc, !PT ;  /* 0x6400640027287812 */ /* 0x000fe400078efcff */
[----:B------:R-:W-:Y:S02]  /*1460*/  LOP3.LUT R28, R28, 0x64006400, RZ, 0xfc, !PT ;  /* 0x640064001c1c7812 */ /* 0x000fe400078efcff */
[----:B------:R-:W-:Y:S01]  /*1470*/  SHF.R.U32.HI R39, RZ, 0xe, R26 ;  /* 0x0000000eff277819 */ /* 0x000fe2000001161a */
[----:B------:R-:W-:Y:S01]  /*1480*/  HADD2 R40, R40, -1040, -1040 ;  /* 0xe410e41028287430 */ /* 0x000fe20000000000 */
[----:B------:R-:W-:Y:S01]  /*1490*/  LOP3.LUT R44, R44, 0x64006400, RZ, 0xfc, !PT ;  /* 0x640064002c2c7812 */ /* 0x000fe200078efcff */
[----:B------:R-:W-:Y:S01]  /*14a0*/  HADD2 R41, R28, -1040, -1040 ;  /* 0xe410e4101c297430 */ /* 0x000fe20000000000 */
[----:B------:R-:W-:Y:S01]  /*14b0*/  LOP3.LUT R28, R22, 0x20002, R39, 0xf8, !PT ;  /* 0x00020002161c7812 */ /* 0x000fe200078ef827 */
[----:B------:R-:W-:Y:S01]  /*14c0*/  HFMA2 R22, R40, R30, R29 ;  /* 0x0000001e28167231 */ /* 0x000fe2000000001d */
[----:B------:R-:W-:-:S02]  /*14d0*/  LOP3.LUT R30, R26, 0x1f001f, RZ, 0xc0, !PT ;  /* 0x001f001f1a1e7812 */ /* 0x000fc400078ec0ff */
[----:B------:R-:W-:Y:S01]  /*14e0*/  LOP3.LUT R29, R25, 0x1f001f, RZ, 0xc0, !PT ;  /* 0x001f001f191d7812 */ /* 0x000fe200078ec0ff */
[----:B------:R-:W-:Y:S01]  /*14f0*/  HFMA2 R20, R41, R31, R20 ;  /* 0x0000001f29147231 */ /* 0x000fe20000000014 */
[----:B------:R-:W-:Y:S02]  /*1500*/  LOP3.LUT R39, R27, 0x1f001f, RZ, 0xc0, !PT ;  /* 0x001f001f1b277812 */ /* 0x000fe400078ec0ff */
[----:B------:R-:W-:Y:S02]  /*1510*/  LOP3.LUT R30, R30, 0x64006400, RZ, 0xfc, !PT ;  /* 0x640064001e1e7812 */ /* 0x000fe400078efcff */
[----:B------:R-:W-:Y:S02]  /*1520*/  LOP3.LUT R40, R23, 0x10001, RZ, 0xc0, !PT ;  /* 0x0001000117287812 */ /* 0x000fe400078ec0ff */
[----:B------:R-:W-:Y:S01]  /*1530*/  LOP3.LUT R23, R29, 0x64006400, RZ, 0xfc, !PT ;  /* 0x640064001d177812 */ /* 0x000fe200078efcff */
[----:B------:R-:W-:Y:S01]  /*1540*/  HADD2 R42, R30, -1040, -1040 ;  /* 0xe410e4101e2a7430 */ /* 0x000fe20000000000 */
[----:B------:R-:W-:-:S02]  /*1550*/  LOP3.LUT R39, R39, 0x64006400, RZ, 0xfc, !PT ;  /* 0x6400640027277812 */ /* 0x000fc400078efcff */
[----:B------:R-:W-:Y:S01]  /*1560*/  SHF.R.U32.HI R41, RZ, 0xe, R27 ;  /* 0x0000000eff297819 */ /* 0x000fe2000001161b */
[----:B------:R-:W-:Y:S02]  /*1570*/  HADD2 R23, R23, -1040, -1040 ;  /* 0xe410e41017177430 */ /* 0x000fe40000000000 */
[----:B------:R-:W-:Y:S01]  /*1580*/  HADD2 R39, R39, -1040, -1040 ;  /* 0xe410e41027277430 */ /* 0x000fe20000000000 */
[----:B------:R-:W-:Y:S01]  /*1590*/  LOP3.LUT R29, R40, 0x20002, R41, 0xf8, !PT ;  /* 0x00020002281d7812 */ /* 0x000fe200078ef829 */
[-C--:B------:R-:W-:Y:S01]  /*15a0*/  HFMA2 R38, R23, R31.reuse, R38 ;  /* 0x0000001f17267231 */ /* 0x080fe20000000026 */
[----:B------:R-:W-:Y:S01]  /*15b0*/  SHF.R.U32.HI R40, RZ, 0xd, R12 ;  /* 0x0000000dff287819 */ /* 0x000fe2000001160c */
[-C--:B------:R-:W-:Y:S02]  /*15c0*/  HFMA2 R21, R42, R31.reuse, R21 ;  /* 0x0000001f2a157231 */ /* 0x080fe40000000015 */
[----:B------:R-:W-:Y:S01]  /*15d0*/  HFMA2 R22, R39, R31, R22 ;  /* 0x0000001f27167231 */ /* 0x000fe20000000016 */
[----:B------:R-:W-:-:S02]  /*15e0*/  LOP3.LUT R31, R24, 0x3e003e0, RZ, 0xc0, !PT ;  /* 0x03e003e0181f7812 */ /* 0x000fc400078ec0ff */
[----:B------:R-:W-:Y:S02]  /*15f0*/  LOP3.LUT R30, R37, 0x40004, R40, 0xf8, !PT ;  /* 0x00040004251e7812 */ /* 0x000fe400078ef828 */
[----:B------:R-:W-:Y:S02]  /*1600*/  LOP3.LUT R37, R25, 0x3e003e0, RZ, 0xc0, !PT ;  /* 0x03e003e019257812 */ /* 0x000fe400078ec0ff */
[----:B------:R-:W-:Y:S02]  /*1610*/  SHF.R.U32.HI R23, RZ, 0xa, R24 ;  /* 0x0000000aff177819 */ /* 0x000fe40000011618 */
        /* <DEDUP_REMOVED lines=8> */
[-C--:B0-----:R-:W-:Y:S01]  /*16a0*/  HFMA2 R24, R37, R16.reuse, R20 ;  /* 0x0000001025187231 */ /* 0x081fe20000000014 */
[----:B------:R-:W-:Y:S01]  /*16b0*/  SHF.R.U32.HI R25, RZ, 0xa, R25 ;  /* 0x0000000aff197819 */ /* 0x000fe20000011619 */
[-C--:B------:R-:W-:Y:S01]  /*16c0*/  HFMA2 R40, R40, R35.reuse.H0_H0, -48, -48 ;  /* 0xd200d20028287431 */ /* 0x080fe20000040023 */
[----:B------:R-:W-:Y:S01]  /*16d0*/  LOP3.LUT R23, R23, 0x1f001f, RZ, 0xc0, !PT ;  /* 0x001f001f17177812 */ /* 0x000fe200078ec0ff */
[----:B------:R-:W-:Y:S01]  /*16e0*/  HFMA2 R37, R42, R35.H0_H0, -48, -48 ;  /* 0xd200d2002a257431 */ /* 0x000fe20000040023 */
[----:B------:R-:W-:Y:S01]  /*16f0*/  SHF.R.U32.HI R26, RZ, 0xa, R26 ;  /* 0x0000000aff1a7819 */ /* 0x000fe2000001161a */
        /* <DEDUP_REMOVED lines=8> */
[----:B------:R-:W-:Y:S01]  /*1780*/  SHF.R.U32.HI R37, RZ, 0xd, R13 ;  /* 0x0000000dff257819 */ /* 0x000fe2000001160d */
[----:B------:R-:W0:Y:S01]  /*1790*/  LDS.128 R20, [UR10] ;  /* 0x0000000aff147984 */ /* 0x000e220008000c00 */
[----:B------:R-:W-:Y:S02]  /*17a0*/  LOP3.LUT R39, R16, 0x64006400, RZ, 0xfc, !PT ;  /* 0x6400640010277812 */ /* 0x000fe400078efcff */
[----:B------:R-:W-:Y:S01]  /*17b0*/  LOP3.LUT R16, R36, 0x40004, R37, 0xf8, !PT ;  /* 0x0004000424107812 */ /* 0x000fe200078ef825 */
[----:B------:R-:W-:Y:S01]  /*17c0*/  HFMA2 R24, R41, R17, R24 ;  /* 0x0000001129187231 */ /* 0x000fe20000000018 */
[----:B------:R-:W-:Y:S01]  /*17d0*/  SHF.R.U32.HI R27, RZ, 0xa, R27 ;  /* 0x0000000aff1b7819 */ /* 0x000fe2000001161b */
[----:B------:R-:W-:Y:S01]  /*17e0*/  HADD2 R36, R39, -1040, -1040 ;  /* 0xe410e41027247430 */ /* 0x000fe20000000000 */
[----:B------:R-:W-:Y:S01]  /*17f0*/  LOP3.LUT R37, R13, 0x1f001f, RZ, 0xc0, !PT ;  /* 0x001f001f0d257812 */ /* 0x000fe200078ec0ff */
[----:B------:R-:W-:Y:S01]  /*1800*/  HADD2 R41, R26, -1040, -1040 ;  /* 0xe410e4101a297430 */ /* 0x000fe20000000000 */
[----:B------:R-:W-:-:S02]  /*1810*/  LOP3.LUT R26, R12, 0x1f001f, RZ, 0xc0, !PT ;  /* 0x001f001f0c1a7812 */ /* 0x000fc400078ec0ff */
        /* <DEDUP_REMOVED lines=15> */
[----:B------:R-:W-:Y:S01]  /*1910*/  SHF.R.U32.HI R26, RZ, 0xa, R12 ;  /* 0x0000000aff1a7819 */ /* 0x000fe2000001160c */
[----:B------:R-:W-:Y:S01]  /*1920*/  HFMA2 R27, R36, R35.H0_H0, -48, -48 ;  /* 0xd200d200241b7431 */ /* 0x000fe20000040023 */
[----:B------:R-:W-:Y:S01]  /*1930*/  SHF.R.U32.HI R41, RZ, 0xc, R4 ;  /* 0x0000000cff297819 */ /* 0x000fe20000011604 */
[----:B------:R-:W-:Y:S01]  /*1940*/  HFMA2 R25, R42, R17, R25 ;  /* 0x000000112a197231 */ /* 0x000fe20000000019 */
[----:B------:R-:W-:Y:S01]  /*1950*/  LOP3.LUT R26, R26, 0x1f001f, RZ, 0xc0, !PT ;  /* 0x001f001f1a1a7812 */ /* 0x000fe200078ec0ff */
[----:B------:R-:W-:Y:S01]  /*1960*/  HFMA2 R12, R27, R19, R24 ;  /* 0x000000131b0c7231 */ /* 0x000fe20000000018 */
[----:B------:R-:W-:Y:S01]  /*1970*/  SHF.R.U32.HI R17, RZ, 0xa, R13 ;  /* 0x0000000aff117819 */ /* 0x000fe2000001160d */
[----:B------:R-:W-:Y:S01]  /*1980*/  HFMA2 R39, R40, R35.H0_H0, -48, -48 ;  /* 0xd200d20028277431 */ /* 0x000fe20000040023 */
[----:B------:R-:W-:-:S02]  /*1990*/  LOP3.LUT R26, R26, 0x64006400, RZ, 0xfc, !PT ;  /* 0x640064001a1a7812 */ /* 0x000fc400078efcff */
[----:B------:R-:W-:Y:S02]  /*19a0*/  LOP3.LUT R27, R15, 0x1f001f, RZ, 0xc0, !PT ;  /* 0x001f001f0f1b7812 */ /* 0x000fe400078ec0ff */
[----:B------:R-:W-:Y:S01]  /*19b0*/  LOP3.LUT R24, R14, 0x1f001f, RZ, 0xc0, !PT ;  /* 0x001f001f0e187812 */ /* 0x000fe200078ec0ff */
[----:B------:R-:W-:Y:S01]  /*19c0*/  HADD2 R37, R26, -1040, -1040 ;  /* 0xe410e4101a257430 */ /* 0x000fe20000000000 */
[----:B------:R-:W-:Y:S01]  /*19d0*/  LOP3.LUT R17, R17, 0x1f001f, RZ, 0xc0, !PT ;  /* 0x001f001f11117812 */ /* 0x000fe200078ec0ff */
[----:B------:R-:W-:Y:S01]  /*19e0*/  HFMA2 R39, R39, R19, R38 ;  /* 0x0000001327277231 */ /* 0x000fe20000000026 */
[----:B------:R-:W-:Y:S01]  /*19f0*/  LOP3.LUT R13, R4, 0x1f001f, RZ, 0xc0, !PT ;  /* 0x001f001f040d7812 */ /* 0x000fe200078ec0ff */
[----:B0-----:R-:W-:Y:S01]  /*1a00*/  HFMA2 R26, R37, R20, R12 ;  /* 0x00000014251a7231 */ /* 0x001fe2000000000c */
[----:B------:R-:W-:Y:S01]  /*1a10*/  LOP3.LUT R27, R27, 0x64006400, RZ, 0xfc, !PT ;  /* 0x640064001b1b7812 */ /* 0x000fe200078efcff */
[----:B------:R-:W-:Y:S01]  /*1a20*/  HFMA2 R37, R44, R35.H0_H0, -48, -48 ;  /* 0xd200d2002c257431 */ /* 0x000fe20000040023 */
[----:B------:R-:W-:-:S02]  /*1a30*/  LOP3.LUT R24, R24, 0x64006400, RZ, 0xfc, !PT ;  /* 0x6400640018187812 */ /* 0x000fc400078efcff */
[----:B------:R-:W-:Y:S01]  /*1a40*/  LOP3.LUT R17, R17, 0x64006400, RZ, 0xfc, !PT ;  /* 0x6400640011117812 */ /* 0x000fe200078efcff */
[----:B------:R-:W-:Y:S01]  /*1a50*/  HADD2 R36, R27, -1040, -1040 ;  /* 0xe410e4101b247430 */ /* 0x000fe20000000000 */
[----:B------:R-:W-:Y:S01]  /*1a60*/  LOP3.LUT R13, R13, 0x64006400, RZ, 0xfc, !PT ;  /* 0x640064000d0d7812 */ /* 0x000fe200078efcff */
[----:B------:R-:W-:Y:S01]  /*1a70*/  HADD2 R12, R24, -1040, -1040 ;  /* 0xe410e410180c7430 */ /* 0x000fe20000000000 */
[C---:B------:R-:W-:Y:S01]  /*1a80*/  LOP3.LUT R38, R5.reuse, 0x3e003e0, RZ, 0xc0, !PT ;  /* 0x03e003e005267812 */ /* 0x040fe200078ec0ff */
[----:B------:R-:W-:Y:S01]  /*1a90*/  HADD2 R24, R17, -1040, -1040 ;  /* 0xe410e41011187430 */ /* 0x000fe20000000000 */
[----:B------:R-:W-:Y:S01]  /*1aa0*/  LOP3.LUT R42, R5, 0x1f001f, RZ, 0xc0, !PT ;  /* 0x001f001f052a7812 */ /* 0x000fe200078ec0ff */
[----:B------:R-:W-:Y:S01]  /*1ab0*/  HADD2 R17, R13, -1040, -1040 ;  /* 0xe410e4100d117430 */ /* 0x000fe20000000000 */
[----:B------:R-:W-:Y:S01]  /*1ac0*/  LOP3.LUT R38, R38, 0x64006400, RZ, 0xfc, !PT ;  /* 0x6400640026267812 */ /* 0x000fe200078efcff */
[-C--:B------:R-:W-:Y:S01]  /*1ad0*/  HFMA2 R13, R36, R18.reuse, R25 ;  /* 0x00000012240d7231 */ /* 0x080fe20000000019 */
[----:B------:R-:W-:Y:S01]  /*1ae0*/  LOP3.LUT R36, R4, 0x3e003e0, RZ, 0xc0, !PT ;  /* 0x03e003e004247812 */ /* 0x000fe200078ec0ff */
[----:B------:R-:W-:-:S02]  /*1af0*/  HFMA2 R12, R12, R18, R31 ;  /* 0x000000120c0c7231 */ /* 0x000fc4000000001f */
[----:B------:R-:W-:Y:S02]  /*1b00*/  HFMA2 R18, R17, R21, R26 ;  /* 0x0000001511127231 */ /* 0x000fe4000000001a */
[----:B------:R-:W-:Y:S01]  /*1b10*/  HFMA2 R39, R24, R20, R39 ;  /* 0x0000001418277231 */ /* 0x000fe20000000027 */
[----:B------:R-:W-:Y:S01]  /*1b20*/  LOP3.LUT R36, R36, 0x64006400, RZ, 0xfc, !PT ;  /* 0x6400640024247812 */ /* 0x000fe200078efcff */
[-C--:B------:R-:W-:Y:S01]  /*1b30*/  HFMA2 R17, R38, R35.reuse.H0_H0, -48, -48 ;  /* 0xd200d20026117431 */ /* 0x080fe20000040023 */
[----:B------:R-:W-:Y:S02]  /*1b40*/  LOP3.LUT R24, R7, 0x3e003e0, RZ, 0xc0, !PT ;  /* 0x03e003e007187812 */ /* 0x000fe400078ec0ff */
[----:B------:R-:W-:Y:S01]  /*1b50*/  LOP3.LUT R42, R42, 0x64006400, RZ, 0xfc, !PT ;  /* 0x640064002a2a7812 */ /* 0x000fe200078efcff */
[----:B------:R-:W-:Y:S01]  /*1b60*/  HFMA2 R25, R36, R35.H0_H0, -48, -48 ;  /* 0xd200d20024197431 */ /* 0x000fe20000040023 */
[----:B------:R-:W-:Y:S01]  /*1b70*/  LOP3.LUT R27, R6, 0x3e003e0, RZ, 0xc0, !PT ;  /* 0x03e003e0061b7812 */ /* 0x000fe200078ec0ff */
[----:B------:R-:W-:Y:S01]  /*1b80*/  HFMA2 R37, R37, R19, R12 ;  /* 0x0000001325257231 */ /* 0x000fe2000000000c */
[----:B------:R-:W-:Y:S01]  /*1b90*/  LOP3.LUT R40, R15, 0x3e003e0, RZ, 0xc0, !PT ;  /* 0x03e003e00f287812 */ /* 0x000fe200078ec0ff */
[----:B------:R-:W-:Y:S01]  /*1ba0*/  HADD2 R42, R42, -1040, -1040 ;  /* 0xe410e4102a2a7430 */ /* 0x000fe20000000000 */
[----:B------:R-:W-:Y:S01]  /*1bb0*/  LOP3.LUT R24, R24, 0x64006400, RZ, 0xfc, !PT ;  /* 0x6400640018187812 */ /* 0x000fe200078efcff */
[----:B------:R-:W-:Y:S01]  /*1bc0*/  HFMA2 R25, R25, R22, R18 ;  /* 0x0000001619197231 */ /* 0x000fe20000000012 */
[----:B------:R-:W-:-:S02]  /*1bd0*/  LOP3.LUT R27, R27, 0x64006400, RZ, 0xfc, !PT ;  /* 0x640064001b1b7812 */ /* 0x000fc400078efcff */
[----:B------:R-:W-:Y:S02]  /*1be0*/  LOP3.LUT R40, R40, 0x64006400, RZ, 0xfc, !PT ;  /* 0x6400640028287812 */ /* 0x000fe400078efcff */
[----:B------:R-:W-:Y:S01]  /*1bf0*/  LOP3.LUT R12, R6, 0x1f001f, RZ, 0xc0, !PT ;  /* 0x001f001f060c7812 */ /* 0x000fe200078ec0ff */
[-C--:B------:R-:W-:Y:S01]  /*1c00*/  HFMA2 R27, R27, R35.reuse.H0_H0, -48, -48 ;  /* 0xd200d2001b1b7431 */ /* 0x080fe20000040023 */
[----:B------:R-:W-:Y:S01]  /*1c10*/  SHF.R.U32.HI R4, RZ, 0xa, R4 ;  /* 0x0000000aff047819 */ /* 0x000fe20000011604 */
[----:B------:R-:W-:Y:S01]  /*1c20*/  HFMA2 R40, R40, R35.H0_H0, -48, -48 ;  /* 0xd200d20028287431 */ /* 0x000fe20000040023 */
[----:B------:R-:W-:Y:S02]  /*1c30*/  LOP3.LUT R12, R12, 0x64006400, RZ, 0xfc, !PT ;  /* 0x640064000c0c7812 */ /* 0x000fe400078efcff */
[----:B------:R-:W-:Y:S01]  /*1c40*/  LOP3.LUT R4, R4, 0x1f001f, RZ, 0xc0, !PT ;  /* 0x001f001f04047812 */ /* 0x000fe200078ec0ff */
[----:B------:R-:W-:Y:S01]  /*1c50*/  HFMA2 R40, R40, R19, R13 ;  /* 0x0000001328287231 */ /* 0x000fe2000000000d */
[----:B------:R-:W-:-:S02]  /*1c60*/  LOP3.LUT R13, R7, 0x1f001f, RZ, 0xc0, !PT ;  /* 0x001f001f070d7812 */ /* 0x000fc400078ec0ff */
[----:B------:R-:W-:Y:S02]  /*1c70*/  LOP3.LUT R4, R4, 0x64006400, RZ, 0xfc, !PT ;  /* 0x6400640004047812 */ /* 0x000fe400078efcff */
[----:B------:R-:W-:-:S03]  /*1c80*/  LOP3.LUT R13, R13, 0x64006400, RZ, 0xfc, !PT ;  /* 0x640064000d0d7812 */ /* 0x000fc600078efcff */
[----:B------:R-:W-:Y:S01]  /*1c90*/  HADD2 R4, R4, -1040, -1040 ;  /* 0xe410e41004047430 */ /* 0x000fe20000000000 */
[----:B--2---:R-:W-:Y:S02]  /*1ca0*/  LOP3.LUT R31, R8, 0x3e003e0, RZ, 0xc0, !PT ;  /* 0x03e003e0081f7812 */ /* 0x004fe400078ec0ff */
        /* <DEDUP_REMOVED lines=11> */
[-C--:B------:R-:W-:Y:S02]  /*1d60*/  HFMA2 R36, R36, R35.reuse.H0_H0, -48, -48 ;  /* 0xd200d20024247431 */ /* 0x080fe40000040023 */
[----:B------:R-:W-:Y:S02]  /*1d70*/  HFMA2 R38, R38, R35.H0_H0, -48, -48 ;  /* 0xd200d20026267431 */ /* 0x000fe40000040023 */
[----:B------:R-:W-:Y:S01]  /*1d80*/  HFMA2 R35, R42, R21, R39 ;  /* 0x000000152a237231 */ /* 0x000fe20000000027 */
[----:B------:R-:W-:-:S02]  /*1d90*/  SHF.R.U32.HI R42, RZ, 0xd, R15 ;  /* 0x0000000dff2a7819 */ /* 0x000fc4000001160f */
[--C-:B------:R-:W-:Y:S02]  /*1da0*/  SHF.R.U32.HI R39, RZ, 0xd, R14.reuse ;  /* 0x0000000dff277819 */ /* 0x100fe4000001160e */
[----:B------:R-:W-:Y:S02]  /*1db0*/  SHF.R.U32.HI R15, RZ, 0xa, R15 ;  /* 0x0000000aff0f7819 */ /* 0x000fe4000001160f */
[----:B------:R-:W-:Y:S01]  /*1dc0*/  SHF.R.U32.HI R14, RZ, 0xa, R14 ;  /* 0x0000000aff0e7819 */ /* 0x000fe2000001160e */
[----:B------:R-:W-:Y:S01]  /*1dd0*/  HFMA2 R35, R17, R22, R35 ;  /* 0x0000001611237231 */ /* 0x000fe20000000023 */
[----:B------:R-:W-:Y:S02]  /*1de0*/  LOP3.LUT R15, R15, 0x1f001f, RZ, 0xc0, !PT ;  /* 0x001f001f0f0f7812 */ /* 0x000fe400078ec0ff */
[----:B------:R-:W-:Y:S02]  /*1df0*/  LOP3.LUT R14, R14, 0x1f001f, RZ, 0xc0, !PT ;  /* 0x001f001f0e0e7812 */ /* 0x000fe400078ec0ff */
[----:B------:R-:W-:-:S02]  /*1e00*/  LOP3.LUT R15, R15, 0x64006400, RZ, 0xfc, !PT ;  /* 0x640064000f0f7812 */ /* 0x000fc400078efcff */
[----:B------:R-:W-:Y:S02]  /*1e10*/  LOP3.LUT R14, R14, 0x64006400, RZ, 0xfc, !PT ;  /* 0x640064000e0e7812 */ /* 0x000fe400078efcff */
[----:B------:R-:W-:Y:S01]  /*1e20*/  LOP3.LUT R39, R28, 0x40004, R39, 0xf8, !PT ;  /* 0x000400041c277812 */ /* 0x000fe200078ef827 */
[----:B------:R-:W-:Y:S01]  /*1e30*/  HADD2 R15, R15, -1040, -1040 ;  /* 0xe410e4100f0f7430 */ /* 0x000fe20000000000 */
[----:B------:R-:W-:Y:S01]  /*1e40*/  LOP3.LUT R28, R30, 0x80008, R41, 0xf8, !PT ;  /* 0x000800081e1c7812 */ /* 0x000fe200078ef829 */
[----:B------:R-:W-:Y:S01]  /*1e50*/  HADD2 R14, R14, -1040, -1040 ;  /* 0xe410e4100e0e7430 */ /* 0x000fe20000000000 */
[----:B------:R-:W-:Y:S02]  /*1e60*/  SHF.R.U32.HI R41, RZ, 0xc, R5 ;  /* 0x0000000cff297819 */ /* 0x000fe40000011605 */
[----:B------:R-:W-:Y:S01]  /*1e70*/  SHF.R.U32.HI R30, RZ, 0xc, R6 ;  /* 0x0000000cff1e7819 */ /* 0x000fe20000011606 */
[-C--:B------:R-:W-:Y:S02]  /*1e80*/  HFMA2 R19, R14, R20.reuse, R37 ;  /* 0x000000140e137231 */ /* 0x080fe40000000025 */
[----:B------:R-:W-:-:S02]  /*1e90*/  HFMA2 R20, R15, R20, R40 ;  /* 0x000000140f147231 */ /* 0x000fc40000000028 */
[----:B------:R-:W-:Y:S01]  /*1ea0*/  HADD2 R40, R12, -1040, -1040 ;  /* 0xe410e4100c287430 */ /* 0x000fe20000000000 */
[----:B------:R-:W-:Y:S01]  /*1eb0*/  SHF.R.U32.HI R5, RZ, 0xa, R5 ;  /* 0x0000000aff057819 */ /* 0x000fe20000011605 */
[----:B------:R-:W-:Y:S01]  /*1ec0*/  HADD2 R37, R13, -1040, -1040 ;  /* 0xe410e4100d257430 */ /* 0x000fe20000000000 */
[----:B------:R-:W-:Y:S01]  /*1ed0*/  LOP3.LUT R30, R39, 0x80008, R30, 0xf8, !PT ;  /* 0x00080008271e7812 */ /* 0x000fe200078ef81e */
[----:B------:R-:W0:Y:S01]  /*1ee0*/  LDS.128 R12, [UR10+0x10] ;  /* 0x0000100aff0c7984 */ /* 0x000e220008000c00 */
[-C--:B------:R-:W-:Y:S01]  /*1ef0*/  HFMA2 R19, R40, R21.reuse, R19 ;  /* 0x0000001528137231 */ /* 0x080fe20000000013 */
[----:B------:R-:W-:Y:S01]  /*1f00*/  SHF.R.U32.HI R39, RZ, 0xb, R8 ;  /* 0x0000000bff277819 */ /* 0x000fe20000011608 */
[----:B------:R-:W-:Y:S01]  /*1f10*/  HFMA2 R21, R37, R21, R20 ;  /* 0x0000001525157231 */ /* 0x000fe20000000014 */
[----:B------:R-:W-:Y:S01]  /*1f20*/  LOP3.LUT R5, R5, 0x1f001f, RZ, 0xc0, !PT ;  /* 0x001f001f05057812 */ /* 0x000fe200078ec0ff */
[----:B------:R-:W-:Y:S01]  /*1f30*/  HFMA2 R19, R27, R22, R19 ;  /* 0x000000161b137231 */ /* 0x000fe20000000013 */
[----:B------:R-:W-:-:S02]  /*1f40*/  LOP3.LUT R42, R29, 0x40004, R42, 0xf8, !PT ;  /* 0x000400041d2a7812 */ /* 0x000fc400078ef82a */
[----:B------:R-:W-:Y:S02]  /*1f50*/  SHF.R.U32.HI R6, RZ, 0xa, R6 ;  /* 0x0000000aff067819 */ /* 0x000fe40000011606 */
[--C-:B------:R-:W-:Y:S01]  /*1f60*/  SHF.R.U32.HI R29, RZ, 0xc, R7.reuse ;  /* 0x0000000cff1d7819 */ /* 0x100fe20000011607 */
[----:B------:R-:W-:Y:S01]  /*1f70*/  HFMA2 R21, R31, R22, R21 ;  /* 0x000000161f157231 */ /* 0x000fe20000000015 */
[----:B------:R-:W-:Y:S02]  /*1f80*/  SHF.R.U32.HI R7, RZ, 0xa, R7 ;  /* 0x0000000aff077819 */ /* 0x000fe40000011607 */
[----:B------:R-:W-:Y:S02]  /*1f90*/  LOP3.LUT R28, R28, 0x100010, R39, 0xf8, !PT ;  /* 0x001000101c1c7812 */ /* 0x000fe400078ef827 */
[----:B------:R-:W-:Y:S02]  /*1fa0*/  LOP3.LUT R5, R5, 0x64006400, RZ, 0xfc, !PT ;  /* 0x6400640005057812 */ /* 0x000fe400078efcff */
[----:B------:R-:W-:-:S02]  /*1fb0*/  LOP3.LUT R16, R16, 0x80008, R41, 0xf8, !PT ;  /* 0x0008000810107812 */ /* 0x000fc400078ef829 */
[----:B------:R-:W-:Y:S01]  /*1fc0*/  SHF.R.U32.HI R39, RZ, 0xb, R9 ;  /* 0x0000000bff277819 */ /* 0x000fe20000011609 */
[----:B------:R-:W-:Y:S01]  /*1fd0*/  HADD2 R22, R5, -1040, -1040 ;  /* 0xe410e41005167430 */ /* 0x000fe20000000000 */
[----:B------:R-:W-:Y:S02]  /*1fe0*/  LOP3.LUT R6, R6, 0x1f001f, RZ, 0xc0, !PT ;  /* 0x001f001f06067812 */ /* 0x000fe400078ec0ff */
[----:B------:R-:W-:Y:S02]  /*1ff0*/  LOP3.LUT R7, R7, 0x1f001f, RZ, 0xc0, !PT ;  /* 0x001f001f07077812 */ /* 0x000fe400078ec0ff */
[----:B------:R-:W-:Y:S01]  /*2000*/  LOP3.LUT R20, R9, 0x1f001f, RZ, 0xc0, !PT ;  /* 0x001f001f09147812 */ /* 0x000fe200078ec0ff */
[----:B------:R-:W-:Y:S01]  /*2010*/  HFMA2 R35, R22, R23, R35 ;  /* 0x0000001716237231 */ /* 0x000fe20000000023 */
[----:B------:R-:W-:Y:S02]  /*2020*/  LOP3.LUT R16, R16, 0x100010, R39, 0xf8, !PT ;  /* 0x0010001010107812 */ /* 0x000fe400078ef827 */
[----:B------:R-:W-:-:S02]  /*2030*/  LOP3.LUT R6, R6, 0x64006400, RZ, 0xfc, !PT ;  /* 0x6400640006067812 */ /* 0x000fc400078efcff */
[--C-:B------:R-:W-:Y:S02]  /*2040*/  SHF.R.U32.HI R39, RZ, 0xb, R10.reuse ;  /* 0x0000000bff277819 */ /* 0x100fe4000001160a */
[----:B------:R-:W-:Y:S01]  /*2050*/  LOP3.LUT R7, R7, 0x64006400, RZ, 0xfc, !PT ;  /* 0x6400640007077812 */ /* 0x000fe200078efcff */
[----:B------:R-:W-:Y:S01]  /*2060*/  HADD2 R40, R6, -1040, -1040 ;  /* 0xe410e41006287430 */ /* 0x000fe20000000000 */
[----:B------:R-:W-:Y:S01]  /*2070*/  LOP3.LUT R20, R20, 0x64006400, RZ, 0xfc, !PT ;  /* 0x6400640014147812 */ /* 0x000fe200078efcff */
[-C--:B------:R-:W-:Y:S01]  /*2080*/  HFMA2 R6, R4, R23.reuse, R25 ;  /* 0x0000001704067231 */ /* 0x080fe20000000019 */
[----:B------:R-:W-:Y:S01]  /*2090*/  LOP3.LUT R30, R30, 0x100010, R39, 0xf8, !PT ;  /* 0x001000101e1e7812 */ /* 0x000fe200078ef827 */
        /* <DEDUP_REMOVED lines=15> */
[----:B------:R-:W-:Y:S01]  /*2190*/  LOP3.LUT R29, R42, 0x80008, R29, 0xf8, !PT ;  /* 0x000800082a1d7812 */ /* 0x000fe200078ef81d */
[----:B------:R-:W-:Y:S01]  /*21a0*/  HADD2 R18, R37, -1040, -1040 ;  /* 0xe410e41025127430 */ /* 0x000fe20000000000 */
        /* <DEDUP_REMOVED lines=8> */
[----:B------:R-:W-:Y:S01]  /*2230*/  SHF.R.U32.HI R10, RZ, 0xa, R10 ;  /* 0x0000000aff0a7819 */ /* 0x000fe2000001160a */
[----:B------:R-:W-:Y:S01]  /*2240*/  HADD2 R4, R9, -1040, -1040 ;  /* 0xe410e41009047430 */ /* 0x000fe20000000000 */
[----:B------:R-:W-:Y:S01]  /*2250*/  LOP3.LUT R11, R11, 0x64006400, RZ, 0xfc, !PT ;  /* 0x640064000b0b7812 */ /* 0x000fe200078efcff */
[-C--:B------:R-:W-:Y:S01]  /*2260*/  HFMA2 R7, R24, R13.reuse, R6 ;  /* 0x0000000d18077231 */ /* 0x080fe20000000006 */
[----:B------:R-:W-:Y:S01]  /*2270*/  LOP3.LUT R29, R29, 0x100010, R42, 0xf8, !PT ;  /* 0x001000101d1d7812 */ /* 0x000fe200078ef82a */
[----:B------:R-:W-:Y:S01]  /*2280*/  HFMA2 R19, R38, R13, R19 ;  /* 0x0000000d26137231 */ /* 0x000fe20000000013 */
[----:B------:R-:W-:Y:S01]  /*2290*/  SHF.R.U32.HI R8, RZ, 0xa, R8 ;  /* 0x0000000aff087819 */ /* 0x000fe20000011608 */
[----:B------:R-:W-:-:S02]  /*22a0*/  HFMA2 R35, R4, R14, R35 ;  /* 0x0000000e04237231 */ /* 0x000fc40000000023 */
[----:B------:R-:W-:Y:S01]  /*22b0*/  HADD2 R4, R11, -1040, -1040 ;  /* 0xe410e4100b047430 */ /* 0x000fe20000000000 */
[----:B------:R-:W-:Y:S02]  /*22c0*/  LOP3.LUT R10, R10, 0x1f001f, RZ, 0xc0, !PT ;  /* 0x001f001f0a0a7812 */ /* 0x000fe400078ec0ff */
[----:B------:R-:W-:Y:S02]  /*22d0*/  LOP3.LUT R29, R29, 0x64006400, RZ, 0xfc, !PT ;  /* 0x640064001d1d7812 */ /* 0x000fe400078efcff */
[----:B------:R-:W-:Y:S01]  /*22e0*/  LOP3.LUT R8, R8, 0x1f001f, RZ, 0xc0, !PT ;  /* 0x001f001f08087812 */ /* 0x000fe200078ec0ff */
[----:B------:R-:W-:Y:S01]  /*22f0*/  HFMA2 R19, R4, R14, R19 ;  /* 0x0000000e04137231 */ /* 0x000fe20000000013 */
        /* <DEDUP_REMOVED lines=10> */
[----:B------:R-:W-:Y:S01]  /*23a0*/  PRMT R4, R0, 0x7610, R32 ;  /* 0x0000761000047816 */ /* 0x000fe20000000020 */
[-C--:B------:R-:W-:Y:S02]  /*23b0*/  HFMA2 R18, R5, R14.reuse, R18 ;  /* 0x0000000e05127231 */ /* 0x080fe40000000012 */
[----:B------:R-:W-:Y:S02]  /*23c0*/  HFMA2 R35, R16, R15, R35 ;  /* 0x0000000f10237231 */ /* 0x000fe40000000023 */
[----:B------:R-:W-:Y:S02]  /*23d0*/  HADD2 R5, R30, -1040, -1040 ;  /* 0xe410e4101e057430 */ /* 0x000fe40000000000 */
[----:B------:R-:W-:Y:S02]  /*23e0*/  HFMA2 R7, R8, R14, R7 ;  /* 0x0000000e08077231 */ /* 0x000fe40000000007 */
[----:B------:R-:W-:-:S02]  /*23f0*/  HADD2 R28, R28, -1040, -1040 ;  /* 0xe410e4101c1c7430 */ /* 0x000fc40000000000 */
[-C--:B------:R-:W-:Y:S01]  /*2400*/  HFMA2 R18, R5, R15.reuse, R18 ;  /* 0x0000000f05127231 */ /* 0x080fe20000000012 */
[----:B------:R-:W-:Y:S01]  /*2410*/  PRMT R5, R32, 0x7610, R0 ;  /* 0x0000761020057816 */ /* 0x000fe20000000000 */
        /* <DEDUP_REMOVED lines=9> */
.L_x_3191:
[----:B------:R-:W-:Y:S01]  /*24b0*/  UISETP.GE.AND UP1, UPT, UR9, UR5, UPT ;  /* 0x000000050900728c */ /* 0x000fe2000bf26270 */
[----:B-----5:R-:W-:Y:S01]  /*24c0*/  IMAD.MOV.U32 R20, RZ, RZ, R2 ;  /* 0x000000ffff147224 */ /* 0x020fe200078e0002 */
[----:B------:R-:W-:Y:S01]  /*24d0*/  UIADD3 UR10, UPT, UPT, UR10, 0x40, URZ ;  /* 0x000000400a0a7890 */ /* 0x000fe2000fffe0ff */
[----:B------:R-:W-:Y:S01]  /*24e0*/  IMAD.MOV.U32 R21, RZ, RZ, R3 ;  /* 0x000000ffff157224 */ /* 0x000fe200078e0003 */
[----:B------:R-:W-:-:S05]  /*24f0*/  @!UP0 UMOV UR4, UR6 ;  /* 0x0000000600048c82 */ /* 0x000fca0008000000 */
[----:B------:R-:W-:Y:S05]  /*2500*/  BRA.U !UP1, `(.L_x_3192) ;  /* 0xffffffe909307547 */ /* 0x000fea000b83ffff */
.L_x_3190:
[----:B------:R-:W-:-:S06]  /*2510*/  UISETP.GE.AND UP0, UPT, UR23, UR15, UPT ;  /* 0x0000000f1700728c */ /* 0x000fcc000bf06270 */
[----:B------:R-:W-:-:S13]  /*2520*/  PLOP3.LUT P0, PT, PT, PT, UP0, 0x80, 0x8 ;  /* 0x000000000008781c */ /* 0x000fda0003f0f008 */
[----:B------:R-:W-:Y:S05]  /*2530*/  @P0 EXIT ;  /* 0x000000000000094d */ /* 0x000fea0003800000 */
[----:B------:R-:W1:Y:S01]  /*2540*/  S2R R0, SR_CTAID.X ;  /* 0x0000000000007919 */ /* 0x000e620000002500 */
[----:B------:R-:W2:Y:S01]  /*2550*/  LDC.64 R2, c[0x0][0x3a0] ;  /* 0x0000e800ff027b82 */ /* 0x000ea20000000a00 */
[----:B0-----:R-:W1:Y:S02]  /*2560*/  S2R R5, SR_TID.X ;  /* 0x0000000000057919 */ /* 0x001e640000002100 */
[----:B-1----:R-:W-:Y:S02]  /*2570*/  IMAD R0, R0, 0x40, R5 ;  /* 0x0000004000007824 */ /* 0x002fe400078e0205 */
[----:B------:R-:W-:Y:S02]  /*2580*/  IMAD.U32 R5, RZ, RZ, UR23 ;  /* 0x00000017ff057e24 */ /* 0x000fe4000f8e00ff */
[----:B------:R-:W-:-:S04]  /*2590*/  IMAD.SHL.U32 R0, R0, 0x4, RZ ;  /* 0x0000000400007824 */ /* 0x000fc800078e00ff */
[----:B------:R-:W-:-:S04]  /*25a0*/  IMAD R5, R5, UR14, R0 ;  /* 0x0000000e05057c24 */ /* 0x000fc8000f8e0200 */
        /* <DEDUP_REMOVED lines=8> */
.L_x_3196:
[----:B------:R-:W0:Y:S02]  /*2630*/  LDS R2, [R0] ;  /* 0x0000000000027984 */ /* 0x000e240000000800 */
[----:B0-----:R-:W-:-:S05]  /*2640*/  HADD2 R3, R2, R34 ;  /* 0x0000002202037230 */ /* 0x001fca0000000000 */
[----:B------:R-:W0:Y:S02]  /*2650*/  ATOMS.CAST.SPIN P0, [R0], R2, R3 ;  /* 0x000000020000758d */ /* 0x000e240001800003 */
[----:B0-----:R-:W-:Y:S05]  /*2660*/  @!P0 BRA `(.L_x_3196) ;  /* 0xfffffffc00f08947 */ /* 0x001fea000383ffff */
[----:B------:R-:W-:Y:S05]  /*2670*/  BRA `(.L_x_3194) ;  /* 0x00000000000c7947 */ /* 0x000fea0003800000 */
.L_x_3195:
[----:B------:R-:W2:Y:S02]  /*2680*/  LD.E R0, desc[UR16][R4.64] ;  /* 0x0000001004007980 */ /* 0x000ea4000c101900 */
[----:B--2---:R-:W-:-:S05]  /*2690*/  IMAD.IADD R3, R34, 0x1, R0 ;  /* 0x0000000122037824 */ /* 0x004fca00078e0200 */
[----:B------:R0:W-:Y:S02]  /*26a0*/  ST.E desc[UR16][R4.64], R3 ;  /* 0x0000000304007985 */ /* 0x0001e4000c101910 */
.L_x_3194:
[----:B------:R-:W-:Y:S05]  /*26b0*/  BSYNC.RECONVERGENT B0 ;  /* 0x0000000000007941 */ /* 0x000fea0003800200 */
.L_x_3193:
[----:B------:R1:W-:Y:S02]  /*26c0*/  ATOM.E.ADD.F16x2.RN.STRONG.GPU P0, RZ, desc[UR16][R4.64+0x4], R33 ;  /* 0x8000042104ff79a2 */ /* 0x0003e4000c10e110 */
[----:B-1----:R-:W-:Y:S05]  /*26d0*/  @P0 EXIT ;  /* 0x000000000000094d */ /* 0x002fea0003800000 */
[----:B------:R-:W1:Y:S02]  /*26e0*/  QSPC.E.S P0, RZ, [R4+0x4] ;  /* 0x0000040004ff73aa */ /* 0x000e640000000500 */
[----:B-1----:R-:W-:Y:S05]  /*26f0*/  @!P0 BRA `(.L_x_3197) ;  /* 0x00000000001c8947 */ /* 0x002fea0003800000 */
[----:B------:R-:W-:-:S05]  /*2700*/  IMAD.MOV.U32 R2, RZ, RZ, R4 ;  /* 0x000000ffff027224 */ /* 0x000fca00078e0004 */
[----:B------:R-:W-:-:S07]  /*2710*/  MOV R0, R2 ;  /* 0x0000000200007202 */ /* 0x000fce0000000f00 */
.L_x_3198:
[----:B------:R-:W0:Y:S02]  /*2720*/  LDS R2, [R0+0x4] ;  /* 0x0000040000027984 */ /* 0x000e240000000800 */
[----:B0-----:R-:W-:-:S05]  /*2730*/  HFMA2 R3, R2, 1, 1, R33 ;  /* 0x3c003c0002037831 */ /* 0x001fca0000000021 */
[----:B------:R-:W0:Y:S02]  /*2740*/  ATOMS.CAST.SPIN P0, [R0+0x4], R2, R3 ;  /* 0x000004020000758d */ /* 0x000e240001800003 */
[----:B0-----:R-:W-:Y:S05]  /*2750*/  @!P0 BRA `(.L_x_3198) ;  /* 0xfffffffc00f08947 */ /* 0x001fea000383ffff */
[----:B------:R-:W-:Y:S05]  /*2760*/  EXIT ;  /* 0x000000000000794d */ /* 0x000fea0003800000 */
.L_x_3197:
[----:B------:R-:W0:Y:S02]  /*2770*/  LD.E R0, desc[UR16][R4.64+0x4] ;  /* 0x0000041004007980 */ /* 0x000e24000c101900 */
[----:B0-----:R-:W-:-:S05]  /*2780*/  IMAD.IADD R3, R33, 0x1, R0 ;  /* 0x0000000121037824 */ /* 0x001fca00078e0200 */
[----:B------:R-:W-:Y:S01]  /*2790*/  ST.E desc[UR16][R4.64+0x4], R3 ;  /* 0x0000040304007985 */ /* 0x000fe2000c101910 */
[----:B------:R-:W-:Y:S05]  /*27a0*/  EXIT ;  /* 0x000000000000794d */ /* 0x000fea0003800000 */
.L_x_3199:
        /* <DEDUP_REMOVED lines=13> */
.L_x_3626:


//--------------------- .text._Z23gemm_half_q_half_kernelILi1ELi24ELb0ELb0ELi64EEvPK6__halfPKjS4_S2_PS0_iiiiPKtS7_iiiiiibS2_i --------------------------
	.section	.text._Z23gemm_half_q_half_kernelILi1ELi24ELb0ELb0ELi64EEvPK6__halfPKjS4_S2_PS0_iiiiPKtS7_iiiiiibS2_i,"ax",@progbits
	.align	128
        .global         _Z23gemm_half_q_half_kernelILi1ELi24ELb0ELb0ELi64EEvPK6__halfPKjS4_S2_PS0_iiiiPKtS7_iiiiiibS2_i
        .type           _Z23gemm_half_q_half_kernelILi1ELi24ELb0ELb0ELi64EEvPK6__halfPKjS4_S2_PS0_iiiiPKtS7_iiiiiibS2_i,@function
        .size           _Z23gemm_half_q_half_kernelILi1ELi24ELb0ELb0ELi64EEvPK6__halfPKjS4_S2_PS0_iiiiPKtS7_iiiiiibS2_i,(.L_x_3627 - _Z23gemm_half_q_half_kernelILi1ELi24ELb0ELb0ELi64EEvPK6__halfPKjS4_S2_PS0_iiiiPKtS7_iiiiiibS2_i)
        .other          _Z23gemm_half_q_half_kernelILi1ELi24ELb0ELb0ELi64EEvPK6__halfPKjS4_S2_PS0_iiiiPKtS7_iiiiiibS2_i,@"STO_CUDA_ENTRY STV_DEFAULT"
_Z23gemm_half_q_half_kernelILi1ELi24ELb0ELb0ELi64EEvPK6__halfPKjS4_S2_PS0_iiiiPKtS7_iiiiiibS2_i:
.text._Z23gemm_half_q_half_kernelILi1ELi24ELb0ELb0ELi64EEvPK6__halfPKjS4_S2_PS0_iiiiPKtS7_iiiiiibS2_i:
[----:B------:R-:W0:Y:S01]  /*0000*/  LDC R1, c[0x0][0x37c] ;  /* 0x0000df00ff017b82 */ /* 0x000e220000000800 */
[----:B------:R-:W1:Y:S07]  /*0010*/  S2R R9, SR_CTAID.Z ;  /* 0x0000000000097919 */ /* 0x000e6e0000002700 */
[----:B------:R-:W2:Y:S01]  /*0020*/  S2UR UR8, SR_CTAID.Y ;  /* 0x00000000000879c3 */ /* 0x000ea20000002600 */
[----:B------:R-:W3:Y:S01]  /*0030*/  LDCU UR4, c[0x0][0x3a8] ;  /* 0x00007500ff0477ac */ /* 0x000ee20008000800 */
[----:B------:R-:W-:Y:S01]  /*0040*/  BSSY.RECONVERGENT B0, `(.L_x_3200) ;  /* 0x000001f000007945 */ /* 0x000fe20003800200 */
[----:B------:R-:W4:Y:S01]  /*0050*/  S2R R16, SR_TID.X ;  /* 0x0000000000107919 */ /* 0x000f220000002100 */
[----:B0-----:R-:W-:Y:S01]  /*0060*/  IADD3 R1, PT, PT, R1, -0x10, RZ ;  /* 0xfffffff001017810 */ /* 0x001fe20007ffe0ff */
[----:B------:R-:W0:Y:S01]  /*0070*/  LDCU.64 UR6, c[0x0][0x358] ;  /* 0x00006b00ff0677ac */ /* 0x000e220008000a00 */
[----:B------:R-:W0:Y:S02]  /*0080*/  S2R R15, SR_CTAID.X ;  /* 0x00000000000f7919 */ /* 0x000e240000002500 */
[----:B------:R-:W5:Y:S01]  /*0090*/  LDC R8, c[0x0][0x3b0] ;  /* 0x0000ec00ff087b82 */ /* 0x000f620000000800 */
[----:B---3--:R-:W-:-:S04]  /*00a0*/  MOV R6, UR4 ;  /* 0x0000000400067c02 */ /* 0x008fc80008000f00 */
[----:B--2---:R-:W-:Y:S02]  /*00b0*/  ISETP.LE.AND P0, PT, R6, UR8, PT ;  /* 0x0000000806007c0c */ /* 0x004fe4000bf03270 */
[----:B-1----:R-:W-:-:S04]  /*00c0*/  SHF.L.U32 R33, R9, 0x6, RZ ;  /* 0x0000000609217819 */ /* 0x002fc800000006ff */
[C---:B----4-:R-:W-:Y:S02]  /*00d0*/  IADD3 R5, PT, PT, R33.reuse, R16, RZ ;  /* 0x0000001021057210 */ /* 0x050fe40007ffe0ff */
        /* <DEDUP_REMOVED lines=21> */
.L_x_3201:
[----:B------:R-:W-:Y:S05]  /*0230*/  BSYNC.RECONVERGENT B0 ;  /* 0x0000000000007941 */ /* 0x000fea0003800200 */
.L_x_3200:
[----:B------:R-:W1:Y:S01]  /*0240*/  LDCU UR4, c[0x0][0x3ac] ;  /* 0x00007580ff0477ac */ /* 0x000e620008000800 */
[----:B------:R-:W-:-:S04]  /*0250*/  LEA R10, R15, R16, 0x6 ;  /* 0x000000100f0a7211 */ /* 0x000fc800078e30ff */
[----:B------:R-:W-:Y:S02]  /*0260*/  SHF.L.U32 R10, R10, 0x2, RZ ;  /* 0x000000020a0a7819 */ /* 0x000fe400000006ff */
[----:B-1----:R-:W-:-:S04]  /*0270*/  MOV R7, UR4 ;  /* 0x0000000400077c02 */ /* 0x002fc80008000f00 */
[----:B------:R-:W-:-:S13]  /*0280*/  ISETP.GE.AND P0, PT, R10, R7, PT ;  /* 0x000000070a00720c */ /* 0x000fda0003f06270 */
[----:B------:R-:W-:Y:S05]  /*0290*/  @P0 EXIT ;  /* 0x000000000000094d */ /* 0x000fea0003800000 */
[----:B------:R-:W1:Y:S01]  /*02a0*/  LDC.64 R2, c[0x0][0x3b8] ;  /* 0x0000ee00ff027b82 */ /* 0x000e620000000a00 */
[----:B------:R-:W-:-:S07]  /*02b0*/  SHF.L.U32 R15, R9, 0x7, RZ ;  /* 0x00000007090f7819 */ /* 0x000fce00000006ff */
        /* <DEDUP_REMOVED lines=15> */
[----:B------:R-:W-:Y:S02]  /*03b0*/  SHF.R.S32.HI R5, RZ, 0x1f, R10 ;  /* 0x0000001fff057819 */ /* 0x000fe4000001140a */
[----:B-1----:R-:W-:Y:S02]  /*03c0*/  SHF.L.U32 R12, R16, 0x4, RZ ;  /* 0x00000004100c7819 */ /* 0x002fe400000006ff */
[----:B------:R-:W-:Y:S01]  /*03d0*/  LEA.HI R13, R5, R10, RZ, 0x3 ;  /* 0x0000000a050d7211 */ /* 0x000fe200078f18ff */
[----:B------:R-:W-:Y:S01]  /*03e0*/  HFMA2 R5, -RZ, RZ, 0, 0 ;  /* 0x00000000ff057431 */ /* 0x000fe200000001ff */
[----:B------:R-:W-:Y:S02]  /*03f0*/  MOV R11, R33 ;  /* 0x00000021000b7202 */ /* 0x000fe40000000f00 */
[----:B------:R-:W-:Y:S02]  /*0400*/  LOP3.LUT R18, R12, 0x10, RZ, 0xc0, !PT ;  /* 0x000000100c127812 */ /* 0x000fe400078ec0ff */
[----:B0-----:R-:W-:-:S07]  /*0410*/  SHF.R.S32.HI R19, RZ, 0x3, R13 ;  /* 0x00000003ff137819 */ /* 0x001fce000001140d */
.L_x_3203:
        /* <DEDUP_REMOVED lines=44> */
.L_x_3202:
[----:B01----:R0:W5:Y:S01]  /*06e0*/  LDL.64 R12, [R1] ;  /* 0x00000000010c7983 */ /* 0x0031620000100a00 */
[----:B------:R-:W1:Y:S01]  /*06f0*/  LDCU UR4, c[0x0][0x3c8] ;  /* 0x00007900ff0477ac */ /* 0x000e620008000800 */
[----:B------:R-:W-:Y:S01]  /*0700*/  HFMA2 R0, -RZ, RZ, 0, 0 ;  /* 0x00000000ff007431 */ /* 0x000fe200000001ff */
[----:B-1----:R-:W-:-:S13]  /*0710*/  ISETP.GT.AND P0, PT, R33, UR4, PT ;  /* 0x0000000421007c0c */ /* 0x002fda000bf04270 */
[----:B0-----:R-:W-:Y:S05]  /*0720*/  @!P0 BRA `(.L_x_3204) ;  /* 0x00000000001c8947 */ /* 0x001fea0003800000 */
[----:B------:R-:W0:Y:S02]  /*0730*/  LDC R0, c[0x0][0x3cc] ;  /* 0x0000f300ff007b82 */ /* 0x000e240000000800 */
[----:B0-----:R-:W-:-:S04]  /*0740*/  VIMNMX R0, PT, PT, R33, R0, PT ;  /* 0x0000000021007248 */ /* 0x001fc80003fe0100 */
[----:B------:R-:W-:-:S04]  /*0750*/  IADD3 R0, PT, PT, R0, -UR4, RZ ;  /* 0x8000000400007c10 */ /* 0x000fc8000fffe0ff */
[----:B------:R-:W-:-:S04]  /*0760*/  SHF.R.S32.HI R5, RZ, 0x1f, R0 ;  /* 0x0000001fff057819 */ /* 0x000fc80000011400 */
[----:B------:R-:W-:-:S04]  /*0770*/  LEA.HI R5, R5, R0, RZ, 0x5 ;  /* 0x0000000005057211 */ /* 0x000fc800078f28ff */
[----:B------:R-:W-:-:S05]  /*0780*/  SHF.R.S32.HI R5, RZ, 0x5, R5 ;  /* 0x00000005ff057819 */ /* 0x000fca0000011405 */
[----:B------:R-:W-:-:S07]  /*0790*/  IMAD R0, R5, 0x6, RZ ;  /* 0x0000000605007824 */ /* 0x000fce00078e02ff */
.L_x_3204:
[----:B------:R-:W0:Y:S01]  /*07a0*/  LDCU UR5, c[0x0][0x3cc] ;  /* 0x00007980ff0577ac */ /* 0x000e220008000800 */
[----:B------:R-:W-:Y:S02]  /*07b0*/  MOV R5, RZ ;  /* 0x000000ff00057202 */ /* 0x000fe40000000f00 */
[----:B0-----:R-:W-:-:S13]  /*07c0*/  ISETP.GT.AND P0, PT, R33, UR5, PT ;  /* 0x0000000521007c0c */ /* 0x001fda000bf04270 */
        /* <DEDUP_REMOVED lines=8> */
.L_x_3205:
        /* <DEDUP_REMOVED lines=11> */
.L_x_3206:
[----:B------:R-:W0:Y:S01]  /*0900*/  LDCU UR5, c[0x0][0x3d4] ;  /* 0x00007a80ff0577ac */ /* 0x000e220008000800 */
[----:B------:R-:W-:Y:S01]  /*0910*/  HFMA2 R11, -RZ, RZ, 0, 0 ;  /* 0x00000000ff0b7431 */ /* 0x000fe200000001ff */
        /* <DEDUP_REMOVED lines=9> */
.L_x_3207:
        /* <DEDUP_REMOVED lines=11> */
.L_x_3208:
[----:B------:R-:W-:Y:S01]  /*0a60*/  VIMNMX R15, PT, PT, R33, UR4, PT ;  /* 0x00000004210f7c48 */ /* 0x000fe2000bfe0100 */
[----:B------:R-:W0:Y:S01]  /*0a70*/  S2UR UR5, SR_CgaCtaId ;  /* 0x00000000000579c3 */ /* 0x000e220000008800 */
[----:B------:R-:W1:Y:S01]  /*0a80*/  LDCU.64 UR10, c[0x0][0x388] ;  /* 0x00007100ff0a77ac */ /* 0x000e620008000a00 */
[----:B------:R-:W-:Y:S02]  /*0a90*/  VIMNMX R8, PT, PT, R8, UR9, PT ;  /* 0x0000000908087c48 */ /* 0x000fe4000bfe0100 */
[----:B------:R-:W-:Y:S01]  /*0aa0*/  SHF.R.S32.HI R18, RZ, 0x1f, R15 ;  /* 0x0000001fff127819 */ /* 0x000fe2000001140f */
[----:B------:R-:W-:Y:S01]  /*0ab0*/  UMOV UR4, 0x400 ;  /* 0x0000040000047882 */ /* 0x000fe20000000000 */
[----:B-----5:R-:W-:Y:S02]  /*0ac0*/  PRMT R32, R12, 0x7610, R12 ;  /* 0x000076100c207816 */ /* 0x020fe4000000000c */
[----:B------:R-:W-:Y:S02]  /*0ad0*/  LEA.HI R18, R18, R15, RZ, 0x5 ;  /* 0x0000000f12127211 */ /* 0x000fe400078f28ff */
[----:B------:R-:W-:-:S02]  /*0ae0*/  MOV R36, RZ ;  /* 0x000000ff00247202 */ /* 0x000fc40000000f00 */
[----:B------:R-:W-:Y:S02]  /*0af0*/  SHF.R.S32.HI R15, RZ, 0x5, R18 ;  /* 0x00000005ff0f7819 */ /* 0x000fe40000011412 */
[----:B------:R-:W-:Y:S02]  /*0b00*/  PRMT R39, RZ, 0x5410, RZ ;  /* 0x00005410ff277816 */ /* 0x000fe400000000ff */
[----:B------:R-:W-:Y:S02]  /*0b10*/  LEA R0, R15, R0, 0x3 ;  /* 0x000000000f007211 */ /* 0x000fe400078e18ff */
[----:B------:R-:W-:Y:S02]  /*0b20*/  PRMT R37, RZ, 0x5410, RZ ;  /* 0x00005410ff257816 */ /* 0x000fe400000000ff */
[----:B------:R-:W-:Y:S02]  /*0b30*/  IADD3 R0, PT, PT, R14, R0, R5 ;  /* 0x000000000e007210 */ /* 0x000fe40007ffe005 */
[----:B------:R-:W-:-:S02]  /*0b40*/  IADD3 R38, PT, PT, R33, R38, RZ ;  /* 0x0000002621267210 */ /* 0x000fc40007ffe0ff */
[----:B------:R-:W-:Y:S01]  /*0b50*/  IADD3 R0, PT, PT, R16, R0, R11 ;  /* 0x0000000010007210 */ /* 0x000fe20007ffe00b */
[----:B0-----:R-:W-:-:S04]  /*0b60*/  ULEA UR4, UR5, UR4, 0x18 ;  /* 0x0000000405047291 */ /* 0x001fc8000f8ec0ff */
[----:B------:R-:W-:Y:S01]  /*0b70*/  IMAD R5, R0, R7, RZ ;  /* 0x0000000700057224 */ /* 0x000fe200078e02ff */
[----:B------:R-:W-:-:S04]  /*0b80*/  SHF.R.S32.HI R0, RZ, 0x1f, R10 ;  /* 0x0000001fff007819 */ /* 0x000fc8000001140a */
[----:B------:R-:W-:-:S04]  /*0b90*/  IADD3 R10, P0, PT, R10, R5, RZ ;  /* 0x000000050a0a7210 */ /* 0x000fc80007f1e0ff */
[----:B------:R-:W-:Y:S02]  /*0ba0*/  LEA.HI.X.SX32 R5, R5, R0, 0x1, P0 ;  /* 0x0000000005057211 */ /* 0x000fe400000f0eff */
[----:B------:R-:W-:Y:S02]  /*0bb0*/  ISETP.GT.AND P0, PT, R8, R33, PT ;  /* 0x000000210800720c */ /* 0x000fe40003f04270 */
[C---:B------:R-:W-:Y:S02]  /*0bc0*/  SHF.L.U32 R0, R10.reuse, 0x2, RZ ;  /* 0x000000020a007819 */ /* 0x040fe400000006ff */
[----:B------:R-:W-:Y:S02]  /*0bd0*/  SHF.L.U64.HI R10, R10, 0x2, R5 ;  /* 0x000000020a0a7819 */ /* 0x000fe40000010205 */
[----:B-1----:R-:W-:Y:S02]  /*0be0*/  IADD3 R34, P1, PT, R0, UR10, RZ ;  /* 0x0000000a00227c10 */ /* 0x002fe4000ff3e0ff */
[----:B------:R-:W-:-:S02]  /*0bf0*/  PRMT R5, R13, 0x7610, R13 ;  /* 0x000076100d057816 */ /* 0x000fc4000000000d */
[----:B------:R-:W-:Y:S02]  /*0c00*/  IADD3.X R35, PT, PT, R10, UR11, RZ, P1, !PT ;  /* 0x0000000b0a237c10 */ /* 0x000fe40008ffe4ff */
[----:B------:R-:W-:Y:S02]  /*0c10*/  MOV R20, R34 ;  /* 0x0000002200147202 */ /* 0x000fe40000000f00 */
[----:B------:R-:W-:Y:S01]  /*0c20*/  MOV R21, R35 ;  /* 0x0000002300157202 */ /* 0x000fe20000000f00 */
[----:B------:R-:W-:Y:S06]  /*0c30*/  @!P0 BRA `(.L_x_3209) ;  /* 0x0000001400bc8947 */ /* 0x000fec0003800000 */
[----:B------:R-:W-:-:S04]  /*0c40*/  IMAD.WIDE.U32 R2, R9, 0x100, R2 ;  /* 0x0000010009027825 */ /* 0x000fc800078e0002 */
[----:B------:R-:W-:Y:S01]  /*0c50*/  HFMA2 R36, -RZ, RZ, 0, 0 ;  /* 0x00000000ff247431 */ /* 0x000fe200000001ff */
[----:B------:R-:W-:Y:S02]  /*0c60*/  VIMNMX R42, PT, PT, R4, UR9, PT ;  /* 0x00000009042a7c48 */ /* 0x000fe4000bfe0100 */
[----:B------:R-:W-:Y:S02]  /*0c70*/  PRMT R37, RZ, 0x5410, RZ ;  /* 0x00005410ff257816 */ /* 0x000fe400000000ff */
[----:B------:R-:W-:Y:S02]  /*0c80*/  IADD3 R40, P0, PT, R2, 0x2, RZ ;  /* 0x0000000202287810 */ /* 0x000fe40007f1e0ff */
[----:B------:R-:W-:Y:S02]  /*0c90*/  PRMT R39, RZ, 0x5410, RZ ;  /* 0x00005410ff277816 */ /* 0x000fe400000000ff */
[----:B------:R-:W-:-:S09]  /*0ca0*/  IADD3.X R41, PT, PT, RZ, R3, RZ, P0, !PT ;  /* 0x00000003ff297210 */ /* 0x000fd200007fe4ff */
.L_x_3211:
[----:B------:R-:W0:Y:S01]  /*0cb0*/  LDC.64 R6, c[0x0][0x3a8] ;  /* 0x0000ea00ff067b82 */ /* 0x000e220000000a00 */
[----:B------:R-:W-:Y:S02]  /*0cc0*/  ISETP.NE.AND P0, PT, R33, R38, PT ;  /* 0x000000262100720c */ /* 0x000fe40003f05270 */
[----:B------:R-:W-:Y:S02]  /*0cd0*/  MOV R2, R34 ;  /* 0x0000002200027202 */ /* 0x000fe40000000f00 */
[----:B------:R-:W-:-:S05]  /*0ce0*/  MOV R3, R35 ;  /* 0x0000002300037202 */ /* 0x000fca0000000f00 */
[----:B-----5:R1:W5:Y:S04]  /*0cf0*/  LDG.E.128.CONSTANT R28, desc[UR6][R2.64] ;  /* 0x00000006021c7981 */ /* 0x020368000c1e9d00 */
[----:B------:R-:W-:Y:S01]  /*0d00*/  @!P0 LEA R8, R36, R1, 0x3 ;  /* 0x0000000124088211 */ /* 0x000fe200078e18ff */
[----:B------:R-:W2:Y:S05]  /*0d10*/  @!P0 LDG.E.U16.CONSTANT R0, desc[UR6][R40.64] ;  /* 0x0000000628008981 */ /* 0x000eaa000c1e9500 */
[----:B------:R-:W3:Y:S01]  /*0d20*/  @!P0 LDL.64 R8, [R8+0x8] ;  /* 0x0000080008088983 */ /* 0x000ee20000100a00 */
[----:B0-----:R-:W-:-:S04]  /*0d30*/  IMAD.WIDE R20, R7, 0x4, R2 ;  /* 0x0000000407147825 */ /* 0x001fc800078e0202 */
[C---:B------:R-:W-:Y:S02]  /*0d40*/  IMAD.WIDE R12, R7.reuse, 0x4, R20 ;  /* 0x00000004070c7825 */ /* 0x040fe400078e0214 */
[----:B------:R-:W5:Y:S02]  /*0d50*/  LDG.E.128.CONSTANT R20, desc[UR6][R20.64] ;  /* 0x0000000614147981 */ /* 0x000f64000c1e9d00 */
[C---:B------:R-:W-:Y:S02]  /*0d60*/  IMAD.WIDE R10, R7.reuse, 0x4, R12 ;  /* 0x00000004070a7825 */ /* 0x040fe400078e020c */
[----:B------:R-:W5:Y:S04]  /*0d70*/  LDG.E.128.CONSTANT R12, desc[UR6][R12.64] ;  /* 0x000000060c0c7981 */ /* 0x000f68000c1e9d00 */
[----:B------:R1:W5:Y:S01]  /*0d80*/  LDG.E.128.CONSTANT R16, desc[UR6][R10.64] ;  /* 0x000000060a107981 */ /* 0x000362000c1e9d00 */
[----:B------:R-:W0:Y:S01]  /*0d90*/  S2UR UR8, SR_CTAID.Y ;  /* 0x00000000000879c3 */ /* 0x000e220000002600 */
[----:B------:R-:W-:Y:S01]  /*0da0*/  IMAD.WIDE R34, R7, 0x4, R10 ;  /* 0x0000000407227825 */ /* 0x000fe200078e020a */
[----:B0-----:R-:W-:-:S02]  /*0db0*/  ISETP.LE.AND P1, PT, R6, UR8, PT ;  /* 0x0000000806007c0c */ /* 0x001fc4000bf23270 */
[----:B--2---:R-:W-:Y:S02]  /*0dc0*/  @!P0 IADD3 R38, PT, PT, R0, R33, RZ ;  /* 0x0000002100268210 */ /* 0x004fe40007ffe0ff */
[----:B---3--:R-:W-:Y:S02]  /*0dd0*/  @!P0 PRMT R32, R8, 0x7610, R32 ;  /* 0x0000761008208816 */ /* 0x008fe40000000020 */
[----:B------:R-:W-:Y:S02]  /*0de0*/  @!P0 PRMT R5, R9, 0x7610, R5 ;  /* 0x0000761009058816 */ /* 0x000fe40000000005 */
[----:B------:R-:W-:Y:S02]  /*0df0*/  @!P0 PRMT R32, R32, 0x7610, R8 ;  /* 0x0000761020208816 */ /* 0x000fe40000000008 */
[----:B------:R-:W-:Y:S02]  /*0e00*/  @!P0 PRMT R5, R5, 0x7610, R9 ;  /* 0x0000761005058816 */ /* 0x000fe40000000009 */
[----:B------:R-:W-:-:S02]  /*0e10*/  @!P0 IADD3 R0, PT, PT, R36, 0x1, RZ ;  /* 0x0000000124008810 */ /* 0x000fc40007ffe0ff */
[----:B------:R-:W-:Y:S01]  /*0e20*/  IADD3 R33, PT, PT, R33, 0x20, RZ ;  /* 0x0000002021217810 */ /* 0x000fe20007ffe0ff */
[----:B-1----:R-:W-:Y:S06]  /*0e30*/  @P1 BRA `(.L_x_3210) ;  /* 0x00000014001c1947 */ /* 0x002fec0003800000 */
[----:B------:R-:W2:Y:S01]  /*0e40*/  LDG.E.128.CONSTANT R8, desc[UR6][R34.64] ;  /* 0x0000000622087981 */ /* 0x000ea2000c1e9d00 */
[----:B-----5:R-:W-:Y:S02]  /*0e50*/  SHF.R.U32.HI R43, RZ, 0xf, R28 ;  /* 0x0000000fff2b7819 */ /* 0x020fe4000001161c */
[----:B------:R-:W-:Y:S01]  /*0e60*/  SHF.R.U32.HI R44, RZ, 0xf, R29 ;  /* 0x0000000fff2c7819 */ /* 0x000fe2000001161d */
[----:B------:R-:W0:Y:S01]  /*0e70*/  LDS.128 R24, [UR4] ;  /* 0x00000004ff187984 */ /* 0x000e220008000c00 */
[----:B------:R-:W-:Y:S02]  /*0e80*/  SHF.R.U32.HI R45, RZ, 0xf, R30 ;  /* 0x0000000fff2d7819 */ /* 0x000fe4000001161e */
[----:B------:R-:W-:Y:S02]  /*0e90*/  SHF.R.U32.HI R46, RZ, 0xe, R20 ;  /* 0x0000000eff2e7819 */ /* 0x000fe40000011614 */
[----:B------:R-:W-:Y:S02]  /*0ea0*/  LOP3.LUT R43, R43, 0x10001, RZ, 0xc0, !PT ;  /* 0x000100012b2b7812 */ /* 0x000fe400078ec0ff */
[----:B------:R-:W-:-:S02]  /*0eb0*/  SHF.R.U32.HI R47, RZ, 0xe, R21 ;  /* 0x0000000eff2f7819 */ /* 0x000fc40000011615 */
[----:B------:R-:W-:Y:S02]  /*0ec0*/  LOP3.LUT R44, R44, 0x10001, RZ, 0xc0, !PT ;  /* 0x000100012c2c7812 */ /* 0x000fe400078ec0ff */
[----:B------:R-:W-:Y:S02]  /*0ed0*/  SHF.R.U32.HI R49, RZ, 0xe, R22 ;  /* 0x0000000eff317819 */ /* 0x000fe40000011616 */
[----:B------:R-:W-:Y:S02]  /*0ee0*/  LOP3.LUT R48, R45, 0x10001, RZ, 0xc0, !PT ;  /* 0x000100012d307812 */ /* 0x000fe400078ec0ff */
[----:B------:R-:W-:Y:S02]  /*0ef0*/  LOP3.LUT R46, R43, 0x20002, R46, 0xf8, !PT ;  /* 0x000200022b2e7812 */ /* 0x000fe400078ef82e */
[----:B------:R-:W-:Y:S02]  /*0f00*/  LOP3.LUT R43, R44, 0x20002, R47, 0xf8, !PT ;  /* 0x000200022c2b7812 */ /* 0x000fe400078ef82f */
[----:B------:R-:W-:-:S02]  /*0f10*/  MOV R50, 0x2800 ;  /* 0x0000280000327802 */ /* 0x000fc40000000f00 */
[----:B------:R-:W-:Y:S02]  /*0f20*/  LOP3.LUT R44, R48, 0x20002, R49, 0xf8, !PT ;  /* 0x00020002302c7812 */ /* 0x000fe400078ef831 */
[C---:B------:R-:W-:Y:S02]  /*0f30*/  LOP3.LUT R49, R28.reuse, 0x3e003e0, RZ, 0xc0, !PT ;  /* 0x03e003e01c317812 */ /* 0x040fe400078ec0ff */
[----:B------:R-:W-:Y:S02]  /*0f40*/  LOP3.LUT R48, R28, 0x1f001f, RZ, 0xc0, !PT ;  /* 0x001f001f1c307812 */ /* 0x000fe400078ec0ff */
[----:B------:R-:W-:Y:S02]  /*0f50*/  PRMT R45, R50, 0x7610, R45 ;  /* 0x00007610322d7816 */ /* 0x000fe4000000002d */
[----:B------:R-:W-:Y:S02]  /*0f60*/  LOP3.LUT R50, R49, 0x64006400, RZ, 0xfc, !PT ;  /* 0x6400640031327812 */ /* 0x000fe400078efcff */
[----:B------:R-:W-:-:S02]  /*0f70*/  LOP3.LUT R49, R48, 0x64006400, RZ, 0xfc, !PT ;  /* 0x6400640030317812 */ /* 0x000fc400078efcff */
[----:B------:R-:W-:Y:S01]  /*0f80*/  LOP3.LUT R52, R30, 0x1f001f, RZ, 0xc0, !PT ;  /* 0x001f001f1e347812 */ /* 0x000fe200078ec0ff */
[----:B------:R-:W-:Y:S01]  /*0f90*/  HFMA2 R48, R50, R45.H0_H0, -48, -48 ;  /* 0xd200d20032307431 */ /* 0x000fe2000004002d */
[----:B------:R-:W-:Y:S01]  /*0fa0*/  LOP3.LUT R51, R29, 0x1f001f, RZ, 0xc0, !PT ;  /* 0x001f001f1d337812 */ /* 0x000fe200078ec0ff */
[----:B------:R-:W-:Y:S01]  /*0fb0*/  HADD2 R49, R49, -1040, -1040 ;  /* 0xe410e41031317430 */ /* 0x000fe20000000000 */
[----:B------:R-:W-:Y:S02]  /*0fc0*/  LOP3.LUT R52, R52, 0x64006400, RZ, 0xfc, !PT ;  /* 0x6400640034347812 */ /* 0x000fe400078efcff */
[----:B------:R-:W-:Y:S02]  /*0fd0*/  LOP3.LUT R53, R31, 0x1f001f, RZ, 0xc0, !PT ;  /* 0x001f001f1f357812 */ /* 0x000fe400078ec0ff */
[----:B------:R-:W-:Y:S01]  /*0fe0*/  LOP3.LUT R51, R51, 0x64006400, RZ, 0xfc, !PT ;  /* 0x6400640033337812 */ /* 0x000fe200078efcff */
[----:B------:R-:W-:Y:S01]  /*0ff0*/  HADD2 R55, R52, -1040, -1040 ;  /* 0xe410e41034377430 */ /* 0x000fe20000000000 */
[----:B------:R-:W-:Y:S01]  /*1000*/  LOP3.LUT R53, R53, 0x64006400, RZ, 0xfc, !PT ;  /* 0x6400640035357812 */ /* 0x000fe200078efcff */
[----:B0-----:R-:W-:Y:S01]  /*1010*/  HFMA2 R52, R49, R24, RZ ;  /* 0x0000001831347231 */ /* 0x001fe200000000ff */
[----:B------:R-:W-:Y:S01]  /*1020*/  LOP3.LUT R47, R29, 0x3e003e0, RZ, 0xc0, !PT ;  /* 0x03e003e01d2f7812 */ /* 0x000fe200078ec0ff */
[----:B------:R-:W-:Y:S01]  /*1030*/  HADD2 R51, R51, -1040, -1040 ;  /* 0xe410e41033337430 */ /* 0x000fe20000000000 */
[----:B------:R-:W-:Y:S01]  /*1040*/  SHF.R.U32.HI R28, RZ, 0xa, R28 ;  /* 0x0000000aff1c7819 */ /* 0x000fe2000001161c */
[----:B------:R-:W-:-:S02]  /*1050*/  HADD2 R53, R53, -1040, -1040 ;  /* 0xe410e41035357430 */ /* 0x000fc40000000000 */
[-C--:B------:R-:W-:Y:S02]  /*1060*/  HFMA2 R50, R55, R24.reuse, RZ ;  /* 0x0000001837327231 */ /* 0x080fe400000000ff */
[-C--:B------:R-:W-:Y:S01]  /*1070*/  HFMA2 R51, R51, R24.reuse, RZ.H0_H0 ;  /* 0x0000001833337231 */ /* 0x080fe200000400ff */
[----:B------:R-:W-:Y:S01]  /*1080*/  LOP3.LUT R28, R28, 0x1f001f, RZ, 0xc0, !PT ;  /* 0x001f001f1c1c7812 */ /* 0x000fe200078ec0ff */
[----:B------:R-:W-:Y:S02]  /*1090*/  HFMA2 R49, R53, R24, RZ.H0_H0 ;  /* 0x0000001835317231 */ /* 0x000fe400000400ff */
[----:B------:R-:W-:Y:S01]  /*10a0*/  HFMA2 R48, R48, R25, R52 ;  /* 0x0000001930307231 */ /* 0x000fe20000000034 */
[----:B------:R-:W-:Y:S02]  /*10b0*/  LOP3.LUT R24, R47, 0x64006400, RZ, 0xfc, !PT ;  /* 0x640064002f187812 */ /* 0x000fe400078efcff */
[----:B------:R-:W-:Y:S02]  /*10c0*/  LOP3.LUT R52, R30, 0x3e003e0, RZ, 0xc0, !PT ;  /* 0x03e003e01e347812 */ /* 0x000fe400078ec0ff */
[----:B------:R-:W-:Y:S01]  /*10d0*/  SHF.R.U32.HI R29, RZ, 0xa, R29 ;  /* 0x0000000aff1d7819 */ /* 0x000fe2000001161d */
[----:B------:R-:W-:Y:S01]  /*10e0*/  HFMA2 R54, R24, R45.H0_H0, -48, -48 ;  /* 0xd200d20018367431 */ /* 0x000fe2000004002d */
[----:B------:R-:W-:-:S02]  /*10f0*/  LOP3.LUT R52, R52, 0x64006400, RZ, 0xfc, !PT ;  /* 0x6400640034347812 */ /* 0x000fc400078efcff */
[----:B------:R-:W-:Y:S02]  /*1100*/  LOP3.LUT R53, R31, 0x3e003e0, RZ, 0xc0, !PT ;  /* 0x03e003e01f357812 */ /* 0x000fe400078ec0ff */
[--C-:B------:R-:W-:Y:S01]  /*1110*/  SHF.R.U32.HI R24, RZ, 0xf, R31.reuse ;  /* 0x0000000fff187819 */ /* 0x100fe2000001161f */
[----:B------:R-:W-:Y:S01]  /*1120*/  HFMA2 R51, R54, R25, R51 ;  /* 0x0000001936337231 */ /* 0x000fe20000000033 */
[----:B------:R-:W-:Y:S01]  /*1130*/  SHF.R.U32.HI R47, RZ, 0xa, R31 ;  /* 0x0000000aff2f7819 */ /* 0x000fe2000001161f */
[----:B------:R-:W-:Y:S01]  /*1140*/  HFMA2 R31, R52, R45.H0_H0, -48, -48 ;  /* 0xd200d200341f7431 */ /* 0x000fe2000004002d */
[----:B------:R-:W-:Y:S02]  /*1150*/  SHF.R.U32.HI R30, RZ, 0xa, R30 ;  /* 0x0000000aff1e7819 */ /* 0x000fe4000001161e */
[----:B------:R-:W-:Y:S02]  /*1160*/  LOP3.LUT R28, R28, 0x64006400, RZ, 0xfc, !PT ;  /* 0x640064001c1c7812 */ /* 0x000fe400078efcff */
[----:B------:R-:W-:Y:S01]  /*1170*/  LOP3.LUT R29, R29, 0x1f001f, RZ, 0xc0, !PT ;  /* 0x001f001f1d1d7812 */ /* 0x000fe200078ec0ff */
[----:B------:R-:W-:Y:S01]  /*1180*/  HFMA2 R50, R31, R25, R50 ;  /* 0x000000191f327231 */ /* 0x000fe20000000032 */
[----:B------:R-:W-:Y:S01]  /*1190*/  LOP3.LUT R54, R53, 0x64006400, RZ, 0xfc, !PT ;  /* 0x6400640035367812 */ /* 0x000fe200078efcff */
[----:B------:R-:W-:Y:S01]  /*11a0*/  HADD2 R31, R28, -1040, -1040 ;  /* 0xe410e4101c1f7430 */ /* 0x000fe20000000000 */
[----:B------:R-:W-:-:S02]  /*11b0*/  LOP3.LUT R30, R30, 0x1f001f, RZ, 0xc0, !PT ;  /* 0x001f001f1e1e7812 */ /* 0x000fc400078ec0ff */
[----:B------:R-:W-:Y:S01]  /*11c0*/  LOP3.LUT R29, R29, 0x64006400, RZ, 0xfc, !PT ;  /* 0x640064001d1d7812 */ /* 0x000fe200078efcff */
[----:B------:R-:W-:Y:S01]  /*11d0*/  HFMA2 R54, R54, R45.H0_H0, -48, -48 ;  /* 0xd200d20036367431 */ /* 0x000fe2000004002d */
        /* <DEDUP_REMOVED lines=9> */
[----:B------:R-:W0:Y:S01]  /*1270*/  LDS.128 R28, [UR4+0x10] ;  /* 0x00001004ff1c7984 */ /* 0x000e220008000c00 */
[----:B------:R-:W-:Y:S01]  /*1280*/  HFMA2 R51, R52, R26, R51 ;  /* 0x0000001a34337231 */ /* 0x000fe20000000033 */
[----:B------:R-:W-:Y:S01]  /*1290*/  LOP3.LUT R52, R22, 0x1f001f, RZ, 0xc0, !PT ;  /* 0x001f001f16347812 */ /* 0x000fe200078ec0ff */
[----:B------:R-:W-:-:S02]  /*12a0*/  HADD2 R54, R53, -1040, -1040 ;  /* 0xe410e41035367430 */ /* 0x000fc40000000000 */
[-C--:B------:R-:W-:Y:S01]  /*12b0*/  HFMA2 R25, R25, R26.reuse, R50 ;  /* 0x0000001a19197231 */ /* 0x080fe20000000032 */
[----:B------:R-:W-:Y:S02]  /*12c0*/  LOP3.LUT R50, R20, 0x1f001f, RZ, 0xc0, !PT ;  /* 0x001f001f14327812 */ /* 0x000fe400078ec0ff */
[----:B------:R-:W-:Y:S01]  /*12d0*/  LOP3.LUT R52, R52, 0x64006400, RZ, 0xfc, !PT ;  /* 0x6400640034347812 */ /* 0x000fe200078efcff */
[----:B------:R-:W-:Y:S01]  /*12e0*/  HFMA2 R49, R54, R26, R49 ;  /* 0x0000001a36317231 */ /* 0x000fe20000000031 */
[----:B------:R-:W-:Y:S02]  /*12f0*/  LOP3.LUT R50, R50, 0x64006400, RZ, 0xfc, !PT ;  /* 0x6400640032327812 */ /* 0x000fe400078efcff */
[----:B------:R-:W-:Y:S01]  /*1300*/  LOP3.LUT R24, R24, 0x10001, RZ, 0xc0, !PT ;  /* 0x0001000118187812 */ /* 0x000fe200078ec0ff */
[----:B------:R-:W-:Y:S01]  /*1310*/  HADD2 R52, R52, -1040, -1040 ;  /* 0xe410e41034347430 */ /* 0x000fe20000000000 */
[----:B------:R-:W-:Y:S01]  /*1320*/  SHF.R.U32.HI R55, RZ, 0xe, R23 ;  /* 0x0000000eff377819 */ /* 0x000fe20000011617 */
[----:B------:R-:W-:Y:S01]  /*1330*/  HADD2 R53, R50, -1040, -1040 ;  /* 0xe410e41032357430 */ /* 0x000fe20000000000 */
[----:B------:R-:W-:Y:S01]  /*1340*/  LOP3.LUT R58, R13, 0x3e003e0, RZ, 0xc0, !PT ;  /* 0x03e003e00d3a7812 */ /* 0x000fe200078ec0ff */
[----:B------:R-:W-:Y:S01]  /*1350*/  HADD2 R50, R47, -1040, -1040 ;  /* 0xe410e4102f327430 */ /* 0x000fe20000000000 */
[----:B------:R-:W-:Y:S01]  /*1360*/  LOP3.LUT R24, R24, 0x20002, R55, 0xf8, !PT ;  /* 0x0002000218187812 */ /* 0x000fe200078ef837 */
[-C--:B------:R-:W-:Y:S01]  /*1370*/  HFMA2 R25, R52, R27.reuse, R25 ;  /* 0x0000001b34197231 */ /* 0x080fe20000000019 */
[----:B------:R-:W-:Y:S01]  /*1380*/  LOP3.LUT R52, R23, 0x1f001f, RZ, 0xc0, !PT ;  /* 0x001f001f17347812 */ /* 0x000fe200078ec0ff */
[----:B------:R-:W-:-:S02]  /*1390*/  HFMA2 R47, R53, R27, R48 ;  /* 0x0000001b352f7231 */ /* 0x000fc40000000030 */
[----:B------:R-:W-:Y:S01]  /*13a0*/  HFMA2 R26, R50, R27, R51 ;  /* 0x0000001b321a7231 */ /* 0x000fe20000000033 */
[----:B------:R-:W-:Y:S02]  /*13b0*/  LOP3.LUT R50, R20, 0x3e003e0, RZ, 0xc0, !PT ;  /* 0x03e003e014327812 */ /* 0x000fe400078ec0ff */
[----:B------:R-:W-:Y:S02]  /*13c0*/  LOP3.LUT R55, R52, 0x64006400, RZ, 0xfc, !PT ;  /* 0x6400640034377812 */ /* 0x000fe400078efcff */
[----:B------:R-:W-:Y:S02]  /*13d0*/  LOP3.LUT R53, R22, 0x3e003e0, RZ, 0xc0, !PT ;  /* 0x03e003e016357812 */ /* 0x000fe400078ec0ff */
[----:B------:R-:W-:Y:S01]  /*13e0*/  SHF.R.U32.HI R48, RZ, 0xa, R22 ;  /* 0x0000000aff307819 */ /* 0x000fe20000011616 */
[----:B------:R-:W-:Y:S01]  /*13f0*/  HADD2 R56, R55, -1040, -1040 ;  /* 0xe410e41037387430 */ /* 0x000fe20000000000 */
[----:B------:R-:W-:Y:S02]  /*1400*/  SHF.R.U32.HI R20, RZ, 0xa, R20 ;  /* 0x0000000aff147819 */ /* 0x000fe40000011614 */
[----:B------:R-:W-:-:S02]  /*1410*/  LOP3.LUT R51, R21, 0x3e003e0, RZ, 0xc0, !PT ;  /* 0x03e003e015337812 */ /* 0x000fc400078ec0ff */
[----:B------:R-:W-:Y:S01]  /*1420*/  LOP3.LUT R22, R23, 0x3e003e0, RZ, 0xc0, !PT ;  /* 0x03e003e017167812 */ /* 0x000fe200078ec0ff */
[----:B------:R-:W-:Y:S01]  /*1430*/  HFMA2 R49, R56, R27, R49 ;  /* 0x0000001b38317231 */ /* 0x000fe20000000031 */
[----:B------:R-:W-:Y:S02]  /*1440*/  SHF.R.U32.HI R23, RZ, 0xa, R23 ;  /* 0x0000000aff177819 */ /* 0x000fe40000011617 */
        /* <DEDUP_REMOVED lines=8> */
[-C--:B0-----:R-:W-:Y:S01]  /*14d0*/  HFMA2 R47, R50, R28.reuse, R47 ;  /* 0x0000001c322f7231 */ /* 0x081fe2000000002f */
[----:B------:R-:W-:Y:S01]  /*14e0*/  LOP3.LUT R21, R21, 0x1f001f, RZ, 0xc0, !PT ;  /* 0x001f001f15157812 */ /* 0x000fe200078ec0ff */
[----:B------:R-:W-:Y:S01]  /*14f0*/  HFMA2 R22, R22, R45.H0_H0, -48, -48 ;  /* 0xd200d20016167431 */ /* 0x000fe2000004002d */
        /* <DEDUP_REMOVED lines=42> */
[----:B------:R-:W-:-:S02]  /*17a0*/  HFMA2 R54, R54, R45.H0_H0, -48, -48 ;  /* 0xd200d20036367431 */ /* 0x000fc4000004002d */
[-C--:B------:R-:W-:Y:S02]  /*17b0*/  HFMA2 R23, R56, R30.reuse, R23 ;  /* 0x0000001e38177231 */ /* 0x080fe40000000017 */
[----:B------:R-:W-:Y:S01]  /*17c0*/  HFMA2 R52, R52, R45.H0_H0, -48, -48 ;  /* 0xd200d20034347431 */ /* 0x000fe2000004002d */
[----:B------:R-:W-:Y:S02]  /*17d0*/  LOP3.LUT R53, R53, 0x64006400, RZ, 0xfc, !PT ;  /* 0x6400640035357812 */ /* 0x000fe400078efcff */
[----:B------:R-:W-:Y:S02]  /*17e0*/  SHF.R.U32.HI R55, RZ, 0xd, R14 ;  /* 0x0000000dff377819 */ /* 0x000fe4000001160e */
[----:B------:R-:W-:Y:S01]  /*17f0*/  SHF.R.U32.HI R57, RZ, 0xd, R15 ;  /* 0x0000000dff397819 */ /* 0x000fe2000001160f */
[----:B------:R-:W-:Y:S01]  /*1800*/  HADD2 R56, R53, -1040, -1040 ;  /* 0xe410e41035387430 */ /* 0x000fe20000000000 */
[----:B------:R-:W-:Y:S02]  /*1810*/  LOP3.LUT R53, R15, 0x1f001f, RZ, 0xc0, !PT ;  /* 0x001f001f0f357812 */ /* 0x000fe400078ec0ff */
[----:B------:R-:W-:Y:S01]  /*1820*/  LOP3.LUT R55, R44, 0x40004, R55, 0xf8, !PT ;  /* 0x000400042c377812 */ /* 0x000fe200078ef837 */
[----:B------:R-:W-:Y:S01]  /*1830*/  HFMA2 R21, R56, R30, R21 ;  /* 0x0000001e38157231 */ /* 0x000fe20000000015 */
[----:B------:R-:W-:-:S02]  /*1840*/  LOP3.LUT R53, R53, 0x64006400, RZ, 0xfc, !PT ;  /* 0x6400640035357812 */ /* 0x000fc400078efcff */
[----:B------:R-:W-:Y:S02]  /*1850*/  SHF.R.U32.HI R44, RZ, 0xc, R17 ;  /* 0x0000000cff2c7819 */ /* 0x000fe40000011611 */
[----:B------:R-:W-:Y:S02]  /*1860*/  LOP3.LUT R24, R24, 0x40004, R57, 0xf8, !PT ;  /* 0x0004000418187812 */ /* 0x000fe400078ef839 */
[----:B------:R-:W-:-:S04]  /*1870*/  SHF.R.U32.HI R15, RZ, 0xa, R15 ;  /* 0x0000000aff0f7819 */ /* 0x000fc8000001160f */
[----:B------:R-:W-:Y:S02]  /*1880*/  LOP3.LUT R15, R15, 0x1f001f, RZ, 0xc0, !PT ;  /* 0x001f001f0f0f7812 */ /* 0x000fe400078ec0ff */
[----:B--2---:R-:W-:Y:S02]  /*1890*/  LOP3.LUT R28, R8, 0x3e003e0, RZ, 0xc0, !PT ;  /* 0x03e003e0081c7812 */ /* 0x004fe400078ec0ff */
        /* <DEDUP_REMOVED lines=12> */
[----:B------:R-:W-:-:S02]  /*1960*/  LOP3.LUT R45, R14, 0x1f001f, RZ, 0xc0, !PT ;  /* 0x001f001f0e2d7812 */ /* 0x000fc400078ec0ff */
[----:B------:R-:W-:Y:S02]  /*1970*/  SHF.R.U32.HI R14, RZ, 0xa, R14 ;  /* 0x0000000aff0e7819 */ /* 0x000fe4000001160e */
[----:B------:R-:W-:Y:S02]  /*1980*/  LOP3.LUT R45, R45, 0x64006400, RZ, 0xfc, !PT ;  /* 0x640064002d2d7812 */ /* 0x000fe400078efcff */
[----:B------:R-:W-:-:S03]  /*1990*/  LOP3.LUT R14, R14, 0x1f001f, RZ, 0xc0, !PT ;  /* 0x001f001f0e0e7812 */ /* 0x000fc600078ec0ff */
[----:B------:R-:W-:-:S04]  /*19a0*/  HADD2 R56, R45, -1040, -1040 ;  /* 0xe410e4102d387430 */ /* 0x000fc80000000000 */
[-C--:B------:R-:W-:Y:S01]  /*19b0*/  HFMA2 R45, R56, R30.reuse, R51 ;  /* 0x0000001e382d7231 */ /* 0x080fe20000000033 */
[----:B------:R-:W-:Y:S01]  /*19c0*/  SHF.R.U32.HI R51, RZ, 0xd, R12 ;  /* 0x0000000dff337819 */ /* 0x000fe2000001160c */
[----:B------:R-:W-:Y:S01]  /*19d0*/  HADD2 R56, R53, -1040, -1040 ;  /* 0xe410e41035387430 */ /* 0x000fe20000000000 */
[----:B------:R-:W-:Y:S02]  /*19e0*/  SHF.R.U32.HI R53, RZ, 0xc, R16 ;  /* 0x0000000cff357819 */ /* 0x000fe40000011610 */
[----:B------:R-:W-:Y:S01]  /*19f0*/  LOP3.LUT R46, R46, 0x40004, R51, 0xf8, !PT ;  /* 0x000400042e2e7812 */ /* 0x000fe200078ef833 */
[----:B------:R-:W-:Y:S02]  /*1a00*/  HFMA2 R30, R56, R30, R49 ;  /* 0x0000001e381e7231 */ /* 0x000fe40000000031 */
[-C--:B------:R-:W-:Y:S02]  /*1a10*/  HFMA2 R51, R22, R31.reuse, R23 ;  /* 0x0000001f16337231 */ /* 0x080fe40000000017 */
[-C--:B------:R-:W-:Y:S01]  /*1a20*/  HFMA2 R49, R20, R31.reuse, R21 ;  /* 0x0000001f14317231 */ /* 0x080fe20000000015 */
[----:B------:R-:W-:Y:S01]  /*1a30*/  SHF.R.U32.HI R56, RZ, 0xd, R13 ;  /* 0x0000000dff387819 */ /* 0x000fe2000001160d */
[----:B------:R-:W0:Y:S01]  /*1a40*/  LDS.128 R20, [UR4+0x20] ;  /* 0x00002004ff147984 */ /* 0x000e220008000c00 */
[----:B------:R-:W-:Y:S01]  /*1a50*/  LOP3.LUT R53, R46, 0x80008, R53, 0xf8, !PT ;  /* 0x000800082e357812 */ /* 0x000fe200078ef835 */
[-C--:B------:R-:W-:Y:S01]  /*1a60*/  HFMA2 R30, R52, R31.reuse, R30 ;  /* 0x0000001f341e7231 */ /* 0x080fe2000000001e */
[----:B------:R-:W-:Y:S01]  /*1a70*/  LOP3.LUT R43, R43, 0x40004, R56, 0xf8, !PT ;  /* 0x000400042b2b7812 */ /* 0x000fe200078ef838 */
[----:B------:R-:W-:Y:S01]  /*1a80*/  HFMA2 R45, R54, R31, R45 ;  /* 0x0000001f362d7231 */ /* 0x000fe2000000002d */
[----:B------:R-:W-:-:S02]  /*1a90*/  SHF.R.U32.HI R56, RZ, 0xb, R8 ;  /* 0x0000000bff387819 */ /* 0x000fc40000011608 */
[----:B------:R-:W-:Y:S02]  /*1aa0*/  LOP3.LUT R44, R43, 0x80008, R44, 0xf8, !PT ;  /* 0x000800082b2c7812 */ /* 0x000fe400078ef82c */
[----:B------:R-:W-:Y:S02]  /*1ab0*/  SHF.R.U32.HI R43, RZ, 0xc, R19 ;  /* 0x0000000cff2b7819 */ /* 0x000fe40000011613 */
[----:B------:R-:W-:Y:S02]  /*1ac0*/  SHF.R.U32.HI R12, RZ, 0xa, R12 ;  /* 0x0000000aff0c7819 */ /* 0x000fe4000001160c */
[----:B------:R-:W-:Y:S02]  /*1ad0*/  LOP3.LUT R24, R24, 0x80008, R43, 0xf8, !PT ;  /* 0x0008000818187812 */ /* 0x000fe400078ef82b */
[----:B------:R-:W-:Y:S02]  /*1ae0*/  LOP3.LUT R43, R53, 0x100010, R56, 0xf8, !PT ;  /* 0x00100010352b7812 */ /* 0x000fe400078ef838 */
[----:B------:R-:W-:-:S02]  /*1af0*/  SHF.R.U32.HI R53, RZ, 0xb, R9 ;  /* 0x0000000bff357819 */ /* 0x000fc40000011609 */
[----:B------:R-:W-:Y:S02]  /*1b00*/  SHF.R.U32.HI R46, RZ, 0xc, R18 ;  /* 0x0000000cff2e7819 */ /* 0x000fe40000011612 */
[----:B------:R-:W-:Y:S02]  /*1b10*/  LOP3.LUT R12, R12, 0x1f001f, RZ, 0xc0, !PT ;  /* 0x001f001f0c0c7812 */ /* 0x000fe400078ec0ff */
[----:B------:R-:W-:Y:S02]  /*1b20*/  LOP3.LUT R44, R44, 0x100010, R53, 0xf8, !PT ;  /* 0x001000102c2c7812 */ /* 0x000fe400078ef835 */
[----:B------:R-:W-:Y:S02]  /*1b30*/  SHF.R.U32.HI R13, RZ, 0xa, R13 ;  /* 0x0000000aff0d7819 */ /* 0x000fe4000001160d */
[----:B------:R-:W-:Y:S02]  /*1b40*/  LOP3.LUT R46, R55, 0x80008, R46, 0xf8, !PT ;  /* 0x00080008372e7812 */ /* 0x000fe400078ef82e */
[----:B------:R-:W-:-:S02]  /*1b50*/  SHF.R.U32.HI R53, RZ, 0xb, R10 ;  /* 0x0000000bff357819 */ /* 0x000fc4000001160a */
[----:B------:R-:W-:Y:S02]  /*1b60*/  LOP3.LUT R12, R12, 0x64006400, RZ, 0xfc, !PT ;  /* 0x640064000c0c7812 */ /* 0x000fe400078efcff */
[----:B------:R-:W-:Y:S02]  /*1b70*/  LOP3.LUT R52, R13, 0x1f001f, RZ, 0xc0, !PT ;  /* 0x001f001f0d347812 */ /* 0x000fe400078ec0ff */
[----:B------:R-:W-:Y:S01]  /*1b80*/  LOP3.LUT R46, R46, 0x100010, R53, 0xf8, !PT ;  /* 0x001000102e2e7812 */ /* 0x000fe200078ef835 */
[----:B------:R-:W-:Y:S01]  /*1b90*/  HADD2 R12, R12, -1040, -1040 ;  /* 0xe410e4100c0c7430 */ /* 0x000fe20000000000 */
[----:B------:R-:W-:Y:S02]  /*1ba0*/  LOP3.LUT R53, R14, 0x64006400, RZ, 0xfc, !PT ;  /* 0x640064000e357812 */ /* 0x000fe400078efcff */
[----:B------:R-:W-:Y:S02]  /*1bb0*/  LOP3.LUT R52, R52, 0x64006400, RZ, 0xfc, !PT ;  /* 0x6400640034347812 */ /* 0x000fe400078efcff */
[----:B------:R-:W-:Y:S01]  /*1bc0*/  LOP3.LUT R31, R17, 0x1f001f, RZ, 0xc0, !PT ;  /* 0x001f001f111f7812 */ /* 0x000fe200078ec0ff */
[----:B------:R-:W-:-:S02]  /*1bd0*/  HADD2 R56, R53, -1040, -1040 ;  /* 0xe410e41035387430 */ /* 0x000fc40000000000 */
[-C--:B0-----:R-:W-:Y:S02]  /*1be0*/  HFMA2 R51, R12, R20.reuse, R51 ;  /* 0x000000140c337231 */ /* 0x081fe40000000033 */
        /* <DEDUP_REMOVED lines=18> */
[----:B------:R-:W-:Y:S01]  /*1d10*/  HFMA2 R45, R12, R21, R51 ;  /* 0x000000150c2d7231 */ /* 0x000fe20000000033 */
[----:B------:R-:W-:Y:S01]  /*1d20*/  SHF.R.U32.HI R19, RZ, 0xa, R19 ;  /* 0x0000000aff137819 */ /* 0x000fe20000011613 */
[----:B------:R-:W-:-:S02]  /*1d30*/  HADD2 R52, R14, -1040, -1040 ;  /* 0xe410e4100e347430 */ /* 0x000fc40000000000 */
[-C--:B------:R-:W-:Y:S01]  /*1d40*/  HFMA2 R20, R20, R21.reuse, R15 ;  /* 0x0000001514147231 */ /* 0x080fe2000000000f */
[----:B------:R-:W-:Y:S01]  /*1d50*/  LOP3.LUT R16, R16, 0x64006400, RZ, 0xfc, !PT ;  /* 0x6400640010107812 */ /* 0x000fe200078efcff */
[----:B------:R-:W0:Y:S01]  /*1d60*/  LDS.128 R12, [UR4+0x30] ;  /* 0x00003004ff0c7984 */ /* 0x000e220008000c00 */
[----:B------:R-:W-:Y:S01]  /*1d70*/  SHF.R.U32.HI R18, RZ, 0xa, R18 ;  /* 0x0000000aff127819 */ /* 0x000fe20000011612 */
[-C--:B------:R-:W-:Y:S02]  /*1d80*/  HFMA2 R30, R30, R21.reuse, R49 ;  /* 0x000000151e1e7231 */ /* 0x080fe40000000031 */
        /* <DEDUP_REMOVED lines=15> */
[----:B------:R-:W-:Y:S01]  /*1e80*/  SHF.R.U32.HI R8, RZ, 0xa, R8 ;  /* 0x0000000aff087819 */ /* 0x000fe20000011608 */
[-C--:B------:R-:W-:Y:S01]  /*1e90*/  HFMA2 R21, R16, R23.reuse, R21 ;  /* 0x0000001710157231 */ /* 0x080fe20000000015 */
[----:B------:R-:W-:Y:S01]  /*1ea0*/  LOP3.LUT R51, R51, 0x64006400, RZ, 0xfc, !PT ;  /* 0x6400640033337812 */ /* 0x000fe200078efcff */
[----:B------:R-:W-:Y:S01]  /*1eb0*/  HADD2 R16, R31, -1040, -1040 ;  /* 0xe410e4101f107430 */ /* 0x000fe20000000000 */
[----:B------:R-:W-:Y:S01]  /*1ec0*/  SHF.R.U32.HI R17, RZ, 0xa, R17 ;  /* 0x0000000aff117819 */ /* 0x000fe20000011611 */
[----:B------:R-:W-:Y:S01]  /*1ed0*/  HFMA2 R20, R25, R23, R20 ;  /* 0x0000001719147231 */ /* 0x000fe20000000014 */
[----:B------:R-:W-:Y:S01]  /*1ee0*/  LOP3.LUT R52, R11, 0x1f001f, RZ, 0xc0, !PT ;  /* 0x001f001f0b347812 */ /* 0x000fe200078ec0ff */
[----:B------:R-:W-:Y:S01]  /*1ef0*/  HADD2 R51, R51, -1040, -1040 ;  /* 0xe410e41033337430 */ /* 0x000fe20000000000 */
[----:B------:R-:W-:Y:S01]  /*1f00*/  LOP3.LUT R8, R8, 0x1f001f, RZ, 0xc0, !PT ;  /* 0x001f001f08087812 */ /* 0x000fe200078ec0ff */
[----:B------:R-:W-:Y:S01]  /*1f10*/  HFMA2 R30, R47, R22, R30 ;  /* 0x000000162f1e7231 */ /* 0x000fe2000000001e */
[----:B------:R-:W-:-:S02]  /*1f20*/  SHF.R.U32.HI R53, RZ, 0xb, R11 ;  /* 0x0000000bff357819 */ /* 0x000fc4000001160b */
[----:B------:R-:W-:Y:S02]  /*1f30*/  LOP3.LUT R17, R17, 0x1f001f, RZ, 0xc0, !PT ;  /* 0x001f001f11117812 */ /* 0x000fe400078ec0ff */
[----:B------:R-:W-:Y:S02]  /*1f40*/  SHF.R.U32.HI R10, RZ, 0xa, R10 ;  /* 0x0000000aff0a7819 */ /* 0x000fe4000001160a */
[----:B------:R-:W-:Y:S02]  /*1f50*/  SHF.R.U32.HI R11, RZ, 0xa, R11 ;  /* 0x0000000aff0b7819 */ /* 0x000fe4000001160b */
        /* <DEDUP_REMOVED lines=11> */
[----:B------:R-:W-:Y:S01]  /*2010*/  SHF.R.U32.HI R9, RZ, 0xa, R9 ;  /* 0x0000000aff097819 */ /* 0x000fe20000011609 */
[----:B------:R-:W-:Y:S01]  /*2020*/  HADD2 R17, R17, -1040, -1040 ;  /* 0xe410e41011117430 */ /* 0x000fe20000000000 */
[----:B------:R-:W-:Y:S01]  /*2030*/  LOP3.LUT R49, R49, 0x64006400, RZ, 0xfc, !PT ;  /* 0x6400640031317812 */ /* 0x000fe200078efcff */
[----:B------:R-:W-:Y:S01]  /*2040*/  HFMA2 R25, R52, R12, R21 ;  /* 0x0000000c34197231 */ /* 0x000fe20000000015 */
[----:B------:R-:W-:Y:S01]  /*2050*/  LOP3.LUT R10, R10, 0x64006400, RZ, 0xfc, !PT ;  /* 0x640064000a0a7812 */ /* 0x000fe200078efcff */
[----:B------:R-:W-:Y:S01]  /*2060*/  HFMA2 R20, R26, R13, R20 ;  /* 0x0000000d1a147231 */ /* 0x000fe20000000014 */
[----:B------:R-:W-:Y:S01]  /*2070*/  LOP3.LUT R11, R11, 0x64006400, RZ, 0xfc, !PT ;  /* 0x640064000b0b7812 */ /* 0x000fe200078efcff */
[----:B------:R-:W-:Y:S01]  /*2080*/  HFMA2 R30, R17, R23, R30 ;  /* 0x00000017111e7231 */ /* 0x000fe2000000001e */
[----:B------:R-:W-:Y:S01]  /*2090*/  LOP3.LUT R9, R9, 0x1f001f, RZ, 0xc0, !PT ;  /* 0x001f001f09097812 */ /* 0x000fe200078ec0ff */
[----:B------:R-:W-:-:S02]  /*20a0*/  HFMA2 R45, R8, R14, R45 ;  /* 0x0000000e082d7231 */ /* 0x000fc4000000002d */
[----:B------:R-:W-:Y:S01]  /*20b0*/  HADD2 R49, R49, -1040, -1040 ;  /* 0xe410e41031317430 */ /* 0x000fe20000000000 */
[----:B------:R-:W-:Y:S01]  /*20c0*/  LOP3.LUT R43, R43, 0x64006400, RZ, 0xfc, !PT ;  /* 0x640064002b2b7812 */ /* 0x000fe200078efcff */
[----:B------:R-:W-:Y:S01]  /*20d0*/  HADD2 R17, R10, -1040, -1040 ;  /* 0xe410e4100a117430 */ /* 0x000fe20000000000 */
[----:B------:R-:W-:Y:S01]  /*20e0*/  LOP3.LUT R9, R9, 0x64006400, RZ, 0xfc, !PT ;  /* 0x6400640009097812 */ /* 0x000fe200078efcff */
[----:B------:R-:W-:Y:S01]  /*20f0*/  HFMA2 R25, R50, R13, R25 ;  /* 0x0000000d32197231 */ /* 0x000fe20000000019 */
[----:B------:R-:W-:Y:S01]  /*2100*/  LOP3.LUT R46, R46, 0x64006400, RZ, 0xfc, !PT ;  /* 0x640064002e2e7812 */ /* 0x000fe200078efcff */
[----:B------:R-:W-:Y:S01]  /*2110*/  HADD2 R8, R11, -1040, -1040 ;  /* 0xe410e4100b087430 */ /* 0x000fe20000000000 */
[----:B------:R-:W-:Y:S01]  /*2120*/  LOP3.LUT R24, R24, 0x100010, R53, 0xf8, !PT ;  /* 0x0010001018187812 */ /* 0x000fe200078ef835 */
[----:B------:R-:W-:Y:S02]  /*2130*/  HFMA2 R30, R49, R12, R30 ;  /* 0x0000000c311e7231 */ /* 0x000fe4000000001e */
[----:B------:R-:W-:-:S02]  /*2140*/  HFMA2 R20, R17, R14, R20 ;  /* 0x0000000e11147231 */ /* 0x000fc40000000014 */
[----:B------:R-:W-:Y:S01]  /*2150*/  HFMA2 R25, R8, R14, R25 ;  /* 0x0000000e08197231 */ /* 0x000fe20000000019 */
[----:B------:R-:W-:Y:S01]  /*2160*/  LOP3.LUT R44, R44, 0x64006400, RZ, 0xfc, !PT ;  /* 0x640064002c2c7812 */ /* 0x000fe200078efcff */
[----:B------:R-:W-:Y:S01]  /*2170*/  HADD2 R8, R43, -1040, -1040 ;  /* 0xe410e4102b087430 */ /* 0x000fe20000000000 */
[----:B------:R-:W-:Y:S01]  /*2180*/  LOP3.LUT R24, R24, 0x64006400, RZ, 0xfc, !PT ;  /* 0x6400640018187812 */ /* 0x000fe200078efcff */
[----:B------:R-:W-:Y:S02]  /*2190*/  HFMA2 R30, R28, R13, R30 ;  /* 0x0000000d1c1e7231 */ /* 0x000fe4000000001e */
[----:B------:R-:W-:Y:S02]  /*21a0*/  HADD2 R9, R9, -1040, -1040 ;  /* 0xe410e41009097430 */ /* 0x000fe40000000000 */
[----:B------:R-:W-:Y:S02]  /*21b0*/  HADD2 R11, R46, -1040, -1040 ;  /* 0xe410e4102e0b7430 */ /* 0x000fe40000000000 */
[----:B------:R-:W-:-:S02]  /*21c0*/  HFMA2 R45, R8, R15, R45 ;  /* 0x0000000f082d7231 */ /* 0x000fc4000000002d */
[----:B------:R-:W-:Y:S02]  /*21d0*/  HFMA2 R30, R9, R14, R30 ;  /* 0x0000000e091e7231 */ /* 0x000fe4000000001e */
[----:B------:R-:W-:Y:S02]  /*21e0*/  HADD2 R9, R44, -1040, -1040 ;  /* 0xe410e4102c097430 */ /* 0x000fe40000000000 */
        /* <DEDUP_REMOVED lines=12> */
.L_x_3210:
[----:B------:R-:W-:Y:S01]  /*22b0*/  ISETP.GE.AND P1, PT, R33, R42, PT ;  /* 0x0000002a2100720c */ /* 0x000fe20003f26270 */
[----:B------:R-:W-:Y:S01]  /*22c0*/  UIADD3 UR4, UPT, UPT, UR4, 0x40, URZ ;  /* 0x0000004004047890 */ /* 0x000fe2000fffe0ff */
[----:B------:R-:W-:Y:S01]  /*22d0*/  IADD3 R40, P2, PT, R40, 0x80, RZ ;  /* 0x0000008028287810 */ /* 0x000fe20007f5e0ff */
[----:B------:R-:W-:Y:S01]  /*22e0*/  IMAD.WIDE R34, R7, 0x4, R34 ;  /* 0x0000000407227825 */ /* 0x000fe200078e0222 */
[----:B------:R-:W-:Y:S02]  /*22f0*/  @!P0 MOV R36, R0 ;  /* 0x0000000000248202 */ /* 0x000fe40000000f00 */
[----:B------:R-:W-:-:S07]  /*2300*/  IADD3.X R41, PT, PT, RZ, R41, RZ, P2, !PT ;  /* 0x00000029ff297210 */ /* 0x000fce00017fe4ff */
[----:B------:R-:W-:Y:S05]  /*2310*/  @!P1 BRA `(.L_x_3211) ;  /* 0xffffffe800649947 */ /* 0x000fea000383ffff */
[----:B-----5:R-:W-:-:S07]  /*2320*/  IMAD.WIDE R20, R7, 0x14, R2 ;  /* 0x0000001407147825 */ /* 0x020fce00078e0202 */
.L_x_3209:
        /* <DEDUP_REMOVED lines=9> */
.L_x_3217:
[----:B------:R-:W-:Y:S01]  /*23c0*/  ISETP.NE.AND P0, PT, R33, R38, PT ;  /* 0x000000262100720c */ /* 0x000fe20003f05270 */
[----:B------:R-:W0:Y:S08]  /*23d0*/  LDC R6, c[0x0][0x3a8] ;  /* 0x0000ea00ff067b82 */ /* 0x000e300000000800 */
[----:B------:R-:W1:Y:S04]  /*23e0*/  LDC R7, c[0x0][0x3ac] ;  /* 0x0000eb00ff077b82 */ /* 0x000e680000000800 */
[----:B------:R-:W-:-:S02]  /*23f0*/  @!P0 LEA R2, R36, R1, 0x3 ;  /* 0x0000000124028211 */ /* 0x000fc400078e18ff */
[----:B------:R-:W-:-:S04]  /*2400*/  @!P0 MOV R15, R13 ;  /* 0x0000000d000f8202 */ /* 0x000fc80000000f00 */
[----:B------:R-:W2:Y:S04]  /*2410*/  @!P0 LDL.64 R2, [R2+0x8] ;  /* 0x0000080002028983 */ /* 0x000ea80000100a00 */
[----:B------:R3:W5:Y:S01]  /*2420*/  @!P0 LDG.E.U16.CONSTANT R18, desc[UR6][R14.64] ;  /* 0x000000060e128981 */ /* 0x000762000c1e9500 */
[----:B------:R-:W-:Y:S01]  /*2430*/  @!P0 IADD3 R0, PT, PT, R36, 0x1, RZ ;  /* 0x0000000124008810 */ /* 0x000fe20007ffe0ff */
[----:B------:R-:W-:Y:S01]  /*2440*/  HFMA2 R12, -RZ, RZ, 0, 0.0625 ;  /* 0x00002c00ff0c7431 */ /* 0x000fe200000001ff */
[----:B0-----:R-:W-:Y:S02]  /*2450*/  ISETP.LE.AND P1, PT, R6, UR8, PT ;  /* 0x0000000806007c0c */ /* 0x001fe4000bf23270 */
[----:B------:R-:W-:Y:S02]  /*2460*/  @!P0 MOV R36, R0 ;  /* 0x0000000000248202 */ /* 0x000fe40000000f00 */
[----:B--2---:R-:W-:-:S02]  /*2470*/  @!P0 PRMT R32, R2, 0x7610, R32 ;  /* 0x0000761002208816 */ /* 0x004fc40000000020 */
[----:B------:R-:W-:Y:S02]  /*2480*/  @!P0 PRMT R5, R3, 0x7610, R5 ;  /* 0x0000761003058816 */ /* 0x000fe40000000005 */
[----:B------:R-:W-:Y:S02]  /*2490*/  @!P0 PRMT R32, R32, 0x7610, R2 ;  /* 0x0000761020208816 */ /* 0x000fe40000000002 */
[----:B------:R-:W-:-:S03]  /*24a0*/  @!P0 PRMT R5, R5, 0x7610, R3 ;  /* 0x0000761005058816 */ /* 0x000fc60000000003 */
[----:B-1-3--:R-:W-:Y:S05]  /*24b0*/  @P1 BRA `(.L_x_3213) ;  /* 0x00000008003c1947 */ /* 0x00afea0003800000 */
[----:B------:R-:W2:Y:S04]  /*24c0*/  LDG.E.128.CONSTANT R8, desc[UR6][R20.64] ;  /* 0x0000000614087981 */ /* 0x000ea8000c1e9d00 */
[----:B------:R-:W0:Y:S02]  /*24d0*/  LDS.64 R22, [UR4+-0x20] ;  /* 0xffffe004ff167984 */ /* 0x000e240008000a00 */
[--C-:B0-----:R-:W-:Y:S02]  /*24e0*/  HADD2.F32 R3, -RZ, R22.reuse.H0_H0 ;  /* 0x20000016ff037230 */ /* 0x101fe40000004100 */
[----:B------:R-:W-:Y:S02]  /*24f0*/  HADD2.F32 R22, -RZ, R22.H1_H1 ;  /* 0x30000016ff167230 */ /* 0x000fe40000004100 */
[----:B------:R-:W-:-:S02]  /*2500*/  HADD2.F32 R19, -RZ, R23.H0_H0 ;  /* 0x20000017ff137230 */ /* 0x000fc40000004100 */
[----:B------:R-:W-:Y:S01]  /*2510*/  HADD2.F32 R23, -RZ, R23.H1_H1 ;  /* 0x30000017ff177230 */ /* 0x000fe20000004100 */
[C---:B--2---:R-:W-:Y:S02]  /*2520*/  LOP3.LUT R0, R8.reuse, 0xf000f, RZ, 0xc0, !PT ;  /* 0x000f000f08007812 */ /* 0x044fe400078ec0ff */
[----:B------:R-:W-:Y:S02]  /*2530*/  LOP3.LUT R27, R8, 0xf000f0, RZ, 0xc0, !PT ;  /* 0x00f000f0081b7812 */ /* 0x000fe400078ec0ff */
[----:B------:R-:W-:Y:S02]  /*2540*/  SHF.R.U32.HI R17, RZ, 0x8, R8 ;  /* 0x00000008ff117819 */ /* 0x000fe40000011608 */
        /* <DEDUP_REMOVED lines=8> */
[----:B------:R-:W-:Y:S02]  /*25d0*/  HADD2 R30, R2, -1032, -1032 ;  /* 0xe408e408021e7430 */ /* 0x000fe40000000000 */
[----:B------:R-:W-:Y:S02]  /*25e0*/  HADD2.F32 R0, -RZ, R29.H0_H0 ;  /* 0x2000001dff007230 */ /* 0x000fe40000004100 */
[----:B------:R-:W-:-:S02]  /*25f0*/  HADD2 R34, R4, -1032, -1032 ;  /* 0xe408e40804227430 */ /* 0x000fc40000000000 */
[----:B------:R-:W-:Y:S02]  /*2600*/  HADD2.F32 R29, -RZ, R29.H1_H1 ;  /* 0x3000001dff1d7230 */ /* 0x000fe40000004100 */
[----:B------:R-:W-:Y:S02]  /*2610*/  HADD2 R40, R8, -1032, -1032 ;  /* 0xe408e40808287430 */ /* 0x000fe40000000000 */
[----:B------:R-:W-:Y:S02]  /*2620*/  HADD2.F32 R28, -RZ, R30.H0_H0 ;  /* 0x2000001eff1c7230 */ /* 0x000fe40000004100 */
[----:B------:R-:W-:Y:S01]  /*2630*/  FFMA.FTZ R0, R0, R3, RZ ;  /* 0x0000000300007223 */ /* 0x000fe200000100ff */
[----:B------:R-:W-:Y:S01]  /*2640*/  HADD2.F32 R2, -RZ, R34.H0_H0 ;  /* 0x20000022ff027230 */ /* 0x000fe20000004100 */
[----:B------:R-:W-:Y:S01]  /*2650*/  LOP3.LUT R25, R9, 0xf000f0, RZ, 0xc0, !PT ;  /* 0x00f000f009197812 */ /* 0x000fe200078ec0ff */
[----:B------:R-:W-:Y:S01]  /*2660*/  HADD2.F32 R4, -RZ, R40.H0_H0 ;  /* 0x20000028ff047230 */ /* 0x000fe20000004100 */
[----:B------:R-:W-:Y:S01]  /*2670*/  SHF.R.U32.HI R15, RZ, 0x8, R9 ;  /* 0x00000008ff0f7819 */ /* 0x000fe20000011609 */
[----:B------:R-:W-:Y:S01]  /*2680*/  FFMA.FTZ R31, R3, R28, RZ ;  /* 0x0000001c031f7223 */ /* 0x000fe200000100ff */
[----:B------:R-:W-:Y:S01]  /*2690*/  LOP3.LUT R26, R10, 0xf000f0, RZ, 0xc0, !PT ;  /* 0x00f000f00a1a7812 */ /* 0x000fe200078ec0ff */
[----:B------:R-:W0:Y:S01]  /*26a0*/  LDS.64 R8, [UR4+-0x18] ;  /* 0xffffe804ff087984 */ /* 0x000e220008000a00 */
[----:B------:R-:W-:Y:S01]  /*26b0*/  FFMA.FTZ R0, R29, R22, R0 ;  /* 0x000000161d007223 */ /* 0x000fe20000010000 */
[C---:B------:R-:W-:Y:S01]  /*26c0*/  FFMA.FTZ R28, R3.reuse, R2, RZ ;  /* 0x00000002031c7223 */ /* 0x040fe200000100ff */
[----:B------:R-:W-:Y:S01]  /*26d0*/  FFMA.FTZ R41, R3, R4, RZ ;  /* 0x0000000403297223 */ /* 0x000fe200000100ff */
[----:B------:R-:W-:Y:S01]  /*26e0*/  HADD2.F32 R29, -RZ, R30.H1_H1 ;  /* 0x3000001eff1d7230 */ /* 0x000fe20000004100 */
[----:B------:R-:W-:Y:S01]  /*26f0*/  LOP3.LUT R27, R27, 0x64006400, RZ, 0xfc, !PT ;  /* 0x640064001b1b7812 */ /* 0x000fe200078efcff */
[----:B------:R-:W-:Y:S01]  /*2700*/  HADD2.F32 R35, -RZ, R34.H1_H1 ;  /* 0x30000022ff237230 */ /* 0x000fe20000004100 */
[----:B------:R-:W-:-:S02]  /*2710*/  LOP3.LUT R3, R26, 0x64006400, RZ, 0xfc, !PT ;  /* 0x640064001a037812 */ /* 0x000fc400078efcff */
[----:B------:R-:W-:Y:S01]  /*2720*/  LOP3.LUT R25, R25, 0x64006400, RZ, 0xfc, !PT ;  /* 0x6400640019197812 */ /* 0x000fe200078efcff */
[----:B------:R-:W-:Y:S01]  /*2730*/  FFMA.FTZ R2, R22, R29, R31 ;  /* 0x0000001d16027223 */ /* 0x000fe2000001001f */
[----:B------:R-:W-:Y:S01]  /*2740*/  LOP3.LUT R24, R11, 0xf000f0, RZ, 0xc0, !PT ;  /* 0x00f000f00b187812 */ /* 0x000fe200078ec0ff */
[-C--:B------:R-:W-:Y:S02]  /*2750*/  HFMA2 R26, R27, R12.reuse.H0_H0, -72, -72 ;  /* 0xd480d4801b1a7431 */ /* 0x080fe4000004000c */
[----:B------:R-:W-:Y:S02]  /*2760*/  HADD2.F32 R29, -RZ, R40.H1_H1 ;  /* 0x30000028ff1d7230 */ /* 0x000fe40000004100 */
[-C--:B------:R-:W-:Y:S01]  /*2770*/  HFMA2 R31, R3, R12.reuse.H0_H0, -72, -72 ;  /* 0xd480d480031f7431 */ /* 0x080fe2000004000c */
[----:B------:R-:W-:Y:S01]  /*2780*/  LOP3.LUT R3, R24, 0x64006400, RZ, 0xfc, !PT ;  /* 0x6400640018037812 */ /* 0x000fe200078efcff */
[----:B------:R-:W-:Y:S02]  /*2790*/  HFMA2 R30, R25, R12.H0_H0, -72, -72 ;  /* 0xd480d480191e7431 */ /* 0x000fe4000004000c */
[----:B------:R-:W-:-:S02]  /*27a0*/  HADD2.F32 R25, -RZ, R26.H0_H0 ;  /* 0x2000001aff197230 */ /* 0x000fc40000004100 */
[C---:B------:R-:W-:Y:S01]  /*27b0*/  FFMA.FTZ R28, R22.reuse, R35, R28 ;  /* 0x00000023161c7223 */ /* 0x040fe2000001001c */
[----:B------:R-:W-:Y:S01]  /*27c0*/  FFMA.FTZ R22, R22, R29, R41 ;  /* 0x0000001d16167223 */ /* 0x000fe20000010029 */
[----:B------:R-:W-:Y:S02]  /*27d0*/  HFMA2 R34, R3, R12.H0_H0, -72, -72 ;  /* 0xd480d48003227431 */ /* 0x000fe4000004000c */
[----:B------:R-:W-:Y:S02]  /*27e0*/  HADD2.F32 R4, -RZ, R30.H0_H0 ;  /* 0x2000001eff047230 */ /* 0x000fe40000004100 */
[----:B------:R-:W-:Y:S01]  /*27f0*/  FFMA.FTZ R25, R25, R19, R0 ;  /* 0x0000001319197223 */ /* 0x000fe20000010000 */
[----:B------:R-:W-:Y:S01]  /*2800*/  HADD2.F32 R0, -RZ, R26.H1_H1 ;  /* 0x3000001aff007230 */ /* 0x000fe20000004100 */
[----:B------:R-:W-:Y:S01]  /*2810*/  SHF.R.U32.HI R10, RZ, 0x8, R10 ;  /* 0x00000008ff0a7819 */ /* 0x000fe2000001160a */
[----:B------:R-:W-:Y:S02]  /*2820*/  HADD2.F32 R3, -RZ, R34.H0_H0 ;  /* 0x20000022ff037230 */ /* 0x000fe40000004100 */
        /* <DEDUP_REMOVED lines=8> */
[--C-:B------:R-:W-:Y:S01]  /*28b0*/  HADD2.F32 R27, -RZ, R31.reuse.H0_H0 ;  /* 0x2000001fff1b7230 */ /* 0x100fe20000004100 */
[----:B------:R-:W-:Y:S01]  /*28c0*/  SHF.R.U32.HI R11, RZ, 0x8, R11 ;  /* 0x00000008ff0b7819 */ /* 0x000fe2000001160b */
[----:B------:R-:W-:Y:S01]  /*28d0*/  FFMA.FTZ R26, R23, R26, R3 ;  /* 0x0000001a171a7223 */ /* 0x000fe20000010003 */
[----:B------:R-:W-:Y:S01]  /*28e0*/  LOP3.LUT R0, R0, 0x64006400, RZ, 0xfc, !PT ;  /* 0x6400640000007812 */ /* 0x000fe200078efcff */
[----:B------:R-:W-:Y:S01]  /*28f0*/  HADD2.F32 R24, -RZ, R31.H1_H1 ;  /* 0x3000001fff187230 */ /* 0x000fe20000004100 */
[----:B------:R-:W-:Y:S01]  /*2900*/  LOP3.LUT R3, R10, 0xf000f, RZ, 0xc0, !PT ;  /* 0x000f000f0a037812 */ /* 0x000fe200078ec0ff */
[----:B------:R-:W-:Y:S01]  /*2910*/  FFMA.FTZ R27, R19, R27, R28 ;  /* 0x0000001b131b7223 */ /* 0x000fe2000001001c */
[----:B------:R-:W-:Y:S01]  /*2920*/  LOP3.LUT R2, R2, 0x64006400, RZ, 0xfc, !PT ;  /* 0x6400640002027812 */ /* 0x000fe200078efcff */
[----:B------:R-:W-:Y:S01]  /*2930*/  HADD2 R28, R0, -1032, -1032 ;  /* 0xe408e408001c7430 */ /* 0x000fe20000000000 */
[----:B------:R-:W-:Y:S01]  /*2940*/  LOP3.LUT R4, R11, 0xf000f, RZ, 0xc0, !PT ;  /* 0x000f000f0b047812 */ /* 0x000fe200078ec0ff */
[----:B0-----:R-:W-:Y:S01]  /*2950*/  HADD2.F32 R19, -RZ, R8.H0_H0 ;  /* 0x20000008ff137230 */ /* 0x001fe20000004100 */
[----:B------:R-:W-:Y:S01]  /*2960*/  LOP3.LUT R3, R3, 0x64006400, RZ, 0xfc, !PT ;  /* 0x6400640003037812 */ /* 0x000fe200078efcff */
[----:B------:R-:W-:Y:S01]  /*2970*/  HADD2 R30, R2, -1032, -1032 ;  /* 0xe408e408021e7430 */ /* 0x000fe20000000000 */
[----:B------:R-:W-:Y:S01]  /*2980*/  LOP3.LUT R4, R4, 0x64006400, RZ, 0xfc, !PT ;  /* 0x6400640004047812 */ /* 0x000fe200078efcff */
[----:B------:R-:W-:-:S02]  /*2990*/  HADD2.F32 R2, -RZ, R28.H0_H0 ;  /* 0x2000001cff027230 */ /* 0x000fc40000004100 */
[----:B------:R-:W-:Y:S01]  /*29a0*/  FFMA.FTZ R24, R23, R24, R27 ;  /* 0x0000001817187223 */ /* 0x000fe2000001001b */
[----:B------:R-:W-:Y:S02]  /*29b0*/  HADD2 R31, R3, -1032, -1032 ;  /* 0xe408e408031f7430 */ /* 0x000fe40000000000 */
[----:B------:R-:W-:Y:S02]  /*29c0*/  HADD2.F32 R3, -RZ, R30.H0_H0 ;  /* 0x2000001eff037230 */ /* 0x000fe40000004100 */
[----:B------:R-:W-:Y:S02]  /*29d0*/  HADD2 R4, R4, -1032, -1032 ;  /* 0xe408e40804047430 */ /* 0x000fe40000000000 */
[----:B------:R-:W-:Y:S01]  /*29e0*/  FFMA.FTZ R2, R2, R19, R25 ;  /* 0x0000001302027223 */ /* 0x000fe20000010019 */
[----:B------:R-:W-:Y:S01]  /*29f0*/  HADD2.F32 R8, -RZ, R8.H1_H1 ;  /* 0x30000008ff087230 */ /* 0x000fe20000004100 */
[----:B------:R-:W-:Y:S01]  /*2a00*/  LOP3.LUT R17, R17, 0xf000f0, RZ, 0xc0, !PT ;  /* 0x00f000f011117812 */ /* 0x000fe200078ec0ff */
[----:B------:R-:W-:-:S02]  /*2a10*/  HADD2.F32 R23, -RZ, R31.H0_H0 ;  /* 0x2000001fff177230 */ /* 0x000fc40000004100 */
[----:B------:R-:W-:Y:S01]  /*2a20*/  FFMA.FTZ R25, R19, R3, R22 ;  /* 0x0000000313197223 */ /* 0x000fe20000010016 */
[----:B------:R-:W-:Y:S01]  /*2a30*/  HADD2.F32 R27, -RZ, R4.H0_H0 ;  /* 0x20000004ff1b7230 */ /* 0x000fe20000004100 */
[----:B------:R-:W-:Y:S01]  /*2a40*/  LOP3.LUT R15, R15, 0xf000f0, RZ, 0xc0, !PT ;  /* 0x00f000f00f0f7812 */ /* 0x000fe200078ec0ff */
[----:B------:R-:W-:Y:S01]  /*2a50*/  HADD2.F32 R3, -RZ, R28.H1_H1 ;  /* 0x3000001cff037230 */ /* 0x000fe20000004100 */
[----:B------:R-:W-:Y:S01]  /*2a60*/  LOP3.LUT R10, R10, 0xf000f0, RZ, 0xc0, !PT ;  /* 0x00f000f00a0a7812 */ /* 0x000fe200078ec0ff */
[C---:B------:R-:W-:Y:S01]  /*2a70*/  FFMA.FTZ R24, R19.reuse, R23, R24 ;  /* 0x0000001713187223 */ /* 0x040fe20000010018 */
[----:B------:R-:W-:Y:S01]  /*2a80*/  FFMA.FTZ R29, R19, R27, R26 ;  /* 0x0000001b131d7223 */ /* 0x000fe2000001001a */
[----:B------:R-:W-:Y:S02]  /*2a90*/  HADD2.F32 R27, -RZ, R31.H1_H1 ;  /* 0x3000001fff1b7230 */ /* 0x000fe40000004100 */
[----:B------:R-:W-:Y:S01]  /*2aa0*/  FFMA.FTZ R19, R3, R8, R2 ;  /* 0x0000000803137223 */ /* 0x000fe20000010002 */
[----:B------:R-:W-:Y:S01]  /*2ab0*/  LOP3.LUT R11, R11, 0xf000f0, RZ, 0xc0, !PT ;  /* 0x00f000f00b0b7812 */ /* 0x000fe200078ec0ff */
[----:B------:R-:W-:Y:S01]  /*2ac0*/  HADD2.F32 R23, -RZ, R30.H1_H1 ;  /* 0x3000001eff177230 */ /* 0x000fe20000004100 */
[----:B------:R-:W-:Y:S01]  /*2ad0*/  LOP3.LUT R17, R17, 0x64006400, RZ, 0xfc, !PT ;  /* 0x6400640011117812 */ /* 0x000fe200078efcff */
[----:B------:R-:W-:Y:S01]  /*2ae0*/  FFMA.FTZ R27, R8, R27, R24 ;  /* 0x0000001b081b7223 */ /* 0x000fe20000010018 */
[----:B------:R-:W-:Y:S01]  /*2af0*/  LOP3.LUT R15, R15, 0x64006400, RZ, 0xfc, !PT ;  /* 0x640064000f0f7812 */ /* 0x000fe200078efcff */
[----:B------:R-:W-:Y:S01]  /*2b00*/  HADD2.F32 R0, -RZ, R9.H0_H0 ;  /* 0x20000009ff007230 */ /* 0x000fe20000004100 */
        /* <DEDUP_REMOVED lines=22> */
[----:B------:R-:W-:Y:S02]  /*2c70*/  HADD2.F32 R0, -RZ, R11.H1_H1 ;  /* 0x3000000bff007230 */ /* 0x000fe40000004100 */
[----:B------:R-:W-:Y:S01]  /*2c80*/  FFMA.FTZ R2, R2, R9, R19 ;  /* 0x0000000902027223 */ /* 0x000fe20000010013 */
        /* <DEDUP_REMOVED lines=17> */
[----:B------:R-:W-:-:S07]  /*2da0*/  HADD2 R37, R10, R37 ;  /* 0x000000250a257230 */ /* 0x000fce0000000000 */
.L_x_3213:
[----:B------:R-:W-:Y:S01]  /*2db0*/  IMAD.WIDE R20, R7, 0x4, R20 ;  /* 0x0000000407147825 */ /* 0x000fe200078e0214 */
[----:B------:R-:W-:Y:S06]  /*2dc0*/  @P1 BRA `(.L_x_3214) ;  /* 0x00000008003c1947 */ /* 0x000fec0003800000 */
        /* <DEDUP_REMOVED lines=62> */
[----:B------:R-:W-:Y:S01]  /*31b0*/  SHF.R.U32.HI R10, RZ, 0x8, R10 ;  /* 0x00000008ff0a7819 */ /* 0x000fe2000001160a */
        /* <DEDUP_REMOVED lines=12> */
[----:B------:R-:W-:Y:S01]  /*3280*/  FFMA.FTZ R24, R23, R24, R27 ;  /* 0x0000001817187223 */ /* 0x000fe2000001001b */
[----:B------:R-:W-:Y:S01]  /*3290*/  LOP3.LUT R3, R3, 0x64006400, RZ, 0xfc, !PT ;  /* 0x6400640003037812 */ /* 0x000fe200078efcff */
[----:B------:R-:W-:-:S02]  /*32a0*/  HADD2 R30, R2, -1032, -1032 ;  /* 0xe408e408021e7430 */ /* 0x000fc40000000000 */
[----:B------:R-:W-:Y:S02]  /*32b0*/  HADD2.F32 R2, -RZ, R28.H0_H0 ;  /* 0x2000001cff027230 */ /* 0x000fe40000004100 */
[----:B------:R-:W-:Y:S01]  /*32c0*/  HADD2 R4, R4, -1032, -1032 ;  /* 0xe408e40804047430 */ /* 0x000fe20000000000 */
[----:B------:R-:W-:Y:S01]  /*32d0*/  LOP3.LUT R17, R17, 0xf000f0, RZ, 0xc0, !PT ;  /* 0x00f000f011117812 */ /* 0x000fe200078ec0ff */
[----:B------:R-:W-:Y:S02]  /*32e0*/  HADD2 R31, R3, -1032, -1032 ;  /* 0xe408e408031f7430 */ /* 0x000fe40000000000 */
[----:B------:R-:W-:Y:S02]  /*32f0*/  HADD2.F32 R3, -RZ, R30.H0_H0 ;  /* 0x2000001eff037230 */ /* 0x000fe40000004100 */
[----:B------:R-:W-:Y:S01]  /*3300*/  FFMA.FTZ R2, R2, R19, R25 ;  /* 0x0000001302027223 */ /* 0x000fe20000010019 */
[----:B------:R-:W-:Y:S01]  /*3310*/  HADD2.F32 R27, -RZ, R4.H0_H0 ;  /* 0x20000004ff1b7230 */ /* 0x000fe20000004100 */
[----:B------:R-:W-:Y:S01]  /*3320*/  LOP3.LUT R15, R15, 0xf000f0, RZ, 0xc0, !PT ;  /* 0x00f000f00f0f7812 */ /* 0x000fe200078ec0ff */
        /* <DEDUP_REMOVED lines=12> */
[----:B------:R-:W-:Y:S01]  /*33f0*/  FFMA.FTZ R27, R8, R27, R24 ;  /* 0x0000001b081b7223 */ /* 0x000fe20000010018 */
[----:B------:R-:W-:Y:S01]  /*3400*/  LOP3.LUT R3, R10, 0x64006400, RZ, 0xfc, !PT ;  /* 0x640064000a037812 */ /* 0x000fe200078efcff */
[-C--:B------:R-:W-:Y:S01]  /*3410*/  HFMA2 R17, R17, R12.reuse.H0_H0, -72, -72 ;  /* 0xd480d48011117431 */ /* 0x080fe2000004000c */
[----:B------:R-:W-:Y:S01]  /*3420*/  LOP3.LUT R11, R11, 0x64006400, RZ, 0xfc, !PT ;  /* 0x640064000b0b7812 */ /* 0x000fe200078efcff */
[----:B------:R-:W-:-:S02]  /*3430*/  HFMA2 R24, R15, R12.H0_H0, -72, -72 ;  /* 0xd480d4800f187431 */ /* 0x000fc4000004000c */
[----:B------:R-:W-:Y:S02]  /*3440*/  HADD2.F32 R23, -RZ, R30.H1_H1 ;  /* 0x3000001eff177230 */ /* 0x000fe40000004100 */
[-C--:B------:R-:W-:Y:S02]  /*3450*/  HFMA2 R10, R3, R12.reuse.H0_H0, -72, -72 ;  /* 0xd480d480030a7431 */ /* 0x080fe4000004000c */
[----:B------:R-:W-:Y:S02]  /*3460*/  HADD2.F32 R15, -RZ, R4.H1_H1 ;  /* 0x30000004ff0f7230 */ /* 0x000fe40000004100 */
[----:B------:R-:W-:Y:S02]  /*3470*/  HFMA2 R11, R11, R12.H0_H0, -72, -72 ;  /* 0xd480d4800b0b7431 */ /* 0x000fe4000004000c */
[----:B------:R-:W-:Y:S02]  /*3480*/  HADD2.F32 R0, -RZ, R9.H0_H0 ;  /* 0x20000009ff007230 */ /* 0x000fe40000004100 */
[----:B------:R-:W-:Y:S01]  /*3490*/  FFMA.FTZ R23, R8, R23, R25 ;  /* 0x0000001708177223 */ /* 0x000fe20000010019 */
[----:B------:R-:W-:-:S02]  /*34a0*/  HADD2.F32 R2, -RZ, R17.H0_H0 ;  /* 0x20000011ff027230 */ /* 0x000fc40000004100 */
[----:B------:R-:W-:Y:S01]  /*34b0*/  FFMA.FTZ R15, R8, R15, R29 ;  /* 0x0000000f080f7223 */ /* 0x000fe2000001001d */
[----:B------:R-:W-:Y:S02]  /*34c0*/  HADD2.F32 R4, -RZ, R24.H0_H0 ;  /* 0x20000018ff047230 */ /* 0x000fe40000004100 */
        /* <DEDUP_REMOVED lines=31> */
.L_x_3214:
[----:B------:R-:W-:Y:S01]  /*36c0*/  IMAD.WIDE R20, R7, 0x4, R20 ;  /* 0x0000000407147825 */ /* 0x000fe200078e0214 */
[----:B------:R-:W-:Y:S06]  /*36d0*/  @P1 BRA `(.L_x_3215) ;  /* 0x00000008003c1947 */ /* 0x000fec0003800000 */
[----:B------:R-:W2:Y:S04]  /*36e0*/  LDG.E.128.CONSTANT R8, desc[UR6][R20.64] ;  /* 0x0000000614087981 */ /* 0x000ea8000c1e9d00 */
[----:B------:R-:W0:Y:S02]  /*36f0*/  LDS.64 R22, [UR4] ;  /* 0x00000004ff167984 */ /* 0x000e240008000a00 */
        /* <DEDUP_REMOVED lines=28> */
[----:B------:R-:W0:Y:S01]  /*38c0*/  LDS.64 R8, [UR4+0x8] ;  /* 0x00000804ff087984 */ /* 0x000e220008000a00 */
        /* <DEDUP_REMOVED lines=112> */
.L_x_3215:
[----:B-----5:R-:W-:Y:S01]  /*3fd0*/  @!P0 IADD3 R38, PT, PT, R18, R33, RZ ;  /* 0x0000002112268210 */ /* 0x020fe20007ffe0ff */
[----:B------:R-:W-:Y:S01]  /*3fe0*/  IMAD.WIDE R20, R7, 0x4, R20 ;  /* 0x0000000407147825 */ /* 0x000fe200078e0214 */
[----:B------:R-:W-:Y:S06]  /*3ff0*/  @P1 BRA `(.L_x_3216) ;  /* 0x00000008003c1947 */ /* 0x000fec0003800000 */
[----:B------:R-:W2:Y:S04]  /*4000*/  LDG.E.128.CONSTANT R8, desc[UR6][R20.64] ;  /* 0x0000000614087981 */ /* 0x000ea8000c1e9d00 */
[----:B------:R-:W0:Y:S02]  /*4010*/  LDS.64 R18, [UR4+0x10] ;  /* 0x00001004ff127984 */ /* 0x000e240008000a00 */
[--C-:B0-----:R-:W-:Y:S02]  /*4020*/  HADD2.F32 R3, -RZ, R18.reuse.H0_H0 ;  /* 0x20000012ff037230 */ /* 0x101fe40000004100 */
[----:B------:R-:W-:Y:S01]  /*4030*/  HADD2.F32 R18, -RZ, R18.H1_H1 ;  /* 0x30000012ff127230 */ /* 0x000fe20000004100 */
[----:B--2---:R-:W-:Y:S02]  /*4040*/  LOP3.LUT R26, R9, 0xf000f0, RZ, 0xc0, !PT ;  /* 0x00f000f0091a7812 */ /* 0x004fe400078ec0ff */
[----:B------:R-:W-:-:S02]  /*4050*/  SHF.R.U32.HI R17, RZ, 0x8, R9 ;  /* 0x00000008ff117819 */ /* 0x000fc40000011609 */
[----:B------:R-:W-:Y:S02]  /*4060*/  LOP3.LUT R9, R9, 0xf000f, RZ, 0xc0, !PT ;  /* 0x000f000f09097812 */ /* 0x000fe400078ec0ff */
[----:B------:R-:W-:Y:S02]  /*4070*/  LOP3.LUT R0, R10, 0xf000f, RZ, 0xc0, !PT ;  /* 0x000f000f0a007812 */ /* 0x000fe400078ec0ff */
[----:B------:R-:W-:Y:S02]  /*4080*/  LOP3.LUT R9, R9, 0x64006400, RZ, 0xfc, !PT ;  /* 0x6400640009097812 */ /* 0x000fe400078efcff */
[C---:B------:R-:W-:Y:S02]  /*4090*/  LOP3.LUT R24, R8.reuse, 0xf000f0, RZ, 0xc0, !PT ;  /* 0x00f000f008187812 */ /* 0x040fe400078ec0ff */
        /* <DEDUP_REMOVED lines=9> */
[----:B------:R-:W-:Y:S02]  /*4130*/  HADD2 R31, R0, -1032, -1032 ;  /* 0xe408e408001f7430 */ /* 0x000fe40000000000 */
[----:B------:R-:W-:Y:S01]  /*4140*/  FFMA.FTZ R29, R3, R28, RZ ;  /* 0x0000001c031d7223 */ /* 0x000fe200000100ff */
[----:B------:R-:W-:Y:S01]  /*4150*/  HADD2 R30, R8, -1032, -1032 ;  /* 0xe408e408081e7430 */ /* 0x000fe20000000000 */
[----:B------:R-:W-:Y:S01]  /*4160*/  LOP3.LUT R23, R11, 0xf000f0, RZ, 0xc0, !PT ;  /* 0x00f000f00b177812 */ /* 0x000fe200078ec0ff */
[----:B------:R-:W-:-:S02]  /*4170*/  HADD2 R34, R2, -1032, -1032 ;  /* 0xe408e40802227430 */ /* 0x000fc40000000000 */
[--C-:B------:R-:W-:Y:S01]  /*4180*/  HADD2.F32 R2, -RZ, R31.reuse.H0_H0 ;  /* 0x2000001fff027230 */ /* 0x100fe20000004100 */
[----:B------:R-:W0:Y:S01]  /*4190*/  LDS.64 R8, [UR4+0x18] ;  /* 0x00001804ff087984 */ /* 0x000e220008000a00 */
[----:B------:R-:W-:Y:S01]  /*41a0*/  HADD2.F32 R0, -RZ, R30.H0_H0 ;  /* 0x2000001eff007230 */ /* 0x000fe20000004100 */
[----:B------:R-:W-:Y:S01]  /*41b0*/  LOP3.LUT R25, R10, 0xf000f0, RZ, 0xc0, !PT ;  /* 0x00f000f00a197812 */ /* 0x000fe200078ec0ff */
[----:B------:R-:W-:Y:S02]  /*41c0*/  HADD2.F32 R4, -RZ, R34.H0_H0 ;  /* 0x20000022ff047230 */ /* 0x000fe40000004100 */
[C---:B------:R-:W-:Y:S01]  /*41d0*/  FFMA.FTZ R35, R3.reuse, R2, RZ ;  /* 0x0000000203237223 */ /* 0x040fe200000100ff */
[----:B------:R-:W-:Y:S01]  /*41e0*/  FFMA.FTZ R2, R18, R27, R29 ;  /* 0x0000001b12027223 */ /* 0x000fe2000001001d */
[----:B------:R-:W-:Y:S02]  /*41f0*/  HADD2.F32 R29, -RZ, R30.H1_H1 ;  /* 0x3000001eff1d7230 */ /* 0x000fe40000004100 */
[----:B------:R-:W-:Y:S01]  /*4200*/  FFMA.FTZ R0, R0, R3, RZ ;  /* 0x0000000300007223 */ /* 0x000fe200000100ff */
[----:B------:R-:W-:Y:S01]  /*4210*/  LOP3.LUT R27, R26, 0x64006400, RZ, 0xfc, !PT ;  /* 0x640064001a1b7812 */ /* 0x000fe200078efcff */
[----:B------:R-:W-:Y:S01]  /*4220*/  FFMA.FTZ R41, R3, R4, RZ ;  /* 0x0000000403297223 */ /* 0x000fe200000100ff */
[----:B------:R-:W-:Y:S01]  /*4230*/  LOP3.LUT R3, R24, 0x64006400, RZ, 0xfc, !PT ;  /* 0x6400640018037812 */ /* 0x000fe200078efcff */
[----:B------:R-:W-:-:S02]  /*4240*/  HADD2.F32 R31, -RZ, R31.H1_H1 ;  /* 0x3000001fff1f7230 */ /* 0x000fc40000004100 */
[----:B------:R-:W-:Y:S01]  /*4250*/  FFMA.FTZ R0, R29, R18, R0 ;  /* 0x000000121d007223 */ /* 0x000fe20000010000 */
[-C--:B------:R-:W-:Y:S01]  /*4260*/  HFMA2 R29, R27, R12.reuse.H0_H0, -72, -72 ;  /* 0xd480d4801b1d7431 */ /* 0x080fe2000004000c */
[----:B------:R-:W-:Y:S01]  /*4270*/  LOP3.LUT R23, R23, 0x64006400, RZ, 0xfc, !PT ;  /* 0x6400640017177812 */ /* 0x000fe200078efcff */
[-C--:B------:R-:W-:Y:S01]  /*4280*/  HFMA2 R28, R3, R12.reuse.H0_H0, -72, -72 ;  /* 0xd480d480031c7431 */ /* 0x080fe2000004000c */
[----:B------:R-:W-:Y:S01]  /*4290*/  LOP3.LUT R25, R25, 0x64006400, RZ, 0xfc, !PT ;  /* 0x6400640019197812 */ /* 0x000fe200078efcff */
[----:B------:R-:W-:Y:S01]  /*42a0*/  FFMA.FTZ R24, R18, R31, R35 ;  /* 0x0000001f12187223 */ /* 0x000fe20000010023 */
[----:B------:R-:W-:Y:S01]  /*42b0*/  SHF.R.U32.HI R15, RZ, 0x8, R10 ;  /* 0x00000008ff0f7819 */ /* 0x000fe2000001160a */
[----:B------:R-:W-:Y:S01]  /*42c0*/  HADD2.F32 R4, -RZ, R29.H0_H0 ;  /* 0x2000001dff047230 */ /* 0x000fe20000004100 */
[----:B------:R-:W-:Y:S01]  /*42d0*/  SHF.R.U32.HI R10, RZ, 0x8, R11 ;  /* 0x00000008ff0a7819 */ /* 0x000fe2000001160b */
[----:B------:R-:W-:Y:S02]  /*42e0*/  HADD2.F32 R11, -RZ, R19.H0_H0 ;  /* 0x20000013ff0b7230 */ /* 0x000fe40000004100 */
[----:B------:R-:W-:-:S02]  /*42f0*/  HFMA2 R31, R23, R12.H0_H0, -72, -72 ;  /* 0xd480d480171f7431 */ /* 0x000fc4000004000c */
[----:B------:R-:W-:Y:S02]  /*4300*/  HADD2.F32 R27, -RZ, R34.H1_H1 ;  /* 0x30000022ff1b7230 */ /* 0x000fe40000004100 */
[----:B------:R-:W-:Y:S02]  /*4310*/  HFMA2 R30, R25, R12.H0_H0, -72, -72 ;  /* 0xd480d480191e7431 */ /* 0x000fe4000004000c */
        /* <DEDUP_REMOVED lines=8> */
[----:B------:R-:W-:Y:S02]  /*43a0*/  HADD2.F32 R25, -RZ, R30.H0_H0 ;  /* 0x2000001eff197230 */ /* 0x000fe40000004100 */
[----:B------:R-:W-:Y:S02]  /*43b0*/  HADD2.F32 R0, -RZ, R28.H1_H1 ;  /* 0x3000001cff007230 */ /* 0x000fe40000004100 */
        /* <DEDUP_REMOVED lines=8> */
[C---:B------:R-:W-:Y:S01]  /*4440*/  FFMA.FTZ R25, R19.reuse, R18, R25 ;  /* 0x0000001213197223 */ /* 0x040fe20000010019 */
[----:B------:R-:W-:Y:S01]  /*4450*/  LOP3.LUT R2, R2, 0x64006400, RZ, 0xfc, !PT ;  /* 0x6400640002027812 */ /* 0x000fe200078efcff */
[----:B0-----:R-:W-:Y:S01]  /*4460*/  HADD2.F32 R18, -RZ, R8.H0_H0 ;  /* 0x20000008ff127230 */ /* 0x001fe20000004100 */
[----:B------:R-:W-:Y:S01]  /*4470*/  LOP3.LUT R0, R0, 0x64006400, RZ, 0xfc, !PT ;  /* 0x6400640000007812 */ /* 0x000fe200078efcff */
[----:B------:R-:W-:Y:S01]  /*4480*/  FFMA.FTZ R27, R19, R24, R27 ;  /* 0x00000018131b7223 */ /* 0x000fe2000001001b */
[----:B------:R-:W-:Y:S01]  /*4490*/  LOP3.LUT R3, R3, 0x64006400, RZ, 0xfc, !PT ;  /* 0x6400640003037812 */ /* 0x000fe200078efcff */
[----:B------:R-:W-:Y:S01]  /*44a0*/  HADD2 R26, R2, -1032, -1032 ;  /* 0xe408e408021a7430 */ /* 0x000fe20000000000 */
[----:B------:R-:W-:Y:S01]  /*44b0*/  LOP3.LUT R4, R10, 0xf000f, RZ, 0xc0, !PT ;  /* 0x000f000f0a047812 */ /* 0x000fe200078ec0ff */
[----:B------:R-:W-:-:S02]  /*44c0*/  HADD2 R19, R0, -1032, -1032 ;  /* 0xe408e40800137430 */ /* 0x000fc40000000000 */
[----:B------:R-:W-:Y:S02]  /*44d0*/  HADD2.F32 R8, -RZ, R8.H1_H1 ;  /* 0x30000008ff087230 */ /* 0x000fe40000004100 */
[----:B------:R-:W-:Y:S02]  /*44e0*/  HADD2 R28, R3, -1032, -1032 ;  /* 0xe408e408031c7430 */ /* 0x000fe40000000000 */
[----:B------:R-:W-:Y:S01]  /*44f0*/  HADD2.F32 R3, -RZ, R26.H0_H0 ;  /* 0x2000001aff037230 */ /* 0x000fe20000004100 */
[----:B------:R-:W-:Y:S01]  /*4500*/  LOP3.LUT R4, R4, 0x64006400, RZ, 0xfc, !PT ;  /* 0x6400640004047812 */ /* 0x000fe200078efcff */
[----:B------:R-:W-:Y:S01]  /*4510*/  HADD2.F32 R2, -RZ, R19.H0_H0 ;  /* 0x20000013ff027230 */ /* 0x000fe20000004100 */
[----:B------:R-:W-:Y:S01]  /*4520*/  LOP3.LUT R22, R22, 0xf000f0, RZ, 0xc0, !PT ;  /* 0x00f000f016167812 */ /* 0x000fe200078ec0ff */
[----:B------:R-:W-:Y:S02]  /*4530*/  HADD2.F32 R0, -RZ, R9.H0_H0 ;  /* 0x20000009ff007230 */ /* 0x000fe40000004100 */
[----:B------:R-:W-:Y:S01]  /*4540*/  FFMA.FTZ R23, R18, R3, R23 ;  /* 0x0000000312177223 */ /* 0x000fe20000010017 */
[----:B------:R-:W-:-:S02]  /*4550*/  HADD2 R29, R4, -1032, -1032 ;  /* 0xe408e408041d7430 */ /* 0x000fc40000000000 */
[----:B------:R-:W-:Y:S02]  /*4560*/  HADD2.F32 R3, -RZ, R19.H1_H1 ;  /* 0x30000013ff037230 */ /* 0x000fe40000004100 */
[----:B------:R-:W-:Y:S01]  /*4570*/  FFMA.FTZ R2, R2, R18, R11 ;  /* 0x0000001202027223 */ /* 0x000fe2000001000b */
[----:B------:R-:W-:Y:S01]  /*4580*/  HADD2.F32 R4, -RZ, R28.H0_H0 ;  /* 0x2000001cff047230 */ /* 0x000fe20000004100 */
[----:B------:R-:W-:Y:S01]  /*4590*/  LOP3.LUT R17, R17, 0xf000f0, RZ, 0xc0, !PT ;  /* 0x00f000f011117812 */ /* 0x000fe200078ec0ff */
        /* <DEDUP_REMOVED lines=14> */
[C---:B------:R-:W-:Y:S01]  /*4680*/  FFMA.FTZ R19, R8.reuse, R19, R23 ;  /* 0x0000001308137223 */ /* 0x040fe20000010017 */
[----:B------:R-:W-:Y:S02]  /*4690*/  HADD2.F32 R2, -RZ, R18.H0_H0 ;  /* 0x20000012ff027230 */ /* 0x000fe40000004100 */
[-C--:B------:R-:W-:Y:S02]  /*46a0*/  HFMA2 R15, R15, R12.reuse.H0_H0, -72, -72 ;  /* 0xd480d4800f0f7431 */ /* 0x080fe4000004000c */
[----:B------:R-:W-:Y:S01]  /*46b0*/  FFMA.FTZ R25, R8, R25, R4 ;  /* 0x0000001908197223 */ /* 0x000fe20000010004 */
[----:B------:R-:W-:Y:S02]  /*46c0*/  HFMA2 R23, R3, R12.H0_H0, -72, -72 ;  /* 0xd480d48003177431 */ /* 0x000fe4000004000c */
[----:B------:R-:W-:Y:S02]  /*46d0*/  HADD2.F32 R17, -RZ, R29.H1_H1 ;  /* 0x3000001dff117230 */ /* 0x000fe40000004100 */
        /* <DEDUP_REMOVED lines=32> */
[----:B------:R-:W-:-:S07]  /*48e0*/  HADD2 R37, R3, R37 ;  /* 0x0000002503257230 */ /* 0x000fce0000000000 */
.L_x_3216:
[----:B------:R-:W-:Y:S01]  /*48f0*/  IADD3 R33, PT, PT, R33, 0x20, RZ ;  /* 0x0000002021217810 */ /* 0x000fe20007ffe0ff */
[----:B------:R-:W-:Y:S01]  /*4900*/  UIADD3 UR4, UPT, UPT, UR4, 0x40, URZ ;  /* 0x0000004004047890 */ /* 0x000fe2000fffe0ff */
[----:B------:R-:W-:Y:S01]  /*4910*/  IADD3 R14, P1, PT, R14, 0x80, RZ ;  /* 0x000000800e0e7810 */ /* 0x000fe20007f3e0ff */
[----:B------:R-:W-:Y:S01]  /*4920*/  IMAD.WIDE R20, R7, 0x4, R20 ;  /* 0x0000000407147825 */ /* 0x000fe200078e0214 */
[----:B------:R-:W-:Y:S02]  /*4930*/  ISETP.GE.AND P0, PT, R33, R16, PT ;  /* 0x000000102100720c */ /* 0x000fe40003f06270 */
[----:B------:R-:W-:-:S11]  /*4940*/  IADD3.X R13, PT, PT, RZ, R13, RZ, P1, !PT ;  /* 0x0000000dff0d7210 */ /* 0x000fd60000ffe4ff */
[----:B------:R-:W-:Y:S05]  /*4950*/  @!P0 BRA `(.L_x_3217) ;  /* 0xffffffd800988947 */ /* 0x000fea000383ffff */
.L_x_3212:
[----:B------:R-:W-:-:S13]  /*4960*/  ISETP.LE.AND P0, PT, R6, UR8, PT ;  /* 0x0000000806007c0c */ /* 0x000fda000bf03270 */
[----:B------:R-:W-:Y:S05]  /*4970*/  @P0 EXIT ;  /* 0x000000000000094d */ /* 0x000fea0003800000 */
[----:B------:R-:W0:Y:S01]  /*4980*/  S2R R0, SR_CTAID.X ;  /* 0x0000000000007919 */ /* 0x000e220000002500 */
[----:B------:R-:W1:Y:S01]  /*4990*/  LDC.64 R2, c[0x0][0x3a0] ;  /* 0x0000e800ff027b82 */ /* 0x000e620000000a00 */
[----:B------:R-:W0:Y:S02]  /*49a0*/  S2R R5, SR_TID.X ;  /* 0x0000000000057919 */ /* 0x000e240000002100 */
[----:B0-----:R-:W-:-:S04]  /*49b0*/  LEA R0, R0, R5, 0x6 ;  /* 0x0000000500007211 */ /* 0x001fc800078e30ff */
[----:B------:R-:W-:-:S05]  /*49c0*/  SHF.L.U32 R0, R0, 0x2, RZ ;  /* 0x0000000200007819 */ /* 0x000fca00000006ff */
[----:B------:R-:W-:-:S04]  /*49d0*/  IMAD R5, R7, UR8, R0 ;  /* 0x0000000807057c24 */ /* 0x000fc8000f8e0200 */
        /* <DEDUP_REMOVED lines=8> */
.L_x_3221:
[----:B------:R-:W0:Y:S02]  /*4a60*/  LDS R2, [R0] ;  /* 0x0000000000027984 */ /* 0x000e240000000800 */
[----:B0-----:R-:W-:-:S05]  /*4a70*/  HFMA2 R3, R2, 1, 1, R39 ;  /* 0x3c003c0002037831 */ /* 0x001fca0000000027 */
[----:B------:R-:W0:Y:S02]  /*4a80*/  ATOMS.CAST.SPIN P0, [R0], R2, R3 ;  /* 0x000000020000758d */ /* 0x000e240001800003 */
[----:B0-----:R-:W-:Y:S05]  /*4a90*/  @!P0 BRA `(.L_x_3221) ;  /* 0xfffffffc00f08947 */ /* 0x001fea000383ffff */
[----:B------:R-:W-:Y:S05]  /*4aa0*/  BRA `(.L_x_3219) ;  /* 0x00000000000c7947 */ /* 0x000fea0003800000 */
.L_x_3220:
[----:B------:R-:W2:Y:S02]  /*4ab0*/  LD.E R0, desc[UR6][R4.64] ;  /* 0x0000000604007980 */ /* 0x000ea4000c101900 */
[----:B--2---:R-:W-:-:S05]  /*4ac0*/  IADD3 R3, PT, PT, R39, R0, RZ ;  /* 0x0000000027037210 */ /* 0x004fca0007ffe0ff */
[----:B------:R0:W-:Y:S02]  /*4ad0*/  ST.E desc[UR6][R4.64], R3 ;  /* 0x0000000304007985 */ /* 0x0001e4000c101906 */
.L_x_3219:
[----:B------:R-:W-:Y:S05]  /*4ae0*/  BSYNC.RECONVERGENT B0 ;  /* 0x0000000000007941 */ /* 0x000fea0003800200 */
.L_x_3218:
[----:B------:R1:W-:Y:S02]  /*4af0*/  ATOM.E.ADD.F16x2.RN.STRONG.GPU P0, RZ, desc[UR6][R4.64+0x4], R37 ;  /* 0x8000042504ff79a2 */ /* 0x0003e4000c10e106 */
[----:B-1----:R-:W-:Y:S05]  /*4b00*/  @P0 EXIT ;  /* 0x000000000000094d */ /* 0x002fea0003800000 */
[----:B------:R-:W1:Y:S02]  /*4b10*/  QSPC.E.S P0, RZ, [R4+0x4] ;  /* 0x0000040004ff73aa */ /* 0x000e640000000500 */
[----:B-1----:R-:W-:Y:S05]  /*4b20*/  @!P0 BRA `(.L_x_3222) ;  /* 0x00000000001c8947 */ /* 0x002fea0003800000 */
[----:B------:R-:W-:-:S04]  /*4b30*/  MOV R2, R4 ;  /* 0x0000000400027202 */ /* 0x000fc80000000f00 */
[----:B------:R-:W-:-:S07]  /*4b40*/  MOV R0, R2 ;  /* 0x0000000200007202 */ /* 0x000fce0000000f00 */
.L_x_3223:
[----:B------:R-:W0:Y:S02]  /*4b50*/  LDS R2, [R0+0x4] ;  /* 0x0000040000027984 */ /* 0x000e240000000800 */
[----:B0-----:R-:W-:-:S05]  /*4b60*/  HADD2 R3, R2, R37 ;  /* 0x0000002502037230 */ /* 0x001fca0000000000 */
[----:B------:R-:W0:Y:S02]  /*4b70*/  ATOMS.CAST.SPIN P0, [R0+0x4], R2, R3 ;  /* 0x000004020000758d */ /* 0x000e240001800003 */
[----:B0-----:R-:W-:Y:S05]  /*4b80*/  @!P0 BRA `(.L_x_3223) ;  /* 0xfffffffc00f08947 */ /* 0x001fea000383ffff */
[----:B------:R-:W-:Y:S05]  /*4b90*/  EXIT ;  /* 0x000000000000794d */ /* 0x000fea0003800000 */
.L_x_3222:
[----:B------:R-:W0:Y:S02]  /*4ba0*/  LD.E R0, desc[UR6][R4.64+0x4] ;  /* 0x0000040604007980 */ /* 0x000e24000c101900 */
[----:B0-----:R-:W-:-:S05]  /*4bb0*/  IADD3 R3, PT, PT, R37, R0, RZ ;  /* 0x0000000025037210 */ /* 0x001fca0007ffe0ff */
[----:B------:R-:W-:Y:S01]  /*4bc0*/  ST.E desc[UR6][R4.64+0x4], R3 ;  /* 0x0000040304007985 */ /* 0x000fe2000c101906 */
[----:B------:R-:W-:Y:S05]  /*4bd0*/  EXIT ;  /* 0x000000000000794d */ /* 0x000fea0003800000 */
.L_x_3224:
        /* <DEDUP_REMOVED lines=10> */
.L_x_3627:


//--------------------- .text._Z23gemm_half_q_half_kernelILi1ELi8ELb0ELb0ELi64EEvPK6__halfPKjS4_S2_PS0_iiiiPKtS7_iiiiiibS2_i --------------------------
	.section	.text._Z23gemm_half_q_half_kernelILi1ELi8ELb0ELb0ELi64EEvPK6__halfPKjS4_S2_PS0_iiiiPKtS7_iiiiiibS2_i,"ax",@progbits
	.align	128
        .global         _Z23gemm_half_q_half_kernelILi1ELi8ELb0ELb0ELi64EEvPK6__halfPKjS4_S2_PS0_iiiiPKtS7_iiiiiibS2_i
        .type           _Z23gemm_half_q_half_kernelILi1ELi8ELb0ELb0ELi64EEvPK6__halfPKjS4_S2_PS0_iiiiPKtS7_iiiiiibS2_i,@function
        .size           _Z23gemm_half_q_half_kernelILi1ELi8ELb0ELb0ELi64EEvPK6__halfPKjS4_S2_PS0_iiiiPKtS7_iiiiiibS2_i,(.L_x_3628 - _Z23gemm_half_q_half_kernelILi1ELi8ELb0ELb0ELi64EEvPK6__halfPKjS4_S2_PS0_iiiiPKtS7_iiiiiibS2_i)
        .other          _Z23gemm_half_q_half_kernelILi1ELi8ELb0ELb0ELi64EEvPK6__halfPKjS4_S2_PS0_iiiiPKtS7_iiiiiibS2_i,@"STO_CUDA_ENTRY STV_DEFAULT"
_Z23gemm_half_q_half_kernelILi1ELi8ELb0ELb0ELi64EEvPK6__halfPKjS4_S2_PS0_iiiiPKtS7_iiiiiibS2_i:
.text._Z23gemm_half_q_half_kernelILi1ELi8ELb0ELb0ELi64EEvPK6__halfPKjS4_S2_PS0_iiiiPKtS7_iiiiiibS2_i:
[----:B------:R-:W0:Y:S08]  /*0000*/  LDC R1, c[0x0][0x37c] ;  /* 0x0000df00ff017b82 */ /* 0x000e300000000800 */
[----:B------:R-:W1:Y:S01]  /*0010*/  S2UR UR20, SR_CTAID.Z ;  /* 0x00000000001479c3 */ /* 0x000e620000002700 */
[----:B------:R-:W2:Y:S01]  /*0020*/  S2R R2, SR_TID.X ;  /* 0x0000000000027919 */ /* 0x000ea20000002100 */
[----:B------:R-:W3:Y:S01]  /*0030*/  LDCU UR15, c[0x0][0x3a8] ;  /* 0x00007500ff0f77ac */ /* 0x000ee20008000800 */
[----:B0-----:R-:W-:Y:S01]  /*0040*/  IADD3 R1, PT, PT, R1, -0x10, RZ ;  /* 0xfffffff001017810 */ /* 0x001fe20007ffe0ff */
[----:B------:R-:W-:Y:S01]  /*0050*/  BSSY.RECONVERGENT B0, `(.L_x_3225) ;  /* 0x0000025000007945 */ /* 0x000fe20003800200 */
[----:B------:R-:W0:Y:S01]  /*0060*/  S2R R3, SR_CTAID.X ;  /* 0x0000000000037919 */ /* 0x000e220000002500 */
[----:B------:R-:W4:Y:S01]  /*0070*/  LDCU UR14, c[0x0][0x3ac] ;  /* 0x00007580ff0e77ac */ /* 0x000f220008000800 */
[----:B------:R-:W-:Y:S01]  /*0080*/  R2UR UR23, R1 ;  /* 0x00000000011772ca */ /* 0x000fe200000e0000 */
[----:B------:R-:W5:Y:S01]  /*0090*/  LDC R0, c[0x0][0x3b0] ;  /* 0x0000ec00ff007b82 */ /* 0x000f620000000800 */
[----:B------:R-:W0:Y:S07]  /*00a0*/  LDCU.64 UR16, c[0x0][0x358] ;  /* 0x00006b00ff1077ac */ /* 0x000e2e0008000a00 */
[----:B------:R-:W3:Y:S01]  /*00b0*/  S2UR UR21, SR_CTAID.Y ;  /* 0x00000000001579c3 */ /* 0x000ee20000002600 */
[----:B-1----:R-:W-:-:S06]  /*00c0*/  USHF.L.U32 UR9, UR20, 0x6, URZ ;  /* 0x0000000614097899 */ /* 0x002fcc00080006ff */
[----:B------:R-:W-:Y:S02]  /*00d0*/  MOV R5, UR9 ;  /* 0x0000000900057c02 */ /* 0x000fe40008000f00 */
[----:B--2---:R-:W-:Y:S02]  /*00e0*/  IADD3 R11, PT, PT, R2, UR9, RZ ;  /* 0x00000009020b7c10 */ /* 0x004fe4000fffe0ff */
[----:B-----5:R-:W-:Y:S02]  /*00f0*/  VIADDMNMX R5, R5, 0x40, R0, PT ;  /* 0x0000004005057846 */ /* 0x020fe40003800100 */
[----:B0-----:R-:W-:Y:S02]  /*0100*/  LEA R3, R3, R2, 0x6 ;  /* 0x0000000203037211 */ /* 0x001fe400078e30ff */
[----:B------:R-:W-:Y:S01]  /*0110*/  R2UR UR22, R5 ;  /* 0x00000000051672ca */ /* 0x000fe200000e0000 */
[----:B---3--:R-:W-:Y:S01]  /*0120*/  UISETP.GE.AND UP0, UPT, UR21, UR15, UPT ;  /* 0x0000000f1500728c */ /* 0x008fe2000bf06270 */
[----:B------:R-:W-:-:S04]  /*0130*/  SHF.L.U32 R3, R3, 0x2, RZ ;  /* 0x0000000203037819 */ /* 0x000fc800000006ff */
[----:B----4-:R-:W-:Y:S02]  /*0140*/  ISETP.GE.AND P1, PT, R3, UR14, PT ;  /* 0x0000000e03007c0c */ /* 0x010fe4000bf26270 */
[----:B------:R-:W-:-:S05]  /*0150*/  PLOP3.LUT P0, PT, PT, PT, UP0, 0x80, 0x8 ;  /* 0x000000000008781c */ /* 0x000fca0003f0f008 */
        /* <DEDUP_REMOVED lines=20> */
.L_x_3226:
[----:B------:R-:W-:Y:S05]  /*02a0*/  BSYNC.RECONVERGENT B0 ;  /* 0x0000000000007941 */ /* 0x000fea0003800200 */
.L_x_3225:
[----:B------:R-:W-:Y:S05]  /*02b0*/  @P1 EXIT ;  /* 0x000000000000194d */ /* 0x000fea0003800000 */
[----:B------:R-:W1:Y:S01]  /*02c0*/  LDCU.U8 UR4, c[0x0][0x3e0] ;  /* 0x00007c00ff0477ac */ /* 0x000e620008000000 */
[----:B0-----:R-:W0:Y:S01]  /*02d0*/  S2R R10, SR_CTAID.Y ;  /* 0x00000000000a7919 */ /* 0x001e220000002600 */
        /* <DEDUP_REMOVED lines=10> */
[----:B0-----:R-:W-:Y:S01]  /*0380*/  @!P1 IMAD R7, R10, UR14, R3 ;  /* 0x0000000e0a079c24 */ /* 0x001fe2000f8e0203 */
[----:B-1----:R-:W-:Y:S02]  /*0390*/  MOV R4, UR4 ;  /* 0x0000000400047c02 */ /* 0x002fe40008000f00 */
[----:B------:R-:W-:-:S03]  /*03a0*/  MOV R5, UR5 ;  /* 0x0000000500057c02 */ /* 0x000fc60008000f00 */
[----:B------:R-:W-:-:S05]  /*03b0*/  @!P1 IMAD.WIDE R4, R7, 0x2, R4 ;  /* 0x0000000207049825 */ /* 0x000fca00078e0204 */
[----:B------:R0:W-:Y:S01]  /*03c0*/  @!P1 STG.E.64 desc[UR16][R4.64], RZ ;  /* 0x000000ff04009986 */ /* 0x0001e2000c101b10 */
[----:B------:R-:W-:Y:S06]  /*03d0*/  BAR.SYNC.DEFER_BLOCKING 0x0 ;  /* 0x0000000000007b1d */ /* 0x000fec0000010000 */
[----:B------:R-:W-:Y:S05]  /*03e0*/  @P0 BRA `(.L_x_3227) ;  /* 0x0000000000e40947 */ /* 0x000fea0003800000 */
[----:B------:R-:W-:Y:S01]  /*03f0*/  MOV R12, UR12 ;  /* 0x0000000c000c7c02 */ /* 0x000fe20008000f00 */
[----:B0-----:R-:W0:Y:S01]  /*0400*/  LDC.64 R4, c[0x0][0x390] ;  /* 0x0000e400ff047b82 */ /* 0x001e220000000a00 */
        /* <DEDUP_REMOVED lines=10> */
.L_x_3228:
[----:B-----5:R-:W-:-:S05]  /*04b0*/  IADD3 R17, PT, PT, R8, UR4, RZ ;  /* 0x0000000408117c10 */ /* 0x020fca000fffe0ff */
[----:B------:R-:W-:-:S05]  /*04c0*/  IMAD R11, R17, UR14, RZ ;  /* 0x0000000e110b7c24 */ /* 0x000fca000f8e02ff */
[----:B-1----:R-:W-:-:S04]  /*04d0*/  SHF.R.S32.HI R12, RZ, 0x1f, R11 ;  /* 0x0000001fff0c7819 */ /* 0x002fc8000001140b */
[----:B------:R-:W-:-:S04]  /*04e0*/  LEA.HI R12, R12, R11, RZ, 0x3 ;  /* 0x0000000b0c0c7211 */ /* 0x000fc800078f18ff */
[----:B------:R-:W-:-:S05]  /*04f0*/  LEA.HI.SX32 R15, R12, R9, 0x1d ;  /* 0x000000090c0f7211 */ /* 0x000fca00078feaff */
[----:B0-----:R-:W-:-:S06]  /*0500*/  IMAD.WIDE R14, R15, 0x4, R4 ;  /* 0x000000040f0e7825 */ /* 0x001fcc00078e0204 */
[----:B------:R-:W3:Y:S01]  /*0510*/  LDG.E.CONSTANT R15, desc[UR16][R14.64] ;  /* 0x000000100e0f7981 */ /* 0x000ee2000c1e9900 */
[----:B------:R-:W-:Y:S01]  /*0520*/  USHF.L.U32 UR6, UR5, 0x1, URZ ;  /* 0x0000000105067899 */ /* 0x000fe200080006ff */
[----:B--2---:R-:W-:-:S03]  /*0530*/  IMAD.WIDE.U32 R16, R17, 0x2, R6 ;  /* 0x0000000211107825 */ /* 0x004fc600078e0006 */
[----:B------:R-:W-:Y:S02]  /*0540*/  UIMAD.WIDE.U32 UR6, UR6, 0x2, UR10 ;  /* 0x00000002060678a5 */ /* 0x000fe4000f8e000a */
[----:B------:R-:W2:Y:S04]  /*0550*/  LDG.E.U16.CONSTANT R11, desc[UR16][R16.64] ;  /* 0x00000010100b7981 */ /* 0x000ea8000c1e9500 */
[----:B------:R-:W-:Y:S02]  /*0560*/  MOV R12, UR6 ;  /* 0x00000006000c7c02 */ /* 0x000fe40008000f00 */
[----:B------:R-:W-:-:S05]  /*0570*/  MOV R13, UR7 ;  /* 0x00000007000d7c02 */ /* 0x000fca0008000f00 */
[----:B------:R0:W4:Y:S01]  /*0580*/  LDG.E.U16.CONSTANT R12, desc[UR16][R12.64+0x2] ;  /* 0x000002100c0c7981 */ /* 0x000122000c1e9500 */
        /* <DEDUP_REMOVED lines=8> */
[----:B0-----:R-:W-:Y:S01]  /*0610*/  IMAD R13, R14, R14, R14 ;  /* 0x0000000e0e0d7224 */ /* 0x001fe200078e020e */
[----:B------:R-:W-:-:S02]  /*0620*/  LOP3.LUT R20, R20, 0xf, RZ, 0xc0, !PT ;  /* 0x0000000f14147812 */ /* 0x000fc400078ec0ff */
[----:B------:R-:W-:Y:S01]  /*0630*/  LOP3.LUT R18, R18, 0xf, RZ, 0xc0, !PT ;  /* 0x0000000f12127812 */ /* 0x000fe200078ec0ff */
[C---:B------:R-:W-:Y:S01]  /*0640*/  IMAD R22, R19.reuse, R19, R19 ;  /* 0x0000001313167224 */ /* 0x040fe200078e0213 */
[----:B------:R-:W-:Y:S01]  /*0650*/  IADD3 R14, PT, PT, R14, 0x1, R13 ;  /* 0x000000010e0e7810 */ /* 0x000fe20007ffe00d */
[----:B------:R-:W-:Y:S02]  /*0660*/  IMAD R15, R20, R20, R20 ;  /* 0x00000014140f7224 */ /* 0x000fe400078e0214 */
[----:B------:R-:W-:Y:S01]  /*0670*/  IMAD R13, R18, R18, R18 ;  /* 0x00000012120d7224 */ /* 0x000fe200078e0212 */
[----:B------:R-:W-:Y:S02]  /*0680*/  IADD3 R22, PT, PT, R19, 0x1, R22 ;  /* 0x0000000113167810 */ /* 0x000fe40007ffe016 */
[----:B------:R-:W-:Y:S02]  /*0690*/  IADD3 R15, PT, PT, R20, 0x1, R15 ;  /* 0x00000001140f7810 */ /* 0x000fe40007ffe00f */
[----:B------:R-:W-:Y:S01]  /*06a0*/  IADD3 R13, PT, PT, R18, 0x1, R13 ;  /* 0x00000001120d7810 */ /* 0x000fe20007ffe00d */
[----:B------:R-:W-:Y:S08]  /*06b0*/  I2F.F16 R14, R14 ;  /* 0x0000000e000e7306 */ /* 0x000ff00000200c00 */
[----:B------:R-:W-:Y:S08]  /*06c0*/  I2F.F16 R22, R22 ;  /* 0x0000001600167306 */ /* 0x000ff00000200c00 */
[----:B------:R-:W0:Y:S08]  /*06d0*/  I2F.F16 R15, R15 ;  /* 0x0000000f000f7306 */ /* 0x000e300000200c00 */
[----:B------:R-:W1:Y:S01]  /*06e0*/  I2F.F16 R13, R13 ;  /* 0x0000000d000d7306 */ /* 0x000e620000200c00 */
[----:B----4-:R-:W-:-:S02]  /*06f0*/  R2UR UR6, R12 ;  /* 0x000000000c0672ca */ /* 0x010fc400000e0000 */
[----:B0-----:R-:W-:Y:S02]  /*0700*/  PRMT R16, R22, 0x5410, R15 ;  /* 0x0000541016107816 */ /* 0x001fe4000000000f */
[----:B-1----:R-:W-:-:S03]  /*0710*/  PRMT R14, R14, 0x5410, R13 ;  /* 0x000054100e0e7816 */ /* 0x002fc6000000000d */
[-C--:B--2---:R-:W-:Y:S02]  /*0720*/  HMUL2 R16, R16, R11.reuse.H0_H0 ;  /* 0x2000000b10107232 */ /* 0x084fe40000000000 */
[----:B------:R-:W-:-:S05]  /*0730*/  HMUL2 R17, R14, R11.H0_H0 ;  /* 0x2000000b0e117232 */ /* 0x000fca0000000000 */
[----:B------:R3:W-:Y:S01]  /*0740*/  STL.64 [UR7], R16 ;  /* 0x00000010ff007987 */ /* 0x0007e20008100a07 */
[----:B------:R-:W-:-:S04]  /*0750*/  UIADD3 UR5, UPT, UPT, UR6, UR5, URZ ;  /* 0x0000000506057290 */ /* 0x000fc8000fffe0ff */
[----:B------:R-:W-:-:S09]  /*0760*/  UISETP.GE.AND UP0, UPT, UR5, UR22, UPT ;  /* 0x000000160500728c */ /* 0x000fd2000bf06270 */
[----:B---3--:R-:W-:Y:S05]  /*0770*/  BRA.U !UP0, `(.L_x_3228) ;  /* 0xfffffffd084c7547 */ /* 0x008fea000b83ffff */
.L_x_3227:
        /* <DEDUP_REMOVED lines=12> */
.L_x_3229:
        /* <DEDUP_REMOVED lines=12> */
.L_x_3230:
        /* <DEDUP_REMOVED lines=12> */
.L_x_3231:
        /* <DEDUP_REMOVED lines=12> */
.L_x_3232:
        /* <DEDUP_REMOVED lines=12> */
.L_x_3233:
        /* <DEDUP_REMOVED lines=14> */
[----:B0-----:R-:W-:Y:S01]  /*0c20*/  MOV R4, UR12 ;  /* 0x0000000c00047c02 */ /* 0x001fe20008000f00 */
        /* <DEDUP_REMOVED lines=12> */
[----:B------:R-:W-:Y:S01]  /*0cf0*/  PRMT R8, RZ, 0x5410, RZ ;  /* 0x00005410ff087816 */ /* 0x000fe200000000ff */
[----:B------:R-:W4:Y:S01]  /*0d00*/  LDCU UR15, c[0x0][0x3a8] ;  /* 0x00007500ff0f77ac */ /* 0x000f220008000800 */
[C---:B-1----:R-:W-:Y:S01]  /*0d10*/  LEA R16, P0, R0.reuse, UR12, 0x2 ;  /* 0x0000000c00107c11 */ /* 0x042fe2000f8010ff */
[----:B------:R-:W-:Y:S01]  /*0d20*/  UIADD3 UR12, UP0, UPT, UR10, 0x2, URZ ;  /* 0x000000020a0c7890 */ /* 0x000fe2000ff1e0ff */
[----:B------:R-:W-:Y:S01]  /*0d30*/  PRMT R9, RZ, 0x5410, RZ ;  /* 0x00005410ff097816 */ /* 0x000fe200000000ff */
[----:B------:R-:W1:Y:S01]  /*0d40*/  LDCU UR14, c[0x0][0x3ac] ;  /* 0x00007580ff0e77ac */ /* 0x000e620008000800 */
[----:B------:R-:W-:Y:S01]  /*0d50*/  LEA.HI.X R17, R0, UR13, R3, 0x2, P0 ;  /* 0x0000000d00117c11 */ /* 0x000fe200080f1403 */
[----:B0-----:R-:W-:-:S02]  /*0d60*/  ULEA UR6, UR7, UR6, 0x18 ;  /* 0x0000000607067291 */ /* 0x001fc4000f8ec0ff */
[----:B------:R-:W-:Y:S02]  /*0d70*/  UIADD3.X UR13, UPT, UPT, URZ, UR11, URZ, UP0, !UPT ;  /* 0x0000000bff0d7290 */ /* 0x000fe400087fe4ff */
[----:B------:R-:W-:Y:S01]  /*0d80*/  UIADD3 UR10, UPT, UPT, UR6, 0x20, URZ ;  /* 0x00000020060a7890 */ /* 0x000fe2000fffe0ff */
[----:B---3--:R-:W-:Y:S02]  /*0d90*/  R2UR UR4, R4 ;  /* 0x00000000040472ca */ /* 0x008fe400000e0000 */
[C---:B--2---:R-:W-:Y:S02]  /*0da0*/  PRMT R2, R7.reuse, 0x5432, R6 ;  /* 0x0000543207027816 */ /* 0x044fe40000000006 */
[----:B------:R-:W-:Y:S02]  /*0db0*/  PRMT R3, R6, 0x7632, R3 ;  /* 0x0000763206037816 */ /* 0x000fe40000000003 */
[----:B------:R-:W-:-:S07]  /*0dc0*/  PRMT R11, R7, 0x7610, R11 ;  /* 0x00007610070b7816 */ /* 0x000fce000000000b */
[----:B------:R-:W-:-:S03]  /*0dd0*/  UIADD3 UR8, UPT, UPT, UR9, UR4, URZ ;  /* 0x0000000409087290 */ /* 0x000fc6000fffe0ff */
[----:B-1--4-:R-:W-:-:S09]  /*0de0*/  UMOV UR4, URZ ;  /* 0x000000ff00047c82 */ /* 0x012fd20008000000 */
.L_x_3239:
[----:B------:R-:W-:-:S06]  /*0df0*/  UISETP.NE.AND UP0, UPT, UR9, UR8, UPT ;  /* 0x000000080900728c */ /* 0x000fcc000bf05270 */
[----:B------:R-:W-:-:S05]  /*0e00*/  PLOP3.LUT P0, PT, PT, PT, UP0, 0x80, 0x8 ;  /* 0x000000000008781c */ /* 0x000fca0003f0f008 */
[----:B------:R-:W-:Y:S01]  /*0e10*/  @!UP0 UMOV UR6, UR12 ;  /* 0x0000000c00068c82 */ /* 0x000fe20008000000 */
[----:B------:R-:W-:Y:S01]  /*0e20*/  @!UP0 ULEA UR11, UR4, UR23, 0x3 ;  /* 0x00000017040b8291 */ /* 0x000fe2000f8e18ff */
[----:B------:R-:W-:Y:S01]  /*0e30*/  MOV R6, UR6 ;  /* 0x0000000600067c02 */ /* 0x000fe20008000f00 */
[----:B------:R-:W-:Y:S02]  /*0e40*/  @!UP0 UMOV UR7, UR13 ;  /* 0x0000000d00078c82 */ /* 0x000fe40008000000 */
[----:B------:R-:W-:-:S05]  /*0e50*/  MOV R7, UR7 ;  /* 0x0000000700077c02 */ /* 0x000fca0008000f00 */
[----:B------:R0:W2:Y:S04]  /*0e60*/  @!P0 LDG.E.U16.CONSTANT R6, desc[UR16][R6.64] ;  /* 0x0000001006068981 */ /* 0x0000a8000c1e9500 */
[----:B------:R-:W3:Y:S01]  /*0e70*/  @!P0 LDL.64 R4, [UR11+0x8] ;  /* 0x0000080bff048983 */ /* 0x000ee20008100a00 */
[----:B------:R-:W-:Y:S01]  /*0e80*/  HFMA2 R0, -RZ, RZ, 0, 0.0625 ;  /* 0x00002c00ff007431 */ /* 0x000fe200000001ff */
[----:B------:R-:W-:Y:S01]  /*0e90*/  UISETP.GE.AND UP1, UPT, UR21, UR15, UPT ;  /* 0x0000000f1500728c */ /* 0x000fe2000bf26270 */
[----:B------:R-:W-:Y:S02]  /*0ea0*/  MOV R13, UR14 ;  /* 0x0000000e000d7c02 */ /* 0x000fe40008000f00 */
[----:B0-----:R-:W-:Y:S02]  /*0eb0*/  MOV R7, R17 ;  /* 0x0000001100077202 */ /* 0x001fe40000000f00 */
[----:B------:R-:W-:-:S02]  /*0ec0*/  PRMT R3, R3, 0x5410, R0 ;  /* 0x0000541003037816 */ /* 0x000fc40000000000 */
[----:B--2---:R-:W-:Y:S02]  /*0ed0*/  @!P0 R2UR UR7, R6 ;  /* 0x00000000060782ca */ /* 0x004fe400000e0000 */
[----:B------:R-:W-:Y:S02]  /*0ee0*/  MOV R6, R16 ;  /* 0x0000001000067202 */ /* 0x000fe40000000f00 */
[----:B---3--:R-:W-:Y:S02]  /*0ef0*/  @!P0 PRMT R2, R2, 0x5410, R4 ;  /* 0x0000541002028816 */ /* 0x008fe40000000004 */
[----:B------:R-:W-:Y:S01]  /*0f00*/  @!P0 PRMT R3, R4, 0x7632, R3 ;  /* 0x0000763204038816 */ /* 0x000fe20000000003 */
[----:B------:R-:W-:Y:S01]  /*0f10*/  IMAD.WIDE R16, R13, 0x4, R6 ;  /* 0x000000040d107825 */ /* 0x000fe200078e0206 */
[C---:B------:R-:W-:Y:S02]  /*0f20*/  @!P0 PRMT R11, R5.reuse, 0x7610, R11 ;  /* 0x00007610050b8816 */ /* 0x040fe4000000000b */
[----:B------:R-:W-:Y:S01]  /*0f30*/  @!P0 PRMT R2, R5, 0x7632, R2 ;  /* 0x0000763205028816 */ /* 0x000fe20000000002 */
[----:B------:R-:W-:Y:S06]  /*0f40*/  BRA.U UP1, `(.L_x_3235) ;  /* 0x00000009013c7547 */ /* 0x000fec000b800000 */
[----:B------:R-:W2:Y:S04]  /*0f50*/  LDG.E.128.CONSTANT R4, desc[UR16][R6.64] ;  /* 0x0000001006047981 */ /* 0x000ea8000c1e9d00 */
[----:B------:R-:W0:Y:S01]  /*0f60*/  LDS.64 R14, [UR10+-0x20] ;  /* 0xffffe00aff0e7984 */ /* 0x000e220008000a00 */
[----:B--2---:R-:W-:Y:S02]  /*0f70*/  LOP3.LUT R0, R4, 0xf000f, RZ, 0xc0, !PT ;  /* 0x000f000f04007812 */ /* 0x004fe400078ec0ff */
        /* <DEDUP_REMOVED lines=9> */
[----:B------:R-:W-:Y:S02]  /*1010*/  HADD2 R20, R13, -1032, -1032 ;  /* 0xe408e4080d147430 */ /* 0x000fe40000000000 */
[----:B------:R-:W-:-:S02]  /*1020*/  HADD2.F32 R0, -RZ, R19.H0_H0 ;  /* 0x20000013ff007230 */ /* 0x000fc40000004100 */
[----:B------:R-:W-:Y:S02]  /*1030*/  HADD2 R22, R18, -1032, -1032 ;  /* 0xe408e40812167430 */ /* 0x000fe40000000000 */
[----:B0-----:R-:W-:Y:S02]  /*1040*/  HADD2.F32 R13, -RZ, R14.H0_H0 ;  /* 0x2000000eff0d7230 */ /* 0x001fe40000004100 */
[--C-:B------:R-:W-:Y:S02]  /*1050*/  HADD2.F32 R24, -RZ, R12.reuse.H0_H0 ;  /* 0x2000000cff187230 */ /* 0x100fe40000004100 */
[----:B------:R-:W-:Y:S02]  /*1060*/  HADD2.F32 R23, -RZ, R12.H1_H1 ;  /* 0x3000000cff177230 */ /* 0x000fe40000004100 */
[----:B------:R-:W-:Y:S01]  /*1070*/  FFMA.FTZ R0, R0, R13, RZ ;  /* 0x0000000d00007223 */ /* 0x000fe200000100ff */
[----:B------:R-:W-:Y:S02]  /*1080*/  HADD2.F32 R12, -RZ, R20.H0_H0 ;  /* 0x20000014ff0c7230 */ /* 0x000fe40000004100 */
[----:B------:R-:W-:Y:S01]  /*1090*/  FFMA.FTZ R25, R13, R24, RZ ;  /* 0x000000180d197223 */ /* 0x000fe200000100ff */
[----:B------:R-:W-:-:S02]  /*10a0*/  HADD2.F32 R18, -RZ, R22.H0_H0 ;  /* 0x20000016ff127230 */ /* 0x000fc40000004100 */
[----:B------:R-:W-:Y:S02]  /*10b0*/  HADD2.F32 R27, -RZ, R19.H1_H1 ;  /* 0x30000013ff1b7230 */ /* 0x000fe40000004100 */
[C---:B------:R-:W-:Y:S01]  /*10c0*/  FFMA.FTZ R21, R13.reuse, R12, RZ ;  /* 0x0000000c0d157223 */ /* 0x040fe200000100ff */
[----:B------:R-:W-:Y:S02]  /*10d0*/  HADD2.F32 R14, -RZ, R14.H1_H1 ;  /* 0x3000000eff0e7230 */ /* 0x000fe40000004100 */
[----:B------:R-:W-:Y:S01]  /*10e0*/  FFMA.FTZ R19, R13, R18, RZ ;  /* 0x000000120d137223 */ /* 0x000fe200000100ff */
[----:B------:R-:W-:Y:S01]  /*10f0*/  HADD2.F32 R20, -RZ, R20.H1_H1 ;  /* 0x30000014ff147230 */ /* 0x000fe20000004100 */
[----:B------:R-:W0:Y:S01]  /*1100*/  LDS.64 R12, [UR10+-0x18] ;  /* 0xffffe80aff0c7984 */ /* 0x000e220008000a00 */
[----:B------:R-:W-:Y:S02]  /*1110*/  HADD2.F32 R22, -RZ, R22.H1_H1 ;  /* 0x30000016ff167230 */ /* 0x000fe40000004100 */
[----:B------:R-:W-:Y:S01]  /*1120*/  FFMA.FTZ R27, R27, R14, R0 ;  /* 0x0000000e1b1b7223 */ /* 0x000fe20000010000 */
[----:B------:R-:W-:Y:S01]  /*1130*/  LOP3.LUT R0, R4, 0xf000f0, RZ, 0xc0, !PT ;  /* 0x00f000f004007812 */ /* 0x000fe200078ec0ff */
[C---:B------:R-:W-:Y:S01]  /*1140*/  FFMA.FTZ R23, R14.reuse, R23, R25 ;  /* 0x000000170e177223 */ /* 0x040fe20000010019 */
[----:B------:R-:W-:Y:S01]  /*1150*/  LOP3.LUT R18, R5, 0xf000f0, RZ, 0xc0, !PT ;  /* 0x00f000f005127812 */ /* 0x000fe200078ec0ff */
[C---:B------:R-:W-:Y:S01]  /*1160*/  FFMA.FTZ R21, R14.reuse, R20, R21 ;  /* 0x000000140e157223 */ /* 0x040fe20000010015 */
[----:B------:R-:W-:Y:S01]  /*1170*/  FFMA.FTZ R19, R14, R22, R19 ;  /* 0x000000160e137223 */ /* 0x000fe20000010013 */
[----:B------:R-:W-:Y:S01]  /*1180*/  LOP3.LUT R14, R6, 0xf000f0, RZ, 0xc0, !PT ;  /* 0x00f000f0060e7812 */ /* 0x000fe200078ec0ff */
[--C-:B------:R-:W-:Y:S01]  /*1190*/  HADD2.F32 R24, -RZ, R15.reuse.H0_H0 ;  /* 0x2000000fff187230 */ /* 0x100fe20000004100 */
[----:B------:R-:W-:Y:S01]  /*11a0*/  LOP3.LUT R20, R7, 0xf000f0, RZ, 0xc0, !PT ;  /* 0x00f000f007147812 */ /* 0x000fe200078ec0ff */
[----:B------:R-:W-:Y:S01]  /*11b0*/  HADD2.F32 R15, -RZ, R15.H1_H1 ;  /* 0x3000000fff0f7230 */ /* 0x000fe20000004100 */
[----:B------:R-:W-:-:S02]  /*11c0*/  LOP3.LUT R0, R0, 0x64006400, RZ, 0xfc, !PT ;  /* 0x6400640000007812 */ /* 0x000fc400078efcff */
[----:B------:R-:W-:Y:S02]  /*11d0*/  LOP3.LUT R18, R18, 0x64006400, RZ, 0xfc, !PT ;  /* 0x6400640012127812 */ /* 0x000fe400078efcff */
[----:B------:R-:W-:Y:S01]  /*11e0*/  LOP3.LUT R14, R14, 0x64006400, RZ, 0xfc, !PT ;  /* 0x640064000e0e7812 */ /* 0x000fe200078efcff */
[-C--:B------:R-:W-:Y:S01]  /*11f0*/  HFMA2 R25, R0, R3.reuse.H1_H1, -72, -72 ;  /* 0xd480d48000197431 */ /* 0x080fe20000060003 */
[----:B------:R-:W-:Y:S01]  /*1200*/  LOP3.LUT R26, R20, 0x64006400, RZ, 0xfc, !PT ;  /* 0x64006400141a7812 */ /* 0x000fe200078efcff */
[-C--:B------:R-:W-:Y:S01]  /*1210*/  HFMA2 R0, R18, R3.reuse.H1_H1, -72, -72 ;  /* 0xd480d48012007431 */ /* 0x080fe20000060003 */
[----:B------:R-:W-:Y:S01]  /*1220*/  SHF.R.U32.HI R4, RZ, 0x8, R4 ;  /* 0x00000008ff047819 */ /* 0x000fe20000011604 */
[-C--:B------:R-:W-:Y:S02]  /*1230*/  HFMA2 R18, R14, R3.reuse.H1_H1, -72, -72 ;  /* 0xd480d4800e127431 */ /* 0x080fe40000060003 */
[----:B------:R-:W-:Y:S02]  /*1240*/  HADD2.F32 R22, -RZ, R25.H0_H0 ;  /* 0x20000019ff167230 */ /* 0x000fe40000004100 */
[----:B------:R-:W-:-:S02]  /*1250*/  HFMA2 R14, R26, R3.H1_H1, -72, -72 ;  /* 0xd480d4801a0e7431 */ /* 0x000fc40000060003 */
[--C-:B------:R-:W-:Y:S01]  /*1260*/  HADD2.F32 R20, -RZ, R0.reuse.H0_H0 ;  /* 0x20000000ff147230 */ /* 0x100fe20000004100 */
[----:B------:R-:W-:Y:S01]  /*1270*/  SHF.R.U32.HI R6, RZ, 0x8, R6 ;  /* 0x00000008ff067819 */ /* 0x000fe20000011606 */
[----:B------:R-:W-:Y:S02]  /*1280*/  HADD2.F32 R0, -RZ, R0.H1_H1 ;  /* 0x30000000ff007230 */ /* 0x000fe40000004100 */
[----:B------:R-:W-:Y:S01]  /*1290*/  FFMA.FTZ R22, R22, R24, R27 ;  /* 0x0000001816167223 */ /* 0x000fe2000001001b */
[----:B------:R-:W-:Y:S02]  /*12a0*/  HADD2.F32 R26, -RZ, R14.H0_H0 ;  /* 0x2000000eff1a7230 */ /* 0x000fe40000004100 */
[----:B------:R-:W-:Y:S01]  /*12b0*/  FFMA.FTZ R20, R24, R20, R23 ;  /* 0x0000001418147223 */ /* 0x000fe20000010017 */
[----:B------:R-:W-:Y:S01]  /*12c0*/  HADD2.F32 R23, -RZ, R18.H0_H0 ;  /* 0x20000012ff177230 */ /* 0x000fe20000004100 */
[----:B------:R-:W-:Y:S01]  /*12d0*/  SHF.R.U32.HI R5, RZ, 0x8, R5 ;  /* 0x00000008ff057819 */ /* 0x000fe20000011605 */
[----:B------:R-:W-:-:S02]  /*12e0*/  HADD2.F32 R25, -RZ, R25.H1_H1 ;  /* 0x30000019ff197230 */ /* 0x000fc40000004100 */
[----:B------:R-:W-:Y:S01]  /*12f0*/  FFMA.FTZ R26, R24, R26, R19 ;  /* 0x0000001a181a7223 */ /* 0x000fe20000010013 */
[----:B------:R-:W-:Y:S01]  /*1300*/  LOP3.LUT R19, R4, 0xf000f, RZ, 0xc0, !PT ;  /* 0x000f000f04137812 */ /* 0x000fe200078ec0ff */
[----:B------:R-:W-:Y:S01]  /*1310*/  FFMA.FTZ R28, R24, R23, R21 ;  /* 0x00000017181c7223 */ /* 0x000fe20000010015 */
[----:B------:R-:W-:Y:S02]  /*1320*/  HADD2.F32 R21, -RZ, R18.H1_H1 ;  /* 0x30000012ff157230 */ /* 0x000fe40000004100 */
[----:B------:R-:W-:Y:S01]  /*1330*/  FFMA.FTZ R20, R15, R0, R20 ;  /* 0x000000000f147223 */ /* 0x000fe20000010014 */
[----:B------:R-:W-:Y:S01]  /*1340*/  LOP3.LUT R19, R19, 0x64006400, RZ, 0xfc, !PT ;  /* 0x6400640013137812 */ /* 0x000fe200078efcff */
[----:B------:R-:W-:Y:S01]  /*1350*/  FFMA.FTZ R22, R25, R15, R22 ;  /* 0x0000000f19167223 */ /* 0x000fe20000010016 */
[----:B------:R-:W-:Y:S01]  /*1360*/  LOP3.LUT R18, R5, 0xf000f, RZ, 0xc0, !PT ;  /* 0x000f000f05127812 */ /* 0x000fe200078ec0ff */
[----:B------:R-:W-:Y:S01]  /*1370*/  FFMA.FTZ R28, R15, R21, R28 ;  /* 0x000000150f1c7223 */ /* 0x000fe2000001001c */
[----:B------:R-:W-:Y:S01]  /*1380*/  LOP3.LUT R21, R6, 0xf000f, RZ, 0xc0, !PT ;  /* 0x000f000f06157812 */ /* 0x000fe200078ec0ff */
[----:B------:R-:W-:-:S02]  /*1390*/  HADD2 R0, R19, -1032, -1032 ;  /* 0xe408e40813007430 */ /* 0x000fc40000000000 */
[----:B0-----:R-:W-:Y:S01]  /*13a0*/  HADD2.F32 R19, -RZ, R12.H0_H0 ;  /* 0x2000000cff137230 */ /* 0x001fe20000004100 */
[----:B------:R-:W-:Y:S02]  /*13b0*/  LOP3.LUT R18, R18, 0x64006400, RZ, 0xfc, !PT ;  /* 0x6400640012127812 */ /* 0x000fe400078efcff */
[----:B------:R-:W-:Y:S01]  /*13c0*/  LOP3.LUT R21, R21, 0x64006400, RZ, 0xfc, !PT ;  /* 0x6400640015157812 */ /* 0x000fe200078efcff */
[----:B------:R-:W-:Y:S01]  /*13d0*/  HADD2.F32 R23, -RZ, R0.H0_H0 ;  /* 0x20000000ff177230 */ /* 0x000fe20000004100 */
[----:B------:R-:W-:Y:S01]  /*13e0*/  SHF.R.U32.HI R7, RZ, 0x8, R7 ;  /* 0x00000008ff077819 */ /* 0x000fe20000011607 */
[----:B------:R-:W-:Y:S01]  /*13f0*/  HADD2 R18, R18, -1032, -1032 ;  /* 0xe408e40812127430 */ /* 0x000fe20000000000 */
[----:B------:R-:W-:Y:S02]  /*1400*/  LOP3.LUT R4, R4, 0xf000f0, RZ, 0xc0, !PT ;  /* 0x00f000f004047812 */ /* 0x000fe400078ec0ff */
[----:B------:R-:W-:Y:S01]  /*1410*/  FFMA.FTZ R22, R23, R19, R22 ;  /* 0x0000001317167223 */ /* 0x000fe20000010016 */
[----:B------:R-:W-:-:S02]  /*1420*/  HADD2.F32 R23, -RZ, R14.H1_H1 ;  /* 0x3000000eff177230 */ /* 0x000fc40000004100 */
[----:B------:R-:W-:Y:S01]  /*1430*/  HADD2 R14, R21, -1032, -1032 ;  /* 0xe408e408150e7430 */ /* 0x000fe20000000000 */
[----:B------:R-:W-:Y:S01]  /*1440*/  LOP3.LUT R24, R7, 0xf000f, RZ, 0xc0, !PT ;  /* 0x000f000f07187812 */ /* 0x000fe200078ec0ff */
[----:B------:R-:W-:Y:S01]  /*1450*/  HADD2.F32 R21, -RZ, R18.H0_H0 ;  /* 0x20000012ff157230 */ /* 0x000fe20000004100 */
[----:B------:R-:W-:Y:S01]  /*1460*/  LOP3.LUT R4, R4, 0x64006400, RZ, 0xfc, !PT ;  /* 0x6400640004047812 */ /* 0x000fe200078efcff */
[----:B------:R-:W-:Y:S01]  /*1470*/  FFMA.FTZ R26, R15, R23, R26 ;  /* 0x000000170f1a7223 */ /* 0x000fe2000001001a */
[----:B------:R-:W-:Y:S01]  /*1480*/  HADD2.F32 R15, -RZ, R14.H0_H0 ;  /* 0x2000000eff0f7230 */ /* 0x000fe20000004100 */
[----:B------:R-:W-:Y:S01]  /*1490*/  LOP3.LUT R24, R24, 0x64006400, RZ, 0xfc, !PT ;  /* 0x6400640018187812 */ /* 0x000fe200078efcff */
[----:B------:R-:W-:Y:S02]  /*14a0*/  HADD2.F32 R23, -RZ, R12.H1_H1 ;  /* 0x3000000cff177230 */ /* 0x000fe40000004100 */
[----:B------:R-:W-:Y:S01]  /*14b0*/  FFMA.FTZ R20, R19, R21, R20 ;  /* 0x0000001513147223 */ /* 0x000fe20000010014 */
[----:B------:R-:W-:-:S02]  /*14c0*/  HADD2.F32 R18, -RZ, R18.H1_H1 ;  /* 0x30000012ff127230 */ /* 0x000fc40000004100 */
[----:B------:R-:W-:Y:S01]  /*14d0*/  FFMA.FTZ R28, R19, R15, R28 ;  /* 0x0000000f131c7223 */ /* 0x000fe2000001001c */
[----:B------:R-:W-:Y:S01]  /*14e0*/  HADD2.F32 R15, -RZ, R14.H1_H1 ;  /* 0x3000000eff0f7230 */ /* 0x000fe20000004100 */
[----:B------:R-:W-:Y:S01]  /*14f0*/  LOP3.LUT R14, R5, 0xf000f0, RZ, 0xc0, !PT ;  /* 0x00f000f0050e7812 */ /* 0x000fe200078ec0ff */
[----:B------:R-:W-:Y:S02]  /*1500*/  HADD2.F32 R21, -RZ, R0.H1_H1 ;  /* 0x30000000ff157230 */ /* 0x000fe40000004100 */
[----:B------:R-:W-:Y:S02]  /*1510*/  HADD2 R0, R24, -1032, -1032 ;  /* 0xe408e40818007430 */ /* 0x000fe40000000000 */
[----:B------:R-:W-:Y:S01]  /*1520*/  FFMA.FTZ R5, R23, R18, R20 ;  /* 0x0000001217057223 */ /* 0x000fe20000010014 */
[----:B------:R-:W-:Y:S01]  /*1530*/  LOP3.LUT R14, R14, 0x64006400, RZ, 0xfc, !PT ;  /* 0x640064000e0e7812 */ /* 0x000fe200078efcff */
[----:B------:R-:W-:Y:S01]  /*1540*/  HADD2.F32 R12, -RZ, R13.H0_H0 ;  /* 0x2000000dff0c7230 */ /* 0x000fe20000004100 */
[----:B------:R-:W-:Y:S01]  /*1550*/  LOP3.LUT R18, R6, 0xf000f0, RZ, 0xc0, !PT ;  /* 0x00f000f006127812 */ /* 0x000fe200078ec0ff */
[----:B------:R-:W-:Y:S01]  /*1560*/  FFMA.FTZ R21, R21, R23, R22 ;  /* 0x0000001715157223 */ /* 0x000fe20000010016 */
[----:B------:R-:W-:-:S02]  /*1570*/  HADD2.F32 R22, -RZ, R0.H0_H0 ;  /* 0x20000000ff167230 */ /* 0x000fc40000004100 */
[-C--:B------:R-:W-:Y:S01]  /*1580*/  HFMA2 R6, R4, R3.reuse.H1_H1, -72, -72 ;  /* 0xd480d48004067431 */ /* 0x080fe20000060003 */
[----:B------:R-:W-:Y:S01]  /*1590*/  LOP3.LUT R7, R7, 0xf000f0, RZ, 0xc0, !PT ;  /* 0x00f000f007077812 */ /* 0x000fe200078ec0ff */
[-C--:B------:R-:W-:Y:S01]  /*15a0*/  HFMA2 R4, R14, R3.reuse.H1_H1, -72, -72 ;  /* 0xd480d4800e047431 */ /* 0x080fe20000060003 */
[----:B------:R-:W-:Y:S01]  /*15b0*/  LOP3.LUT R18, R18, 0x64006400, RZ, 0xfc, !PT ;  /* 0x6400640012127812 */ /* 0x000fe200078efcff */
[----:B------:R-:W-:Y:S01]  /*15c0*/  FFMA.FTZ R26, R19, R22, R26 ;  /* 0x00000016131a7223 */ /* 0x000fe2000001001a */
[----:B------:R-:W-:Y:S01]  /*15d0*/  LOP3.LUT R14, R7, 0x64006400, RZ, 0xfc, !PT ;  /* 0x64006400070e7812 */ /* 0x000fe200078efcff */
[----:B------:R-:W-:Y:S02]  /*15e0*/  HADD2.F32 R22, -RZ, R0.H1_H1 ;  /* 0x30000000ff167230 */ /* 0x000fe40000004100 */
[----:B------:R-:W-:Y:S01]  /*15f0*/  FFMA.FTZ R15, R23, R15, R28 ;  /* 0x0000000f170f7223 */ /* 0x000fe2000001001c */
[----:B------:R-:W-:Y:S02]  /*1600*/  HADD2.F32 R19, -RZ, R4.H0_H0 ;  /* 0x20000004ff137230 */ /* 0x000fe40000004100 */
[----:B------:R-:W-:-:S02]  /*1610*/  HFMA2 R7, R18, R3.H1_H1, -72, -72 ;  /* 0xd480d48012077431 */ /* 0x000fc40000060003 */
[----:B------:R-:W-:Y:S02]  /*1620*/  HADD2.F32 R20, -RZ, R6.H0_H0 ;  /* 0x20000006ff147230 */ /* 0x000fe40000004100 */
[----:B------:R-:W-:Y:S02]  /*1630*/  HFMA2 R0, R14, R3.H1_H1, -72, -72 ;  /* 0xd480d4800e007431 */ /* 0x000fe40000060003 */
[----:B------:R-:W-:Y:S02]  /*1640*/  HADD2.F32 R13, -RZ, R13.H1_H1 ;  /* 0x3000000dff0d7230 */ /* 0x000fe40000004100 */
[----:B------:R-:W-:Y:S01]  /*1650*/  FFMA.FTZ R14, R12, R19, R5 ;  /* 0x000000130c0e7223 */ /* 0x000fe20000010005 */
[--C-:B------:R-:W-:Y:S02]  /*1660*/  HADD2.F32 R5, -RZ, R7.reuse.H0_H0 ;  /* 0x20000007ff057230 */ /* 0x100fe40000004100 */
[----:B------:R-:W-:Y:S01]  /*1670*/  FFMA.FTZ R21, R20, R12, R21 ;  /* 0x0000000c14157223 */ /* 0x000fe20000010015 */
[----:B------:R-:W-:-:S02]  /*1680*/  HADD2.F32 R18, -RZ, R7.H1_H1 ;  /* 0x30000007ff127230 */ /* 0x000fc40000004100 */
[----:B------:R-:W-:Y:S01]  /*1690*/  FFMA.FTZ R23, R23, R22, R26 ;  /* 0x0000001617177223 */ /* 0x000fe2000001001a */
[----:B------:R-:W-:Y:S02]  /*16a0*/  HADD2.F32 R20, -RZ, R0.H0_H0 ;  /* 0x20000000ff147230 */ /* 0x000fe40000004100 */
[C---:B------:R-:W-:Y:S01]  /*16b0*/  FFMA.FTZ R5, R12.reuse, R5, R15 ;  /* 0x000000050c057223 */ /* 0x040fe2000001000f */
[----:B------:R-:W-:Y:S02]  /*16c0*/  HADD2.F32 R6, -RZ, R6.H1_H1 ;  /* 0x30000006ff067230 */ /* 0x000fe40000004100 */
[----:B------:R-:W-:Y:S02]  /*16d0*/  HADD2.F32 R4, -RZ, R4.H1_H1 ;  /* 0x30000004ff047230 */ /* 0x000fe40000004100 */
[----:B------:R-:W-:Y:S01]  /*16e0*/  FFMA.FTZ R18, R13, R18, R5 ;  /* 0x000000120d127223 */ /* 0x000fe20000010005 */
        /* <DEDUP_REMOVED lines=21> */
.L_x_3235:
[----:B------:R-:W-:Y:S01]  /*1840*/  MOV R13, UR14 ;  /* 0x0000000e000d7c02 */ /* 0x000fe20008000f00 */
[----:B------:R-:W-:-:S04]  /*1850*/  @!UP0 UIADD3 UR6, UPT, UPT, UR4, 0x1, URZ ;  /* 0x0000000104068890 */ /* 0x000fc8000fffe0ff */
[----:B------:R-:W-:Y:S01]  /*1860*/  IMAD.WIDE R12, R13, 0x4, R16 ;  /* 0x000000040d0c7825 */ /* 0x000fe200078e0210 */
[----:B------:R-:W-:Y:S07]  /*1870*/  BRA.U UP1, `(.L_x_3236) ;  /* 0x00000009013c7547 */ /* 0x000fee000b800000 */
        /* <DEDUP_REMOVED lines=15> */
[----:B------:R-:W-:Y:S02]  /*1970*/  HADD2.F32 R27, -RZ, R17.H1_H1 ;  /* 0x30000011ff1b7230 */ /* 0x000fe40000004100 */
[----:B0-----:R-:W-:Y:S02]  /*1980*/  HADD2.F32 R17, -RZ, R14.H0_H0 ;  /* 0x2000000eff117230 */ /* 0x001fe40000004100 */
[--C-:B------:R-:W-:Y:S02]  /*1990*/  HADD2.F32 R24, -RZ, R18.reuse.H0_H0 ;  /* 0x20000012ff187230 */ /* 0x100fe40000004100 */
[----:B------:R-:W-:Y:S02]  /*19a0*/  HADD2.F32 R23, -RZ, R18.H1_H1 ;  /* 0x30000012ff177230 */ /* 0x000fe40000004100 */
[----:B------:R-:W-:Y:S01]  /*19b0*/  FFMA.FTZ R0, R0, R17, RZ ;  /* 0x0000001100007223 */ /* 0x000fe200000100ff */
[----:B------:R-:W-:-:S02]  /*19c0*/  HADD2.F32 R16, -RZ, R20.H0_H0 ;  /* 0x20000014ff107230 */ /* 0x000fc40000004100 */
[C---:B------:R-:W-:Y:S01]  /*19d0*/  FFMA.FTZ R25, R17.reuse, R24, RZ ;  /* 0x0000001811197223 */ /* 0x040fe200000100ff */
[----:B------:R-:W-:Y:S02]  /*19e0*/  HADD2.F32 R18, -RZ, R22.H0_H0 ;  /* 0x20000016ff127230 */ /* 0x000fe40000004100 */
[----:B------:R-:W-:Y:S02]  /*19f0*/  HADD2.F32 R14, -RZ, R14.H1_H1 ;  /* 0x3000000eff0e7230 */ /* 0x000fe40000004100 */
[C---:B------:R-:W-:Y:S01]  /*1a00*/  FFMA.FTZ R21, R17.reuse, R16, RZ ;  /* 0x0000001011157223 */ /* 0x040fe200000100ff */
[----:B------:R-:W-:Y:S02]  /*1a10*/  HADD2.F32 R20, -RZ, R20.H1_H1 ;  /* 0x30000014ff147230 */ /* 0x000fe40000004100 */
[----:B------:R-:W-:Y:S01]  /*1a20*/  FFMA.FTZ R19, R17, R18, RZ ;  /* 0x0000001211137223 */ /* 0x000fe200000100ff */
[----:B------:R-:W-:Y:S01]  /*1a30*/  HADD2.F32 R22, -RZ, R22.H1_H1 ;  /* 0x30000016ff167230 */ /* 0x000fe20000004100 */
[----:B------:R-:W0:Y:S01]  /*1a40*/  LDS.64 R16, [UR10+-0x8] ;  /* 0xfffff80aff107984 */ /* 0x000e220008000a00 */
        /* <DEDUP_REMOVED lines=17> */
[-C--:B------:R-:W-:Y:S01]  /*1b60*/  HFMA2 R18, R14, R3.reuse.H1_H1, -72, -72 ;  /* 0xd480d4800e127431 */ /* 0x080fe20000060003 */
[----:B------:R-:W-:Y:S01]  /*1b70*/  SHF.R.U32.HI R5, RZ, 0x8, R5 ;  /* 0x00000008ff057819 */ /* 0x000fe20000011605 */
[----:B------:R-:W-:Y:S02]  /*1b80*/  HFMA2 R14, R26, R3.H1_H1, -72, -72 ;  /* 0xd480d4801a0e7431 */ /* 0x000fe40000060003 */
[--C-:B------:R-:W-:Y:S01]  /*1b90*/  HADD2.F32 R20, -RZ, R0.reuse.H0_H0 ;  /* 0x20000000ff147230 */ /* 0x100fe20000004100 */
[----:B------:R-:W-:Y:S01]  /*1ba0*/  SHF.R.U32.HI R6, RZ, 0x8, R6 ;  /* 0x00000008ff067819 */ /* 0x000fe20000011606 */
[----:B------:R-:W-:Y:S01]  /*1bb0*/  HADD2.F32 R0, -RZ, R0.H1_H1 ;  /* 0x30000000ff007230 */ /* 0x000fe20000004100 */
[----:B------:R-:W-:Y:S01]  /*1bc0*/  SHF.R.U32.HI R7, RZ, 0x8, R7 ;  /* 0x00000008ff077819 */ /* 0x000fe20000011607 */
[----:B------:R-:W-:-:S02]  /*1bd0*/  HADD2.F32 R26, -RZ, R14.H0_H0 ;  /* 0x2000000eff1a7230 */ /* 0x000fc40000004100 */
[C---:B------:R-:W-:Y:S01]  /*1be0*/  FFMA.FTZ R20, R24.reuse, R20, R23 ;  /* 0x0000001418147223 */ /* 0x040fe20000010017 */
[--C-:B------:R-:W-:Y:S02]  /*1bf0*/  HADD2.F32 R23, -RZ, R18.reuse.H0_H0 ;  /* 0x20000012ff177230 */ /* 0x100fe40000004100 */
[--C-:B------:R-:W-:Y:S02]  /*1c00*/  HADD2.F32 R22, -RZ, R25.reuse.H0_H0 ;  /* 0x20000019ff167230 */ /* 0x100fe40000004100 */
[----:B------:R-:W-:Y:S01]  /*1c10*/  FFMA.FTZ R26, R24, R26, R19 ;  /* 0x0000001a181a7223 */ /* 0x000fe20000010013 */
[----:B------:R-:W-:Y:S01]  /*1c20*/  LOP3.LUT R19, R4, 0xf000f, RZ, 0xc0, !PT ;  /* 0x000f000f04137812 */ /* 0x000fe200078ec0ff */
[----:B------:R-:W-:Y:S01]  /*1c30*/  FFMA.FTZ R28, R24, R23, R21 ;  /* 0x00000017181c7223 */ /* 0x000fe20000010015 */
[----:B------:R-:W-:Y:S02]  /*1c40*/  HADD2.F32 R21, -RZ, R18.H1_H1 ;  /* 0x30000012ff157230 */ /* 0x000fe40000004100 */
[----:B------:R-:W-:Y:S01]  /*1c50*/  FFMA.FTZ R20, R15, R0, R20 ;  /* 0x000000000f147223 */ /* 0x000fe20000010014 */
[----:B------:R-:W-:Y:S01]  /*1c60*/  LOP3.LUT R19, R19, 0x64006400, RZ, 0xfc, !PT ;  /* 0x6400640013137812 */ /* 0x000fe200078efcff */
[----:B------:R-:W-:Y:S01]  /*1c70*/  HADD2.F32 R25, -RZ, R25.H1_H1 ;  /* 0x30000019ff197230 */ /* 0x000fe20000004100 */
[----:B------:R-:W-:Y:S01]  /*1c80*/  LOP3.LUT R18, R5, 0xf000f, RZ, 0xc0, !PT ;  /* 0x000f000f05127812 */ /* 0x000fe200078ec0ff */
[----:B------:R-:W-:Y:S01]  /*1c90*/  FFMA.FTZ R22, R22, R24, R27 ;  /* 0x0000001816167223 */ /* 0x000fe2000001001b */
[----:B------:R-:W-:Y:S01]  /*1ca0*/  FFMA.FTZ R28, R15, R21, R28 ;  /* 0x000000150f1c7223 */ /* 0x000fe2000001001c */
[----:B------:R-:W-:Y:S01]  /*1cb0*/  HADD2 R0, R19, -1032, -1032 ;  /* 0xe408e40813007430 */ /* 0x000fe20000000000 */
[----:B------:R-:W-:Y:S01]  /*1cc0*/  LOP3.LUT R21, R6, 0xf000f, RZ, 0xc0, !PT ;  /* 0x000f000f06157812 */ /* 0x000fe200078ec0ff */
[----:B0-----:R-:W-:Y:S01]  /*1cd0*/  HADD2.F32 R19, -RZ, R16.H0_H0 ;  /* 0x20000010ff137230 */ /* 0x001fe20000004100 */
[----:B------:R-:W-:Y:S01]  /*1ce0*/  LOP3.LUT R18, R18, 0x64006400, RZ, 0xfc, !PT ;  /* 0x6400640012127812 */ /* 0x000fe200078efcff */
[----:B------:R-:W-:Y:S01]  /*1cf0*/  FFMA.FTZ R22, R25, R15, R22 ;  /* 0x0000000f19167223 */ /* 0x000fe20000010016 */
[----:B------:R-:W-:Y:S01]  /*1d00*/  HADD2.F32 R23, -RZ, R0.H0_H0 ;  /* 0x20000000ff177230 */ /* 0x000fe20000004100 */
[----:B------:R-:W-:-:S02]  /*1d10*/  LOP3.LUT R21, R21, 0x64006400, RZ, 0xfc, !PT ;  /* 0x6400640015157812 */ /* 0x000fc400078efcff */
[----:B------:R-:W-:Y:S01]  /*1d20*/  HADD2 R18, R18, -1032, -1032 ;  /* 0xe408e40812127430 */ /* 0x000fe20000000000 */
[----:B------:R-:W-:Y:S01]  /*1d30*/  LOP3.LUT R24, R7, 0xf000f, RZ, 0xc0, !PT ;  /* 0x000f000f07187812 */ /* 0x000fe200078ec0ff */
[----:B------:R-:W-:Y:S01]  /*1d40*/  FFMA.FTZ R22, R23, R19, R22 ;  /* 0x0000001317167223 */ /* 0x000fe20000010016 */
[----:B------:R-:W-:Y:S02]  /*1d50*/  HADD2.F32 R23, -RZ, R14.H1_H1 ;  /* 0x3000000eff177230 */ /* 0x000fe40000004100 */
[----:B------:R-:W-:Y:S02]  /*1d60*/  HADD2 R14, R21, -1032, -1032 ;  /* 0xe408e408150e7430 */ /* 0x000fe40000000000 */
[--C-:B------:R-:W-:Y:S01]  /*1d70*/  HADD2.F32 R21, -RZ, R18.reuse.H0_H0 ;  /* 0x20000012ff157230 */ /* 0x100fe20000004100 */
[----:B------:R-:W-:Y:S01]  /*1d80*/  LOP3.LUT R24, R24, 0x64006400, RZ, 0xfc, !PT ;  /* 0x6400640018187812 */ /* 0x000fe200078efcff */
[----:B------:R-:W-:Y:S02]  /*1d90*/  HADD2.F32 R18, -RZ, R18.H1_H1 ;  /* 0x30000012ff127230 */ /* 0x000fe40000004100 */
[----:B------:R-:W-:Y:S01]  /*1da0*/  FFMA.FTZ R26, R15, R23, R26 ;  /* 0x000000170f1a7223 */ /* 0x000fe2000001001a */
[----:B------:R-:W-:-:S02]  /*1db0*/  HADD2.F32 R23, -RZ, R16.H1_H1 ;  /* 0x30000010ff177230 */ /* 0x000fc40000004100 */
[----:B------:R-:W-:Y:S01]  /*1dc0*/  FFMA.FTZ R20, R19, R21, R20 ;  /* 0x0000001513147223 */ /* 0x000fe20000010014 */
[----:B------:R-:W-:Y:S01]  /*1dd0*/  HADD2.F32 R21, -RZ, R0.H1_H1 ;  /* 0x30000000ff157230 */ /* 0x000fe20000004100 */
[----:B------:R-:W-:Y:S01]  /*1de0*/  LOP3.LUT R4, R4, 0xf000f0, RZ, 0xc0, !PT ;  /* 0x00f000f004047812 */ /* 0x000fe200078ec0ff */
[--C-:B------:R-:W-:Y:S01]  /*1df0*/  HADD2.F32 R15, -RZ, R14.reuse.H0_H0 ;  /* 0x2000000eff0f7230 */ /* 0x100fe20000004100 */
[----:B------:R-:W-:Y:S01]  /*1e00*/  LOP3.LUT R5, R5, 0xf000f0, RZ, 0xc0, !PT ;  /* 0x00f000f005057812 */ /* 0x000fe200078ec0ff */
[----:B------:R-:W-:Y:S02]  /*1e10*/  HADD2 R0, R24, -1032, -1032 ;  /* 0xe408e40818007430 */ /* 0x000fe40000000000 */
[----:B------:R-:W-:Y:S01]  /*1e20*/  FFMA.FTZ R22, R21, R23, R22 ;  /* 0x0000001715167223 */ /* 0x000fe20000010016 */
[----:B------:R-:W-:Y:S01]  /*1e30*/  HADD2.F32 R21, -RZ, R14.H1_H1 ;  /* 0x3000000eff157230 */ /* 0x000fe20000004100 */
[----:B------:R-:W-:Y:S01]  /*1e40*/  LOP3.LUT R4, R4, 0x64006400, RZ, 0xfc, !PT ;  /* 0x6400640004047812 */ /* 0x000fe200078efcff */
[----:B------:R-:W-:Y:S01]  /*1e50*/  FFMA.FTZ R28, R19, R15, R28 ;  /* 0x0000000f131c7223 */ /* 0x000fe2000001001c */
[----:B------:R-:W-:Y:S01]  /*1e60*/  LOP3.LUT R14, R5, 0x64006400, RZ, 0xfc, !PT ;  /* 0x64006400050e7812 */ /* 0x000fe200078efcff */
[----:B------:R-:W-:Y:S01]  /*1e70*/  HADD2.F32 R16, -RZ, R0.H0_H0 ;  /* 0x20000000ff107230 */ /* 0x000fe20000004100 */
[----:B------:R-:W-:Y:S01]  /*1e80*/  LOP3.LUT R6, R6, 0xf000f0, RZ, 0xc0, !PT ;  /* 0x00f000f006067812 */ /* 0x000fe200078ec0ff */
[-C--:B------:R-:W-:Y:S01]  /*1e90*/  HFMA2 R5, R4, R3.reuse.H1_H1, -72, -72 ;  /* 0xd480d48004057431 */ /* 0x080fe20000060003 */
[----:B------:R-:W-:Y:S01]  /*1ea0*/  LOP3.LUT R7, R7, 0xf000f0, RZ, 0xc0, !PT ;  /* 0x00f000f007077812 */ /* 0x000fe200078ec0ff */
[----:B------:R-:W-:Y:S01]  /*1eb0*/  HFMA2 R4, R14, R3.H1_H1, -72, -72 ;  /* 0xd480d4800e047431 */ /* 0x000fe20000060003 */
[----:B------:R-:W-:Y:S01]  /*1ec0*/  LOP3.LUT R6, R6, 0x64006400, RZ, 0xfc, !PT ;  /* 0x6400640006067812 */ /* 0x000fe200078efcff */
[----:B------:R-:W-:Y:S01]  /*1ed0*/  FFMA.FTZ R26, R19, R16, R26 ;  /* 0x00000010131a7223 */ /* 0x000fe2000001001a */
[----:B------:R-:W-:Y:S01]  /*1ee0*/  HADD2.F32 R15, -RZ, R17.H0_H0 ;  /* 0x20000011ff0f7230 */ /* 0x000fe20000004100 */
[----:B------:R-:W-:Y:S01]  /*1ef0*/  LOP3.LUT R14, R7, 0x64006400, RZ, 0xfc, !PT ;  /* 0x64006400070e7812 */ /* 0x000fe200078efcff */
[----:B------:R-:W-:-:S02]  /*1f00*/  HADD2.F32 R16, -RZ, R4.H0_H0 ;  /* 0x20000004ff107230 */ /* 0x000fc40000004100 */
[----:B------:R-:W-:Y:S01]  /*1f10*/  FFMA.FTZ R18, R23, R18, R20 ;  /* 0x0000001217127223 */ /* 0x000fe20000010014 */
[-C--:B------:R-:W-:Y:S02]  /*1f20*/  HFMA2 R6, R6, R3.reuse.H1_H1, -72, -72 ;  /* 0xd480d48006067431 */ /* 0x080fe40000060003 */
[----:B------:R-:W-:Y:S02]  /*1f30*/  HADD2.F32 R19, -RZ, R0.H1_H1 ;  /* 0x30000000ff137230 */ /* 0x000fe40000004100 */
[----:B------:R-:W-:Y:S02]  /*1f40*/  HFMA2 R0, R14, R3.H1_H1, -72, -72 ;  /* 0xd480d4800e007431 */ /* 0x000fe40000060003 */
[----:B------:R-:W-:Y:S01]  /*1f50*/  FFMA.FTZ R16, R15, R16, R18 ;  /* 0x000000100f107223 */ /* 0x000fe20000010012 */
[C---:B------:R-:W-:Y:S01]  /*1f60*/  FFMA.FTZ R28, R23.reuse, R21, R28 ;  /* 0x00000015171c7223 */ /* 0x040fe2000001001c */
[----:B------:R-:W-:Y:S02]  /*1f70*/  HADD2.F32 R18, -RZ, R6.H0_H0 ;  /* 0x20000006ff127230 */ /* 0x000fe40000004100 */
[----:B------:R-:W-:Y:S01]  /*1f80*/  FFMA.FTZ R26, R23, R19, R26 ;  /* 0x00000013171a7223 */ /* 0x000fe2000001001a */
[----:B------:R-:W-:-:S02]  /*1f90*/  HADD2.F32 R7, -RZ, R5.H0_H0 ;  /* 0x20000005ff077230 */ /* 0x000fc40000004100 */
[----:B------:R-:W-:Y:S02]  /*1fa0*/  HADD2.F32 R17, -RZ, R17.H1_H1 ;  /* 0x30000011ff117230 */ /* 0x000fe40000004100 */
        /* <DEDUP_REMOVED lines=28> */
.L_x_3236:
[----:B------:R-:W-:Y:S05]  /*2170*/  BRA.U UP1, `(.L_x_3237) ;  /* 0x00000009013c7547 */ /* 0x000fea000b800000 */
[----:B------:R-:W2:Y:S04]  /*2180*/  LDG.E.128.CONSTANT R4, desc[UR16][R12.64] ;  /* 0x000000100c047981 */ /* 0x000ea8000c1e9d00 */
[----:B------:R-:W0:Y:S01]  /*2190*/  LDS.64 R14, [UR10] ;  /* 0x0000000aff0e7984 */ /* 0x000e220008000a00 */
        /* <DEDUP_REMOVED lines=25> */
[----:B------:R-:W0:Y:S01]  /*2330*/  LDS.64 R16, [UR10+0x8] ;  /* 0x0000080aff107984 */ /* 0x000e220008000a00 */
        /* <DEDUP_REMOVED lines=115> */
.L_x_3237:
[----:B------:R-:W-:Y:S01]  /*2a70*/  MOV R17, UR14 ;  /* 0x0000000e00117c02 */ /* 0x000fe20008000f00 */
[----:B------:R-:W-:Y:S01]  /*2a80*/  @!UP0 UIADD3 UR8, UPT, UPT, UR7, UR9, URZ ;  /* 0x0000000907088290 */ /* 0x000fe2000fffe0ff */
[----:B------:R-:W-:-:S03]  /*2a90*/  @!UP0 UMOV UR4, UR6 ;  /* 0x0000000600048c82 */ /* 0x000fc60008000000 */
[----:B------:R-:W-:Y:S01]  /*2aa0*/  IMAD.WIDE R16, R17, 0x4, R12 ;  /* 0x0000000411107825 */ /* 0x000fe200078e020c */
[----:B------:R-:W-:Y:S07]  /*2ab0*/  BRA.U UP1, `(.L_x_3238) ;  /* 0x00000009013c7547 */ /* 0x000fee000b800000 */
[----:B------:R-:W2:Y:S04]  /*2ac0*/  LDG.E.128.CONSTANT R4, desc[UR16][R16.64] ;  /* 0x0000001010047981 */ /* 0x000ea8000c1e9d00 */
[----:B------:R-:W0:Y:S01]  /*2ad0*/  LDS.64 R12, [UR10+0x10] ;  /* 0x0000100aff0c7984 */ /* 0x000e220008000a00 */
        /* <DEDUP_REMOVED lines=10> */
[----:B------:R-:W1:Y:S01]  /*2b80*/  LDS.64 R14, [UR10+0x18] ;  /* 0x0000180aff0e7984 */ /* 0x000e620008000a00 */
[----:B------:R-:W-:Y:S02]  /*2b90*/  HADD2 R18, R18, -1032, -1032 ;  /* 0xe408e40812127430 */ /* 0x000fe40000000000 */
[----:B0-----:R-:W-:-:S02]  /*2ba0*/  HADD2.F32 R0, -RZ, R12.H0_H0 ;  /* 0x2000000cff007230 */ /* 0x001fc40000004100 */
[----:B------:R-:W-:Y:S02]  /*2bb0*/  HADD2 R20, R19, -1032, -1032 ;  /* 0xe408e40813147430 */ /* 0x000fe40000000000 */
[--C-:B------:R-:W-:Y:S01]  /*2bc0*/  HADD2.F32 R27, -RZ, R25.reuse.H0_H0 ;  /* 0x20000019ff1b7230 */ /* 0x100fe20000004100 */
[----:B------:R-:W-:Y:S01]  /*2bd0*/  LOP3.LUT R26, R5, 0xf000f0, RZ, 0xc0, !PT ;  /* 0x00f000f0051a7812 */ /* 0x000fe200078ec0ff */
[----:B------:R-:W-:Y:S01]  /*2be0*/  HADD2.F32 R21, -RZ, R24.H0_H0 ;  /* 0x20000018ff157230 */ /* 0x000fe20000004100 */
[----:B------:R-:W-:Y:S01]  /*2bf0*/  SHF.R.U32.HI R5, RZ, 0x8, R5 ;  /* 0x00000008ff057819 */ /* 0x000fe20000011605 */
[----:B------:R-:W-:Y:S02]  /*2c00*/  HADD2.F32 R23, -RZ, R18.H0_H0 ;  /* 0x20000012ff177230 */ /* 0x000fe40000004100 */
[----:B------:R-:W-:Y:S01]  /*2c10*/  FFMA.FTZ R22, R0, R27, RZ ;  /* 0x0000001b00167223 */ /* 0x000fe200000100ff */
[----:B------:R-:W-:Y:S02]  /*2c20*/  HADD2.F32 R19, -RZ, R20.H0_H0 ;  /* 0x20000014ff137230 */ /* 0x000fe40000004100 */
[----:B------:R-:W-:Y:S01]  /*2c30*/  FFMA.FTZ R21, R21, R0, RZ ;  /* 0x0000000015157223 */ /* 0x000fe200000100ff */
[----:B------:R-:W-:Y:S01]  /*2c40*/  LOP3.LUT R26, R26, 0x64006400, RZ, 0xfc, !PT ;  /* 0x640064001a1a7812 */ /* 0x000fe200078efcff */
[----:B------:R-:W-:Y:S01]  /*2c50*/  FFMA.FTZ R23, R0, R23, RZ ;  /* 0x0000001700177223 */ /* 0x000fe200000100ff */
[----:B------:R-:W-:-:S02]  /*2c60*/  HADD2.F32 R25, -RZ, R25.H1_H1 ;  /* 0x30000019ff197230 */ /* 0x000fc40000004100 */
[----:B------:R-:W-:Y:S01]  /*2c70*/  FFMA.FTZ R19, R0, R19, RZ ;  /* 0x0000001300137223 */ /* 0x000fe200000100ff */
[----:B------:R-:W-:Y:S01]  /*2c80*/  LOP3.LUT R0, R4, 0xf000f0, RZ, 0xc0, !PT ;  /* 0x00f000f004007812 */ /* 0x000fe200078ec0ff */
[----:B------:R-:W-:Y:S02]  /*2c90*/  HADD2.F32 R12, -RZ, R12.H1_H1 ;  /* 0x3000000cff0c7230 */ /* 0x000fe40000004100 */
[----:B------:R-:W-:Y:S02]  /*2ca0*/  HFMA2 R26, R26, R3.H1_H1, -72, -72 ;  /* 0xd480d4801a1a7431 */ /* 0x000fe40000060003 */
[----:B------:R-:W-:Y:S01]  /*2cb0*/  HADD2.F32 R18, -RZ, R18.H1_H1 ;  /* 0x30000012ff127230 */ /* 0x000fe20000004100 */
[----:B------:R-:W-:Y:S01]  /*2cc0*/  LOP3.LUT R0, R0, 0x64006400, RZ, 0xfc, !PT ;  /* 0x6400640000007812 */ /* 0x000fe200078efcff */
[----:B------:R-:W-:Y:S02]  /*2cd0*/  HADD2.F32 R24, -RZ, R24.H1_H1 ;  /* 0x30000018ff187230 */ /* 0x000fe40000004100 */
[----:B------:R-:W-:Y:S01]  /*2ce0*/  FFMA.FTZ R22, R12, R25, R22 ;  /* 0x000000190c167223 */ /* 0x000fe20000010016 */
[----:B------:R-:W-:-:S02]  /*2cf0*/  HADD2.F32 R25, -RZ, R26.H0_H0 ;  /* 0x2000001aff197230 */ /* 0x000fc40000004100 */
[----:B------:R-:W-:Y:S01]  /*2d00*/  FFMA.FTZ R18, R12, R18, R23 ;  /* 0x000000120c127223 */ /* 0x000fe20000010017 */
[----:B------:R-:W-:Y:S02]  /*2d10*/  HFMA2 R0, R0, R3.H1_H1, -72, -72 ;  /* 0xd480d48000007431 */ /* 0x000fe40000060003 */
[--C-:B------:R-:W-:Y:S01]  /*2d20*/  HADD2.F32 R23, -RZ, R13.reuse.H0_H0 ;  /* 0x2000000dff177230 */ /* 0x100fe20000004100 */
[----:B------:R-:W-:Y:S01]  /*2d30*/  SHF.R.U32.HI R4, RZ, 0x8, R4 ;  /* 0x00000008ff047819 */ /* 0x000fe20000011604 */
[----:B------:R-:W-:Y:S01]  /*2d40*/  FFMA.FTZ R21, R24, R12, R21 ;  /* 0x0000000c18157223 */ /* 0x000fe20000010015 */
[----:B------:R-:W-:Y:S02]  /*2d50*/  HADD2.F32 R13, -RZ, R13.H1_H1 ;  /* 0x3000000dff0d7230 */ /* 0x000fe40000004100 */
[----:B------:R-:W-:Y:S02]  /*2d60*/  HADD2.F32 R24, -RZ, R0.H0_H0 ;  /* 0x20000000ff187230 */ /* 0x000fe40000004100 */
[----:B------:R-:W-:Y:S01]  /*2d70*/  FFMA.FTZ R22, R23, R25, R22 ;  /* 0x0000001917167223 */ /* 0x000fe20000010016 */
[C---:B------:R-:W-:Y:S01]  /*2d80*/  LOP3.LUT R25, R4.reuse, 0xf000f, RZ, 0xc0, !PT ;  /* 0x000f000f04197812 */ /* 0x040fe200078ec0ff */
[----:B------:R-:W-:Y:S01]  /*2d90*/  HADD2.F32 R26, -RZ, R26.H1_H1 ;  /* 0x3000001aff1a7230 */ /* 0x000fe20000004100 */
[----:B------:R-:W-:Y:S01]  /*2da0*/  LOP3.LUT R4, R4, 0xf000f0, RZ, 0xc0, !PT ;  /* 0x00f000f004047812 */ /* 0x000fe200078ec0ff */
[----:B------:R-:W-:Y:S01]  /*2db0*/  FFMA.FTZ R21, R24, R23, R21 ;  /* 0x0000001718157223 */ /* 0x000fe20000010015 */
[----:B------:R-:W-:Y:S01]  /*2dc0*/  LOP3.LUT R24, R5, 0xf000f, RZ, 0xc0, !PT ;  /* 0x000f000f05187812 */ /* 0x000fe200078ec0ff */
[----:B------:R-:W-:Y:S01]  /*2dd0*/  HADD2.F32 R0, -RZ, R0.H1_H1 ;  /* 0x30000000ff007230 */ /* 0x000fe20000004100 */
[----:B------:R-:W-:Y:S01]  /*2de0*/  LOP3.LUT R25, R25, 0x64006400, RZ, 0xfc, !PT ;  /* 0x6400640019197812 */ /* 0x000fe200078efcff */
[----:B------:R-:W-:Y:S01]  /*2df0*/  FFMA.FTZ R22, R13, R26, R22 ;  /* 0x0000001a0d167223 */ /* 0x000fe20000010016 */
[----:B------:R-:W-:-:S02]  /*2e00*/  LOP3.LUT R24, R24, 0x64006400, RZ, 0xfc, !PT ;  /* 0x6400640018187812 */ /* 0x000fc400078efcff */
[----:B------:R-:W-:Y:S01]  /*2e10*/  FFMA.FTZ R26, R0, R13, R21 ;  /* 0x0000000d001a7223 */ /* 0x000fe20000010015 */
[----:B------:R-:W-:Y:S02]  /*2e20*/  HADD2 R25, R25, -1032, -1032 ;  /* 0xe408e40819197430 */ /* 0x000fe40000000000 */
[----:B-1----:R-:W-:Y:S02]  /*2e30*/  HADD2.F32 R21, -RZ, R14.H0_H0 ;  /* 0x2000000eff157230 */ /* 0x002fe40000004100 */
[----:B------:R-:W-:Y:S01]  /*2e40*/  HADD2 R24, R24, -1032, -1032 ;  /* 0xe408e40818187430 */ /* 0x000fe20000000000 */
[----:B------:R-:W-:Y:S01]  /*2e50*/  LOP3.LUT R4, R4, 0x64006400, RZ, 0xfc, !PT ;  /* 0x6400640004047812 */ /* 0x000fe200078efcff */
[----:B------:R-:W-:-:S03]  /*2e60*/  HADD2.F32 R27, -RZ, R25.H0_H0 ;  /* 0x20000019ff1b7230 */ /* 0x000fc60000004100 */
[--C-:B------:R-:W-:Y:S02]  /*2e70*/  HADD2.F32 R0, -RZ, R24.reuse.H0_H0 ;  /* 0x20000018ff007230 */ /* 0x100fe40000004100 */
[----:B------:R-:W-:Y:S02]  /*2e80*/  HFMA2 R4, R4, R3.H1_H1, -72, -72 ;  /* 0xd480d48004047431 */ /* 0x000fe40000060003 */
[----:B------:R-:W-:Y:S02]  /*2e90*/  HADD2.F32 R24, -RZ, R24.H1_H1 ;  /* 0x30000018ff187230 */ /* 0x000fe40000004100 */
[----:B------:R-:W-:Y:S01]  /*2ea0*/  FFMA.FTZ R26, R27, R21, R26 ;  /* 0x000000151b1a7223 */ /* 0x000fe2000001001a */
[----:B------:R-:W-:Y:S02]  /*2eb0*/  HADD2.F32 R27, -RZ, R25.H1_H1 ;  /* 0x30000019ff1b7230 */ /* 0x000fe40000004100 */
[----:B------:R-:W-:Y:S01]  /*2ec0*/  FFMA.FTZ R0, R21, R0, R22 ;  /* 0x0000000015007223 */ /* 0x000fe20000010016 */
[----:B------:R-:W-:Y:S01]  /*2ed0*/  HADD2.F32 R25, -RZ, R14.H1_H1 ;  /* 0x3000000eff197230 */ /* 0x000fe20000004100 */
[----:B------:R-:W-:-:S02]  /*2ee0*/  LOP3.LUT R22, R6, 0xf000f0, RZ, 0xc0, !PT ;  /* 0x00f000f006167812 */ /* 0x000fc400078ec0ff */
[----:B------:R-:W-:Y:S02]  /*2ef0*/  SHF.R.U32.HI R6, RZ, 0x8, R6 ;  /* 0x00000008ff067819 */ /* 0x000fe40000011606 */
[----:B------:R-:W-:Y:S01]  /*2f00*/  FFMA.FTZ R14, R27, R25, R26 ;  /* 0x000000191b0e7223 */ /* 0x000fe2000001001a */
[----:B------:R-:W-:Y:S01]  /*2f10*/  LOP3.LUT R26, R7, 0xf000f0, RZ, 0xc0, !PT ;  /* 0x00f000f0071a7812 */ /* 0x000fe200078ec0ff */
[----:B------:R-:W-:Y:S01]  /*2f20*/  HADD2.F32 R27, -RZ, R20.H1_H1 ;  /* 0x30000014ff1b7230 */ /* 0x000fe20000004100 */
[----:B------:R-:W-:Y:S01]  /*2f30*/  LOP3.LUT R22, R22, 0x64006400, RZ, 0xfc, !PT ;  /* 0x6400640016167812 */ /* 0x000fe200078efcff */
[----:B------:R-:W-:Y:S01]  /*2f40*/  FFMA.FTZ R0, R25, R24, R0 ;  /* 0x0000001819007223 */ /* 0x000fe20000010000 */
[----:B------:R-:W-:Y:S02]  /*2f50*/  LOP3.LUT R26, R26, 0x64006400, RZ, 0xfc, !PT ;  /* 0x640064001a1a7812 */ /* 0x000fe400078efcff */
[----:B------:R-:W-:Y:S01]  /*2f60*/  SHF.R.U32.HI R7, RZ, 0x8, R7 ;  /* 0x00000008ff077819 */ /* 0x000fe20000011607 */
[----:B------:R-:W-:-:S02]  /*2f70*/  HFMA2 R20, R22, R3.H1_H1, -72, -72 ;  /* 0xd480d48016147431 */ /* 0x000fc40000060003 */
[----:B------:R-:W-:Y:S01]  /*2f80*/  FFMA.FTZ R22, R12, R27, R19 ;  /* 0x0000001b0c167223 */ /* 0x000fe20000010013 */
[----:B------:R-:W-:Y:S02]  /*2f90*/  HFMA2 R12, R26, R3.H1_H1, -72, -72 ;  /* 0xd480d4801a0c7431 */ /* 0x000fe40000060003 */
[----:B------:R-:W-:-:S03]  /*2fa0*/  HADD2.F32 R19, -RZ, R20.H0_H0 ;  /* 0x20000014ff137230 */ /* 0x000fc60000004100 */
[----:B------:R-:W-:Y:S02]  /*2fb0*/  HADD2.F32 R26, -RZ, R12.H0_H0 ;  /* 0x2000000cff1a7230 */ /* 0x000fe40000004100 */
[----:B------:R-:W-:Y:S02]  /*2fc0*/  HADD2.F32 R20, -RZ, R20.H1_H1 ;  /* 0x30000014ff147230 */ /* 0x000fe40000004100 */
[C---:B------:R-:W-:Y:S01]  /*2fd0*/  FFMA.FTZ R18, R23.reuse, R19, R18 ;  /* 0x0000001317127223 */ /* 0x040fe20000010012 */
[C---:B------:R-:W-:Y:S01]  /*2fe0*/  LOP3.LUT R19, R6.reuse, 0xf000f, RZ, 0xc0, !PT ;  /* 0x000f000f06137812 */ /* 0x040fe200078ec0ff */
[----:B------:R-:W-:Y:S01]  /*2ff0*/  FFMA.FTZ R22, R23, R26, R22 ;  /* 0x0000001a17167223 */ /* 0x000fe20000010016 */
[----:B------:R-:W-:Y:S01]  /*3000*/  LOP3.LUT R23, R7, 0xf000f, RZ, 0xc0, !PT ;  /* 0x000f000f07177812 */ /* 0x000fe200078ec0ff */
[----:B------:R-:W-:Y:S01]  /*3010*/  FFMA.FTZ R18, R13, R20, R18 ;  /* 0x000000140d127223 */ /* 0x000fe20000010012 */
[----:B------:R-:W-:Y:S01]  /*3020*/  LOP3.LUT R20, R19, 0x64006400, RZ, 0xfc, !PT ;  /* 0x6400640013147812 */ /* 0x000fe200078efcff */
[----:B------:R-:W-:Y:S01]  /*3030*/  HADD2.F32 R26, -RZ, R12.H1_H1 ;  /* 0x3000000cff1a7230 */ /* 0x000fe20000004100 */
[----:B------:R-:W-:Y:S01]  /*3040*/  LOP3.LUT R24, R23, 0x64006400, RZ, 0xfc, !PT ;  /* 0x6400640017187812 */ /* 0x000fe200078efcff */
[----:B------:R-:W-:Y:S01]  /*3050*/  HADD2.F32 R19, -RZ, R15.H0_H0 ;  /* 0x2000000fff137230 */ /* 0x000fe20000004100 */
[----:B------:R-:W-:Y:S01]  /*3060*/  LOP3.LUT R6, R6, 0xf000f0, RZ, 0xc0, !PT ;  /* 0x00f000f006067812 */ /* 0x000fe200078ec0ff */
[----:B------:R-:W-:Y:S01]  /*3070*/  HADD2 R12, R20, -1032, -1032 ;  /* 0xe408e408140c7430 */ /* 0x000fe20000000000 */
[----:B------:R-:W-:Y:S01]  /*3080*/  LOP3.LUT R20, R5, 0xf000f0, RZ, 0xc0, !PT ;  /* 0x00f000f005147812 */ /* 0x000fe200078ec0ff */
[----:B------:R-:W-:-:S02]  /*3090*/  HADD2.F32 R23, -RZ, R4.H0_H0 ;  /* 0x20000004ff177230 */ /* 0x000fc40000004100 */
[----:B------:R-:W-:Y:S01]  /*30a0*/  FFMA.FTZ R22, R13, R26, R22 ;  /* 0x0000001a0d167223 */ /* 0x000fe20000010016 */
[----:B------:R-:W-:Y:S01]  /*30b0*/  HADD2 R13, R24, -1032, -1032 ;  /* 0xe408e408180d7430 */ /* 0x000fe20000000000 */
[----:B------:R-:W-:Y:S01]  /*30c0*/  LOP3.LUT R20, R20, 0x64006400, RZ, 0xfc, !PT ;  /* 0x6400640014147812 */ /* 0x000fe200078efcff */
[----:B------:R-:W-:Y:S01]  /*30d0*/  HADD2.F32 R5, -RZ, R12.H0_H0 ;  /* 0x2000000cff057230 */ /* 0x000fe20000004100 */
[----:B------:R-:W-:Y:S01]  /*30e0*/  LOP3.LUT R7, R7, 0xf000f0, RZ, 0xc0, !PT ;  /* 0x00f000f007077812 */ /* 0x000fe200078ec0ff */
[----:B------:R-:W-:Y:S01]  /*30f0*/  FFMA.FTZ R14, R23, R19, R14 ;  /* 0x00000013170e7223 */ /* 0x000fe2000001000e */
[--C-:B------:R-:W-:Y:S01]  /*3100*/  HADD2.F32 R23, -RZ, R13.reuse.H0_H0 ;  /* 0x2000000dff177230 */ /* 0x100fe20000004100 */
[----:B------:R-:W-:Y:S01]  /*3110*/  LOP3.LUT R6, R6, 0x64006400, RZ, 0xfc, !PT ;  /* 0x6400640006067812 */ /* 0x000fe200078efcff */
[----:B------:R-:W-:Y:S01]  /*3120*/  HFMA2 R20, R20, R3.H1_H1, -72, -72 ;  /* 0xd480d48014147431 */ /* 0x000fe20000060003 */
[----:B------:R-:W-:Y:S01]  /*3130*/  LOP3.LUT R24, R7, 0x64006400, RZ, 0xfc, !PT ;  /* 0x6400640007187812 */ /* 0x000fe200078efcff */
[----:B------:R-:W-:-:S02]  /*3140*/  HADD2.F32 R13, -RZ, R13.H1_H1 ;  /* 0x3000000dff0d7230 */ /* 0x000fc40000004100 */
[C---:B------:R-:W-:Y:S01]  /*3150*/  FFMA.FTZ R22, R21.reuse, R23, R22 ;  /* 0x0000001715167223 */ /* 0x040fe20000010016 */
[-C--:B------:R-:W-:Y:S02]  /*3160*/  HFMA2 R6, R6, R3.reuse.H1_H1, -72, -72 ;  /* 0xd480d48006067431 */ /* 0x080fe40000060003 */
[----:B------:R-:W-:Y:S01]  /*3170*/  FFMA.FTZ R18, R21, R5, R18 ;  /* 0x0000000515127223 */ /* 0x000fe20000010012 */
[----:B------:R-:W-:Y:S02]  /*3180*/  HADD2.F32 R12, -RZ, R12.H1_H1 ;  /* 0x3000000cff0c7230 */ /* 0x000fe40000004100 */
[----:B------:R-:W-:Y:S02]  /*3190*/  HFMA2 R5, R24, R3.H1_H1, -72, -72 ;  /* 0xd480d48018057431 */ /* 0x000fe40000060003 */
        /* <DEDUP_REMOVED lines=33> */
.L_x_3238:
        /* <DEDUP_REMOVED lines=8> */
.L_x_3234:
[----:B------:R-:W-:-:S06]  /*3430*/  UISETP.GE.AND UP0, UPT, UR21, UR15, UPT ;  /* 0x0000000f1500728c */ /* 0x000fcc000bf06270 */
[----:B------:R-:W-:-:S13]  /*3440*/  PLOP3.LUT P0, PT, PT, PT, UP0, 0x80, 0x8 ;  /* 0x000000000008781c */ /* 0x000fda0003f0f008 */
[----:B------:R-:W-:Y:S05]  /*3450*/  @P0 EXIT ;  /* 0x000000000000094d */ /* 0x000fea0003800000 */
[----:B------:R-:W1:Y:S01]  /*3460*/  S2R R0, SR_CTAID.X ;  /* 0x0000000000007919 */ /* 0x000e620000002500 */
[----:B------:R-:W2:Y:S01]  /*3470*/  LDC.64 R2, c[0x0][0x3a0] ;  /* 0x0000e800ff027b82 */ /* 0x000ea20000000a00 */
[----:B0-----:R-:W1:Y:S02]  /*3480*/  S2R R5, SR_TID.X ;  /* 0x0000000000057919 */ /* 0x001e640000002100 */
[----:B-1----:R-:W-:-:S04]  /*3490*/  LEA R0, R0, R5, 0x6 ;  /* 0x0000000500007211 */ /* 0x002fc800078e30ff */
[----:B------:R-:W-:-:S05]  /*34a0*/  SHF.L.U32 R5, R0, 0x2, RZ ;  /* 0x0000000200057819 */ /* 0x000fca00000006ff */
[----:B------:R-:W-:-:S04]  /*34b0*/  IMAD R5, R10, UR14, R5 ;  /* 0x0000000e0a057c24 */ /* 0x000fc8000f8e0205 */
        /* <DEDUP_REMOVED lines=8> */
.L_x_3243:
[----:B------:R-:W0:Y:S02]  /*3540*/  LDS R2, [R0] ;  /* 0x0000000000027984 */ /* 0x000e240000000800 */
[----:B0-----:R-:W-:-:S05]  /*3550*/  HFMA2 R3, R2, 1, 1, R9 ;  /* 0x3c003c0002037831 */ /* 0x001fca0000000009 */
[----:B------:R-:W0:Y:S02]  /*3560*/  ATOMS.CAST.SPIN P0, [R0], R2, R3 ;  /* 0x000000020000758d */ /* 0x000e240001800003 */
[----:B0-----:R-:W-:Y:S05]  /*3570*/  @!P0 BRA `(.L_x_3243) ;  /* 0xfffffffc00f08947 */ /* 0x001fea000383ffff */
[----:B------:R-:W-:Y:S05]  /*3580*/  BRA `(.L_x_3241) ;  /* 0x00000000000c7947 */ /* 0x000fea0003800000 */
.L_x_3242:
[----:B------:R-:W2:Y:S02]  /*3590*/  LD.E R0, desc[UR16][R4.64] ;  /* 0x0000001004007980 */ /* 0x000ea4000c101900 */
[----:B--2---:R-:W-:-:S05]  /*35a0*/  IADD3 R3, PT, PT, R9, R0, RZ ;  /* 0x0000000009037210 */ /* 0x004fca0007ffe0ff */
[----:B------:R0:W-:Y:S02]  /*35b0*/  ST.E desc[UR16][R4.64], R3 ;  /* 0x0000000304007985 */ /* 0x0001e4000c101910 */
.L_x_3241:
[----:B------:R-:W-:Y:S05]  /*35c0*/  BSYNC.RECONVERGENT B0 ;  /* 0x0000000000007941 */ /* 0x000fea0003800200 */
.L_x_3240:
[----:B------:R1:W-:Y:S02]  /*35d0*/  ATOM.E.ADD.F16x2.RN.STRONG.GPU P0, RZ, desc[UR16][R4.64+0x4], R8 ;  /* 0x8000040804ff79a2 */ /* 0x0003e4000c10e110 */
[----:B-1----:R-:W-:Y:S05]  /*35e0*/  @P0 EXIT ;  /* 0x000000000000094d */ /* 0x002fea0003800000 */
[----:B------:R-:W1:Y:S02]  /*35f0*/  QSPC.E.S P0, RZ, [R4+0x4] ;  /* 0x0000040004ff73aa */ /* 0x000e640000000500 */
[----:B-1----:R-:W-:Y:S05]  /*3600*/  @!P0 BRA `(.L_x_3244) ;  /* 0x00000000001c8947 */ /* 0x002fea0003800000 */
[----:B------:R-:W-:-:S04]  /*3610*/  MOV R2, R4 ;  /* 0x0000000400027202 */ /* 0x000fc80000000f00 */
[----:B------:R-:W-:-:S07]  /*3620*/  MOV R0, R2 ;  /* 0x0000000200007202 */ /* 0x000fce0000000f00 */
.L_x_3245:
[----:B------:R-:W0:Y:S02]  /*3630*/  LDS R2, [R0+0x4] ;  /* 0x0000040000027984 */ /* 0x000e240000000800 */
[----:B0-----:R-:W-:-:S05]  /*3640*/  HADD2 R3, R2, R8 ;  /* 0x0000000802037230 */ /* 0x001fca0000000000 */
[----:B------:R-:W0:Y:S02]  /*3650*/  ATOMS.CAST.SPIN P0, [R0+0x4], R2, R3 ;  /* 0x000004020000758d */ /* 0x000e240001800003 */
[----:B0-----:R-:W-:Y:S05]  /*3660*/  @!P0 BRA `(.L_x_3245) ;  /* 0xfffffffc00f08947 */ /* 0x001fea000383ffff */
[----:B------:R-:W-:Y:S05]  /*3670*/  EXIT ;  /* 0x000000000000794d */ /* 0x000fea0003800000 */
.L_x_3244:
[----:B------:R-:W0:Y:S02]  /*3680*/  LD.E R0, desc[UR16][R4.64+0x4] ;  /* 0x0000041004007980 */ /* 0x000e24000c101900 */
[----:B0-----:R-:W-:-:S05]  /*3690*/  IADD3 R3, PT, PT, R8, R0, RZ ;  /* 0x0000000008037210 */ /* 0x001fca0007ffe0ff */
[----:B------:R-:W-:Y:S01]  /*36a0*/  ST.E desc[UR16][R4.64+0x4], R3 ;  /* 0x0000040304007985 */ /* 0x000fe2000c101910 */
[----:B------:R-:W-:Y:S05]  /*36b0*/  EXIT ;  /* 0x000000000000794d */ /* 0x000fea0003800000 */
.L_x_3246:
        /* <DEDUP_REMOVED lines=12> */
.L_x_3628:


//--------------------- .text._Z23gemm_half_q_half_kernelILi1ELi12ELb0ELb0ELi64EEvPK6__halfPKjS4_S2_PS0_iiiiPKtS7_iiiiiibS2_i --------------------------
	.section	.text._Z23gemm_half_q_half_kernelILi1ELi12ELb0ELb0ELi64EEvPK6__halfPKjS4_S2_PS0_iiiiPKtS7_iiiiiibS2_i,"ax",@progbits
	.align	128
        .global         _Z23gemm_half_q_half_kernelILi1ELi12ELb0ELb0ELi64EEvPK6__halfPKjS4_S2_PS0_iiiiPKtS7_iiiiiibS2_i
        .type           _Z23gemm_half_q_half_kernelILi1ELi12ELb0ELb0ELi64EEvPK6__halfPKjS4_S2_PS0_iiiiPKtS7_iiiiiibS2_i,@function
        .size           _Z23gemm_half_q_half_kernelILi1ELi12ELb0ELb0ELi64EEvPK6__halfPKjS4_S2_PS0_iiiiPKtS7_iiiiiibS2_i,(.L_x_3629 - _Z23gemm_half_q_half_kernelILi1ELi12ELb0ELb0ELi64EEvPK6__halfPKjS4_S2_PS0_iiiiPKtS7_iiiiiibS2_i)
        .other          _Z23gemm_half_q_half_kernelILi1ELi12ELb0ELb0ELi64EEvPK6__halfPKjS4_S2_PS0_iiiiPKtS7_iiiiiibS2_i,@"STO_CUDA_ENTRY STV_DEFAULT"
_Z23gemm_half_q_half_kernelILi1ELi12ELb0ELb0ELi64EEvPK6__halfPKjS4_S2_PS0_iiiiPKtS7_iiiiiibS2_i:
.text._Z23gemm_half_q_half_kernelILi1ELi12ELb0ELb0ELi64EEvPK6__halfPKjS4_S2_PS0_iiiiPKtS7_iiiiiibS2_i:
        /* <DEDUP_REMOVED lines=35> */
.L_x_3248:
[----:B------:R-:W-:Y:S05]  /*0230*/  BSYNC.RECONVERGENT B0 ;  /* 0x0000000000007941 */ /* 0x000fea0003800200 */
.L_x_3247:
[----:B------:R-:W0:Y:S01]  /*0240*/  LDCU UR4, c[0x0][0x3ac] ;  /* 0x00007580ff0477ac */ /* 0x000e220008000800 */
[----:B------:R-:W-:-:S04]  /*0250*/  LEA R4, R4, R17, 0x6 ;  /* 0x0000001104047211 */ /* 0x000fc800078e30ff */
[----:B------:R-:W-:Y:S02]  /*0260*/  SHF.L.U32 R4, R4, 0x2, RZ ;  /* 0x0000000204047819 */ /* 0x000fe400000006ff */
[----:B0-----:R-:W-:-:S04]  /*0270*/  MOV R7, UR4 ;  /* 0x0000000400077c02 */ /* 0x001fc80008000f00 */
[----:B------:R-:W-:-:S13]  /*0280*/  ISETP.GE.AND P0, PT, R4, R7, PT ;  /* 0x000000070400720c */ /* 0x000fda0003f06270 */
[----:B------:R-:W-:Y:S05]  /*0290*/  @P0 EXIT ;  /* 0x000000000000094d */ /* 0x000fea0003800000 */
[----:B------:R-:W0:Y:S01]  /*02a0*/  LDC.64 R8, c[0x0][0x3b8] ;  /* 0x0000ee00ff087b82 */ /* 0x000e220000000a00 */
[----:B------:R-:W-:-:S07]  /*02b0*/  SHF.L.U32 R15, R3, 0x7, RZ ;  /* 0x00000007030f7819 */ /* 0x000fce00000006ff */
[----:B------:R-:W1:Y:S01]  /*02c0*/  LDC.U8 R0, c[0x0][0x3e0] ;  /* 0x0000f800ff007b82 */ /* 0x000e620000000000 */
[----:B0-----:R-:W-:-:S05]  /*02d0*/  IMAD.WIDE.U32 R14, R15, 0x2, R8 ;  /* 0x000000020f0e7825 */ /* 0x001fca00078e0008 */
[----:B------:R0:W5:Y:S01]  /*02e0*/  LDG.E.U16.CONSTANT R27, desc[UR6][R14.64+0x2] ;  /* 0x000002060e1b7981 */ /* 0x000162000c1e9500 */
[----:B------:R-:W-:Y:S02]  /*02f0*/  ISETP.GE.AND P1, PT, R2, R5, PT ;  /* 0x000000050200720c */ /* 0x000fe40003f26270 */
[----:B-1----:R-:W-:-:S04]  /*0300*/  PRMT R0, R0, 0x8880, RZ ;  /* 0x0000888000007816 */ /* 0x002fc800000000ff */
[----:B------:R-:W-:-:S04]  /*0310*/  ISETP.NE.AND P0, PT, R0, RZ, PT ;  /* 0x000000ff0000720c */ /* 0x000fc80003f05270 */
[----:B------:R-:W-:-:S04]  /*0320*/  ISETP.NE.OR P0, PT, R3, RZ, !P0 ;  /* 0x000000ff0300720c */ /* 0x000fc80004705670 */
[----:B------:R-:W-:-:S13]  /*0330*/  ISETP.LE.OR P0, PT, R6, UR8, P0 ;  /* 0x0000000806007c0c */ /* 0x000fda0008703670 */
[----:B------:R-:W1:Y:S01]  /*0340*/  @!P0 LDC.64 R10, c[0x0][0x3a0] ;  /* 0x0000e800ff0a8b82 */ /* 0x000e620000000a00 */
[----:B------:R-:W-:-:S04]  /*0350*/  @!P0 IMAD R13, R7, UR8, R4 ;  /* 0x00000008070d8c24 */ /* 0x000fc8000f8e0204 */
[----:B-1----:R-:W-:-:S05]  /*0360*/  @!P0 IMAD.WIDE R10, R13, 0x2, R10 ;  /* 0x000000020d0a8825 */ /* 0x002fca00078e020a */
[----:B------:R0:W-:Y:S01]  /*0370*/  @!P0 STG.E.64 desc[UR6][R10.64], RZ ;  /* 0x000000ff0a008986 */ /* 0x0001e2000c101b06 */
[----:B------:R-:W-:Y:S06]  /*0380*/  BAR.SYNC.DEFER_BLOCKING 0x0 ;  /* 0x0000000000007b1d */ /* 0x000fec0000010000 */
[----:B------:R-:W-:Y:S05]  /*0390*/  @P1 BRA `(.L_x_3249) ;  /* 0x0000000000d01947 */ /* 0x000fea0003800000 */
[----:B------:R1:W5:Y:S01]  /*03a0*/  LDG.E.U16.CONSTANT R0, desc[UR6][R14.64] ;  /* 0x000000060e007981 */ /* 0x000362000c1e9500 */
[----:B0-----:R-:W-:Y:S01]  /*03b0*/  SHF.R.S32.HI R11, RZ, 0x1f, R4 ;  /* 0x0000001fff0b7819 */ /* 0x001fe20000011404 */
[----:B------:R-:W-:Y:S01]  /*03c0*/  HFMA2 R10, -RZ, RZ, 0, 0 ;  /* 0x00000000ff0a7431 */ /* 0x000fe200000001ff */
[----:B------:R-:W-:Y:S02]  /*03d0*/  SHF.L.U32 R12, R17, 0x4, RZ ;  /* 0x00000004110c7819 */ /* 0x000fe400000006ff */
[----:B------:R-:W-:Y:S02]  /*03e0*/  LEA.HI R13, R11, R4, RZ, 0x3 ;  /* 0x000000040b0d7211 */ /* 0x000fe400078f18ff */
[----:B------:R-:W-:Y:S02]  /*03f0*/  MOV R11, R2 ;  /* 0x00000002000b7202 */ /* 0x000fe40000000f00 */
[----:B------:R-:W-:Y:S02]  /*0400*/  LOP3.LUT R12, R12, 0x10, RZ, 0xc0, !PT ;  /* 0x000000100c0c7812 */ /* 0x000fe400078ec0ff */
[----:B-1----:R-:W-:-:S07]  /*0410*/  SHF.R.S32.HI R13, RZ, 0x3, R13 ;  /* 0x00000003ff0d7819 */ /* 0x002fce000001140d */
.L_x_3250:
[----:B------:R-:W0:Y:S01]  /*0420*/  LDC.64 R14, c[0x0][0x390] ;  /* 0x0000e400ff0e7b82 */ /* 0x000e220000000a00 */
        /* <DEDUP_REMOVED lines=9> */
[----:B------:R-:W-:-:S06]  /*04c0*/  IMAD.WIDE.U32 R20, R21, 0x2, R8 ;  /* 0x0000000215147825 */ /* 0x000fcc00078e0008 */
[----:B------:R-:W3:Y:S01]  /*04d0*/  LDG.E.U16.CONSTANT R20, desc[UR6][R20.64+0x2] ;  /* 0x0000020614147981 */ /* 0x000ee2000c1e9500 */
[----:B0-----:R-:W-:-:S06]  /*04e0*/  IMAD.WIDE.U32 R18, R17, 0x2, R18 ;  /* 0x0000000211127825 */ /* 0x001fcc00078e0012 */
[----:B------:R0:W4:Y:S01]  /*04f0*/  LDG.E.U16.CONSTANT R19, desc[UR6][R18.64] ;  /* 0x0000000612137981 */ /* 0x000122000c1e9500 */
[----:B--2---:R-:W-:-:S04]  /*0500*/  SHF.R.U32.HI R17, RZ, R12, R15 ;  /* 0x0000000cff117219 */ /* 0x004fc8000001160f */
[--C-:B------:R-:W-:Y:S02]  /*0510*/  SHF.R.U32.HI R14, RZ, 0x8, R17.reuse ;  /* 0x00000008ff0e7819 */ /* 0x100fe40000011611 */
[----:B------:R-:W-:Y:S02]  /*0520*/  LOP3.LUT R22, R17, 0xf, RZ, 0xc0, !PT ;  /* 0x0000000f11167812 */ /* 0x000fe400078ec0ff */
[----:B------:R-:W-:Y:S02]  /*0530*/  LOP3.LUT R14, R14, 0xf, RZ, 0xc0, !PT ;  /* 0x0000000f0e0e7812 */ /* 0x000fe400078ec0ff */
[--C-:B------:R-:W-:Y:S02]  /*0540*/  SHF.R.U32.HI R23, RZ, 0x4, R17.reuse ;  /* 0x00000004ff177819 */ /* 0x100fe40000011611 */
[----:B------:R-:W-:Y:S01]  /*0550*/  SHF.R.U32.HI R17, RZ, 0xc, R17 ;  /* 0x0000000cff117819 */ /* 0x000fe20000011611 */
[----:B------:R-:W-:Y:S01]  /*0560*/  IMAD R15, R14, R14, R14 ;  /* 0x0000000e0e0f7224 */ /* 0x000fe200078e020e */
[----:B------:R-:W-:-:S02]  /*0570*/  LOP3.LUT R23, R23, 0xf, RZ, 0xc0, !PT ;  /* 0x0000000f17177812 */ /* 0x000fc400078ec0ff */
[----:B------:R-:W-:Y:S01]  /*0580*/  LOP3.LUT R17, R17, 0xf, RZ, 0xc0, !PT ;  /* 0x0000000f11117812 */ /* 0x000fe200078ec0ff */
[----:B------:R-:W-:Y:S01]  /*0590*/  IMAD R25, R22, R22, R22 ;  /* 0x0000001616197224 */ /* 0x000fe200078e0216 */
[----:B------:R-:W-:Y:S01]  /*05a0*/  IADD3 R15, PT, PT, R14, 0x1, R15 ;  /* 0x000000010e0f7810 */ /* 0x000fe20007ffe00f */
[----:B0-----:R-:W-:Y:S02]  /*05b0*/  IMAD R18, R23, R23, R23 ;  /* 0x0000001717127224 */ /* 0x001fe400078e0217 */
[----:B------:R-:W-:Y:S01]  /*05c0*/  IMAD R14, R17, R17, R17 ;  /* 0x00000011110e7224 */ /* 0x000fe200078e0211 */
[----:B------:R-:W-:Y:S02]  /*05d0*/  IADD3 R25, PT, PT, R22, 0x1, R25 ;  /* 0x0000000116197810 */ /* 0x000fe40007ffe019 */
[----:B------:R-:W-:Y:S02]  /*05e0*/  IADD3 R18, PT, PT, R23, 0x1, R18 ;  /* 0x0000000117127810 */ /* 0x000fe40007ffe012 */
[----:B------:R-:W-:Y:S01]  /*05f0*/  IADD3 R17, PT, PT, R17, 0x1, R14 ;  /* 0x0000000111117810 */ /* 0x000fe20007ffe00e */
[----:B------:R-:W-:Y:S08]  /*0600*/  I2F.F16 R15, R15 ;  /* 0x0000000f000f7306 */ /* 0x000ff00000200c00 */
[----:B------:R-:W0:Y:S08]  /*0610*/  I2F.F16 R14, R17 ;  /* 0x00000011000e7306 */ /* 0x000e300000200c00 */
[----:B------:R-:W-:Y:S08]  /*0620*/  I2F.F16 R25, R25 ;  /* 0x0000001900197306 */ /* 0x000ff00000200c00 */
[----:B------:R-:W1:Y:S01]  /*0630*/  I2F.F16 R18, R18 ;  /* 0x0000001200127306 */ /* 0x000e620000200c00 */
[----:B0-----:R-:W-:-:S05]  /*0640*/  PRMT R14, R15, 0x5410, R14 ;  /* 0x000054100f0e7816 */ /* 0x001fca000000000e */
[----:B----4-:R-:W-:Y:S01]  /*0650*/  HMUL2 R23, R14, R19.H0_H0 ;  /* 0x200000130e177232 */ /* 0x010fe20000000000 */
[----:B------:R-:W-:Y:S02]  /*0660*/  LEA R14, R10, R1, 0x3 ;  /* 0x000000010a0e7211 */ /* 0x000fe400078e18ff */
[----:B-1----:R-:W-:-:S05]  /*0670*/  PRMT R18, R25, 0x5410, R18 ;  /* 0x0000541019127816 */ /* 0x002fca0000000012 */
[----:B------:R-:W-:Y:S01]  /*0680*/  HMUL2 R22, R18, R19.H0_H0 ;  /* 0x2000001312167232 */ /* 0x000fe20000000000 */
[----:B---3--:R-:W-:-:S04]  /*0690*/  IADD3 R11, PT, PT, R20, R11, RZ ;  /* 0x0000000b140b7210 */ /* 0x008fc80007ffe0ff */
[----:B------:R1:W-:Y:S01]  /*06a0*/  STL.64 [R14], R22 ;  /* 0x000000160e007387 */ /* 0x0003e20000100a00 */
[----:B------:R-:W-:Y:S02]  /*06b0*/  ISETP.GE.AND P0, PT, R11, R16, PT ;  /* 0x000000100b00720c */ /* 0x000fe40003f06270 */
[----:B------:R-:W-:-:S11]  /*06c0*/  IADD3 R10, PT, PT, R10, 0x1, RZ ;  /* 0x000000010a0a7810 */ /* 0x000fd60007ffe0ff */
[----:B-1----:R-:W-:Y:S05]  /*06d0*/  @!P0 BRA `(.L_x_3250) ;  /* 0xfffffffc00508947 */ /* 0x002fea000383ffff */
.L_x_3249:
[----:B0-----:R0:W5:Y:S01]  /*06e0*/  LDL.64 R10, [R1] ;  /* 0x00000000010a7983 */ /* 0x0011620000100a00 */
        /* <DEDUP_REMOVED lines=11> */
.L_x_3251:
        /* <DEDUP_REMOVED lines=11> */
.L_x_3252:
        /* <DEDUP_REMOVED lines=11> */
.L_x_3253:
        /* <DEDUP_REMOVED lines=11> */
.L_x_3254:
        /* <DEDUP_REMOVED lines=11> */
.L_x_3255:
        /* <DEDUP_REMOVED lines=37> */
.L_x_3261:
[----:B------:R-:W-:Y:S01]  /*0cb0*/  ISETP.NE.AND P0, PT, R2, R27, PT ;  /* 0x0000001b0200720c */ /* 0x000fe20003f05270 */
[----:B------:R-:W0:Y:S08]  /*0cc0*/  LDC R6, c[0x0][0x3a8] ;  /* 0x0000ea00ff067b82 */ /* 0x000e300000000800 */
[----:B------:R-:W1:Y:S04]  /*0cd0*/  LDC R7, c[0x0][0x3ac] ;  /* 0x0000eb00ff077b82 */ /* 0x000e680000000800 */
[----:B------:R-:W-:Y:S01]  /*0ce0*/  @!P0 LEA R3, R26, R1, 0x3 ;  /* 0x000000011a038211 */ /* 0x000fe200078e18ff */
[----:B------:R2:W5:Y:S04]  /*0cf0*/  @!P0 LDG.E.U16.CONSTANT R23, desc[UR6][R20.64] ;  /* 0x0000000614178981 */ /* 0x000568000c1e9500 */
[----:B------:R-:W3:Y:S01]  /*0d00*/  @!P0 LDL.64 R8, [R3+0x8] ;  /* 0x0000080003088983 */ /* 0x000ee20000100a00 */
[----:B0-----:R-:W-:-:S02]  /*0d10*/  ISETP.LE.AND P1, PT, R6, UR8, PT ;  /* 0x0000000806007c0c */ /* 0x001fc4000bf23270 */
[----:B------:R-:W-:Y:S02]  /*0d20*/  MOV R12, R14 ;  /* 0x0000000e000c7202 */ /* 0x000fe40000000f00 */
[----:B------:R-:W-:Y:S02]  /*0d30*/  MOV R13, R15 ;  /* 0x0000000f000d7202 */ /* 0x000fe40000000f00 */
[----:B------:R-:W-:Y:S02]  /*0d40*/  @!P0 IADD3 R0, PT, PT, R26, 0x1, RZ ;  /* 0x000000011a008810 */ /* 0x000fe40007ffe0ff */
[----:B------:R-:W-:Y:S01]  /*0d50*/  MOV R17, 0x2c00 ;  /* 0x00002c0000117802 */ /* 0x000fe20000000f00 */
[----:B-1----:R-:W-:Y:S01]  /*0d60*/  IMAD.WIDE R14, R7, 0x4, R12 ;  /* 0x00000004070e7825 */ /* 0x002fe200078e020c */
[----:B------:R-:W-:Y:S02]  /*0d70*/  @!P0 MOV R26, R0 ;  /* 0x00000000001a8202 */ /* 0x000fe40000000f00 */
[----:B---3--:R-:W-:-:S02]  /*0d80*/  @!P0 PRMT R4, R8, 0x7610, R4 ;  /* 0x0000761008048816 */ /* 0x008fc40000000004 */
[----:B------:R-:W-:Y:S02]  /*0d90*/  @!P0 PRMT R24, R9, 0x7610, R24 ;  /* 0x0000761009188816 */ /* 0x000fe40000000018 */
[----:B------:R-:W-:Y:S02]  /*0da0*/  @!P0 PRMT R4, R4, 0x7610, R8 ;  /* 0x0000761004048816 */ /* 0x000fe40000000008 */
[----:B------:R-:W-:Y:S01]  /*0db0*/  @!P0 PRMT R24, R24, 0x7610, R9 ;  /* 0x0000761018188816 */ /* 0x000fe20000000009 */
[----:B--2---:R-:W-:Y:S06]  /*0dc0*/  @P1 BRA `(.L_x_3257) ;  /* 0x00000008003c1947 */ /* 0x004fec0003800000 */
[----:B------:R-:W2:Y:S04]  /*0dd0*/  LDG.E.128.CONSTANT R8, desc[UR6][R12.64] ;  /* 0x000000060c087981 */ /* 0x000ea8000c1e9d00 */
[----:B------:R-:W0:Y:S02]  /*0de0*/  LDS.64 R30, [UR4] ;  /* 0x00000004ff1e7984 */ /* 0x000e240008000a00 */
[--C-:B0-----:R-:W-:Y:S02]  /*0df0*/  HADD2.F32 R0, -RZ, R30.reuse.H0_H0 ;  /* 0x2000001eff007230 */ /* 0x101fe40000004100 */
[----:B------:R-:W-:Y:S02]  /*0e00*/  HADD2.F32 R36, -RZ, R30.H1_H1 ;  /* 0x3000001eff247230 */ /* 0x000fe40000004100 */
[----:B------:R-:W-:-:S02]  /*0e10*/  HADD2.F32 R30, -RZ, R31.H0_H0 ;  /* 0x2000001fff1e7230 */ /* 0x000fc40000004100 */
[----:B------:R-:W-:Y:S01]  /*0e20*/  HADD2.F32 R31, -RZ, R31.H1_H1 ;  /* 0x3000001fff1f7230 */ /* 0x000fe20000004100 */
[----:B--2---:R-:W-:Y:S02]  /*0e30*/  LOP3.LUT R3, R8, 0xf000f, RZ, 0xc0, !PT ;  /* 0x000f000f08037812 */ /* 0x004fe400078ec0ff */
[C---:B------:R-:W-:Y:S02]  /*0e40*/  LOP3.LUT R5, R9.reuse, 0xf000f, RZ, 0xc0, !PT ;  /* 0x000f000f09057812 */ /* 0x040fe400078ec0ff */
[----:B------:R-:W-:Y:S02]  /*0e50*/  LOP3.LUT R33, R9, 0xf000f0, RZ, 0xc0, !PT ;  /* 0x00f000f009217812 */ /* 0x000fe400078ec0ff */
[----:B------:R-:W-:Y:S02]  /*0e60*/  SHF.R.U32.HI R18, RZ, 0x8, R9 ;  /* 0x00000008ff127819 */ /* 0x000fe40000011609 */
[C---:B------:R-:W-:Y:S02]  /*0e70*/  LOP3.LUT R9, R10.reuse, 0xf000f, RZ, 0xc0, !PT ;  /* 0x000f000f0a097812 */ /* 0x040fe400078ec0ff */
        /* <DEDUP_REMOVED lines=14> */
[----:B------:R-:W-:Y:S01]  /*0f60*/  SHF.R.U32.HI R29, RZ, 0x8, R11 ;  /* 0x00000008ff1d7819 */ /* 0x000fe2000001160b */
[----:B------:R-:W-:Y:S01]  /*0f70*/  HADD2.F32 R41, -RZ, R42.H0_H0 ;  /* 0x2000002aff297230 */ /* 0x000fe20000004100 */
[----:B------:R-:W0:Y:S01]  /*0f80*/  LDS.64 R10, [UR4+0x8] ;  /* 0x00000804ff0a7984 */ /* 0x000e220008000a00 */
[----:B------:R-:W-:Y:S01]  /*0f90*/  HADD2.F32 R9, -RZ, R37.H0_H0 ;  /* 0x20000025ff097230 */ /* 0x000fe20000004100 */
[----:B------:R-:W-:Y:S01]  /*0fa0*/  LOP3.LUT R32, R8, 0xf000f0, RZ, 0xc0, !PT ;  /* 0x00f000f008207812 */ /* 0x000fe200078ec0ff */
[----:B------:R-:W-:-:S02]  /*0fb0*/  HADD2.F32 R39, -RZ, R38.H1_H1 ;  /* 0x30000026ff277230 */ /* 0x000fc40000004100 */
[----:B------:R-:W-:Y:S01]  /*0fc0*/  FFMA.FTZ R38, R3, R0, RZ ;  /* 0x0000000003267223 */ /* 0x000fe200000100ff */
[C---:B------:R-:W-:Y:S01]  /*0fd0*/  FFMA.FTZ R40, R0.reuse, R5, RZ ;  /* 0x0000000500287223 */ /* 0x040fe200000100ff */
[C---:B------:R-:W-:Y:S01]  /*0fe0*/  FFMA.FTZ R41, R0.reuse, R41, RZ ;  /* 0x0000002900297223 */ /* 0x040fe200000100ff */
[----:B------:R-:W-:Y:S01]  /*0ff0*/  FFMA.FTZ R9, R0, R9, RZ ;  /* 0x0000000900097223 */ /* 0x000fe200000100ff */
[----:B------:R-:W-:Y:S02]  /*1000*/  HADD2.F32 R5, -RZ, R42.H1_H1 ;  /* 0x3000002aff057230 */ /* 0x000fe40000004100 */
[----:B------:R-:W-:Y:S01]  /*1010*/  FFMA.FTZ R3, R39, R36, R38 ;  /* 0x0000002427037223 */ /* 0x000fe20000010026 */
[----:B------:R-:W-:Y:S01]  /*1020*/  LOP3.LUT R0, R33, 0x64006400, RZ, 0xfc, !PT ;  /* 0x6400640021007812 */ /* 0x000fe200078efcff */
[----:B------:R-:W-:Y:S01]  /*1030*/  HADD2.F32 R39, -RZ, R43.H1_H1 ;  /* 0x3000002bff277230 */ /* 0x000fe20000004100 */
[----:B------:R-:W-:Y:S01]  /*1040*/  LOP3.LUT R32, R32, 0x64006400, RZ, 0xfc, !PT ;  /* 0x6400640020207812 */ /* 0x000fe200078efcff */
[----:B------:R-:W-:Y:S01]  /*1050*/  FFMA.FTZ R5, R36, R5, R41 ;  /* 0x0000000524057223 */ /* 0x000fe20000010029 */
[----:B------:R-:W-:Y:S01]  /*1060*/  LOP3.LUT R34, R34, 0x64006400, RZ, 0xfc, !PT ;  /* 0x6400640022227812 */ /* 0x000fe200078efcff */
[----:B------:R-:W-:-:S02]  /*1070*/  HFMA2 R41, R0, R17.H0_H0, -72, -72 ;  /* 0xd480d48000297431 */ /* 0x000fc40000040011 */
[----:B------:R-:W-:Y:S01]  /*1080*/  FFMA.FTZ R39, R36, R39, R40 ;  /* 0x0000002724277223 */ /* 0x000fe20000010028 */
[----:B------:R-:W-:Y:S01]  /*1090*/  LOP3.LUT R0, R35, 0x64006400, RZ, 0xfc, !PT ;  /* 0x6400640023007812 */ /* 0x000fe200078efcff */
[-C--:B------:R-:W-:Y:S02]  /*10a0*/  HFMA2 R40, R32, R17.reuse.H0_H0, -72, -72 ;  /* 0xd480d48020287431 */ /* 0x080fe40000040011 */
[----:B------:R-:W-:Y:S02]  /*10b0*/  HADD2.F32 R37, -RZ, R37.H1_H1 ;  /* 0x30000025ff257230 */ /* 0x000fe40000004100 */
[-C--:B------:R-:W-:Y:S02]  /*10c0*/  HFMA2 R42, R34, R17.reuse.H0_H0, -72, -72 ;  /* 0xd480d480222a7431 */ /* 0x080fe40000040011 */
[----:B------:R-:W-:Y:S02]  /*10d0*/  HADD2.F32 R33, -RZ, R41.H0_H0 ;  /* 0x20000029ff217230 */ /* 0x000fe40000004100 */
[----:B------:R-:W-:-:S02]  /*10e0*/  HFMA2 R35, R0, R17.H0_H0, -72, -72 ;  /* 0xd480d48000237431 */ /* 0x000fc40000040011 */
[----:B------:R-:W-:Y:S02]  /*10f0*/  HADD2.F32 R32, -RZ, R40.H0_H0 ;  /* 0x20000028ff207230 */ /* 0x000fe40000004100 */
[----:B------:R-:W-:Y:S01]  /*1100*/  FFMA.FTZ R9, R36, R37, R9 ;  /* 0x0000002524097223 */ /* 0x000fe20000010009 */
[----:B------:R-:W-:Y:S02]  /*1110*/  HADD2.F32 R38, -RZ, R42.H0_H0 ;  /* 0x2000002aff267230 */ /* 0x000fe40000004100 */
[----:B------:R-:W-:Y:S01]  /*1120*/  FFMA.FTZ R34, R30, R33, R5 ;  /* 0x000000211e227223 */ /* 0x000fe20000010005 */
[----:B------:R-:W-:Y:S02]  /*1130*/  HADD2.F32 R5, -RZ, R35.H0_H0 ;  /* 0x20000023ff057230 */ /* 0x000fe40000004100 */
[----:B------:R-:W-:Y:S01]  /*1140*/  FFMA.FTZ R3, R32, R30, R3 ;  /* 0x0000001e20037223 */ /* 0x000fe20000010003 */
[----:B------:R-:W-:Y:S01]  /*1150*/  HADD2.F32 R0, -RZ, R40.H1_H1 ;  /* 0x30000028ff007230 */ /* 0x000fe20000004100 */
[----:B------:R-:W-:Y:S01]  /*1160*/  SHF.R.U32.HI R8, RZ, 0x8, R8 ;  /* 0x00000008ff087819 */ /* 0x000fe20000011608 */
[----:B------:R-:W-:-:S02]  /*1170*/  HADD2.F32 R32, -RZ, R41.H1_H1 ;  /* 0x30000029ff207230 */ /* 0x000fc40000004100 */
[C---:B------:R-:W-:Y:S01]  /*1180*/  FFMA.FTZ R33, R30.reuse, R5, R9 ;  /* 0x000000051e217223 */ /* 0x040fe20000010009 */
[----:B------:R-:W-:Y:S01]  /*1190*/  FFMA.FTZ R39, R30, R38, R39 ;  /* 0x000000261e277223 */ /* 0x000fe20000010027 */
[----:B------:R-:W-:Y:S02]  /*11a0*/  HADD2.F32 R36, -RZ, R42.H1_H1 ;  /* 0x3000002aff247230 */ /* 0x000fe40000004100 */
[----:B------:R-:W-:Y:S01]  /*11b0*/  FFMA.FTZ R5, R0, R31, R3 ;  /* 0x0000001f00057223 */ /* 0x000fe20000010003 */
[----:B------:R-:W-:Y:S02]  /*11c0*/  HADD2.F32 R38, -RZ, R35.H1_H1 ;  /* 0x30000023ff267230 */ /* 0x000fe40000004100 */
[C---:B------:R-:W-:Y:S01]  /*11d0*/  FFMA.FTZ R9, R31.reuse, R32, R34 ;  /* 0x000000201f097223 */ /* 0x040fe20000010022 */
[----:B------:R-:W-:Y:S01]  /*11e0*/  LOP3.LUT R0, R8, 0xf000f, RZ, 0xc0, !PT ;  /* 0x000f000f08007812 */ /* 0x000fe200078ec0ff */
[C---:B------:R-:W-:Y:S01]  /*11f0*/  FFMA.FTZ R30, R31.reuse, R36, R39 ;  /* 0x000000241f1e7223 */ /* 0x040fe20000010027 */
[----:B------:R-:W-:Y:S01]  /*1200*/  LOP3.LUT R3, R18, 0xf000f, RZ, 0xc0, !PT ;  /* 0x000f000f12037812 */ /* 0x000fe200078ec0ff */
[----:B------:R-:W-:Y:S01]  /*1210*/  FFMA.FTZ R31, R31, R38, R33 ;  /* 0x000000261f1f7223 */ /* 0x000fe20000010021 */
[----:B------:R-:W-:Y:S01]  /*1220*/  LOP3.LUT R34, R29, 0xf000f, RZ, 0xc0, !PT ;  /* 0x000f000f1d227812 */ /* 0x000fe200078ec0ff */
[--C-:B0-----:R-:W-:Y:S01]  /*1230*/  HADD2.F32 R32, -RZ, R10.reuse.H0_H0 ;  /* 0x2000000aff207230 */ /* 0x101fe20000004100 */
        /* <DEDUP_REMOVED lines=14> */
[----:B------:R-:W-:-:S02]  /*1320*/  HADD2 R39, R33, -1032, -1032 ;  /* 0xe408e40821277430 */ /* 0x000fc40000000000 */
[----:B------:R-:W-:Y:S02]  /*1330*/  HADD2.F32 R36, -RZ, R3.H0_H0 ;  /* 0x20000003ff247230 */ /* 0x000fe40000004100 */
[----:B------:R-:W-:Y:S01]  /*1340*/  FFMA.FTZ R34, R34, R32, R5 ;  /* 0x0000002022227223 */ /* 0x000fe20000010005 */
[--C-:B------:R-:W-:Y:S01]  /*1350*/  HADD2.F32 R33, -RZ, R38.reuse.H0_H0 ;  /* 0x20000026ff217230 */ /* 0x100fe20000004100 */
[----:B------:R-:W-:Y:S01]  /*1360*/  LOP3.LUT R18, R18, 0x64006400, RZ, 0xfc, !PT ;  /* 0x6400640012127812 */ /* 0x000fe200078efcff */
[----:B------:R-:W-:Y:S02]  /*1370*/  HADD2.F32 R35, -RZ, R39.H0_H0 ;  /* 0x20000027ff237230 */ /* 0x000fe40000004100 */
[C---:B------:R-:W-:Y:S01]  /*1380*/  FFMA.FTZ R5, R32.reuse, R36, R31 ;  /* 0x0000002420057223 */ /* 0x040fe2000001001f */
[----:B------:R-:W-:Y:S02]  /*1390*/  HADD2.F32 R31, -RZ, R38.H1_H1 ;  /* 0x30000026ff1f7230 */ /* 0x000fe40000004100 */
[----:B------:R-:W-:Y:S01]  /*13a0*/  FFMA.FTZ R33, R32, R33, R9 ;  /* 0x0000002120217223 */ /* 0x000fe20000010009 */
[----:B------:R-:W-:Y:S01]  /*13b0*/  LOP3.LUT R22, R22, 0xf000f0, RZ, 0xc0, !PT ;  /* 0x00f000f016167812 */ /* 0x000fe200078ec0ff */
[----:B------:R-:W-:Y:S01]  /*13c0*/  FFMA.FTZ R30, R32, R35, R30 ;  /* 0x00000023201e7223 */ /* 0x000fe2000001001e */
[----:B------:R-:W-:Y:S01]  /*13d0*/  LOP3.LUT R29, R29, 0xf000f0, RZ, 0xc0, !PT ;  /* 0x00f000f01d1d7812 */ /* 0x000fe200078ec0ff */
[----:B------:R-:W-:Y:S01]  /*13e0*/  FFMA.FTZ R31, R10, R31, R33 ;  /* 0x0000001f0a1f7223 */ /* 0x000fe20000010021 */
[----:B------:R-:W-:-:S02]  /*13f0*/  HFMA2 R32, R8, R17.H0_H0, -72, -72 ;  /* 0xd480d48008207431 */ /* 0x000fc40000040011 */
[----:B------:R-:W-:Y:S02]  /*1400*/  HADD2.F32 R9, -RZ, R37.H1_H1 ;  /* 0x30000025ff097230 */ /* 0x000fe40000004100 */
[-C--:B------:R-:W-:Y:S01]  /*1410*/  HFMA2 R33, R18, R17.reuse.H0_H0, -72, -72 ;  /* 0xd480d48012217431 */ /* 0x080fe20000040011 */
[----:B------:R-:W-:Y:S01]  /*1420*/  LOP3.LUT R22, R22, 0x64006400, RZ, 0xfc, !PT ;  /* 0x6400640016167812 */ /* 0x000fe200078efcff */
[----:B------:R-:W-:Y:S01]  /*1430*/  HADD2.F32 R35, -RZ, R39.H1_H1 ;  /* 0x30000027ff237230 */ /* 0x000fe20000004100 */
[----:B------:R-:W-:Y:S01]  /*1440*/  LOP3.LUT R8, R29, 0x64006400, RZ, 0xfc, !PT ;  /* 0x640064001d087812 */ /* 0x000fe200078efcff */
[----:B------:R-:W-:Y:S02]  /*1450*/  HADD2.F32 R29, -RZ, R3.H1_H1 ;  /* 0x30000003ff1d7230 */ /* 0x000fe40000004100 */
[----:B------:R-:W-:Y:S01]  /*1460*/  FFMA.FTZ R9, R9, R10, R34 ;  /* 0x0000000a09097223 */ /* 0x000fe20000010022 */
[----:B------:R-:W-:Y:S02]  /*1470*/  HADD2.F32 R18, -RZ, R32.H0_H0 ;  /* 0x20000020ff127230 */ /* 0x000fe40000004100 */
[----:B------:R-:W-:-:S02]  /*1480*/  HFMA2 R22, R22, R17.H0_H0, -72, -72 ;  /* 0xd480d48016167431 */ /* 0x000fc40000040011 */
[----:B------:R-:W-:Y:S02]  /*1490*/  HADD2.F32 R3, -RZ, R33.H0_H0 ;  /* 0x20000021ff037230 */ /* 0x000fe40000004100 */
[----:B------:R-:W-:Y:S02]  /*14a0*/  HFMA2 R34, R8, R17.H0_H0, -72, -72 ;  /* 0xd480d48008227431 */ /* 0x000fe40000040011 */
[----:B------:R-:W-:Y:S01]  /*14b0*/  FFMA.FTZ R35, R10, R35, R30 ;  /* 0x000000230a237223 */ /* 0x000fe2000001001e */
[----:B------:R-:W-:Y:S01]  /*14c0*/  FFMA.FTZ R9, R18, R0, R9 ;  /* 0x0000000012097223 */ /* 0x000fe20000010009 */
[----:B------:R-:W-:Y:S02]  /*14d0*/  HADD2.F32 R11, -RZ, R11.H1_H1 ;  /* 0x3000000bff0b7230 */ /* 0x000fe40000004100 */
[----:B------:R-:W-:Y:S01]  /*14e0*/  FFMA.FTZ R18, R0, R3, R31 ;  /* 0x0000000300127223 */ /* 0x000fe2000001001f */
[----:B------:R-:W-:Y:S02]  /*14f0*/  HADD2.F32 R3, -RZ, R22.H0_H0 ;  /* 0x20000016ff037230 */ /* 0x000fe40000004100 */
[----:B------:R-:W-:Y:S01]  /*1500*/  FFMA.FTZ R5, R10, R29, R5 ;  /* 0x0000001d0a057223 */ /* 0x000fe20000010005 */
[----:B------:R-:W-:-:S02]  /*1510*/  HADD2.F32 R30, -RZ, R34.H0_H0 ;  /* 0x20000022ff1e7230 */ /* 0x000fc40000004100 */
[----:B------:R-:W-:Y:S02]  /*1520*/  HADD2.F32 R22, -RZ, R22.H1_H1 ;  /* 0x30000016ff167230 */ /* 0x000fe40000004100 */
        /* <DEDUP_REMOVED lines=24> */
[----:B------:R-:W-:-:S07]  /*16b0*/  HADD2 R25, R9, R25 ;  /* 0x0000001909197230 */ /* 0x000fce0000000000 */
.L_x_3257:
[----:B------:R-:W-:Y:S05]  /*16c0*/  @P1 BRA `(.L_x_3258) ;  /* 0x00000008003c1947 */ /* 0x000fea0003800000 */
[----:B------:R-:W2:Y:S04]  /*16d0*/  LDG.E.128.CONSTANT R8, desc[UR6][R14.64] ;  /* 0x000000060e087981 */ /* 0x000ea8000c1e9d00 */
[----:B------:R-:W0:Y:S02]  /*16e0*/  LDS.64 R30, [UR4+0x10] ;  /* 0x00001004ff1e7984 */ /* 0x000e240008000a00 */
        /* <DEDUP_REMOVED lines=141> */
.L_x_3258:
[----:B------:R-:W-:Y:S01]  /*1fc0*/  IMAD.WIDE R14, R7, 0x4, R14 ;  /* 0x00000004070e7825 */ /* 0x000fe200078e020e */
[----:B------:R-:W-:Y:S06]  /*1fd0*/  @P1 BRA `(.L_x_3259) ;  /* 0x00000008003c1947 */ /* 0x000fec0003800000 */
        /* <DEDUP_REMOVED lines=143> */
.L_x_3259:
[----:B-----5:R-:W-:Y:S01]  /*28d0*/  @!P0 IADD3 R27, PT, PT, R23, R2, RZ ;  /* 0x00000002171b8210 */ /* 0x020fe20007ffe0ff */
        /* <DEDUP_REMOVED lines=8> */
[C---:B--2---:R-:W-:Y:S02]  /*2960*/  LOP3.LUT R31, R9.reuse, 0xf000f0, RZ, 0xc0, !PT ;  /* 0x00f000f0091f7812 */ /* 0x044fe400078ec0ff */
[----:B------:R-:W-:Y:S02]  /*2970*/  SHF.R.U32.HI R18, RZ, 0x8, R9 ;  /* 0x00000008ff127819 */ /* 0x000fe40000011609 */
[----:B------:R-:W-:Y:S02]  /*2980*/  LOP3.LUT R9, R9, 0xf000f, RZ, 0xc0, !PT ;  /* 0x000f000f09097812 */ /* 0x000fe400078ec0ff */
[----:B------:R-:W-:Y:S02]  /*2990*/  LOP3.LUT R3, R8, 0xf000f, RZ, 0xc0, !PT ;  /* 0x000f000f08037812 */ /* 0x000fe400078ec0ff */
[----:B------:R-:W-:Y:S02]  /*29a0*/  LOP3.LUT R9, R9, 0x64006400, RZ, 0xfc, !PT ;  /* 0x6400640009097812 */ /* 0x000fe400078efcff */
[----:B------:R-:W-:-:S02]  /*29b0*/  LOP3.LUT R3, R3, 0x64006400, RZ, 0xfc, !PT ;  /* 0x6400640003037812 */ /* 0x000fc400078efcff */
[----:B------:R-:W-:Y:S01]  /*29c0*/  LOP3.LUT R33, R8, 0xf000f0, RZ, 0xc0, !PT ;  /* 0x00f000f008217812 */ /* 0x000fe200078ec0ff */
[----:B------:R-:W-:Y:S01]  /*29d0*/  HADD2 R38, R9, -1032, -1032 ;  /* 0xe408e40809267430 */ /* 0x000fe20000000000 */
[----:B------:R-:W-:Y:S01]  /*29e0*/  SHF.R.U32.HI R29, RZ, 0x8, R8 ;  /* 0x00000008ff1d7819 */ /* 0x000fe20000011608 */
[----:B------:R-:W-:Y:S01]  /*29f0*/  HADD2 R39, R3, -1032, -1032 ;  /* 0xe408e40803277430 */ /* 0x000fe20000000000 */
[C---:B------:R-:W-:Y:S02]  /*2a00*/  LOP3.LUT R34, R10.reuse, 0xf000f0, RZ, 0xc0, !PT ;  /* 0x00f000f00a227812 */ /* 0x040fe400078ec0ff */
[----:B------:R-:W-:Y:S01]  /*2a10*/  SHF.R.U32.HI R8, RZ, 0x8, R10 ;  /* 0x00000008ff087819 */ /* 0x000fe2000001160a */
[--C-:B------:R-:W-:Y:S01]  /*2a20*/  HADD2.F32 R37, -RZ, R38.reuse.H0_H0 ;  /* 0x20000026ff257230 */ /* 0x100fe20000004100 */
[C---:B------:R-:W-:Y:S01]  /*2a30*/  LOP3.LUT R32, R11.reuse, 0xf000f0, RZ, 0xc0, !PT ;  /* 0x00f000f00b207812 */ /* 0x040fe200078ec0ff */
[--C-:B------:R-:W-:Y:S01]  /*2a40*/  HADD2.F32 R3, -RZ, R39.reuse.H0_H0 ;  /* 0x20000027ff037230 */ /* 0x100fe20000004100 */
[----:B------:R-:W-:Y:S01]  /*2a50*/  SHF.R.U32.HI R30, RZ, 0x8, R11 ;  /* 0x00000008ff1e7819 */ /* 0x000fe2000001160b */
[----:B------:R-:W-:Y:S01]  /*2a60*/  HADD2.F32 R38, -RZ, R38.H1_H1 ;  /* 0x30000026ff267230 */ /* 0x000fe20000004100 */
[----:B------:R-:W-:Y:S01]  /*2a70*/  LOP3.LUT R10, R10, 0xf000f, RZ, 0xc0, !PT ;  /* 0x000f000f0a0a7812 */ /* 0x000fe200078ec0ff */
[----:B------:R-:W-:Y:S01]  /*2a80*/  FFMA.FTZ R40, R0, R37, RZ ;  /* 0x0000002500287223 */ /* 0x000fe200000100ff */
[----:B------:R-:W-:Y:S01]  /*2a90*/  LOP3.LUT R11, R11, 0xf000f, RZ, 0xc0, !PT ;  /* 0x000f000f0b0b7812 */ /* 0x000fe200078ec0ff */
[----:B------:R-:W-:Y:S01]  /*2aa0*/  FFMA.FTZ R37, R3, R0, RZ ;  /* 0x0000000003257223 */ /* 0x000fe200000100ff */
        /* <DEDUP_REMOVED lines=9> */
[----:B------:R-:W0:Y:S01]  /*2b40*/  LDS.64 R10, [UR4+0x38] ;  /* 0x00003804ff0a7984 */ /* 0x000e220008000a00 */
[----:B------:R-:W-:-:S02]  /*2b50*/  HADD2.F32 R5, -RZ, R41.H0_H0 ;  /* 0x20000029ff057230 */ /* 0x000fc40000004100 */
[-C--:B------:R-:W-:Y:S02]  /*2b60*/  HFMA2 R40, R40, R17.reuse.H0_H0, -72, -72 ;  /* 0xd480d48028287431 */ /* 0x080fe40000040011 */
[--C-:B------:R-:W-:Y:S01]  /*2b70*/  HADD2.F32 R9, -RZ, R36.reuse.H0_H0 ;  /* 0x20000024ff097230 */ /* 0x100fe20000004100 */
[----:B------:R-:W-:Y:S01]  /*2b80*/  LOP3.LUT R32, R32, 0x64006400, RZ, 0xfc, !PT ;  /* 0x6400640020207812 */ /* 0x000fe200078efcff */
[----:B------:R-:W-:Y:S02]  /*2b90*/  HADD2.F32 R44, -RZ, R41.H1_H1 ;  /* 0x30000029ff2c7230 */ /* 0x000fe40000004100 */
[-C--:B------:R-:W-:Y:S02]  /*2ba0*/  HFMA2 R31, R38, R17.reuse.H0_H0, -72, -72 ;  /* 0xd480d480261f7431 */ /* 0x080fe40000040011 */
[----:B------:R-:W-:Y:S01]  /*2bb0*/  FFMA.FTZ R46, R0, R5, RZ ;  /* 0x00000005002e7223 */ /* 0x000fe200000100ff */
[----:B------:R-:W-:Y:S02]  /*2bc0*/  HFMA2 R33, R34, R17.H0_H0, -72, -72 ;  /* 0xd480d48022217431 */ /* 0x000fe40000040011 */
[----:B------:R-:W-:-:S02]  /*2bd0*/  HADD2.F32 R36, -RZ, R36.H1_H1 ;  /* 0x30000024ff247230 */ /* 0x000fc40000004100 */
[----:B------:R-:W-:Y:S01]  /*2be0*/  FFMA.FTZ R0, R0, R9, RZ ;  /* 0x0000000900007223 */ /* 0x000fe200000100ff */
[----:B------:R-:W-:Y:S02]  /*2bf0*/  HADD2.F32 R5, -RZ, R40.H0_H0 ;  /* 0x20000028ff057230 */ /* 0x000fe40000004100 */
[----:B------:R-:W-:Y:S02]  /*2c00*/  HFMA2 R39, R32, R17.H0_H0, -72, -72 ;  /* 0xd480d48020277431 */ /* 0x000fe40000040011 */
[----:B------:R-:W-:Y:S01]  /*2c10*/  FFMA.FTZ R37, R42, R35, R37 ;  /* 0x000000232a257223 */ /* 0x000fe20000010025 */
[C---:B------:R-:W-:Y:S01]  /*2c20*/  FFMA.FTZ R9, R35.reuse, R44, R46 ;  /* 0x0000002c23097223 */ /* 0x040fe2000001002e */
        /* <DEDUP_REMOVED lines=11> */
[C---:B------:R-:W-:Y:S01]  /*2ce0*/  FFMA.FTZ R5, R23.reuse, R32, R36 ;  /* 0x0000002017057223 */ /* 0x040fe20000010024 */
        /* <DEDUP_REMOVED lines=9> */
[----:B------:R-:W-:Y:S01]  /*2d80*/  LOP3.LUT R33, R33, 0x64006400, RZ, 0xfc, !PT ;  /* 0x6400640021217812 */ /* 0x000fe200078efcff */
[--C-:B0-----:R-:W-:Y:S01]  /*2d90*/  HADD2.F32 R32, -RZ, R10.reuse.H0_H0 ;  /* 0x2000000aff207230 */ /* 0x101fe20000004100 */
[----:B------:R-:W-:Y:S01]  /*2da0*/  LOP3.LUT R0, R0, 0x64006400, RZ, 0xfc, !PT ;  /* 0x6400640000007812 */ /* 0x000fe200078efcff */
[----:B------:R-:W-:Y:S01]  /*2db0*/  HADD2 R37, R3, -1032, -1032 ;  /* 0xe408e40803257430 */ /* 0x000fe20000000000 */
[----:B------:R-:W-:Y:S01]  /*2dc0*/  LOP3.LUT R31, R31, 0x64006400, RZ, 0xfc, !PT ;  /* 0x640064001f1f7812 */ /* 0x000fe200078efcff */
[----:B------:R-:W-:Y:S02]  /*2dd0*/  HADD2 R3, R33, -1032, -1032 ;  /* 0xe408e40821037430 */ /* 0x000fe40000000000 */
[----:B------:R-:W-:Y:S02]  /*2de0*/  HADD2.F32 R10, -RZ, R10.H1_H1 ;  /* 0x3000000aff0a7230 */ /* 0x000fe40000004100 */
[----:B------:R-:W-:-:S02]  /*2df0*/  HADD2 R35, R0, -1032, -1032 ;  /* 0xe408e40800237430 */ /* 0x000fc40000000000 */
[----:B------:R-:W-:Y:S02]  /*2e00*/  HADD2.F32 R33, -RZ, R37.H0_H0 ;  /* 0x20000025ff217230 */ /* 0x000fe40000004100 */
[----:B------:R-:W-:Y:S02]  /*2e10*/  HADD2 R38, R31, -1032, -1032 ;  /* 0xe408e4081f267430 */ /* 0x000fe40000000000 */
[----:B------:R-:W-:Y:S01]  /*2e20*/  HADD2.F32 R36, -RZ, R3.H0_H0 ;  /* 0x20000003ff247230 */ /* 0x000fe20000004100 */
[----:B------:R-:W-:Y:S01]  /*2e30*/  LOP3.LUT R29, R29, 0xf000f0, RZ, 0xc0, !PT ;  /* 0x00f000f01d1d7812 */ /* 0x000fe200078ec0ff */
[--C-:B------:R-:W-:Y:S02]  /*2e40*/  HADD2.F32 R31, -RZ, R35.reuse.H0_H0 ;  /* 0x20000023ff1f7230 */ /* 0x100fe40000004100 */
[C---:B------:R-:W-:Y:S01]  /*2e50*/  FFMA.FTZ R33, R32.reuse, R33, R5 ;  /* 0x0000002120217223 */ /* 0x040fe20000010005 */
[----:B------:R-:W-:Y:S02]  /*2e60*/  HADD2.F32 R34, -RZ, R38.H0_H0 ;  /* 0x20000026ff227230 */ /* 0x000fe40000004100 */
[----:B------:R-:W-:Y:S01]  /*2e70*/  FFMA.FTZ R5, R32, R36, R23 ;  /* 0x0000002420057223 */ /* 0x000fe20000010017 */
[----:B------:R-:W-:-:S02]  /*2e80*/  HADD2.F32 R23, -RZ, R35.H1_H1 ;  /* 0x30000023ff177230 */ /* 0x000fc40000004100 */
[----:B------:R-:W-:Y:S01]  /*2e90*/  FFMA.FTZ R22, R31, R32, R22 ;  /* 0x000000201f167223 */ /* 0x000fe20000010016 */
[----:B------:R-:W-:Y:S01]  /*2ea0*/  LOP3.LUT R8, R8, 0xf000f0, RZ, 0xc0, !PT ;  /* 0x00f000f008087812 */ /* 0x000fe200078ec0ff */
        /* <DEDUP_REMOVED lines=8> */
[-C--:B------:R-:W-:Y:S01]  /*2f30*/  HFMA2 R29, R18, R17.reuse.H0_H0, -72, -72 ;  /* 0xd480d480121d7431 */ /* 0x080fe20000040011 */
[----:B------:R-:W-:Y:S01]  /*2f40*/  LOP3.LUT R8, R8, 0x64006400, RZ, 0xfc, !PT ;  /* 0x6400640008087812 */ /* 0x000fe200078efcff */
[----:B------:R-:W-:Y:S01]  /*2f50*/  HFMA2 R22, R22, R17.H0_H0, -72, -72 ;  /* 0xd480d48016167431 */ /* 0x000fe20000040011 */
[----:B------:R-:W-:Y:S01]  /*2f60*/  LOP3.LUT R30, R30, 0x64006400, RZ, 0xfc, !PT ;  /* 0x640064001e1e7812 */ /* 0x000fe200078efcff */
[----:B------:R-:W-:-:S02]  /*2f70*/  HADD2.F32 R9, -RZ, R3.H1_H1 ;  /* 0x30000003ff097230 */ /* 0x000fc40000004100 */
[----:B------:R-:W-:Y:S01]  /*2f80*/  FFMA.FTZ R31, R10, R31, R33 ;  /* 0x0000001f0a1f7223 */ /* 0x000fe20000010021 */
[----:B------:R-:W-:Y:S02]  /*2f90*/  HADD2.F32 R18, -RZ, R29.H0_H0 ;  /* 0x2000001dff127230 */ /* 0x000fe40000004100 */
[-C--:B------:R-:W-:Y:S02]  /*2fa0*/  HFMA2 R32, R8, R17.reuse.H0_H0, -72, -72 ;  /* 0xd480d48008207431 */ /* 0x080fe40000040011 */
[----:B------:R-:W-:Y:S02]  /*2fb0*/  HADD2.F32 R3, -RZ, R22.H0_H0 ;  /* 0x20000016ff037230 */ /* 0x000fe40000004100 */
[----:B------:R-:W-:Y:S02]  /*2fc0*/  HFMA2 R17, R30, R17.H0_H0, -72, -72 ;  /* 0xd480d4801e117431 */ /* 0x000fe40000040011 */
[----:B------:R-:W-:Y:S02]  /*2fd0*/  HADD2.F32 R35, -RZ, R38.H1_H1 ;  /* 0x30000026ff237230 */ /* 0x000fe40000004100 */
[----:B------:R-:W-:Y:S01]  /*2fe0*/  FFMA.FTZ R23, R18, R0, R23 ;  /* 0x0000000012177223 */ /* 0x000fe20000010017 */
[----:B------:R-:W-:Y:S01]  /*2ff0*/  FFMA.FTZ R5, R10, R9, R5 ;  /* 0x000000090a057223 */ /* 0x000fe20000010005 */
[----:B------:R-:W-:Y:S01]  /*3000*/  FFMA.FTZ R18, R0, R3, R31 ;  /* 0x0000000300127223 */ /* 0x000fe2000001001f */
[----:B------:R-:W-:-:S02]  /*3010*/  HADD2.F32 R3, -RZ, R32.H0_H0 ;  /* 0x20000020ff037230 */ /* 0x000fc40000004100 */
[----:B------:R-:W-:Y:S01]  /*3020*/  FFMA.FTZ R35, R10, R35, R34 ;  /* 0x000000230a237223 */ /* 0x000fe20000010022 */
[----:B------:R-:W-:Y:S02]  /*3030*/  HADD2.F32 R30, -RZ, R17.H0_H0 ;  /* 0x20000011ff1e7230 */ /* 0x000fe40000004100 */
[----:B------:R-:W-:Y:S02]  /*3040*/  HADD2.F32 R11, -RZ, R11.H1_H1 ;  /* 0x3000000bff0b7230 */ /* 0x000fe40000004100 */
[C---:B------:R-:W-:Y:S01]  /*3050*/  FFMA.FTZ R3, R0.reuse, R3, R35 ;  /* 0x0000000300037223 */ /* 0x040fe20000010023 */
[----:B------:R-:W-:Y:S02]  /*3060*/  HADD2.F32 R8, -RZ, R29.H1_H1 ;  /* 0x3000001dff087230 */ /* 0x000fe40000004100 */
[----:B------:R-:W-:Y:S01]  /*3070*/  FFMA.FTZ R30, R0, R30, R5 ;  /* 0x0000001e001e7223 */ /* 0x000fe20000010005 */
[----:B------:R-:W-:Y:S02]  /*3080*/  HADD2.F32 R10, -RZ, R22.H1_H1 ;  /* 0x30000016ff0a7230 */ /* 0x000fe40000004100 */
        /* <DEDUP_REMOVED lines=22> */
.L_x_3260:
        /* <DEDUP_REMOVED lines=8> */
.L_x_3256:
        /* <DEDUP_REMOVED lines=9> */
.L_x_3264:
[----:B------:R-:W0:Y:S01]  /*3300*/  LDC.64 R6, c[0x0][0x3a8] ;  /* 0x0000ea00ff067b82 */ /* 0x000e220000000a00 */
[----:B------:R-:W-:Y:S01]  /*3310*/  ISETP.NE.AND P0, PT, R2, R27, PT ;  /* 0x0000001b0200720c */ /* 0x000fe20003f05270 */
[----:B-----5:R1:W5:-:S12]  /*3320*/  LDG.E.128.CONSTANT R20, desc[UR6][R12.64] ;  /* 0x000000060c147981 */ /* 0x020358000c1e9d00 */
[----:B------:R-:W-:Y:S01]  /*3330*/  @!P0 LEA R16, R26, R1, 0x3 ;  /* 0x000000011a108211 */ /* 0x000fe200078e18ff */
[----:B------:R-:W2:Y:S05]  /*3340*/  @!P0 LDG.E.U16.CONSTANT R3, desc[UR6][R32.64] ;  /* 0x0000000620038981 */ /* 0x000eaa000c1e9500 */
[----:B------:R-:W3:Y:S01]  /*3350*/  @!P0 LDL.64 R16, [R16+0x8] ;  /* 0x0000080010108983 */ /* 0x000ee20000100a00 */
[----:B0-----:R-:W-:-:S05]  /*3360*/  IMAD.WIDE R14, R7, 0x4, R12 ;  /* 0x00000004070e7825 */ /* 0x001fca00078e020c */
[----:B------:R1:W5:Y:S01]  /*3370*/  LDG.E.128.CONSTANT R8, desc[UR6][R14.64] ;  /* 0x000000060e087981 */ /* 0x000362000c1e9d00 */
[----:B------:R-:W0:Y:S01]  /*3380*/  S2UR UR5, SR_CTAID.Y ;  /* 0x00000000000579c3 */ /* 0x000e220000002600 */
[----:B------:R-:W-:Y:S01]  /*3390*/  @!P0 IADD3 R5, PT, PT, R26, 0x1, RZ ;  /* 0x000000011a058810 */ /* 0x000fe20007ffe0ff */
[----:B------:R-:W-:Y:S01]  /*33a0*/  IMAD.WIDE R30, R7, 0x4, R14 ;  /* 0x00000004071e7825 */ /* 0x000fe200078e020e */
[----:B0-----:R-:W-:Y:S02]  /*33b0*/  ISETP.LE.AND P1, PT, R6, UR5, PT ;  /* 0x0000000506007c0c */ /* 0x001fe4000bf23270 */
[----:B--2---:R-:W-:Y:S02]  /*33c0*/  @!P0 IADD3 R27, PT, PT, R3, R2, RZ ;  /* 0x00000002031b8210 */ /* 0x004fe40007ffe0ff */
[----:B---3--:R-:W-:Y:S02]  /*33d0*/  @!P0 PRMT R4, R16, 0x7610, R4 ;  /* 0x0000761010048816 */ /* 0x008fe40000000004 */
[----:B------:R-:W-:-:S02]  /*33e0*/  @!P0 PRMT R24, R17, 0x7610, R24 ;  /* 0x0000761011188816 */ /* 0x000fc40000000018 */
[----:B------:R-:W-:Y:S02]  /*33f0*/  @!P0 PRMT R4, R4, 0x7610, R16 ;  /* 0x0000761004048816 */ /* 0x000fe40000000010 */
[----:B------:R-:W-:Y:S02]  /*3400*/  @!P0 PRMT R24, R24, 0x7610, R17 ;  /* 0x0000761018188816 */ /* 0x000fe40000000011 */
[----:B------:R-:W-:Y:S01]  /*3410*/  IADD3 R2, PT, PT, R2, 0x20, RZ ;  /* 0x0000002002027810 */ /* 0x000fe20007ffe0ff */
[----:B-1----:R-:W-:Y:S06]  /*3420*/  @P1 BRA `(.L_x_3263) ;  /* 0x0000001000c01947 */ /* 0x002fec0003800000 */
[----:B------:R-:W2:Y:S01]  /*3430*/  LDG.E.128.CONSTANT R12, desc[UR6][R30.64] ;  /* 0x000000061e0c7981 */ /* 0x000ea2000c1e9d00 */
[----:B------:R-:W-:Y:S01]  /*3440*/  HFMA2 R35, -RZ, RZ, 0, 0.015625 ;  /* 0x00002400ff237431 */ /* 0x000fe200000001ff */
[----:B-----5:R-:W-:Y:S02]  /*3450*/  SHF.R.U32.HI R0, RZ, 0xf, R21 ;  /* 0x0000000fff007819 */ /* 0x020fe40000011615 */
[----:B------:R-:W-:Y:S02]  /*3460*/  MOV R16, 0x3000 ;  /* 0x0000300000107802 */ /* 0x000fe40000000f00 */
[----:B------:R-:W-:Y:S02]  /*3470*/  LOP3.LUT R3, R0, 0x10001, RZ, 0xc0, !PT ;  /* 0x0001000100037812 */ /* 0x000fe400078ec0ff */
[----:B------:R-:W-:Y:S02]  /*3480*/  SHF.R.U32.HI R34, RZ, 0xe, R9 ;  /* 0x0000000eff227819 */ /* 0x000fe40000011609 */
[----:B------:R-:W-:-:S02]  /*3490*/  SHF.R.U32.HI R37, RZ, 0xf, R23 ;  /* 0x0000000fff257819 */ /* 0x000fc40000011617 */
[----:B------:R-:W-:Y:S02]  /*34a0*/  PRMT R0, R16, 0x5410, R35 ;  /* 0x0000541010007816 */ /* 0x000fe40000000023 */
[----:B------:R-:W0:Y:S01]  /*34b0*/  LDS.128 R16, [UR4+-0x20] ;  /* 0xffffe004ff107984 */ /* 0x000e220008000c00 */
[----:B------:R-:W-:Y:S02]  /*34c0*/  LOP3.LUT R38, R3, 0x20002, R34, 0xf8, !PT ;  /* 0x0002000203267812 */ /* 0x000fe400078ef822 */
        /* <DEDUP_REMOVED lines=8> */
[----:B------:R-:W-:Y:S02]  /*3550*/  LOP3.LUT R34, R3, 0x20002, R34, 0xf8, !PT ;  /* 0x0002000203227812 */ /* 0x000fe400078ef822 */
[----:B------:R-:W-:-:S02]  /*3560*/  LOP3.LUT R36, R35, 0x20002, R36, 0xf8, !PT ;  /* 0x0002000223247812 */ /* 0x000fc400078ef824 */
[C---:B------:R-:W-:Y:S02]  /*3570*/  LOP3.LUT R41, R21.reuse, 0x380038, RZ, 0xc0, !PT ;  /* 0x0038003815297812 */ /* 0x040fe400078ec0ff */
[----:B------:R-:W-:Y:S02]  /*3580*/  LOP3.LUT R44, R21, 0x70007, RZ, 0xc0, !PT ;  /* 0x00070007152c7812 */ /* 0x000fe400078ec0ff */
[----:B------:R-:W-:Y:S02]  /*3590*/  LOP3.LUT R45, R22, 0x70007, RZ, 0xc0, !PT ;  /* 0x00070007162d7812 */ /* 0x000fe400078ec0ff */
[----:B------:R-:W-:Y:S02]  /*35a0*/  LOP3.LUT R35, R39, 0x20002, R40, 0xf8, !PT ;  /* 0x0002000227237812 */ /* 0x000fe400078ef828 */
[----:B------:R-:W-:Y:S02]  /*35b0*/  LOP3.LUT R42, R20, 0x70007, RZ, 0xc0, !PT ;  /* 0x00070007142a7812 */ /* 0x000fe400078ec0ff */
[----:B------:R-:W-:-:S02]  /*35c0*/  SHF.R.U32.HI R39, RZ, 0x6, R22 ;  /* 0x00000006ff277819 */ /* 0x000fc40000011616 */
[----:B------:R-:W-:Y:S02]  /*35d0*/  SHF.R.U32.HI R40, RZ, 0x6, R23 ;  /* 0x00000006ff287819 */ /* 0x000fe40000011617 */
[----:B------:R-:W-:Y:S02]  /*35e0*/  LOP3.LUT R45, R45, 0x64006400, RZ, 0xfc, !PT ;  /* 0x640064002d2d7812 */ /* 0x000fe400078efcff */
[----:B------:R-:W-:Y:S02]  /*35f0*/  LOP3.LUT R44, R44, 0x64006400, RZ, 0xfc, !PT ;  /* 0x640064002c2c7812 */ /* 0x000fe400078efcff */
[----:B------:R-:W-:Y:S01]  /*3600*/  LOP3.LUT R42, R42, 0x64006400, RZ, 0xfc, !PT ;  /* 0x640064002a2a7812 */ /* 0x000fe200078efcff */
[----:B------:R-:W-:Y:S01]  /*3610*/  HADD2 R45, R45, -1028, -1028 ;  /* 0xe404e4042d2d7430 */ /* 0x000fe20000000000 */
[----:B------:R-:W-:Y:S01]  /*3620*/  LOP3.LUT R46, R40, 0x70007, RZ, 0xc0, !PT ;  /* 0x00070007282e7812 */ /* 0x000fe200078ec0ff */
[----:B------:R-:W-:-:S03]  /*3630*/  HADD2 R47, R44, -1028, -1028 ;  /* 0xe404e4042c2f7430 */ /* 0x000fc60000000000 */
[----:B------:R-:W-:-:S05]  /*3640*/  LOP3.LUT R46, R46, 0x64006400, RZ, 0xfc, !PT ;  /* 0x640064002e2e7812 */ /* 0x000fca00078efcff */
[----:B------:R-:W-:Y:S01]  /*3650*/  HADD2 R46, R46, -1028, -1028 ;  /* 0xe404e4042e2e7430 */ /* 0x000fe20000000000 */
[----:B--2---:R-:W-:Y:S02]  /*3660*/  SHF.R.U32.HI R37, RZ, 0xd, R13 ;  /* 0x0000000dff257819 */ /* 0x004fe4000001160d */
[----:B------:R-:W-:Y:S02]  /*3670*/  SHF.R.U32.HI R43, RZ, 0xd, R12 ;  /* 0x0000000dff2b7819 */ /* 0x000fe4000001160c */
[----:B------:R-:W-:Y:S02]  /*3680*/  LOP3.LUT R3, R38, 0x40004, R37, 0xf8, !PT ;  /* 0x0004000426037812 */ /* 0x000fe400078ef825 */
[----:B------:R-:W-:Y:S02]  /*3690*/  SHF.R.U32.HI R37, RZ, 0x6, R21 ;  /* 0x00000006ff257819 */ /* 0x000fe40000011615 */
[----:B------:R-:W-:Y:S02]  /*36a0*/  LOP3.LUT R21, R20, 0x380038, RZ, 0xc0, !PT ;  /* 0x0038003814157812 */ /* 0x000fe400078ec0ff */
[----:B------:R-:W-:-:S02]  /*36b0*/  SHF.R.U32.HI R38, RZ, 0x6, R20 ;  /* 0x00000006ff267819 */ /* 0x000fc40000011614 */
[----:B------:R-:W-:Y:S02]  /*36c0*/  LOP3.LUT R20, R22, 0x380038, RZ, 0xc0, !PT ;  /* 0x0038003816147812 */ /* 0x000fe400078ec0ff */
[C---:B------:R-:W-:Y:S02]  /*36d0*/  LOP3.LUT R22, R23.reuse, 0x380038, RZ, 0xc0, !PT ;  /* 0x0038003817167812 */ /* 0x040fe400078ec0ff */
[----:B------:R-:W-:Y:S02]  /*36e0*/  LOP3.LUT R23, R23, 0x70007, RZ, 0xc0, !PT ;  /* 0x0007000717177812 */ /* 0x000fe400078ec0ff */
[----:B------:R-:W-:Y:S02]  /*36f0*/  LOP3.LUT R34, R34, 0x40004, R43, 0xf8, !PT ;  /* 0x0004000422227812 */ /* 0x000fe400078ef82b */
[----:B------:R-:W-:Y:S02]  /*3700*/  LOP3.LUT R43, R23, 0x64006400, RZ, 0xfc, !PT ;  /* 0x64006400172b7812 */ /* 0x000fe400078efcff */
[----:B------:R-:W-:Y:S01]  /*3710*/  LOP3.LUT R23, R41, 0x64006400, RZ, 0xfc, !PT ;  /* 0x6400640029177812 */ /* 0x000fe200078efcff */
[----:B------:R-:W-:Y:S01]  /*3720*/  HADD2 R41, R42, -1028, -1028 ;  /* 0xe404e4042a297430 */ /* 0x000fe20000000000 */
[----:B------:R-:W-:Y:S01]  /*3730*/  LOP3.LUT R21, R21, 0x64006400, RZ, 0xfc, !PT ;  /* 0x6400640015157812 */ /* 0x000fe200078efcff */
[----:B------:R-:W-:-:S02]  /*3740*/  HADD2 R49, R43, -1028, -1028 ;  /* 0xe404e4042b317430 */ /* 0x000fc40000000000 */
[-C--:B0-----:R-:W-:Y:S02]  /*3750*/  HFMA2 R43, R47, R16.reuse, RZ ;  /* 0x000000102f2b7231 */ /* 0x081fe400000000ff */
[-C--:B------:R-:W-:Y:S02]  /*3760*/  HFMA2 R42, R41, R16.reuse, RZ.H0_H0 ;  /* 0x00000010292a7231 */ /* 0x080fe400000400ff */
[----:B------:R-:W-:Y:S01]  /*3770*/  HFMA2 R41, R45, R16, RZ ;  /* 0x000000102d297231 */ /* 0x000fe200000000ff */
        /* <DEDUP_REMOVED lines=8> */
[----:B------:R-:W-:Y:S02]  /*3800*/  HFMA2 R16, R49, R16, RZ.H0_H0 ;  /* 0x0000001031107231 */ /* 0x000fe400000400ff */
[-C--:B------:R-:W-:Y:S02]  /*3810*/  HFMA2 R42, R21, R17.reuse, R42 ;  /* 0x00000011152a7231 */ /* 0x080fe4000000002a */
[----:B------:R-:W-:Y:S02]  /*3820*/  HFMA2 R45, R23, R0.H0_H0, -132, -132 ;  /* 0xd820d820172d7431 */ /* 0x000fe40000040000 */
[-C--:B------:R-:W-:Y:S02]  /*3830*/  HFMA2 R41, R22, R17.reuse, R41 ;  /* 0x0000001116297231 */ /* 0x080fe40000000029 */
[----:B------:R-:W-:Y:S01]  /*3840*/  HADD2 R44, R20, -1028, -1028 ;  /* 0xe404e404142c7430 */ /* 0x000fe20000000000 */
[----:B------:R-:W-:Y:S01]  /*3850*/  SHF.R.U32.HI R48, RZ, 0xd, R15 ;  /* 0x0000000dff307819 */ /* 0x000fe2000001160f */
[----:B------:R-:W0:Y:S01]  /*3860*/  LDS.128 R20, [UR4+-0x10] ;  /* 0xfffff004ff147984 */ /* 0x000e220008000c00 */
[----:B------:R-:W-:Y:S01]  /*3870*/  HFMA2 R17, R45, R17, R16 ;  /* 0x000000112d117231 */ /* 0x000fe20000000010 */
[----:B------:R-:W-:Y:S01]  /*3880*/  SHF.R.U32.HI R45, RZ, 0xd, R14 ;  /* 0x0000000dff2d7819 */ /* 0x000fe2000001160e */
[-C--:B------:R-:W-:Y:S01]  /*3890*/  HFMA2 R16, R44, R18.reuse, R43 ;  /* 0x000000122c107231 */ /* 0x080fe2000000002b */
[----:B------:R-:W-:Y:S01]  /*38a0*/  LOP3.LUT R44, R39, 0x70007, RZ, 0xc0, !PT ;  /* 0x00070007272c7812 */ /* 0x000fe200078ec0ff */
[----:B------:R-:W-:Y:S01]  /*38b0*/  HFMA2 R17, R46, R18, R17 ;  /* 0x000000122e117231 */ /* 0x000fe20000000011 */
[----:B------:R-:W-:-:S02]  /*38c0*/  LOP3.LUT R43, R38, 0x70007, RZ, 0xc0, !PT ;  /* 0x00070007262b7812 */ /* 0x000fc400078ec0ff */
[----:B------:R-:W-:Y:S02]  /*38d0*/  LOP3.LUT R44, R44, 0x64006400, RZ, 0xfc, !PT ;  /* 0x640064002c2c7812 */ /* 0x000fe400078efcff */
[----:B------:R-:W-:Y:S02]  /*38e0*/  LOP3.LUT R43, R43, 0x64006400, RZ, 0xfc, !PT ;  /* 0x640064002b2b7812 */ /* 0x000fe400078efcff */
[----:B------:R-:W-:Y:S01]  /*38f0*/  LOP3.LUT R36, R36, 0x40004, R45, 0xf8, !PT ;  /* 0x0004000424247812 */ /* 0x000fe200078ef82d */
[----:B------:R-:W-:Y:S01]  /*3900*/  HADD2 R44, R44, -1028, -1028 ;  /* 0xe404e4042c2c7430 */ /* 0x000fe20000000000 */
[C---:B------:R-:W-:Y:S01]  /*3910*/  LOP3.LUT R46, R40.reuse, 0x380038, RZ, 0xc0, !PT ;  /* 0x00380038282e7812 */ /* 0x040fe200078ec0ff */
[----:B------:R-:W-:Y:S01]  /*3920*/  HADD2 R43, R43, -1028, -1028 ;  /* 0xe404e4042b2b7430 */ /* 0x000fe20000000000 */
[----:B------:R-:W-:Y:S02]  /*3930*/  LOP3.LUT R40, R40, 0x1c001c0, RZ, 0xc0, !PT ;  /* 0x01c001c028287812 */ /* 0x000fe400078ec0ff */
[----:B------:R-:W-:Y:S01]  /*3940*/  LOP3.LUT R35, R35, 0x40004, R48, 0xf8, !PT ;  /* 0x0004000423237812 */ /* 0x000fe200078ef830 */
        /* <DEDUP_REMOVED lines=14> */
[-C--:B------:R-:W-:Y:S01]  /*3a30*/  HFMA2 R16, R51, R19.reuse, R16 ;  /* 0x0000001333107231 */ /* 0x080fe20000000010 */
[----:B------:R-:W-:Y:S01]  /*3a40*/  LOP3.LUT R37, R37, 0x64006400, RZ, 0xfc, !PT ;  /* 0x6400640025257812 */ /* 0x000fe200078efcff */
[----:B------:R-:W-:Y:S01]  /*3a50*/  HFMA2 R42, R49, R19, R42 ;  /* 0x00000013312a7231 */ /* 0x000fe2000000002a */
[----:B------:R-:W-:Y:S01]  /*3a60*/  LOP3.LUT R47, R38, 0x64006400, RZ, 0xfc, !PT ;  /* 0x64006400262f7812 */ /* 0x000fe200078efcff */
[----:B------:R-:W-:-:S02]  /*3a70*/  HFMA2 R38, R45, R0.H0_H0, -132, -132 ;  /* 0xd820d8202d267431 */ /* 0x000fc40000040000 */
[-C--:B------:R-:W-:Y:S01]  /*3a80*/  HFMA2 R41, R18, R19.reuse, R41 ;  /* 0x0000001312297231 */ /* 0x080fe20000000029 */
[----:B------:R-:W-:Y:S01]  /*3a90*/  LOP3.LUT R39, R39, 0x1c001c0, RZ, 0xc0, !PT ;  /* 0x01c001c027277812 */ /* 0x000fe200078ec0ff */
[-C--:B------:R-:W-:Y:S01]  /*3aa0*/  HFMA2 R43, R37, R0.reuse.H1_H1, -20, -20 ;  /* 0xcd00cd00252b7431 */ /* 0x080fe20000060000 */
[----:B------:R-:W-:Y:S01]  /*3ab0*/  LOP3.LUT R18, R8, 0x70007, RZ, 0xc0, !PT ;  /* 0x0007000708127812 */ /* 0x000fe200078ec0ff */
[----:B------:R-:W-:Y:S01]  /*3ac0*/  HFMA2 R47, R47, R0.H1_H1, -20, -20 ;  /* 0xcd00cd002f2f7431 */ /* 0x000fe20000060000 */
[----:B------:R-:W-:Y:S01]  /*3ad0*/  LOP3.LUT R39, R39, 0x64006400, RZ, 0xfc, !PT ;  /* 0x6400640027277812 */ /* 0x000fe200078efcff */
[----:B------:R-:W-:Y:S01]  /*3ae0*/  HFMA2 R19, R38, R19, R17 ;  /* 0x0000001326137231 */ /* 0x000fe20000000011 */
[----:B------:R-:W-:Y:S01]  /*3af0*/  LOP3.LUT R38, R9, 0x70007, RZ, 0xc0, !PT ;  /* 0x0007000709267812 */ /* 0x000fe200078ec0ff */
[-C--:B0-----:R-:W-:Y:S01]  /*3b00*/  HFMA2 R16, R43, R20.reuse, R16 ;  /* 0x000000142b107231 */ /* 0x081fe20000000010 */
[----:B------:R-:W-:Y:S01]  /*3b10*/  LOP3.LUT R18, R18, 0x64006400, RZ, 0xfc, !PT ;  /* 0x6400640012127812 */ /* 0x000fe200078efcff */
[----:B------:R-:W-:Y:S01]  /*3b20*/  HFMA2 R17, R47, R20, R42 ;  /* 0x000000142f117231 */ /* 0x000fe2000000002a */
[----:B------:R-:W-:Y:S01]  /*3b30*/  LOP3.LUT R37, R40, 0x64006400, RZ, 0xfc, !PT ;  /* 0x6400640028257812 */ /* 0x000fe200078efcff */
[-C--:B------:R-:W-:Y:S01]  /*3b40*/  HFMA2 R40, R39, R0.reuse.H1_H1, -20, -20 ;  /* 0xcd00cd0027287431 */ /* 0x080fe20000060000 */
[----:B------:R-:W-:Y:S01]  /*3b50*/  LOP3.LUT R38, R38, 0x64006400, RZ, 0xfc, !PT ;  /* 0x6400640026267812 */ /* 0x000fe200078efcff */
[----:B------:R-:W-:Y:S01]  /*3b60*/  HADD2 R18, R18, -1028, -1028 ;  /* 0xe404e40412127430 */ /* 0x000fe20000000000 */
[----:B------:R-:W-:Y:S01]  /*3b70*/  LOP3.LUT R35, R35, 0x64006400, RZ, 0xfc, !PT ;  /* 0x6400640023237812 */ /* 0x000fe200078efcff */
[----:B------:R-:W-:Y:S01]  /*3b80*/  HFMA2 R42, R37, R0.H1_H1, -20, -20 ;  /* 0xcd00cd00252a7431 */ /* 0x000fe20000060000 */
[----:B------:R-:W-:Y:S01]  /*3b90*/  LOP3.LUT R3, R3, 0x64006400, RZ, 0xfc, !PT ;  /* 0x6400640003037812 */ /* 0x000fe200078efcff */
[----:B------:R-:W-:-:S02]  /*3ba0*/  HADD2 R43, R38, -1028, -1028 ;  /* 0xe404e404262b7430 */ /* 0x000fc40000000000 */
[-C--:B------:R-:W-:Y:S02]  /*3bb0*/  HFMA2 R37, R40, R20.reuse, R41 ;  /* 0x0000001428257231 */ /* 0x080fe40000000029 */
[----:B------:R-:W-:Y:S02]  /*3bc0*/  HFMA2 R40, R42, R20, R19 ;  /* 0x000000142a287231 */ /* 0x000fe40000000013 */
[-C--:B------:R-:W-:Y:S02]  /*3bd0*/  HFMA2 R39, R18, R21.reuse, R17 ;  /* 0x0000001512277231 */ /* 0x080fe40000000011 */
[----:B------:R-:W-:Y:S01]  /*3be0*/  HFMA2 R20, R43, R21, R16 ;  /* 0x000000152b147231 */ /* 0x000fe20000000010 */
        /* <DEDUP_REMOVED lines=10> */
[----:B------:R-:W0:Y:S01]  /*3c90*/  LDS.128 R16, [UR4] ;  /* 0x00000004ff107984 */ /* 0x000e220008000c00 */
[----:B------:R-:W-:Y:S01]  /*3ca0*/  LOP3.LUT R43, R38, 0x64006400, RZ, 0xfc, !PT ;  /* 0x64006400262b7812 */ /* 0x000fe200078efcff */
[----:B------:R-:W-:Y:S01]  /*3cb0*/  HADD2 R45, R45, -1028, -1028 ;  /* 0xe404e4042d2d7430 */ /* 0x000fe20000000000 */
[----:B------:R-:W-:Y:S01]  /*3cc0*/  SHF.R.U32.HI R8, RZ, 0x6, R8 ;  /* 0x00000006ff087819 */ /* 0x000fe20000011608 */
[-C--:B------:R-:W-:Y:S01]  /*3cd0*/  HFMA2 R37, R46, R21.reuse, R37 ;  /* 0x000000152e257231 */ /* 0x080fe20000000025 */
[----:B------:R-:W-:Y:S01]  /*3ce0*/  SHF.R.U32.HI R9, RZ, 0x6, R9 ;  /* 0x00000006ff097819 */ /* 0x000fe20000011609 */
[----:B------:R-:W-:Y:S01]  /*3cf0*/  HFMA2 R43, R43, R0.H0_H0, -132, -132 ;  /* 0xd820d8202b2b7431 */ /* 0x000fe20000040000 */
[----:B------:R-:W-:Y:S01]  /*3d00*/  LOP3.LUT R41, R41, 0x64006400, RZ, 0xfc, !PT ;  /* 0x6400640029297812 */ /* 0x000fe200078efcff */
[----:B------:R-:W-:Y:S01]  /*3d10*/  HFMA2 R40, R45, R21, R40 ;  /* 0x000000152d287231 */ /* 0x000fe20000000028 */
[----:B------:R-:W-:Y:S01]  /*3d20*/  LOP3.LUT R42, R11, 0x380038, RZ, 0xc0, !PT ;  /* 0x003800380b2a7812 */ /* 0x000fe200078ec0ff */
[----:B------:R-:W-:Y:S01]  /*3d30*/  HFMA2 R39, R44, R22, R39 ;  /* 0x000000162c277231 */ /* 0x000fe20000000027 */
[----:B------:R-:W-:Y:S01]  /*3d40*/  LOP3.LUT R21, R8, 0x70007, RZ, 0xc0, !PT ;  /* 0x0007000708157812 */ /* 0x000fe200078ec0ff */
[----:B------:R-:W-:Y:S01]  /*3d50*/  HFMA2 R44, R41, R0.H0_H0, -132, -132 ;  /* 0xd820d820292c7431 */ /* 0x000fe20000040000 */
[----:B------:R-:W-:-:S02]  /*3d60*/  LOP3.LUT R38, R9, 0x70007, RZ, 0xc0, !PT ;  /* 0x0007000709267812 */ /* 0x000fc400078ec0ff */
[----:B------:R-:W-:Y:S01]  /*3d70*/  LOP3.LUT R45, R42, 0x64006400, RZ, 0xfc, !PT ;  /* 0x640064002a2d7812 */ /* 0x000fe200078efcff */
[-C--:B------:R-:W-:Y:S01]  /*3d80*/  HFMA2 R42, R43, R22.reuse, R20 ;  /* 0x000000162b2a7231 */ /* 0x080fe20000000014 */
[----:B------:R-:W-:Y:S01]  /*3d90*/  LOP3.LUT R21, R21, 0x64006400, RZ, 0xfc, !PT ;  /* 0x6400640015157812 */ /* 0x000fe200078efcff */
[----:B------:R-:W-:Y:S01]  /*3da0*/  HFMA2 R37, R44, R22, R37 ;  /* 0x000000162c257231 */ /* 0x000fe20000000025 */
[----:B------:R-:W-:Y:S01]  /*3db0*/  LOP3.LUT R38, R38, 0x64006400, RZ, 0xfc, !PT ;  /* 0x6400640026267812 */ /* 0x000fe200078efcff */
[----:B------:R-:W-:Y:S01]  /*3dc0*/  HFMA2 R45, R45, R0.H0_H0, -132, -132 ;  /* 0xd820d8202d2d7431 */ /* 0x000fe20000040000 */
[----:B------:R-:W-:Y:S01]  /*3dd0*/  SHF.R.U32.HI R10, RZ, 0x6, R10 ;  /* 0x00000006ff0a7819 */ /* 0x000fe2000001160a */
[----:B------:R-:W-:Y:S01]  /*3de0*/  HADD2 R44, R21, -1028, -1028 ;  /* 0xe404e404152c7430 */ /* 0x000fe20000000000 */
[----:B------:R-:W-:Y:S01]  /*3df0*/  SHF.R.U32.HI R11, RZ, 0x6, R11 ;  /* 0x00000006ff0b7819 */ /* 0x000fe2000001160b */
[----:B------:R-:W-:Y:S01]  /*3e00*/  HADD2 R21, R38, -1028, -1028 ;  /* 0xe404e40426157430 */ /* 0x000fe20000000000 */
[----:B------:R-:W-:Y:S01]  /*3e10*/  LOP3.LUT R20, R10, 0x70007, RZ, 0xc0, !PT ;  /* 0x000700070a147812 */ /* 0x000fe200078ec0ff */
[----:B------:R-:W-:Y:S01]  /*3e20*/  HFMA2 R40, R45, R22, R40 ;  /* 0x000000162d287231 */ /* 0x000fe20000000028 */
[----:B------:R-:W-:Y:S01]  /*3e30*/  LOP3.LUT R41, R11, 0x70007, RZ, 0xc0, !PT ;  /* 0x000700070b297812 */ /* 0x000fe200078ec0ff */
[-C--:B------:R-:W-:Y:S01]  /*3e40*/  HFMA2 R42, R21, R23.reuse, R42 ;  /* 0x00000017152a7231 */ /* 0x080fe2000000002a */
[----:B------:R-:W-:Y:S01]  /*3e50*/  LOP3.LUT R21, R20, 0x64006400, RZ, 0xfc, !PT ;  /* 0x6400640014157812 */ /* 0x000fe200078efcff */
[----:B------:R-:W-:Y:S01]  /*3e60*/  HFMA2 R39, R44, R23, R39 ;  /* 0x000000172c277231 */ /* 0x000fe20000000027 */
[----:B------:R-:W-:-:S02]  /*3e70*/  LOP3.LUT R22, R9, 0x380038, RZ, 0xc0, !PT ;  /* 0x0038003809167812 */ /* 0x000fc400078ec0ff */
        /* <DEDUP_REMOVED lines=9> */
[-C--:B------:R-:W-:Y:S01]  /*3f10*/  HFMA2 R41, R41, R0.reuse.H0_H0, -132, -132 ;  /* 0xd820d82029297431 */ /* 0x080fe20000040000 */
[----:B------:R-:W-:Y:S01]  /*3f20*/  LOP3.LUT R38, R11, 0x380038, RZ, 0xc0, !PT ;  /* 0x003800380b267812 */ /* 0x000fe200078ec0ff */
[----:B------:R-:W-:Y:S01]  /*3f30*/  HFMA2 R20, R43, R0.H0_H0, -132, -132 ;  /* 0xd820d8202b147431 */ /* 0x000fe20000040000 */
[----:B------:R-:W-:Y:S01]  /*3f40*/  LOP3.LUT R22, R13, 0x380038, RZ, 0xc0, !PT ;  /* 0x003800380d167812 */ /* 0x000fe200078ec0ff */
[----:B------:R-:W-:-:S02]  /*3f50*/  HFMA2 R43, R45, R23, R40 ;  /* 0x000000172d2b7231 */ /* 0x000fc40000000028 */
[----:B------:R-:W-:Y:S02]  /*3f60*/  HFMA2 R44, R21, R0.H0_H0, -132, -132 ;  /* 0xd820d820152c7431 */ /* 0x000fe40000040000 */
[-C--:B0-----:R-:W-:Y:S02]  /*3f70*/  HFMA2 R42, R41, R16.reuse, R42 ;  /* 0x00000010292a7231 */ /* 0x081fe4000000002a */
[-C--:B------:R-:W-:Y:S01]  /*3f80*/  HFMA2 R23, R20, R16.reuse, R37 ;  /* 0x0000001014177231 */ /* 0x080fe20000000025 */
[C---:B------:R-:W-:Y:S01]  /*3f90*/  LOP3.LUT R21, R12.reuse, 0x380038, RZ, 0xc0, !PT ;  /* 0x003800380c157812 */ /* 0x040fe200078ec0ff */
[----:B------:R-:W-:Y:S01]  /*3fa0*/  HFMA2 R44, R44, R16, R39 ;  /* 0x000000102c2c7231 */ /* 0x000fe20000000027 */
[----:B------:R-:W-:Y:S02]  /*3fb0*/  SHF.R.U32.HI R20, RZ, 0x6, R12 ;  /* 0x00000006ff147819 */ /* 0x000fe4000001160c */
[----:B------:R-:W-:Y:S02]  /*3fc0*/  LOP3.LUT R41, R12, 0x70007, RZ, 0xc0, !PT ;  /* 0x000700070c297812 */ /* 0x000fe400078ec0ff */
[----:B------:R-:W-:-:S02]  /*3fd0*/  SHF.R.U32.HI R12, RZ, 0x6, R13 ;  /* 0x00000006ff0c7819 */ /* 0x000fc4000001160d */
[----:B------:R-:W-:Y:S02]  /*3fe0*/  LOP3.LUT R45, R13, 0x70007, RZ, 0xc0, !PT ;  /* 0x000700070d2d7812 */ /* 0x000fe400078ec0ff */
[----:B------:R-:W-:Y:S02]  /*3ff0*/  LOP3.LUT R8, R8, 0x1c001c0, RZ, 0xc0, !PT ;  /* 0x01c001c008087812 */ /* 0x000fe400078ec0ff */
[----:B------:R-:W-:Y:S02]  /*4000*/  LOP3.LUT R47, R38, 0x64006400, RZ, 0xfc, !PT ;  /* 0x64006400262f7812 */ /* 0x000fe400078efcff */
[C---:B------:R-:W-:Y:S02]  /*4010*/  LOP3.LUT R37, R14.reuse, 0x380038, RZ, 0xc0, !PT ;  /* 0x003800380e257812 */ /* 0x040fe400078ec0ff */
[----:B------:R-:W-:Y:S02]  /*4020*/  SHF.R.U32.HI R13, RZ, 0x6, R14 ;  /* 0x00000006ff0d7819 */ /* 0x000fe4000001160e */
[----:B------:R-:W-:-:S02]  /*4030*/  LOP3.LUT R38, R14, 0x70007, RZ, 0xc0, !PT ;  /* 0x000700070e267812 */ /* 0x000fc400078ec0ff */
[----:B------:R-:W-:Y:S02]  /*4040*/  LOP3.LUT R14, R9, 0x1c001c0, RZ, 0xc0, !PT ;  /* 0x01c001c0090e7812 */ /* 0x000fe400078ec0ff */
[----:B------:R-:W-:Y:S01]  /*4050*/  LOP3.LUT R9, R8, 0x64006400, RZ, 0xfc, !PT ;  /* 0x6400640008097812 */ /* 0x000fe200078efcff */
[-C--:B------:R-:W-:Y:S01]  /*4060*/  HFMA2 R8, R47, R0.reuse.H0_H0, -132, -132 ;  /* 0xd820d8202f087431 */ /* 0x080fe20000040000 */
[----:B------:R-:W-:Y:S02]  /*4070*/  LOP3.LUT R47, R14, 0x64006400, RZ, 0xfc, !PT ;  /* 0x640064000e2f7812 */ /* 0x000fe400078efcff */
[----:B------:R-:W-:Y:S01]  /*4080*/  LOP3.LUT R10, R10, 0x1c001c0, RZ, 0xc0, !PT ;  /* 0x01c001c00a0a7812 */ /* 0x000fe200078ec0ff */
[-C--:B------:R-:W-:Y:S01]  /*4090*/  HFMA2 R9, R9, R0.reuse.H1_H1, -20, -20 ;  /* 0xcd00cd0009097431 */ /* 0x080fe20000060000 */
[C---:B------:R-:W-:Y:S01]  /*40a0*/  LOP3.LUT R39, R15.reuse, 0x380038, RZ, 0xc0, !PT ;  /* 0x003800380f277812 */ /* 0x040fe200078ec0ff */
[----:B------:R-:W-:Y:S01]  /*40b0*/  HFMA2 R47, R47, R0.H1_H1, -20, -20 ;  /* 0xcd00cd002f2f7431 */ /* 0x000fe20000060000 */
[----:B------:R-:W-:Y:S01]  /*40c0*/  SHF.R.U32.HI R14, RZ, 0x6, R15 ;  /* 0x00000006ff0e7819 */ /* 0x000fe2000001160f */
[----:B------:R-:W-:Y:S01]  /*40d0*/  HFMA2 R43, R8, R16, R43 ;  /* 0x00000010082b7231 */ /* 0x000fe2000000002b */
[----:B------:R-:W-:Y:S01]  /*40e0*/  LOP3.LUT R40, R15, 0x70007, RZ, 0xc0, !PT ;  /* 0x000700070f287812 */ /* 0x000fe200078ec0ff */
[-C--:B------:R-:W-:Y:S01]  /*40f0*/  HFMA2 R42, R47, R17.reuse, R42 ;  /* 0x000000112f2a7231 */ /* 0x080fe2000000002a */
[----:B------:R-:W-:Y:S01]  /*4100*/  LOP3.LUT R11, R11, 0x1c001c0, RZ, 0xc0, !PT ;  /* 0x01c001c00b0b7812 */ /* 0x000fe200078ec0ff */
[----:B------:R-:W-:Y:S01]  /*4110*/  HFMA2 R16, R9, R17, R44 ;  /* 0x0000001109107231 */ /* 0x000fe2000000002c */
[----:B------:R-:W-:-:S02]  /*4120*/  LOP3.LUT R15, R10, 0x64006400, RZ, 0xfc, !PT ;  /* 0x640064000a0f7812 */ /* 0x000fc400078efcff */
[----:B------:R-:W-:Y:S02]  /*4130*/  LOP3.LUT R47, R11, 0x64006400, RZ, 0xfc, !PT ;  /* 0x640064000b2f7812 */ /* 0x000fe400078efcff */
[----:B------:R-:W-:Y:S01]  /*4140*/  LOP3.LUT R45, R45, 0x64006400, RZ, 0xfc, !PT ;  /* 0x640064002d2d7812 */ /* 0x000fe200078efcff */
[-C--:B------:R-:W-:Y:S01]  /*4150*/  HFMA2 R44, R15, R0.reuse.H1_H1, -20, -20 ;  /* 0xcd00cd000f2c7431 */ /* 0x080fe20000060000 */
[----:B------:R-:W0:Y:S01]  /*4160*/  LDS.128 R8, [UR4+0x10] ;  /* 0x00001004ff087984 */ /* 0x000e220008000c00 */
[----:B------:R-:W-:Y:S01]  /*4170*/  HFMA2 R46, R47, R0.H1_H1, -20, -20 ;  /* 0xcd00cd002f2e7431 */ /* 0x000fe20000060000 */
[----:B------:R-:W-:Y:S01]  /*4180*/  LOP3.LUT R41, R41, 0x64006400, RZ, 0xfc, !PT ;  /* 0x6400640029297812 */ /* 0x000fe200078efcff */
[----:B------:R-:W-:Y:S01]  /*4190*/  HADD2 R45, R45, -1028, -1028 ;  /* 0xe404e4042d2d7430 */ /* 0x000fe20000000000 */
        /* <DEDUP_REMOVED lines=8> */
[----:B------:R-:W-:Y:S01]  /*4220*/  HFMA2 R22, R47, R0.H0_H0, -132, -132 ;  /* 0xd820d8202f167431 */ /* 0x000fe20000040000 */
[----:B------:R-:W-:Y:S01]  /*4230*/  LOP3.LUT R21, R21, 0x64006400, RZ, 0xfc, !PT ;  /* 0x6400640015157812 */ /* 0x000fe200078efcff */
[----:B------:R-:W-:Y:S01]  /*4240*/  HADD2 R52, R43, -1028, -1028 ;  /* 0xe404e4042b347430 */ /* 0x000fe20000000000 */
[----:B------:R-:W-:Y:S01]  /*4250*/  LOP3.LUT R47, R40, 0x64006400, RZ, 0xfc, !PT ;  /* 0x64006400282f7812 */ /* 0x000fe200078efcff */
[----:B------:R-:W-:-:S02]  /*4260*/  HADD2 R40, R42, -1028, -1028 ;  /* 0xe404e4042a287430 */ /* 0x000fc40000000000 */
[----:B------:R-:W-:Y:S01]  /*4270*/  HFMA2 R16, R41, R18, R16 ;  /* 0x0000001229107231 */ /* 0x000fe20000000010 */
[----:B------:R-:W-:Y:S01]  /*4280*/  LOP3.LUT R41, R37, 0x64006400, RZ, 0xfc, !PT ;  /* 0x6400640025297812 */ /* 0x000fe200078efcff */
[----:B------:R-:W-:Y:S01]  /*4290*/  HFMA2 R37, R21, R0.H0_H0, -132, -132 ;  /* 0xd820d82015257431 */ /* 0x000fe20000040000 */
[----:B------:R-:W-:Y:S01]  /*42a0*/  LOP3.LUT R38, R20, 0x70007, RZ, 0xc0, !PT ;  /* 0x0007000714267812 */ /* 0x000fe200078ec0ff */
[-C--:B------:R-:W-:Y:S02]  /*42b0*/  HFMA2 R17, R52, R18.reuse, R17 ;  /* 0x0000001234117231 */ /* 0x080fe40000000011 */
[----:B------:R-:W-:Y:S01]  /*42c0*/  HFMA2 R15, R40, R18, R15 ;  /* 0x00000012280f7231 */ /* 0x000fe2000000000f */
[----:B------:R-:W-:Y:S01]  /*42d0*/  LOP3.LUT R45, R14, 0x380038, RZ, 0xc0, !PT ;  /* 0x003800380e2d7812 */ /* 0x000fe200078ec0ff */
[-C--:B------:R-:W-:Y:S01]  /*42e0*/  HFMA2 R23, R22, R19.reuse, R23 ;  /* 0x0000001316177231 */ /* 0x080fe20000000017 */
[----:B------:R-:W-:Y:S01]  /*42f0*/  LOP3.LUT R21, R38, 0x64006400, RZ, 0xfc, !PT ;  /* 0x6400640026157812 */ /* 0x000fe200078efcff */
[-C--:B------:R-:W-:Y:S01]  /*4300*/  HFMA2 R38, R41, R0.reuse.H0_H0, -132, -132 ;  /* 0xd820d82029267431 */ /* 0x080fe20000040000 */
[C---:B------:R-:W-:Y:S01]  /*4310*/  LOP3.LUT R18, R14.reuse, 0x1c001c0, RZ, 0xc0, !PT ;  /* 0x01c001c00e127812 */ /* 0x040fe200078ec0ff */
[-C--:B------:R-:W-:Y:S01]  /*4320*/  HFMA2 R16, R37, R19.reuse, R16 ;  /* 0x0000001325107231 */ /* 0x080fe20000000010 */
[----:B------:R-:W-:Y:S01]  /*4330*/  LOP3.LUT R39, R39, 0x64006400, RZ, 0xfc, !PT ;  /* 0x6400640027277812 */ /* 0x000fe200078efcff */
[----:B------:R-:W-:Y:S01]  /*4340*/  HADD2 R21, R21, -1028, -1028 ;  /* 0xe404e40415157430 */ /* 0x000fe20000000000 */
[----:B------:R-:W-:Y:S01]  /*4350*/  LOP3.LUT R14, R14, 0x70007, RZ, 0xc0, !PT ;  /* 0x000700070e0e7812 */ /* 0x000fe200078ec0ff */
[-C--:B------:R-:W-:Y:S01]  /*4360*/  HFMA2 R38, R38, R19.reuse, R15 ;  /* 0x0000001326267231 */ /* 0x080fe2000000000f */
[C---:B------:R-:W-:Y:S01]  /*4370*/  LOP3.LUT R15, R12.reuse, 0x1c001c0, RZ, 0xc0, !PT ;  /* 0x01c001c00c0f7812 */ /* 0x040fe200078ec0ff */
[-C--:B------:R-:W-:Y:S01]  /*4380*/  HFMA2 R42, R39, R0.reuse.H0_H0, -132, -132 ;  /* 0xd820d820272a7431 */ /* 0x080fe20000040000 */
[----:B------:R-:W-:Y:S01]  /*4390*/  LOP3.LUT R12, R12, 0x70007, RZ, 0xc0, !PT ;  /* 0x000700070c0c7812 */ /* 0x000fe200078ec0ff */
[----:B------:R-:W-:Y:S01]  /*43a0*/  HFMA2 R48, R47, R0.H0_H0, -132, -132 ;  /* 0xd820d8202f307431 */ /* 0x000fe20000040000 */
[----:B------:R-:W-:Y:S01]  /*43b0*/  LOP3.LUT R14, R14, 0x64006400, RZ, 0xfc, !PT ;  /* 0x640064000e0e7812 */ /* 0x000fe200078efcff */
[----:B------:R-:W-:Y:S01]  /*43c0*/  HFMA2 R19, R42, R19, R17 ;  /* 0x000000132a137231 */ /* 0x000fe20000000011 */
[----:B------:R-:W-:Y:S01]  /*43d0*/  LOP3.LUT R12, R12, 0x64006400, RZ, 0xfc, !PT ;  /* 0x640064000c0c7812 */ /* 0x000fe200078efcff */
[----:B0-----:R-:W-:Y:S01]  /*43e0*/  HFMA2 R22, R21, R8, R16 ;  /* 0x0000000815167231 */ /* 0x001fe20000000010 */
[----:B------:R-:W-:Y:S01]  /*43f0*/  LOP3.LUT R45, R45, 0x64006400, RZ, 0xfc, !PT ;  /* 0x640064002d2d7812 */ /* 0x000fe200078efcff */
[----:B------:R-:W-:Y:S01]  /*4400*/  HADD2 R14, R14, -1028, -1028 ;  /* 0xe404e4040e0e7430 */ /* 0x000fe20000000000 */
[C---:B------:R-:W-:Y:S01]  /*4410*/  LOP3.LUT R44, R13.reuse, 0x380038, RZ, 0xc0, !PT ;  /* 0x003800380d2c7812 */ /* 0x040fe200078ec0ff */
[----:B------:R-:W-:Y:S01]  /*4420*/  HADD2 R12, R12, -1028, -1028 ;  /* 0xe404e4040c0c7430 */ /* 0x000fe20000000000 */
[C---:B------:R-:W-:Y:S01]  /*4430*/  LOP3.LUT R17, R13.reuse, 0x1c001c0, RZ, 0xc0, !PT ;  /* 0x01c001c00d117812 */ /* 0x040fe200078ec0ff */
        /* <DEDUP_REMOVED lines=8> */
[-C--:B------:R-:W-:Y:S01]  /*44c0*/  HFMA2 R19, R50, R9.reuse, R19 ;  /* 0x0000000932137231 */ /* 0x080fe20000000013 */
[----:B------:R-:W-:Y:S01]  /*44d0*/  LOP3.LUT R16, R16, 0x64006400, RZ, 0xfc, !PT ;  /* 0x6400640010107812 */ /* 0x000fe200078efcff */
[-C--:B------:R-:W-:Y:S01]  /*44e0*/  HFMA2 R17, R15, R0.reuse.H1_H1, -20, -20 ;  /* 0xcd00cd000f117431 */ /* 0x080fe20000060000 */
[C---:B------:R-:W-:Y:S01]  /*44f0*/  LOP3.LUT R49, R20.reuse, 0x380038, RZ, 0xc0, !PT ;  /* 0x0038003814317812 */ /* 0x040fe200078ec0ff */
[-C--:B------:R-:W-:Y:S01]  /*4500*/  HFMA2 R15, R37, R0.reuse.H1_H1, -20, -20 ;  /* 0xcd00cd00250f7431 */ /* 0x080fe20000060000 */
[----:B------:R-:W-:Y:S01]  /*4510*/  LOP3.LUT R20, R20, 0x1c001c0, RZ, 0xc0, !PT ;  /* 0x01c001c014147812 */ /* 0x000fe200078ec0ff */
[----:B------:R-:W-:Y:S02]  /*4520*/  HFMA2 R23, R48, R9, R23 ;  /* 0x0000000930177231 */ /* 0x000fe40000000017 */
[----:B------:R-:W-:Y:S01]  /*4530*/  HFMA2 R46, R39, R0.H0_H0, -132, -132 ;  /* 0xd820d820272e7431 */ /* 0x000fe20000040000 */
[----:B------:R-:W-:Y:S01]  /*4540*/  LOP3.LUT R49, R49, 0x64006400, RZ, 0xfc, !PT ;  /* 0x6400640031317812 */ /* 0x000fe200078efcff */
[----:B------:R-:W-:Y:S01]  /*4550*/  HADD2 R39, R16, -1028, -1028 ;  /* 0xe404e40410277430 */ /* 0x000fe20000000000 */
[----:B------:R-:W-:Y:S01]  /*4560*/  LOP3.LUT R13, R20, 0x64006400, RZ, 0xfc, !PT ;  /* 0x64006400140d7812 */ /* 0x000fe200078efcff */
[----:B------:R-:W-:-:S02]  /*4570*/  HFMA2 R19, R15, R10, R19 ;  /* 0x0000000a0f137231 */ /* 0x000fc40000000013 */
[----:B------:R-:W-:Y:S01]  /*4580*/  HFMA2 R21, R21, R0.H1_H1, -20, -20 ;  /* 0xcd00cd0015157431 */ /* 0x000fe20000060000 */
[----:B------:R-:W-:Y:S01]  /*4590*/  LOP3.LUT R36, R36, 0x64006400, RZ, 0xfc, !PT ;  /* 0x6400640024247812 */ /* 0x000fe200078efcff */
[----:B------:R-:W-:Y:S02]  /*45a0*/  HFMA2 R38, R39, R8, R38 ;  /* 0x0000000827267231 */ /* 0x000fe40000000026 */
[----:B------:R-:W-:Y:S02]  /*45b0*/  HFMA2 R23, R17, R10, R23 ;  /* 0x0000000a11177231 */ /* 0x000fe40000000017 */
[----:B------:R-:W-:Y:S01]  /*45c0*/  HADD2 R8, R35, -1028, -1028 ;  /* 0xe404e40423087430 */ /* 0x000fe20000000000 */
[----:B------:R-:W-:Y:S01]  /*45d0*/  LOP3.LUT R34, R34, 0x64006400, RZ, 0xfc, !PT ;  /* 0x6400640022227812 */ /* 0x000fe200078efcff */
[-C--:B------:R-:W-:Y:S02]  /*45e0*/  HFMA2 R44, R49, R0.reuse.H0_H0, -132, -132 ;  /* 0xd820d820312c7431 */ /* 0x080fe40000040000 */
[----:B------:R-:W-:-:S02]  /*45f0*/  HFMA2 R13, R13, R0.H1_H1, -20, -20 ;  /* 0xcd00cd000d0d7431 */ /* 0x000fc40000060000 */
[----:B------:R-:W-:Y:S02]  /*4600*/  HADD2 R0, R3, -1028, -1028 ;  /* 0xe404e40403007430 */ /* 0x000fe40000000000 */
[----:B------:R-:W-:Y:S02]  /*4610*/  HFMA2 R19, R8, R11, R19 ;  /* 0x0000000b08137231 */ /* 0x000fe40000000013 */
[-C--:B------:R-:W-:Y:S02]  /*4620*/  HFMA2 R38, R46, R9.reuse, R38 ;  /* 0x000000092e267231 */ /* 0x080fe40000000026 */
        /* <DEDUP_REMOVED lines=15> */
[----:B------:R-:W-:-:S07]  /*4720*/  HFMA2 R28, R22, R4, R28 ;  /* 0x00000004161c7231 */ /* 0x000fce000000001c */
.L_x_3263:
[----:B------:R-:W-:Y:S01]  /*4730*/  ISETP.GE.AND P1, PT, R2, R29, PT ;  /* 0x0000001d0200720c */ /* 0x000fe20003f26270 */
[----:B------:R-:W-:Y:S01]  /*4740*/  UIADD3 UR4, UPT, UPT, UR4, 0x40, URZ ;  /* 0x0000004004047890 */ /* 0x000fe2000fffe0ff */
[----:B------:R-:W-:Y:S01]  /*4750*/  IADD3 R32, P2, PT, R32, 0x80, RZ ;  /* 0x0000008020207810 */ /* 0x000fe20007f5e0ff */
[----:B------:R-:W-:Y:S01]  /*4760*/  IMAD.WIDE R12, R7, 0x4, R30 ;  /* 0x00000004070c7825 */ /* 0x000fe200078e021e */
[----:B------:R-:W-:Y:S02]  /*4770*/  @!P0 MOV R26, R5 ;  /* 0x00000005001a8202 */ /* 0x000fe40000000f00 */
[----:B------:R-:W-:-:S07]  /*4780*/  IADD3.X R33, PT, PT, RZ, R33, RZ, P2, !PT ;  /* 0x00000021ff217210 */ /* 0x000fce00017fe4ff */
[----:B------:R-:W-:Y:S05]  /*4790*/  @!P1 BRA `(.L_x_3264) ;  /* 0xffffffe800d89947 */ /* 0x000fea000383ffff */
.L_x_3262:
[----:B------:R-:W0:Y:S02]  /*47a0*/  S2UR UR4, SR_CTAID.Y ;  /* 0x00000000000479c3 */ /* 0x000e240000002600 */
[----:B0-----:R-:W-:-:S13]  /*47b0*/  ISETP.LE.AND P0, PT, R6, UR4, PT ;  /* 0x0000000406007c0c */ /* 0x001fda000bf03270 */
        /* <DEDUP_REMOVED lines=15> */
.L_x_3268:
[----:B------:R-:W0:Y:S02]  /*48b0*/  LDS R2, [R0] ;  /* 0x0000000000027984 */ /* 0x000e240000000800 */
[----:B0-----:R-:W-:-:S05]  /*48c0*/  HADD2 R3, R2, R28 ;  /* 0x0000001c02037230 */ /* 0x001fca0000000000 */
[----:B------:R-:W0:Y:S02]  /*48d0*/  ATOMS.CAST.SPIN P0, [R0], R2, R3 ;  /* 0x000000020000758d */ /* 0x000e240001800003 */
[----:B0-----:R-:W-:Y:S05]  /*48e0*/  @!P0 BRA `(.L_x_3268) ;  /* 0xfffffffc00f08947 */ /* 0x001fea000383ffff */
[----:B------:R-:W-:Y:S05]  /*48f0*/  BRA `(.L_x_3266) ;  /* 0x00000000000c7947 */ /* 0x000fea0003800000 */
.L_x_3267:
[----:B------:R-:W2:Y:S02]  /*4900*/  LD.E R0, desc[UR6][R4.64] ;  /* 0x0000000604007980 */ /* 0x000ea4000c101900 */
[----:B--2---:R-:W-:-:S05]  /*4910*/  IADD3 R3, PT, PT, R28, R0, RZ ;  /* 0x000000001c037210 */ /* 0x004fca0007ffe0ff */
[----:B------:R0:W-:Y:S02]  /*4920*/  ST.E desc[UR6][R4.64], R3 ;  /* 0x0000000304007985 */ /* 0x0001e4000c101906 */
.L_x_3266:
[----:B------:R-:W-:Y:S05]  /*4930*/  BSYNC.RECONVERGENT B0 ;  /* 0x0000000000007941 */ /* 0x000fea0003800200 */
.L_x_3265:
[----:B------:R1:W-:Y:S02]  /*4940*/  ATOM.E.ADD.F16x2.RN.STRONG.GPU P0, RZ, desc[UR6][R4.64+0x4], R25 ;  /* 0x8000041904ff79a2 */ /* 0x0003e4000c10e106 */
[----:B-1----:R-:W-:Y:S05]  /*4950*/  @P0 EXIT ;  /* 0x000000000000094d */ /* 0x002fea0003800000 */
[----:B------:R-:W1:Y:S02]  /*4960*/  QSPC.E.S P0, RZ, [R4+0x4] ;  /* 0x0000040004ff73aa */ /* 0x000e640000000500 */
[----:B-1----:R-:W-:Y:S05]  /*4970*/  @!P0 BRA `(.L_x_3269) ;  /* 0x00000000001c8947 */ /* 0x002fea0003800000 */
[----:B------:R-:W-:-:S04]  /*4980*/  MOV R2, R4 ;  /* 0x0000000400027202 */ /* 0x000fc80000000f00 */
[----:B------:R-:W-:-:S07]  /*4990*/  MOV R0, R2 ;  /* 0x0000000200007202 */ /* 0x000fce0000000f00 */
.L_x_3270:
[----:B------:R-:W0:Y:S02]  /*49a0*/  LDS R2, [R0+0x4] ;  /* 0x0000040000027984 */ /* 0x000e240000000800 */
[----:B0-----:R-:W-:-:S05]  /*49b0*/  HFMA2 R3, R2, 1, 1, R25 ;  /* 0x3c003c0002037831 */ /* 0x001fca0000000019 */
[----:B------:R-:W0:Y:S02]  /*49c0*/  ATOMS.CAST.SPIN P0, [R0+0x4], R2, R3 ;  /* 0x000004020000758d */ /* 0x000e240001800003 */
[----:B0-----:R-:W-:Y:S05]  /*49d0*/  @!P0 BRA `(.L_x_3270) ;  /* 0xfffffffc00f08947 */ /* 0x001fea000383ffff */
[----:B------:R-:W-:Y:S05]  /*49e0*/  EXIT ;  /* 0x000000000000794d */ /* 0x000fea0003800000 */
.L_x_3269:
[----:B------:R-:W0:Y:S02]  /*49f0*/  LD.E R0, desc[UR6][R4.64+0x4] ;  /* 0x0000040604007980 */ /* 0x000e24000c101900 */
[----:B0-----:R-:W-:-:S05]  /*4a00*/  IADD3 R3, PT, PT, R25, R0, RZ ;  /* 0x0000000019037210 */ /* 0x001fca0007ffe0ff */
[----:B------:R-:W-:Y:S01]  /*4a10*/  ST.E desc[UR6][R4.64+0x4], R3 ;  /* 0x0000040304007985 */ /* 0x000fe2000c101906 */
[----:B------:R-:W-:Y:S05]  /*4a20*/  EXIT ;  /* 0x000000000000794d */ /* 0x000fea0003800000 */
.L_x_3271:
        /* <DEDUP_REMOVED lines=13> */
.L_x_3629:


//--------------------- .text._Z23gemm_half_q_half_kernelILi1ELi14ELb0ELb0ELi64EEvPK6__halfPKjS4_S2_PS0_iiiiPKtS7_iiiiiibS2_i --------------------------
	.section	.text._Z23gemm_half_q_half_kernelILi1ELi14ELb0ELb0ELi64EEvPK6__halfPKjS4_S2_PS0_iiiiPKtS7_iiiiiibS2_i,"ax",@progbits
	.align	128
        .global         _Z23gemm_half_q_half_kernelILi1ELi14ELb0ELb0ELi64EEvPK6__halfPKjS4_S2_PS0_iiiiPKtS7_iiiiiibS2_i
        .type           _Z23gemm_half_q_half_kernelILi1ELi14ELb0ELb0ELi64EEvPK6__halfPKjS4_S2_PS0_iiiiPKtS7_iiiiiibS2_i,@function
        .size           _Z23gemm_half_q_half_kernelILi1ELi14ELb0ELb0ELi64EEvPK6__halfPKjS4_S2_PS0_iiiiPKtS7_iiiiiibS2_i,(.L_x_3630 - _Z23gemm_half_q_half_kernelILi1ELi14ELb0ELb0ELi64EEvPK6__halfPKjS4_S2_PS0_iiiiPKtS7_iiiiiibS2_i)
        .other          _Z23gemm_half_q_half_kernelILi1ELi14ELb0ELb0ELi64EEvPK6__halfPKjS4_S2_PS0_iiiiPKtS7_iiiiiibS2_i,@"STO_CUDA_ENTRY STV_DEFAULT"
_Z23gemm_half_q_half_kernelILi1ELi14ELb0ELb0ELi64EEvPK6__halfPKjS4_S2_PS0_iiiiPKtS7_iiiiiibS2_i:
.text._Z23gemm_half_q_half_kernelILi1ELi14ELb0ELb0ELi64EEvPK6__halfPKjS4_S2_PS0_iiiiPKtS7_iiiiiibS2_i:
        /* <DEDUP_REMOVED lines=35> */
.L_x_3273:
[----:B------:R-:W-:Y:S05]  /*0230*/  BSYNC.RECONVERGENT B0 ;  /* 0x0000000000007941 */ /* 0x000fea0003800200 */
.L_x_3272:
        /* <DEDUP_REMOVED lines=23> */
[----:B------:R-:W-:Y:S02]  /*03b0*/  SHF.R.S32.HI R9, RZ, 0x1f, R8 ;  /* 0x0000001fff097819 */ /* 0x000fe40000011408 */
[----:B0-----:R-:W-:Y:S02]  /*03c0*/  SHF.L.U32 R10, R12, 0x4, RZ ;  /* 0x000000040c0a7819 */ /* 0x001fe400000006ff */
[----:B------:R-:W-:Y:S01]  /*03d0*/  LEA.HI R12, R9, R8, RZ, 0x3 ;  /* 0x00000008090c7211 */ /* 0x000fe200078f18ff */
[----:B------:R-:W-:Y:S01]  /*03e0*/  HFMA2 R9, -RZ, RZ, 0, 0 ;  /* 0x00000000ff097431 */ /* 0x000fe200000001ff */
[----:B------:R-:W-:Y:S02]  /*03f0*/  MOV R11, R29 ;  /* 0x0000001d000b7202 */ /* 0x000fe40000000f00 */
[----:B------:R-:W-:Y:S02]  /*0400*/  LOP3.LUT R10, R10, 0x10, RZ, 0xc0, !PT ;  /* 0x000000100a0a7812 */ /* 0x000fe400078ec0ff */
[----:B-1----:R-:W-:-:S07]  /*0410*/  SHF.R.S32.HI R12, RZ, 0x3, R12 ;  /* 0x00000003ff0c7819 */ /* 0x002fce000001140c */
.L_x_3275:
        /* <DEDUP_REMOVED lines=34> */
[----:B------:R-:W-:-:S02]  /*0640*/  LEA R13, R9, R1, 0x3 ;  /* 0x00000001090d7211 */ /* 0x000fc400078e18ff */
[----:B0-----:R-:W-:Y:S02]  /*0650*/  PRMT R16, R23, 0x5410, R16 ;  /* 0x0000541017107816 */ /* 0x001fe40000000010 */
[----:B-1----:R-:W-:-:S03]  /*0660*/  PRMT R14, R15, 0x5410, R14 ;  /* 0x000054100f0e7816 */ /* 0x002fc6000000000e */
[-C--:B----4-:R-:W-:Y:S02]  /*0670*/  HMUL2 R20, R16, R17.reuse.H0_H0 ;  /* 0x2000001110147232 */ /* 0x090fe40000000000 */
[----:B------:R-:W-:Y:S01]  /*0680*/  HMUL2 R21, R14, R17.H0_H0 ;  /* 0x200000110e157232 */ /* 0x000fe20000000000 */
[----:B---3--:R-:W-:-:S04]  /*0690*/  IADD3 R11, PT, PT, R18, R11, RZ ;  /* 0x0000000b120b7210 */ /* 0x008fc80007ffe0ff */
[----:B------:R1:W-:Y:S01]  /*06a0*/  STL.64 [R13], R20 ;  /* 0x000000140d007387 */ /* 0x0003e20000100a00 */
[----:B------:R-:W-:Y:S02]  /*06b0*/  ISETP.GE.AND P0, PT, R11, R34, PT ;  /* 0x000000220b00720c */ /* 0x000fe40003f06270 */
[----:B------:R-:W-:-:S11]  /*06c0*/  IADD3 R9, PT, PT, R9, 0x1, RZ ;  /* 0x0000000109097810 */ /* 0x000fd60007ffe0ff */
[----:B-1----:R-:W-:Y:S05]  /*06d0*/  @!P0 BRA `(.L_x_3275) ;  /* 0xfffffffc00508947 */ /* 0x002fea000383ffff */
.L_x_3274:
        /* <DEDUP_REMOVED lines=12> */
.L_x_3276:
        /* <DEDUP_REMOVED lines=11> */
.L_x_3277:
        /* <DEDUP_REMOVED lines=11> */
.L_x_3278:
        /* <DEDUP_REMOVED lines=11> */
.L_x_3279:
        /* <DEDUP_REMOVED lines=11> */
.L_x_3280:
        /* <DEDUP_REMOVED lines=37> */
.L_x_3286:
[----:B------:R-:W-:Y:S01]  /*0cb0*/  ISETP.NE.AND P0, PT, R29, R32, PT ;  /* 0x000000201d00720c */ /* 0x000fe20003f05270 */
[----:B------:R-:W0:Y:S08]  /*0cc0*/  LDC R2, c[0x0][0x3a8] ;  /* 0x0000ea00ff027b82 */ /* 0x000e300000000800 */
[----:B------:R-:W1:Y:S04]  /*0cd0*/  LDC R3, c[0x0][0x3ac] ;  /* 0x0000eb00ff037b82 */ /* 0x000e680000000800 */
[----:B------:R-:W-:-:S02]  /*0ce0*/  @!P0 LEA R5, R30, R1, 0x3 ;  /* 0x000000011e058211 */ /* 0x000fc400078e18ff */
[----:B------:R-:W-:-:S03]  /*0cf0*/  @!P0 MOV R17, R15 ;  /* 0x0000000f00118202 */ /* 0x000fc60000000f00 */
[----:B------:R-:W2:Y:S04]  /*0d00*/  @!P0 LDL.64 R6, [R5+0x8] ;  /* 0x0000080005068983 */ /* 0x000ea80000100a00 */
[----:B------:R3:W5:Y:S01]  /*0d10*/  @!P0 LDG.E.U16.CONSTANT R18, desc[UR6][R16.64] ;  /* 0x0000000610128981 */ /* 0x000762000c1e9500 */
[----:B------:R-:W-:Y:S02]  /*0d20*/  MOV R8, R12 ;  /* 0x0000000c00087202 */ /* 0x000fe40000000f00 */
[----:B0-----:R-:W-:Y:S02]  /*0d30*/  ISETP.LE.AND P1, PT, R2, UR8, PT ;  /* 0x0000000802007c0c */ /* 0x001fe4000bf23270 */
[----:B------:R-:W-:Y:S02]  /*0d40*/  MOV R9, R13 ;  /* 0x0000000d00097202 */ /* 0x000fe40000000f00 */
[----:B------:R-:W-:-:S02]  /*0d50*/  @!P0 IADD3 R4, PT, PT, R30, 0x1, RZ ;  /* 0x000000011e048810 */ /* 0x000fc40007ffe0ff */
[----:B------:R-:W-:Y:S02]  /*0d60*/  MOV R10, 0x2c00 ;  /* 0x00002c00000a7802 */ /* 0x000fe40000000f00 */
[----:B------:R-:W-:Y:S01]  /*0d70*/  @!P0 MOV R30, R4 ;  /* 0x00000004001e8202 */ /* 0x000fe20000000f00 */
[----:B-1----:R-:W-:Y:S01]  /*0d80*/  IMAD.WIDE R12, R3, 0x4, R8 ;  /* 0x00000004030c7825 */ /* 0x002fe200078e0208 */
[----:B--2---:R-:W-:Y:S02]  /*0d90*/  @!P0 PRMT R0, R6, 0x7610, R0 ;  /* 0x0000761006008816 */ /* 0x004fe40000000000 */
[----:B------:R-:W-:Y:S02]  /*0da0*/  @!P0 PRMT R28, R7, 0x7610, R28 ;  /* 0x00007610071c8816 */ /* 0x000fe4000000001c */
[----:B------:R-:W-:Y:S02]  /*0db0*/  @!P0 PRMT R0, R0, 0x7610, R6 ;  /* 0x0000761000008816 */ /* 0x000fe40000000006 */
[----:B------:R-:W-:Y:S01]  /*0dc0*/  @!P0 PRMT R28, R28, 0x7610, R7 ;  /* 0x000076101c1c8816 */ /* 0x000fe20000000007 */
[----:B---3--:R-:W-:Y:S06]  /*0dd0*/  @P1 BRA `(.L_x_3282) ;  /* 0x00000008003c1947 */ /* 0x008fec0003800000 */
[----:B------:R-:W2:Y:S04]  /*0de0*/  LDG.E.128.CONSTANT R4, desc[UR6][R8.64] ;  /* 0x0000000608047981 */ /* 0x000ea8000c1e9d00 */
[----:B------:R-:W0:Y:S02]  /*0df0*/  LDS.64 R20, [UR4] ;  /* 0x00000004ff147984 */ /* 0x000e240008000a00 */
[----:B0-----:R-:W-:Y:S02]  /*0e00*/  HADD2.F32 R35, -RZ, R20.H1_H1 ;  /* 0x30000014ff237230 */ /* 0x001fe40000004100 */
[----:B------:R-:W-:Y:S01]  /*0e10*/  HADD2.F32 R27, -RZ, R21.H0_H0 ;  /* 0x20000015ff1b7230 */ /* 0x000fe20000004100 */
[----:B--2---:R-:W-:Y:S02]  /*0e20*/  LOP3.LUT R11, R4, 0xf000f, RZ, 0xc0, !PT ;  /* 0x000f000f040b7812 */ /* 0x004fe400078ec0ff */
[----:B------:R-:W-:-:S02]  /*0e30*/  LOP3.LUT R36, R5, 0xf000f, RZ, 0xc0, !PT ;  /* 0x000f000f05247812 */ /* 0x000fc400078ec0ff */
[----:B------:R-:W-:Y:S02]  /*0e40*/  LOP3.LUT R11, R11, 0x64006400, RZ, 0xfc, !PT ;  /* 0x640064000b0b7812 */ /* 0x000fe400078efcff */
[----:B------:R-:W-:Y:S02]  /*0e50*/  LOP3.LUT R24, R5, 0xf000f0, RZ, 0xc0, !PT ;  /* 0x00f000f005187812 */ /* 0x000fe400078ec0ff */
[----:B------:R-:W-:Y:S01]  /*0e60*/  SHF.R.U32.HI R19, RZ, 0x8, R5 ;  /* 0x00000008ff137819 */ /* 0x000fe20000011605 */
[----:B------:R-:W-:Y:S01]  /*0e70*/  HADD2 R40, R11, -1032, -1032 ;  /* 0xe408e4080b287430 */ /* 0x000fe20000000000 */
[----:B------:R-:W-:Y:S02]  /*0e80*/  LOP3.LUT R37, R6, 0xf000f, RZ, 0xc0, !PT ;  /* 0x000f000f06257812 */ /* 0x000fe400078ec0ff */
[----:B------:R-:W-:Y:S02]  /*0e90*/  LOP3.LUT R38, R7, 0xf000f, RZ, 0xc0, !PT ;  /* 0x000f000f07267812 */ /* 0x000fe400078ec0ff */
[----:B------:R-:W-:Y:S01]  /*0ea0*/  LOP3.LUT R5, R36, 0x64006400, RZ, 0xfc, !PT ;  /* 0x6400640024057812 */ /* 0x000fe200078efcff */
[----:B------:R-:W-:Y:S01]  /*0eb0*/  HADD2.F32 R36, -RZ, R21.H1_H1 ;  /* 0x30000015ff247230 */ /* 0x000fe20000004100 */
[----:B------:R-:W-:-:S02]  /*0ec0*/  LOP3.LUT R37, R37, 0x64006400, RZ, 0xfc, !PT ;  /* 0x6400640025257812 */ /* 0x000fc400078efcff */
[----:B------:R-:W-:Y:S01]  /*0ed0*/  LOP3.LUT R38, R38, 0x64006400, RZ, 0xfc, !PT ;  /* 0x6400640026267812 */ /* 0x000fe200078efcff */
[----:B------:R-:W-:Y:S01]  /*0ee0*/  HADD2 R41, R5, -1032, -1032 ;  /* 0xe408e40805297430 */ /* 0x000fe20000000000 */
[----:B------:R-:W-:Y:S01]  /*0ef0*/  LOP3.LUT R23, R4, 0xf000f0, RZ, 0xc0, !PT ;  /* 0x00f000f004177812 */ /* 0x000fe200078ec0ff */
[----:B------:R-:W-:Y:S01]  /*0f00*/  HADD2.F32 R5, -RZ, R40.H0_H0 ;  /* 0x20000028ff057230 */ /* 0x000fe20000004100 */
[----:B------:R-:W-:Y:S01]  /*0f10*/  SHF.R.U32.HI R17, RZ, 0x8, R4 ;  /* 0x00000008ff117819 */ /* 0x000fe20000011604 */
[----:B------:R-:W-:Y:S02]  /*0f20*/  HADD2.F32 R4, -RZ, R20.H0_H0 ;  /* 0x20000014ff047230 */ /* 0x000fe40000004100 */
[----:B------:R-:W-:Y:S01]  /*0f30*/  HADD2 R43, R37, -1032, -1032 ;  /* 0xe408e408252b7430 */ /* 0x000fe20000000000 */
[----:B------:R-:W0:Y:S01]  /*0f40*/  LDS.64 R20, [UR4+0x8] ;  /* 0x00000804ff147984 */ /* 0x000e220008000a00 */
[----:B------:R-:W-:Y:S02]  /*0f50*/  HADD2 R37, R38, -1032, -1032 ;  /* 0xe408e40826257430 */ /* 0x000fe40000000000 */
[----:B------:R-:W-:-:S02]  /*0f60*/  HADD2.F32 R38, -RZ, R40.H1_H1 ;  /* 0x30000028ff267230 */ /* 0x000fc40000004100 */
[----:B------:R-:W-:Y:S01]  /*0f70*/  FFMA.FTZ R5, R5, R4, RZ ;  /* 0x0000000405057223 */ /* 0x000fe200000100ff */
[----:B------:R-:W-:Y:S01]  /*0f80*/  LOP3.LUT R25, R6, 0xf000f0, RZ, 0xc0, !PT ;  /* 0x00f000f006197812 */ /* 0x000fe200078ec0ff */
[--C-:B------:R-:W-:Y:S01]  /*0f90*/  HADD2.F32 R39, -RZ, R41.reuse.H0_H0 ;  /* 0x20000029ff277230 */ /* 0x100fe20000004100 */
[----:B------:R-:W-:Y:S01]  /*0fa0*/  LOP3.LUT R26, R7, 0xf000f0, RZ, 0xc0, !PT ;  /* 0x00f000f0071a7812 */ /* 0x000fe200078ec0ff */
[----:B------:R-:W-:Y:S01]  /*0fb0*/  FFMA.FTZ R38, R38, R35, R5 ;  /* 0x0000002326267223 */ /* 0x000fe20000010005 */
[----:B------:R-:W-:Y:S01]  /*0fc0*/  LOP3.LUT R5, R24, 0x64006400, RZ, 0xfc, !PT ;  /* 0x6400640018057812 */ /* 0x000fe200078efcff */
[----:B------:R-:W-:Y:S01]  /*0fd0*/  HADD2.F32 R40, -RZ, R41.H1_H1 ;  /* 0x30000029ff287230 */ /* 0x000fe20000004100 */
[----:B------:R-:W-:Y:S01]  /*0fe0*/  SHF.R.U32.HI R22, RZ, 0x8, R7 ;  /* 0x00000008ff167819 */ /* 0x000fe20000011607 */
[----:B------:R-:W-:Y:S01]  /*0ff0*/  HADD2.F32 R7, -RZ, R43.H0_H0 ;  /* 0x2000002bff077230 */ /* 0x000fe20000004100 */
[----:B------:R-:W-:Y:S01]  /*1000*/  LOP3.LUT R23, R23, 0x64006400, RZ, 0xfc, !PT ;  /* 0x6400640017177812 */ /* 0x000fe200078efcff */
[----:B------:R-:W-:Y:S01]  /*1010*/  HADD2.F32 R11, -RZ, R37.H0_H0 ;  /* 0x20000025ff0b7230 */ /* 0x000fe20000004100 */
[----:B------:R-:W-:Y:S01]  /*1020*/  LOP3.LUT R25, R25, 0x64006400, RZ, 0xfc, !PT ;  /* 0x6400640019197812 */ /* 0x000fe200078efcff */
[----:B------:R-:W-:Y:S01]  /*1030*/  HFMA2 R41, R5, R10.H0_H0, -72, -72 ;  /* 0xd480d48005297431 */ /* 0x000fe2000004000a */
[----:B------:R-:W-:Y:S01]  /*1040*/  LOP3.LUT R5, R26, 0x64006400, RZ, 0xfc, !PT ;  /* 0x640064001a057812 */ /* 0x000fe200078efcff */
[----:B------:R-:W-:Y:S01]  /*1050*/  FFMA.FTZ R42, R4, R39, RZ ;  /* 0x00000027042a7223 */ /* 0x000fe200000100ff */
[----:B------:R-:W-:-:S02]  /*1060*/  HADD2.F32 R44, -RZ, R43.H1_H1 ;  /* 0x3000002bff2c7230 */ /* 0x000fc40000004100 */
[C---:B------:R-:W-:Y:S01]  /*1070*/  FFMA.FTZ R7, R4.reuse, R7, RZ ;  /* 0x0000000704077223 */ /* 0x040fe200000100ff */
[-C--:B------:R-:W-:Y:S02]  /*1080*/  HFMA2 R39, R23, R10.reuse.H0_H0, -72, -72 ;  /* 0xd480d48017277431 */ /* 0x080fe4000004000a */
[----:B------:R-:W-:Y:S01]  /*1090*/  FFMA.FTZ R4, R4, R11, RZ ;  /* 0x0000000b04047223 */ /* 0x000fe200000100ff */
[-C--:B------:R-:W-:Y:S02]  /*10a0*/  HFMA2 R25, R25, R10.reuse.H0_H0, -72, -72 ;  /* 0xd480d48019197431 */ /* 0x080fe4000004000a */
[----:B------:R-:W-:Y:S02]  /*10b0*/  HADD2.F32 R11, -RZ, R41.H0_H0 ;  /* 0x20000029ff0b7230 */ /* 0x000fe40000004100 */
[----:B------:R-:W-:Y:S02]  /*10c0*/  HFMA2 R26, R5, R10.H0_H0, -72, -72 ;  /* 0xd480d480051a7431 */ /* 0x000fe4000004000a */
[C---:B------:R-:W-:Y:S01]  /*10d0*/  FFMA.FTZ R40, R35.reuse, R40, R42 ;  /* 0x0000002823287223 */ /* 0x040fe2000001002a */
[----:B------:R-:W-:Y:S01]  /*10e0*/  FFMA.FTZ R44, R35, R44, R7 ;  /* 0x0000002c232c7223 */ /* 0x000fe20000010007 */
[----:B------:R-:W-:Y:S01]  /*10f0*/  HADD2.F32 R37, -RZ, R37.H1_H1 ;  /* 0x30000025ff257230 */ /* 0x000fe20000004100 */
[----:B------:R-:W-:Y:S01]  /*1100*/  SHF.R.U32.HI R6, RZ, 0x8, R6 ;  /* 0x00000008ff067819 */ /* 0x000fe20000011606 */
        /* <DEDUP_REMOVED lines=11> */
[C---:B------:R-:W-:Y:S01]  /*11c0*/  FFMA.FTZ R11, R36.reuse, R11, R5 ;  /* 0x0000000b240b7223 */ /* 0x040fe20000010005 */
[----:B------:R-:W-:Y:S01]  /*11d0*/  HADD2.F32 R25, -RZ, R26.H1_H1 ;  /* 0x3000001aff197230 */ /* 0x000fe20000004100 */
[----:B------:R-:W-:Y:S01]  /*11e0*/  LOP3.LUT R5, R19, 0xf000f, RZ, 0xc0, !PT ;  /* 0x000f000f13057812 */ /* 0x000fe200078ec0ff */
        /* <DEDUP_REMOVED lines=22> */
[----:B------:R-:W-:Y:S01]  /*1350*/  HADD2.F32 R25, -RZ, R39.H1_H1 ;  /* 0x30000027ff197230 */ /* 0x000fe20000004100 */
[----:B------:R-:W-:Y:S01]  /*1360*/  LOP3.LUT R19, R19, 0x64006400, RZ, 0xfc, !PT ;  /* 0x6400640013137812 */ /* 0x000fe200078efcff */
[----:B------:R-:W-:Y:S02]  /*1370*/  HADD2.F32 R11, -RZ, R37.H1_H1 ;  /* 0x30000025ff0b7230 */ /* 0x000fe40000004100 */
[----:B------:R-:W-:Y:S01]  /*1380*/  FFMA.FTZ R26, R26, R24, R7 ;  /* 0x000000181a1a7223 */ /* 0x000fe20000010007 */
[--C-:B------:R-:W-:Y:S01]  /*1390*/  HADD2.F32 R35, -RZ, R5.reuse.H0_H0 ;  /* 0x20000005ff237230 */ /* 0x100fe20000004100 */
[----:B------:R-:W-:Y:S01]  /*13a0*/  LOP3.LUT R6, R6, 0xf000f0, RZ, 0xc0, !PT ;  /* 0x00f000f006067812 */ /* 0x000fe200078ec0ff */
[----:B------:R-:W-:Y:S01]  /*13b0*/  FFMA.FTZ R38, R24, R38, R23 ;  /* 0x0000002618267223 */ /* 0x000fe20000010017 */
[----:B------:R-:W-:Y:S01]  /*13c0*/  LOP3.LUT R17, R17, 0x64006400, RZ, 0xfc, !PT ;  /* 0x6400640011117812 */ /* 0x000fe200078efcff */
[----:B------:R-:W-:Y:S01]  /*13d0*/  FFMA.FTZ R25, R20, R25, R27 ;  /* 0x0000001914197223 */ /* 0x000fe2000001001b */
[----:B------:R-:W-:Y:S01]  /*13e0*/  FFMA.FTZ R23, R11, R20, R26 ;  /* 0x000000140b177223 */ /* 0x000fe2000001001a */
[----:B------:R-:W-:Y:S01]  /*13f0*/  LOP3.LUT R22, R22, 0xf000f0, RZ, 0xc0, !PT ;  /* 0x00f000f016167812 */ /* 0x000fe200078ec0ff */
[-C--:B------:R-:W-:Y:S01]  /*1400*/  HFMA2 R27, R19, R10.reuse.H0_H0, -72, -72 ;  /* 0xd480d480131b7431 */ /* 0x080fe2000004000a */
[----:B------:R-:W-:Y:S01]  /*1410*/  LOP3.LUT R11, R6, 0x64006400, RZ, 0xfc, !PT ;  /* 0x64006400060b7812 */ /* 0x000fe200078efcff */
[----:B------:R-:W-:Y:S01]  /*1420*/  FFMA.FTZ R7, R24, R35, R36 ;  /* 0x0000002318077223 */ /* 0x000fe20000010024 */
[----:B------:R-:W-:Y:S01]  /*1430*/  HFMA2 R24, R17, R10.H0_H0, -72, -72 ;  /* 0xd480d48011187431 */ /* 0x000fe2000004000a */
[----:B------:R-:W-:Y:S01]  /*1440*/  LOP3.LUT R17, R22, 0x64006400, RZ, 0xfc, !PT ;  /* 0x6400640016117812 */ /* 0x000fe200078efcff */
[----:B------:R-:W-:-:S02]  /*1450*/  HADD2.F32 R19, -RZ, R5.H1_H1 ;  /* 0x30000005ff137230 */ /* 0x000fc40000004100 */
[-C--:B------:R-:W-:Y:S02]  /*1460*/  HFMA2 R11, R11, R10.reuse.H0_H0, -72, -72 ;  /* 0xd480d4800b0b7431 */ /* 0x080fe4000004000a */
[----:B------:R-:W-:Y:S02]  /*1470*/  HADD2.F32 R4, -RZ, R21.H0_H0 ;  /* 0x20000015ff047230 */ /* 0x000fe40000004100 */
        /* <DEDUP_REMOVED lines=37> */
.L_x_3282:
[----:B------:R-:W-:Y:S05]  /*16d0*/  @P1 BRA `(.L_x_3283) ;  /* 0x00000008003c1947 */ /* 0x000fea0003800000 */
[----:B------:R-:W2:Y:S04]  /*16e0*/  LDG.E.128.CONSTANT R4, desc[UR6][R12.64] ;  /* 0x000000060c047981 */ /* 0x000ea8000c1e9d00 */
[----:B------:R-:W0:Y:S02]  /*16f0*/  LDS.64 R20, [UR4+0x10] ;  /* 0x00001004ff147984 */ /* 0x000e240008000a00 */
        /* <DEDUP_REMOVED lines=85> */
[----:B------:R-:W-:Y:S01]  /*1c50*/  HADD2.F32 R35, -RZ, R5.H0_H0 ;  /* 0x20000005ff237230 */ /* 0x000fe20000004100 */
[----:B------:R-:W-:Y:S01]  /*1c60*/  LOP3.LUT R17, R17, 0x64006400, RZ, 0xfc, !PT ;  /* 0x6400640011117812 */ /* 0x000fe200078efcff */
[----:B------:R-:W-:Y:S01]  /*1c70*/  HADD2.F32 R25, -RZ, R39.H1_H1 ;  /* 0x30000027ff197230 */ /* 0x000fe20000004100 */
[----:B------:R-:W-:Y:S01]  /*1c80*/  LOP3.LUT R19, R19, 0x64006400, RZ, 0xfc, !PT ;  /* 0x6400640013137812 */ /* 0x000fe200078efcff */
[----:B------:R-:W-:Y:S02]  /*1c90*/  HADD2.F32 R11, -RZ, R37.H1_H1 ;  /* 0x30000025ff0b7230 */ /* 0x000fe40000004100 */
[----:B------:R-:W-:Y:S01]  /*1ca0*/  FFMA.FTZ R26, R26, R24, R7 ;  /* 0x000000181a1a7223 */ /* 0x000fe20000010007 */
[----:B------:R-:W-:Y:S01]  /*1cb0*/  LOP3.LUT R6, R6, 0xf000f0, RZ, 0xc0, !PT ;  /* 0x00f000f006067812 */ /* 0x000fe200078ec0ff */
[----:B------:R-:W-:Y:S01]  /*1cc0*/  FFMA.FTZ R38, R24, R38, R23 ;  /* 0x0000002618267223 */ /* 0x000fe20000010017 */
[----:B------:R-:W-:Y:S01]  /*1cd0*/  LOP3.LUT R22, R22, 0xf000f0, RZ, 0xc0, !PT ;  /* 0x00f000f016167812 */ /* 0x000fe200078ec0ff */
[----:B------:R-:W-:Y:S01]  /*1ce0*/  FFMA.FTZ R7, R24, R35, R36 ;  /* 0x0000002318077223 */ /* 0x000fe20000010024 */
[----:B------:R-:W-:Y:S01]  /*1cf0*/  FFMA.FTZ R25, R20, R25, R27 ;  /* 0x0000001914197223 */ /* 0x000fe2000001001b */
[----:B------:R-:W-:Y:S01]  /*1d00*/  FFMA.FTZ R23, R11, R20, R26 ;  /* 0x000000140b177223 */ /* 0x000fe2000001001a */
[-C--:B------:R-:W-:Y:S01]  /*1d10*/  HFMA2 R24, R17, R10.reuse.H0_H0, -72, -72 ;  /* 0xd480d48011187431 */ /* 0x080fe2000004000a */
[----:B------:R-:W-:Y:S01]  /*1d20*/  LOP3.LUT R11, R6, 0x64006400, RZ, 0xfc, !PT ;  /* 0x64006400060b7812 */ /* 0x000fe200078efcff */
[----:B------:R-:W-:Y:S01]  /*1d30*/  HFMA2 R27, R19, R10.H0_H0, -72, -72 ;  /* 0xd480d480131b7431 */ /* 0x000fe2000004000a */
[----:B------:R-:W-:Y:S01]  /*1d40*/  LOP3.LUT R17, R22, 0x64006400, RZ, 0xfc, !PT ;  /* 0x6400640016117812 */ /* 0x000fe200078efcff */
[----:B------:R-:W-:-:S02]  /*1d50*/  HADD2.F32 R19, -RZ, R5.H1_H1 ;  /* 0x30000005ff137230 */ /* 0x000fc40000004100 */
[----:B------:R-:W-:Y:S02]  /*1d60*/  HADD2.F32 R4, -RZ, R21.H0_H0 ;  /* 0x20000015ff047230 */ /* 0x000fe40000004100 */
        /* <DEDUP_REMOVED lines=38> */
.L_x_3283:
[----:B------:R-:W-:Y:S01]  /*1fd0*/  IMAD.WIDE R12, R3, 0x4, R12 ;  /* 0x00000004030c7825 */ /* 0x000fe200078e020c */
[----:B------:R-:W-:Y:S06]  /*1fe0*/  @P1 BRA `(.L_x_3284) ;  /* 0x00000008003c1947 */ /* 0x000fec0003800000 */
        /* <DEDUP_REMOVED lines=143> */
.L_x_3284:
[----:B-----5:R-:W-:Y:S01]  /*28e0*/  @!P0 IADD3 R32, PT, PT, R18, R29, RZ ;  /* 0x0000001d12208210 */ /* 0x020fe20007ffe0ff */
[----:B------:R-:W-:Y:S01]  /*28f0*/  IMAD.WIDE R12, R3, 0x4, R12 ;  /* 0x00000004030c7825 */ /* 0x000fe200078e020c */
[----:B------:R-:W-:Y:S06]  /*2900*/  @P1 BRA `(.L_x_3285) ;  /* 0x00000008003c1947 */ /* 0x000fec0003800000 */
[----:B------:R-:W2:Y:S04]  /*2910*/  LDG.E.128.CONSTANT R4, desc[UR6][R12.64] ;  /* 0x000000060c047981 */ /* 0x000ea8000c1e9d00 */
[----:B------:R-:W0:Y:S02]  /*2920*/  LDS.64 R18, [UR4+0x30] ;  /* 0x00003004ff127984 */ /* 0x000e240008000a00 */
[----:B0-----:R-:W-:Y:S02]  /*2930*/  HADD2.F32 R27, -RZ, R18.H1_H1 ;  /* 0x30000012ff1b7230 */ /* 0x001fe40000004100 */
[----:B------:R-:W-:Y:S01]  /*2940*/  HADD2.F32 R26, -RZ, R19.H0_H0 ;  /* 0x20000013ff1a7230 */ /* 0x000fe20000004100 */
[C---:B--2---:R-:W-:Y:S02]  /*2950*/  LOP3.LUT R11, R5.reuse, 0xf000f, RZ, 0xc0, !PT ;  /* 0x000f000f050b7812 */ /* 0x044fe400078ec0ff */
[----:B------:R-:W-:-:S02]  /*2960*/  LOP3.LUT R22, R5, 0xf000f0, RZ, 0xc0, !PT ;  /* 0x00f000f005167812 */ /* 0x000fc400078ec0ff */
[----:B------:R-:W-:Y:S02]  /*2970*/  SHF.R.U32.HI R17, RZ, 0x8, R5 ;  /* 0x00000008ff117819 */ /* 0x000fe40000011605 */
[----:B------:R-:W-:Y:S02]  /*2980*/  LOP3.LUT R5, R4, 0xf000f, RZ, 0xc0, !PT ;  /* 0x000f000f04057812 */ /* 0x000fe400078ec0ff */
[C---:B------:R-:W-:Y:S02]  /*2990*/  LOP3.LUT R35, R6.reuse, 0xf000f, RZ, 0xc0, !PT ;  /* 0x000f000f06237812 */ /* 0x040fe400078ec0ff */
[----:B------:R-:W-:Y:S02]  /*29a0*/  LOP3.LUT R11, R11, 0x64006400, RZ, 0xfc, !PT ;  /* 0x640064000b0b7812 */ /* 0x000fe400078efcff */
[----:B------:R-:W-:Y:S02]  /*29b0*/  LOP3.LUT R36, R7, 0xf000f, RZ, 0xc0, !PT ;  /* 0x000f000f07247812 */ /* 0x000fe400078ec0ff */
[----:B------:R-:W-:Y:S01]  /*29c0*/  LOP3.LUT R25, R6, 0xf000f0, RZ, 0xc0, !PT ;  /* 0x00f000f006197812 */ /* 0x000fe200078ec0ff */
[----:B------:R-:W-:Y:S01]  /*29d0*/  HADD2 R38, R11, -1032, -1032 ;  /* 0xe408e4080b267430 */ /* 0x000fe20000000000 */
[----:B------:R-:W-:-:S02]  /*29e0*/  SHF.R.U32.HI R21, RZ, 0x8, R6 ;  /* 0x00000008ff157819 */ /* 0x000fc40000011606 */
[----:B------:R-:W-:Y:S02]  /*29f0*/  LOP3.LUT R23, R7, 0xf000f0, RZ, 0xc0, !PT ;  /* 0x00f000f007177812 */ /* 0x000fe400078ec0ff */
[----:B------:R-:W-:Y:S01]  /*2a00*/  SHF.R.U32.HI R6, RZ, 0x8, R7 ;  /* 0x00000008ff067819 */ /* 0x000fe20000011607 */
        /* <DEDUP_REMOVED lines=9> */
[----:B------:R-:W-:Y:S01]  /*2aa0*/  SHF.R.U32.HI R20, RZ, 0x8, R4 ;  /* 0x00000008ff147819 */ /* 0x000fe20000011604 */
[----:B------:R-:W-:-:S02]  /*2ab0*/  HADD2.F32 R4, -RZ, R18.H0_H0 ;  /* 0x20000012ff047230 */ /* 0x000fc40000004100 */
[----:B------:R-:W-:Y:S01]  /*2ac0*/  HADD2 R36, R36, -1032, -1032 ;  /* 0xe408e40824247430 */ /* 0x000fe20000000000 */
[----:B------:R-:W0:Y:S01]  /*2ad0*/  LDS.64 R18, [UR4+0x38] ;  /* 0x00003804ff127984 */ /* 0x000e220008000a00 */
[----:B------:R-:W-:Y:S01]  /*2ae0*/  HADD2.F32 R5, -RZ, R39.H0_H0 ;  /* 0x20000027ff057230 */ /* 0x000fe20000004100 */
[----:B------:R-:W-:Y:S01]  /*2af0*/  LOP3.LUT R25, R25, 0x64006400, RZ, 0xfc, !PT ;  /* 0x6400640019197812 */ /* 0x000fe200078efcff */
[----:B------:R-:W-:Y:S02]  /*2b00*/  HADD2.F32 R7, -RZ, R41.H0_H0 ;  /* 0x20000029ff077230 */ /* 0x000fe40000004100 */
[C---:B------:R-:W-:Y:S01]  /*2b10*/  FFMA.FTZ R40, R4.reuse, R37, RZ ;  /* 0x0000002504287223 */ /* 0x040fe200000100ff */
[----:B------:R-:W-:Y:S02]  /*2b20*/  HADD2.F32 R11, -RZ, R36.H0_H0 ;  /* 0x20000024ff0b7230 */ /* 0x000fe40000004100 */
[----:B------:R-:W-:Y:S01]  /*2b30*/  FFMA.FTZ R37, R5, R4, RZ ;  /* 0x0000000405257223 */ /* 0x000fe200000100ff */
[----:B------:R-:W-:Y:S01]  /*2b40*/  LOP3.LUT R23, R23, 0x64006400, RZ, 0xfc, !PT ;  /* 0x6400640017177812 */ /* 0x000fe200078efcff */
[C---:B------:R-:W-:Y:S01]  /*2b50*/  FFMA.FTZ R42, R4.reuse, R7, RZ ;  /* 0x00000007042a7223 */ /* 0x040fe200000100ff */
[----:B------:R-:W-:Y:S01]  /*2b60*/  FFMA.FTZ R5, R27, R38, R40 ;  /* 0x000000261b057223 */ /* 0x000fe20000010028 */
[----:B------:R-:W-:Y:S01]  /*2b70*/  FFMA.FTZ R4, R4, R11, RZ ;  /* 0x0000000b04047223 */ /* 0x000fe200000100ff */
        /* <DEDUP_REMOVED lines=15> */
[C---:B------:R-:W-:Y:S01]  /*2c70*/  FFMA.FTZ R11, R26.reuse, R36, R39 ;  /* 0x000000241a0b7223 */ /* 0x040fe20000010027 */
[----:B------:R-:W-:Y:S02]  /*2c80*/  HADD2.F32 R4, -RZ, R40.H1_H1 ;  /* 0x30000028ff047230 */ /* 0x000fe40000004100 */
[----:B------:R-:W-:Y:S01]  /*2c90*/  FFMA.FTZ R24, R26, R7, R5 ;  /* 0x000000071a187223 */ /* 0x000fe20000010005 */
[----:B------:R-:W-:Y:S02]  /*2ca0*/  HADD2.F32 R5, -RZ, R23.H0_H0 ;  /* 0x20000017ff057230 */ /* 0x000fe40000004100 */
[----:B------:R-:W-:Y:S01]  /*2cb0*/  FFMA.FTZ R37, R22, R26, R37 ;  /* 0x0000001a16257223 */ /* 0x000fe20000010025 */
[----:B------:R-:W-:-:S02]  /*2cc0*/  HADD2.F32 R22, -RZ, R38.H1_H1 ;  /* 0x30000026ff167230 */ /* 0x000fc40000004100 */
        /* <DEDUP_REMOVED lines=9> */
[C---:B------:R-:W-:Y:S01]  /*2d60*/  FFMA.FTZ R11, R35.reuse, R36, R11 ;  /* 0x00000024230b7223 */ /* 0x040fe2000001000b */
[----:B------:R-:W-:Y:S01]  /*2d70*/  FFMA.FTZ R35, R35, R38, R5 ;  /* 0x0000002623237223 */ /* 0x000fe20000010005 */
[----:B------:R-:W-:Y:S01]  /*2d80*/  HADD2 R39, R23, -1032, -1032 ;  /* 0xe408e40817277430 */ /* 0x000fe20000000000 */
[----:B------:R-:W-:Y:S01]  /*2d90*/  LOP3.LUT R5, R17, 0xf000f, RZ, 0xc0, !PT ;  /* 0x000f000f11057812 */ /* 0x000fe200078ec0ff */
[----:B------:R-:W-:Y:S01]  /*2da0*/  HADD2 R37, R4, -1032, -1032 ;  /* 0xe408e40804257430 */ /* 0x000fe20000000000 */
[----:B------:R-:W-:Y:S01]  /*2db0*/  LOP3.LUT R25, R6, 0xf000f, RZ, 0xc0, !PT ;  /* 0x000f000f06197812 */ /* 0x000fe200078ec0ff */
[----:B0-----:R-:W-:Y:S01]  /*2dc0*/  HADD2.F32 R24, -RZ, R18.H0_H0 ;  /* 0x20000012ff187230 */ /* 0x001fe20000004100 */
[----:B------:R-:W-:Y:S01]  /*2dd0*/  LOP3.LUT R5, R5, 0x64006400, RZ, 0xfc, !PT ;  /* 0x6400640005057812 */ /* 0x000fe200078efcff */
[----:B------:R-:W-:Y:S01]  /*2de0*/  HADD2.F32 R26, -RZ, R39.H0_H0 ;  /* 0x20000027ff1a7230 */ /* 0x000fe20000004100 */
[----:B------:R-:W-:Y:S01]  /*2df0*/  LOP3.LUT R25, R25, 0x64006400, RZ, 0xfc, !PT ;  /* 0x6400640019197812 */ /* 0x000fe200078efcff */
[----:B------:R-:W-:Y:S01]  /*2e00*/  HADD2.F32 R23, -RZ, R37.H0_H0 ;  /* 0x20000025ff177230 */ /* 0x000fe20000004100 */
[----:B------:R-:W-:Y:S01]  /*2e10*/  LOP3.LUT R20, R20, 0xf000f0, RZ, 0xc0, !PT ;  /* 0x00f000f014147812 */ /* 0x000fe200078ec0ff */
[----:B------:R-:W-:-:S02]  /*2e20*/  HADD2 R38, R5, -1032, -1032 ;  /* 0xe408e40805267430 */ /* 0x000fc40000000000 */
[----:B------:R-:W-:Y:S01]  /*2e30*/  FFMA.FTZ R26, R24, R26, R11 ;  /* 0x0000001a181a7223 */ /* 0x000fe2000001000b */
[----:B------:R-:W-:Y:S02]  /*2e40*/  HADD2.F32 R18, -RZ, R18.H1_H1 ;  /* 0x30000012ff127230 */ /* 0x000fe40000004100 */
[----:B------:R-:W-:Y:S02]  /*2e50*/  HADD2 R5, R25, -1032, -1032 ;  /* 0xe408e40819057430 */ /* 0x000fe40000000000 */
[----:B------:R-:W-:Y:S02]  /*2e60*/  HADD2.F32 R11, -RZ, R37.H1_H1 ;  /* 0x30000025ff0b7230 */ /* 0x000fe40000004100 */
[----:B------:R-:W-:Y:S01]  /*2e70*/  FFMA.FTZ R22, R23, R24, R22 ;  /* 0x0000001817167223 */ /* 0x000fe20000010016 */
[----:B------:R-:W-:Y:S01]  /*2e80*/  LOP3.LUT R17, R17, 0xf000f0, RZ, 0xc0, !PT ;  /* 0x00f000f011117812 */ /* 0x000fe200078ec0ff */
[----:B------:R-:W-:Y:S01]  /*2e90*/  HADD2.F32 R25, -RZ, R38.H0_H0 ;  /* 0x20000026ff197230 */ /* 0x000fe20000004100 */
[----:B------:R-:W-:Y:S01]  /*2ea0*/  LOP3.LUT R21, R21, 0xf000f0, RZ, 0xc0, !PT ;  /* 0x00f000f015157812 */ /* 0x000fe200078ec0ff */
[----:B------:R-:W-:-:S02]  /*2eb0*/  HADD2.F32 R36, -RZ, R5.H0_H0 ;  /* 0x20000005ff247230 */ /* 0x000fc40000004100 */
[----:B------:R-:W-:Y:S01]  /*2ec0*/  FFMA.FTZ R23, R11, R18, R22 ;  /* 0x000000120b177223 */ /* 0x000fe20000010016 */
[----:B------:R-:W-:Y:S01]  /*2ed0*/  LOP3.LUT R11, R20, 0x64006400, RZ, 0xfc, !PT ;  /* 0x64006400140b7812 */ /* 0x000fe200078efcff */
[C---:B------:R-:W-:Y:S01]  /*2ee0*/  FFMA.FTZ R27, R24.reuse, R25, R7 ;  /* 0x00000019181b7223 */ /* 0x040fe20000010007 */
[----:B------:R-:W-:Y:S01]  /*2ef0*/  LOP3.LUT R17, R17, 0x64006400, RZ, 0xfc, !PT ;  /* 0x6400640011117812 */ /* 0x000fe200078efcff */
[----:B------:R-:W-:Y:S01]  /*2f00*/  FFMA.FTZ R7, R24, R36, R35 ;  /* 0x0000002418077223 */ /* 0x000fe20000010023 */
[----:B------:R-:W-:Y:S01]  /*2f10*/  LOP3.LUT R6, R6, 0xf000f0, RZ, 0xc0, !PT ;  /* 0x00f000f006067812 */ /* 0x000fe200078ec0ff */
[-C--:B------:R-:W-:Y:S02]  /*2f20*/  HFMA2 R20, R11, R10.reuse.H0_H0, -72, -72 ;  /* 0xd480d4800b147431 */ /* 0x080fe4000004000a */
[----:B------:R-:W-:Y:S02]  /*2f30*/  HADD2.F32 R25, -RZ, R38.H1_H1 ;  /* 0x30000026ff197230 */ /* 0x000fe40000004100 */
[----:B------:R-:W-:Y:S01]  /*2f40*/  HFMA2 R24, R17, R10.H0_H0, -72, -72 ;  /* 0xd480d48011187431 */ /* 0x000fe2000004000a */
[----:B------:R-:W-:Y:S01]  /*2f50*/  LOP3.LUT R21, R21, 0x64006400, RZ, 0xfc, !PT ;  /* 0x6400640015157812 */ /* 0x000fe200078efcff */
[----:B------:R-:W-:Y:S01]  /*2f60*/  HADD2.F32 R35, -RZ, R39.H1_H1 ;  /* 0x30000027ff237230 */ /* 0x000fe20000004100 */
[----:B------:R-:W-:Y:S01]  /*2f70*/  LOP3.LUT R11, R6, 0x64006400, RZ, 0xfc, !PT ;  /* 0x64006400060b7812 */ /* 0x000fe200078efcff */
[----:B------:R-:W-:-:S02]  /*2f80*/  HADD2.F32 R17, -RZ, R5.H1_H1 ;  /* 0x30000005ff117230 */ /* 0x000fc40000004100 */
[C---:B------:R-:W-:Y:S01]  /*2f90*/  FFMA.FTZ R25, R18.reuse, R25, R27 ;  /* 0x0000001912197223 */ /* 0x040fe2000001001b */
[----:B------:R-:W-:Y:S02]  /*2fa0*/  HADD2.F32 R4, -RZ, R19.H0_H0 ;  /* 0x20000013ff047230 */ /* 0x000fe40000004100 */
[-C--:B------:R-:W-:Y:S02]  /*2fb0*/  HFMA2 R21, R21, R10.reuse.H0_H0, -72, -72 ;  /* 0xd480d48015157431 */ /* 0x080fe4000004000a */
[----:B------:R-:W-:Y:S02]  /*2fc0*/  HADD2.F32 R5, -RZ, R24.H0_H0 ;  /* 0x20000018ff057230 */ /* 0x000fe40000004100 */
[----:B------:R-:W-:Y:S02]  /*2fd0*/  HFMA2 R11, R11, R10.H0_H0, -72, -72 ;  /* 0xd480d4800b0b7431 */ /* 0x000fe4000004000a */
[----:B------:R-:W-:Y:S02]  /*2fe0*/  HADD2.F32 R6, -RZ, R20.H0_H0 ;  /* 0x20000014ff067230 */ /* 0x000fe40000004100 */
[C---:B------:R-:W-:Y:S01]  /*2ff0*/  FFMA.FTZ R35, R18.reuse, R35, R26 ;  /* 0x0000002312237223 */ /* 0x040fe2000001001a */
        /* <DEDUP_REMOVED lines=32> */
.L_x_3285:
        /* <DEDUP_REMOVED lines=8> */
.L_x_3281:
        /* <DEDUP_REMOVED lines=8> */
.L_x_3289:
        /* <DEDUP_REMOVED lines=21> */
[C---:B-----5:R-:W-:Y:S02]  /*3450*/  LOP3.LUT R15, R17.reuse, 0x380038, RZ, 0xc0, !PT ;  /* 0x00380038110f7812 */ /* 0x060fe400078ec0ff */
[----:B------:R-:W0:Y:S01]  /*3460*/  LDS.128 R20, [UR4] ;  /* 0x00000004ff147984 */ /* 0x000e220008000c00 */
[----:B------:R-:W-:Y:S02]  /*3470*/  LOP3.LUT R14, R17, 0x70007, RZ, 0xc0, !PT ;  /* 0x00070007110e7812 */ /* 0x000fe400078ec0ff */
[C---:B------:R-:W-:Y:S02]  /*3480*/  LOP3.LUT R41, R18.reuse, 0x380038, RZ, 0xc0, !PT ;  /* 0x0038003812297812 */ /* 0x040fe400078ec0ff */
[----:B------:R-:W-:Y:S02]  /*3490*/  LOP3.LUT R40, R18, 0x70007, RZ, 0xc0, !PT ;  /* 0x0007000712287812 */ /* 0x000fe400078ec0ff */
[----:B------:R-:W-:-:S02]  /*34a0*/  LOP3.LUT R44, R15, 0x64006400, RZ, 0xfc, !PT ;  /* 0x640064000f2c7812 */ /* 0x000fc400078efcff */
[----:B------:R-:W-:Y:S02]  /*34b0*/  MOV R35, 0x3000 ;  /* 0x0000300000237802 */ /* 0x000fe40000000f00 */
[----:B------:R-:W-:Y:S02]  /*34c0*/  LOP3.LUT R15, R14, 0x64006400, RZ, 0xfc, !PT ;  /* 0x640064000e0f7812 */ /* 0x000fe400078efcff */
[----:B------:R-:W-:Y:S02]  /*34d0*/  LOP3.LUT R42, R41, 0x64006400, RZ, 0xfc, !PT ;  /* 0x64006400292a7812 */ /* 0x000fe400078efcff */
[----:B------:R-:W-:Y:S01]  /*34e0*/  LOP3.LUT R13, R16, 0x380038, RZ, 0xc0, !PT ;  /* 0x00380038100d7812 */ /* 0x000fe200078ec0ff */
[----:B------:R-:W-:Y:S01]  /*34f0*/  HADD2 R15, R15, -1028, -1028 ;  /* 0xe404e4040f0f7430 */ /* 0x000fe20000000000 */
[----:B------:R-:W-:Y:S02]  /*3500*/  LOP3.LUT R41, R40, 0x64006400, RZ, 0xfc, !PT ;  /* 0x6400640028297812 */ /* 0x000fe400078efcff */
[----:B------:R-:W-:-:S02]  /*3510*/  PRMT R35, R35, 0x5410, R12 ;  /* 0x0000541023237816 */ /* 0x000fc4000000000c */
        /* <DEDUP_REMOVED lines=8> */
[----:B------:R-:W-:Y:S02]  /*35a0*/  LOP3.LUT R43, R43, 0x64006400, RZ, 0xfc, !PT ;  /* 0x640064002b2b7812 */ /* 0x000fe400078efcff */
[----:B------:R-:W-:Y:S01]  /*35b0*/  SHF.R.U32.HI R42, RZ, 0x6, R18 ;  /* 0x00000006ff2a7819 */ /* 0x000fe20000011612 */
[----:B------:R-:W-:Y:S01]  /*35c0*/  HADD2 R13, R13, -1028, -1028 ;  /* 0xe404e4040d0d7430 */ /* 0x000fe20000000000 */
[----:B------:R-:W-:Y:S01]  /*35d0*/  SHF.R.U32.HI R48, RZ, 0xe, R8 ;  /* 0x0000000eff307819 */ /* 0x000fe20000011608 */
[----:B------:R-:W-:Y:S01]  /*35e0*/  HADD2 R43, R43, -1028, -1028 ;  /* 0xe404e4042b2b7430 */ /* 0x000fe20000000000 */
[----:B------:R-:W-:Y:S01]  /*35f0*/  LOP3.LUT R45, R42, 0x70007, RZ, 0xc0, !PT ;  /* 0x000700072a2d7812 */ /* 0x000fe200078ec0ff */
[----:B0-----:R-:W-:-:S02]  /*3600*/  HFMA2 R14, R15, R20, RZ ;  /* 0x000000140f0e7231 */ /* 0x001fc400000000ff */
[-C--:B------:R-:W-:Y:S02]  /*3610*/  HFMA2 R13, R13, R20.reuse, RZ.H0_H0 ;  /* 0x000000140d0d7231 */ /* 0x080fe400000400ff */
[-C--:B------:R-:W-:Y:S02]  /*3620*/  HFMA2 R15, R41, R20.reuse, RZ ;  /* 0x00000014290f7231 */ /* 0x080fe400000000ff */
[----:B------:R-:W-:Y:S01]  /*3630*/  HFMA2 R43, R43, R20, RZ.H0_H0 ;  /* 0x000000142b2b7231 */ /* 0x000fe200000400ff */
[--C-:B------:R-:W-:Y:S01]  /*3640*/  SHF.R.U32.HI R20, RZ, 0xf, R17.reuse ;  /* 0x0000000fff147819 */ /* 0x100fe20000011611 */
[-C--:B------:R-:W-:Y:S01]  /*3650*/  HFMA2 R12, R12, R21.reuse, R13 ;  /* 0x000000150c0c7231 */ /* 0x080fe2000000000d */
[----:B------:R-:W-:Y:S02]  /*3660*/  SHF.R.U32.HI R41, RZ, 0x6, R17 ;  /* 0x00000006ff297819 */ /* 0x000fe40000011611 */
[----:B------:R-:W-:Y:S01]  /*3670*/  SHF.R.U32.HI R17, RZ, 0x6, R16 ;  /* 0x00000006ff117819 */ /* 0x000fe20000011610 */
[-C--:B------:R-:W-:Y:S01]  /*3680*/  HFMA2 R44, R44, R21.reuse, R14 ;  /* 0x000000152c2c7231 */ /* 0x080fe2000000000e */
[----:B------:R-:W-:Y:S01]  /*3690*/  LOP3.LUT R14, R41, 0x70007, RZ, 0xc0, !PT ;  /* 0x00070007290e7812 */ /* 0x000fe200078ec0ff */
[----:B------:R-:W-:Y:S01]  /*36a0*/  HFMA2 R40, R40, R21, R15 ;  /* 0x0000001528287231 */ /* 0x000fe2000000000f */
[----:B------:R-:W-:-:S02]  /*36b0*/  LOP3.LUT R15, R19, 0x380038, RZ, 0xc0, !PT ;  /* 0x00380038130f7812 */ /* 0x000fc400078ec0ff */
[----:B------:R-:W-:Y:S02]  /*36c0*/  LOP3.LUT R13, R17, 0x70007, RZ, 0xc0, !PT ;  /* 0x00070007110d7812 */ /* 0x000fe400078ec0ff */
[----:B------:R-:W-:Y:S02]  /*36d0*/  LOP3.LUT R46, R15, 0x64006400, RZ, 0xfc, !PT ;  /* 0x640064000f2e7812 */ /* 0x000fe400078efcff */
[----:B------:R-:W-:Y:S02]  /*36e0*/  LOP3.LUT R13, R13, 0x64006400, RZ, 0xfc, !PT ;  /* 0x640064000d0d7812 */ /* 0x000fe400078efcff */
[----:B------:R-:W-:Y:S01]  /*36f0*/  LOP3.LUT R14, R14, 0x64006400, RZ, 0xfc, !PT ;  /* 0x640064000e0e7812 */ /* 0x000fe200078efcff */
[----:B------:R-:W-:Y:S01]  /*3700*/  HFMA2 R46, R46, R35.H0_H0, -132, -132 ;  /* 0xd820d8202e2e7431 */ /* 0x000fe20000040023 */
[----:B------:R-:W-:Y:S01]  /*3710*/  LOP3.LUT R20, R20, 0x10001, RZ, 0xc0, !PT ;  /* 0x0001000114147812 */ /* 0x000fe200078ec0ff */
[----:B------:R-:W-:Y:S01]  /*3720*/  HADD2 R13, R13, -1028, -1028 ;  /* 0xe404e4040d0d7430 */ /* 0x000fe20000000000 */
[----:B------:R-:W-:Y:S01]  /*3730*/  SHF.R.U32.HI R15, RZ, 0xe, R9 ;  /* 0x0000000eff0f7819 */ /* 0x000fe20000011609 */
[----:B------:R-:W-:Y:S01]  /*3740*/  HADD2 R47, R14, -1028, -1028 ;  /* 0xe404e4040e2f7430 */ /* 0x000fe20000000000 */
[----:B------:R-:W-:Y:S01]  /*3750*/  LOP3.LUT R14, R45, 0x64006400, RZ, 0xfc, !PT ;  /* 0x640064002d0e7812 */ /* 0x000fe200078efcff */
[----:B------:R-:W-:Y:S01]  /*3760*/  HFMA2 R43, R46, R21, R43 ;  /* 0x000000152e2b7231 */ /* 0x000fe2000000002b */
[----:B------:R-:W-:Y:S01]  /*3770*/  SHF.R.U32.HI R21, RZ, 0xf, R16 ;  /* 0x0000000fff157819 */ /* 0x000fe20000011610 */
[-C--:B------:R-:W-:Y:S01]  /*3780*/  HFMA2 R12, R13, R22.reuse, R12 ;  /* 0x000000160d0c7231 */ /* 0x080fe2000000000c */
[----:B------:R-:W-:Y:S01]  /*3790*/  SHF.R.U32.HI R16, RZ, 0x6, R19 ;  /* 0x00000006ff107819 */ /* 0x000fe20000011613 */
[----:B------:R-:W-:Y:S01]  /*37a0*/  HFMA2 R44, R47, R22, R44 ;  /* 0x000000162f2c7231 */ /* 0x000fe2000000002c */
[----:B------:R-:W-:Y:S01]  /*37b0*/  LOP3.LUT R20, R20, 0x20002, R15, 0xf8, !PT ;  /* 0x0002000214147812 */ /* 0x000fe200078ef80f */
[----:B------:R-:W-:Y:S01]  /*37c0*/  HADD2 R15, R14, -1028, -1028 ;  /* 0xe404e4040e0f7430 */ /* 0x000fe20000000000 */
[----:B------:R-:W-:-:S02]  /*37d0*/  LOP3.LUT R45, R16, 0x70007, RZ, 0xc0, !PT ;  /* 0x00070007102d7812 */ /* 0x000fc400078ec0ff */
[----:B------:R-:W-:Y:S01]  /*37e0*/  LOP3.LUT R13, R17, 0x380038, RZ, 0xc0, !PT ;  /* 0x00380038110d7812 */ /* 0x000fe200078ec0ff */
[-C--:B------:R-:W-:Y:S01]  /*37f0*/  HFMA2 R40, R15, R22.reuse, R40 ;  /* 0x000000160f287231 */ /* 0x080fe20000000028 */
[----:B------:R-:W-:Y:S02]  /*3800*/  LOP3.LUT R14, R41, 0x380038, RZ, 0xc0, !PT ;  /* 0x00380038290e7812 */ /* 0x000fe400078ec0ff */
[----:B------:R-:W-:Y:S02]  /*3810*/  LOP3.LUT R45, R45, 0x64006400, RZ, 0xfc, !PT ;  /* 0x640064002d2d7812 */ /* 0x000fe400078efcff */
[----:B------:R-:W-:Y:S02]  /*3820*/  LOP3.LUT R46, R13, 0x64006400, RZ, 0xfc, !PT ;  /* 0x640064000d2e7812 */ /* 0x000fe400078efcff */
[----:B------:R-:W-:Y:S01]  /*3830*/  LOP3.LUT R50, R14, 0x64006400, RZ, 0xfc, !PT ;  /* 0x640064000e327812 */ /* 0x000fe200078efcff */
[----:B------:R-:W-:Y:S01]  /*3840*/  HADD2 R52, R45, -1028, -1028 ;  /* 0xe404e4042d347430 */ /* 0x000fe20000000000 */
[----:B------:R-:W-:Y:S01]  /*3850*/  LOP3.LUT R15, R42, 0x380038, RZ, 0xc0, !PT ;  /* 0x003800382a0f7812 */ /* 0x000fe200078ec0ff */
[-C--:B------:R-:W-:Y:S01]  /*3860*/  HFMA2 R45, R46, R35.reuse.H0_H0, -132, -132 ;  /* 0xd820d8202e2d7431 */ /* 0x080fe20000040023 */
[----:B------:R-:W-:Y:S01]  /*3870*/  SHF.R.U32.HI R46, RZ, 0xf, R19 ;  /* 0x0000000fff2e7819 */ /* 0x000fe20000011613 */
[----:B------:R-:W-:Y:S01]  /*3880*/  HFMA2 R13, R50, R35.H0_H0, -132, -132 ;  /* 0xd820d820320d7431 */ /* 0x000fe20000040023 */
[----:B------:R-:W-:Y:S01]  /*3890*/  LOP3.LUT R14, R15, 0x64006400, RZ, 0xfc, !PT ;  /* 0x640064000f0e7812 */ /* 0x000fe200078efcff */
[----:B------:R-:W-:Y:S01]  /*38a0*/  HFMA2 R43, R52, R22, R43 ;  /* 0x00000016342b7231 */ /* 0x000fe2000000002b */
[----:B------:R-:W-:Y:S01]  /*38b0*/  SHF.R.U32.HI R22, RZ, 0xf, R18 ;  /* 0x0000000fff167819 */ /* 0x000fe20000011612 */
[----:B------:R-:W-:-:S02]  /*38c0*/  HFMA2 R44, R13, R23, R44 ;  /* 0x000000170d2c7231 */ /* 0x000fc4000000002c */
[----:B------:R-:W-:Y:S02]  /*38d0*/  HFMA2 R45, R45, R23, R12 ;  /* 0x000000172d2d7231 */ /* 0x000fe4000000000c */
[----:B------:R-:W-:Y:S01]  /*38e0*/  HFMA2 R47, R14, R35.H0_H0, -132, -132 ;  /* 0xd820d8200e2f7431 */ /* 0x000fe20000040023 */
[----:B------:R-:W-:Y:S01]  /*38f0*/  SHF.R.U32.HI R19, RZ, 0xe, R10 ;  /* 0x0000000eff137819 */ /* 0x000fe2000001160a */
[----:B------:R-:W0:Y:S01]  /*3900*/  LDS.128 R12, [UR4+0x10] ;  /* 0x00001004ff0c7984 */ /* 0x000e220008000c00 */
[----:B------:R-:W-:Y:S02]  /*3910*/  LOP3.LUT R22, R22, 0x10001, RZ, 0xc0, !PT ;  /* 0x0001000116167812 */ /* 0x000fe400078ec0ff */
[----:B------:R-:W-:Y:S01]  /*3920*/  LOP3.LUT R21, R21, 0x10001, RZ, 0xc0, !PT ;  /* 0x0001000115157812 */ /* 0x000fe200078ec0ff */
[----:B------:R-:W-:Y:S01]  /*3930*/  HFMA2 R18, R47, R23, R40 ;  /* 0x000000172f127231 */ /* 0x000fe20000000028 */
[----:B------:R-:W-:Y:S02]  /*3940*/  LOP3.LUT R40, R46, 0x10001, RZ, 0xc0, !PT ;  /* 0x000100012e287812 */ /* 0x000fe400078ec0ff */
[----:B------:R-:W-:-:S02]  /*3950*/  SHF.R.U32.HI R47, RZ, 0xe, R11 ;  /* 0x0000000eff2f7819 */ /* 0x000fc4000001160b */
[----:B------:R-:W-:Y:S02]  /*3960*/  LOP3.LUT R22, R22, 0x20002, R19, 0xf8, !PT ;  /* 0x0002000216167812 */ /* 0x000fe400078ef813 */
[----:B------:R-:W-:Y:S02]  /*3970*/  LOP3.LUT R21, R21, 0x20002, R48, 0xf8, !PT ;  /* 0x0002000215157812 */ /* 0x000fe400078ef830 */
[----:B------:R-:W-:Y:S02]  /*3980*/  LOP3.LUT R40, R40, 0x20002, R47, 0xf8, !PT ;  /* 0x0002000228287812 */ /* 0x000fe400078ef82f */
[----:B------:R-:W-:Y:S02]  /*3990*/  LOP3.LUT R47, R16, 0x380038, RZ, 0xc0, !PT ;  /* 0x00380038102f7812 */ /* 0x000fe400078ec0ff */
[----:B------:R-:W-:Y:S02]  /*39a0*/  LOP3.LUT R17, R17, 0x1c001c0, RZ, 0xc0, !PT ;  /* 0x01c001c011117812 */ /* 0x000fe400078ec0ff */
[----:B------:R-:W-:-:S02]  /*39b0*/  LOP3.LUT R41, R41, 0x1c001c0, RZ, 0xc0, !PT ;  /* 0x01c001c029297812 */ /* 0x000fc400078ec0ff */
[----:B--2---:R-:W-:Y:S02]  /*39c0*/  SHF.R.U32.HI R19, RZ, 0xd, R5 ;  /* 0x0000000dff137819 */ /* 0x004fe40000011605 */
[----:B------:R-:W-:Y:S02]  /*39d0*/  SHF.R.U32.HI R46, RZ, 0xd, R4 ;  /* 0x0000000dff2e7819 */ /* 0x000fe40000011604 */
[----:B------:R-:W-:Y:S02]  /*39e0*/  LOP3.LUT R20, R20, 0x40004, R19, 0xf8, !PT ;  /* 0x0004000414147812 */ /* 0x000fe400078ef813 */
[----:B------:R-:W-:Y:S02]  /*39f0*/  LOP3.LUT R21, R21, 0x40004, R46, 0xf8, !PT ;  /* 0x0004000415157812 */ /* 0x000fe400078ef82e */
[----:B------:R-:W-:Y:S02]  /*3a00*/  SHF.R.U32.HI R19, RZ, 0xd, R6 ;  /* 0x0000000dff137819 */ /* 0x000fe40000011606 */
[----:B------:R-:W-:-:S02]  /*3a10*/  LOP3.LUT R46, R47, 0x64006400, RZ, 0xfc, !PT ;  /* 0x640064002f2e7812 */ /* 0x000fc400078efcff */
[----:B------:R-:W-:Y:S02]  /*3a20*/  LOP3.LUT R22, R22, 0x40004, R19, 0xf8, !PT ;  /* 0x0004000416167812 */ /* 0x000fe400078ef813 */
[----:B------:R-:W-:Y:S01]  /*3a30*/  SHF.R.U32.HI R19, RZ, 0xd, R7 ;  /* 0x0000000dff137819 */ /* 0x000fe20000011607 */
[----:B------:R-:W-:Y:S01]  /*3a40*/  HFMA2 R46, R46, R35.H0_H0, -132, -132 ;  /* 0xd820d8202e2e7431 */ /* 0x000fe20000040023 */
[----:B------:R-:W-:Y:S02]  /*3a50*/  LOP3.LUT R21, R21, 0x64006400, RZ, 0xfc, !PT ;  /* 0x6400640015157812 */ /* 0x000fe400078efcff */
[----:B------:R-:W-:Y:S02]  /*3a60*/  LOP3.LUT R40, R40, 0x40004, R19, 0xf8, !PT ;  /* 0x0004000428287812 */ /* 0x000fe400078ef813 */
[----:B------:R-:W-:Y:S01]  /*3a70*/  LOP3.LUT R19, R42, 0x1c001c0, RZ, 0xc0, !PT ;  /* 0x01c001c02a137812 */ /* 0x000fe200078ec0ff */
[----:B------:R-:W-:Y:S01]  /*3a80*/  HFMA2 R43, R46, R23, R43 ;  /* 0x000000172e2b7231 */ /* 0x000fe2000000002b */
[----:B------:R-:W-:Y:S01]  /*3a90*/  LOP3.LUT R42, R17, 0x64006400, RZ, 0xfc, !PT ;  /* 0x64006400112a7812 */ /* 0x000fe200078efcff */
[----:B------:R-:W-:Y:S01]  /*3aa0*/  HADD2 R21, R21, -1028, -1028 ;  /* 0xe404e40415157430 */ /* 0x000fe20000000000 */
[----:B------:R-:W-:-:S02]  /*3ab0*/  LOP3.LUT R23, R16, 0x1c001c0, RZ, 0xc0, !PT ;  /* 0x01c001c010177812 */ /* 0x000fc400078ec0ff */
[----:B------:R-:W-:Y:S01]  /*3ac0*/  LOP3.LUT R16, R41, 0x64006400, RZ, 0xfc, !PT ;  /* 0x6400640029107812 */ /* 0x000fe200078efcff */
[-C--:B------:R-:W-:Y:S01]  /*3ad0*/  HFMA2 R48, R42, R35.reuse.H1_H1, -20, -20 ;  /* 0xcd00cd002a307431 */ /* 0x080fe20000060023 */
[----:B------:R-:W-:Y:S02]  /*3ae0*/  LOP3.LUT R42, R23, 0x64006400, RZ, 0xfc, !PT ;  /* 0x64006400172a7812 */ /* 0x000fe400078efcff */
[----:B------:R-:W-:Y:S01]  /*3af0*/  LOP3.LUT R46, R19, 0x64006400, RZ, 0xfc, !PT ;  /* 0x64006400132e7812 */ /* 0x000fe200078efcff */
[-C--:B------:R-:W-:Y:S01]  /*3b00*/  HFMA2 R19, R16, R35.reuse.H1_H1, -20, -20 ;  /* 0xcd00cd0010137431 */ /* 0x080fe20000060023 */
[----:B------:R-:W-:Y:S01]  /*3b10*/  LOP3.LUT R17, R8, 0x70007, RZ, 0xc0, !PT ;  /* 0x0007000708117812 */ /* 0x000fe200078ec0ff */
[-C--:B0-----:R-:W-:Y:S02]  /*3b20*/  HFMA2 R23, R48, R12.reuse, R45 ;  /* 0x0000000c30177231 */ /* 0x081fe4000000002d */
[-C--:B------:R-:W-:Y:S01]  /*3b30*/  HFMA2 R42, R42, R35.reuse.H1_H1, -20, -20 ;  /* 0xcd00cd002a2a7431 */ /* 0x080fe20000060023 */
[----:B------:R-:W-:Y:S01]  /*3b40*/  LOP3.LUT R22, R22, 0x64006400, RZ, 0xfc, !PT ;  /* 0x6400640016167812 */ /* 0x000fe200078efcff */
[----:B------:R-:W-:Y:S01]  /*3b50*/  HFMA2 R41, R46, R35.H1_H1, -20, -20 ;  /* 0xcd00cd002e297431 */ /* 0x000fe20000060023 */
        /* <DEDUP_REMOVED lines=22> */
[----:B------:R-:W-:Y:S01]  /*3cc0*/  LOP3.LUT R42, R17, 0x64006400, RZ, 0xfc, !PT ;  /* 0x64006400112a7812 */ /* 0x000fe200078efcff */
[-C--:B------:R-:W-:Y:S01]  /*3cd0*/  HFMA2 R46, R16, R35.reuse.H0_H0, -132, -132 ;  /* 0xd820d820102e7431 */ /* 0x080fe20000040023 */
[----:B------:R-:W-:Y:S01]  /*3ce0*/  SHF.R.U32.HI R8, RZ, 0x6, R8 ;  /* 0x00000006ff087819 */ /* 0x000fe20000011608 */
[----:B------:R-:W0:Y:S01]  /*3cf0*/  LDS.128 R16, [UR4+0x20] ;  /* 0x00002004ff107984 */ /* 0x000e220008000c00 */
[----:B------:R-:W-:Y:S01]  /*3d00*/  HADD2 R48, R43, -1028, -1028 ;  /* 0xe404e4042b307430 */ /* 0x000fe20000000000 */
[----:B------:R-:W-:Y:S01]  /*3d10*/  SHF.R.U32.HI R9, RZ, 0x6, R9 ;  /* 0x00000006ff097819 */ /* 0x000fe20000011609 */
[----:B------:R-:W-:Y:S01]  /*3d20*/  HFMA2 R43, R42, R35.H0_H0, -132, -132 ;  /* 0xd820d8202a2b7431 */ /* 0x000fe20000040023 */
[----:B------:R-:W-:Y:S01]  /*3d30*/  LOP3.LUT R42, R10, 0x380038, RZ, 0xc0, !PT ;  /* 0x003800380a2a7812 */ /* 0x000fe200078ec0ff */
[-C--:B------:R-:W-:Y:S01]  /*3d40*/  HFMA2 R23, R46, R14.reuse, R23 ;  /* 0x0000000e2e177231 */ /* 0x080fe20000000017 */
[----:B------:R-:W-:Y:S01]  /*3d50*/  SHF.R.U32.HI R10, RZ, 0x6, R10 ;  /* 0x00000006ff0a7819 */ /* 0x000fe2000001160a */
[----:B------:R-:W-:Y:S01]  /*3d60*/  HFMA2 R41, R48, R13, R41 ;  /* 0x0000000d30297231 */ /* 0x000fe20000000029 */
        /* <DEDUP_REMOVED lines=8> */
[----:B------:R-:W-:Y:S01]  /*3df0*/  HFMA2 R48, R48, R35.H0_H0, -132, -132 ;  /* 0xd820d82030307431 */ /* 0x000fe20000040023 */
[----:B------:R-:W-:Y:S01]  /*3e00*/  LOP3.LUT R42, R44, 0x64006400, RZ, 0xfc, !PT ;  /* 0x640064002c2a7812 */ /* 0x000fe200078efcff */
[-C--:B------:R-:W-:Y:S01]  /*3e10*/  HFMA2 R12, R45, R14.reuse, R12 ;  /* 0x0000000e2d0c7231 */ /* 0x080fe2000000000c */
[----:B------:R-:W-:Y:S01]  /*3e20*/  SHF.R.U32.HI R11, RZ, 0x6, R11 ;  /* 0x00000006ff0b7819 */ /* 0x000fe2000001160b */
        /* <DEDUP_REMOVED lines=21> */
[----:B0-----:R-:W-:Y:S01]  /*3f80*/  HFMA2 R23, R14, R16, R23 ;  /* 0x000000100e177231 */ /* 0x001fe20000000017 */
[----:B------:R-:W-:Y:S01]  /*3f90*/  LOP3.LUT R14, R11, 0x380038, RZ, 0xc0, !PT ;  /* 0x003800380b0e7812 */ /* 0x000fe200078ec0ff */
[----:B------:R-:W-:-:S02]  /*3fa0*/  HFMA2 R41, R46, R15, R41 ;  /* 0x0000000f2e297231 */ /* 0x000fc40000000029 */
[-C--:B------:R-:W-:Y:S01]  /*3fb0*/  HFMA2 R15, R44, R35.reuse.H0_H0, -132, -132 ;  /* 0xd820d8202c0f7431 */ /* 0x080fe20000040023 */
[----:B------:R-:W-:Y:S01]  /*3fc0*/  LOP3.LUT R8, R8, 0x1c001c0, RZ, 0xc0, !PT ;  /* 0x01c001c008087812 */ /* 0x000fe200078ec0ff */
[-C--:B------:R-:W-:Y:S01]  /*3fd0*/  HFMA2 R42, R42, R35.reuse.H0_H0, -132, -132 ;  /* 0xd820d8202a2a7431 */ /* 0x080fe20000040023 */
[----:B------:R-:W-:Y:S02]  /*3fe0*/  LOP3.LUT R14, R14, 0x64006400, RZ, 0xfc, !PT ;  /* 0x640064000e0e7812 */ /* 0x000fe400078efcff */
[----:B------:R-:W-:Y:S01]  /*3ff0*/  LOP3.LUT R9, R9, 0x1c001c0, RZ, 0xc0, !PT ;  /* 0x01c001c009097812 */ /* 0x000fe200078ec0ff */
[-C--:B------:R-:W-:Y:S02]  /*4000*/  HFMA2 R15, R15, R16.reuse, R12 ;  /* 0x000000100f0f7231 */ /* 0x080fe4000000000c */
[----:B------:R-:W-:Y:S01]  /*4010*/  HFMA2 R13, R42, R16, R13 ;  /* 0x000000102a0d7231 */ /* 0x000fe2000000000d */
[----:B------:R-:W-:Y:S01]  /*4020*/  LOP3.LUT R12, R10, 0x1c001c0, RZ, 0xc0, !PT ;  /* 0x01c001c00a0c7812 */ /* 0x000fe200078ec0ff */
[----:B------:R-:W-:Y:S01]  /*4030*/  HFMA2 R42, R14, R35.H0_H0, -132, -132 ;  /* 0xd820d8200e2a7431 */ /* 0x000fe20000040023 */
[----:B------:R-:W-:-:S02]  /*4040*/  LOP3.LUT R8, R8, 0x64006400, RZ, 0xfc, !PT ;  /* 0x6400640008087812 */ /* 0x000fc400078efcff */
[----:B------:R-:W-:Y:S02]  /*4050*/  LOP3.LUT R10, R9, 0x64006400, RZ, 0xfc, !PT ;  /* 0x64006400090a7812 */ /* 0x000fe400078efcff */
[----:B------:R-:W-:Y:S01]  /*4060*/  LOP3.LUT R11, R11, 0x1c001c0, RZ, 0xc0, !PT ;  /* 0x01c001c00b0b7812 */ /* 0x000fe200078ec0ff */
[-C--:B------:R-:W-:Y:S01]  /*4070*/  HFMA2 R8, R8, R35.reuse.H1_H1, -20, -20 ;  /* 0xcd00cd0008087431 */ /* 0x080fe20000060023 */
[----:B------:R-:W-:Y:S01]  /*4080*/  LOP3.LUT R12, R12, 0x64006400, RZ, 0xfc, !PT ;  /* 0x640064000c0c7812 */ /* 0x000fe200078efcff */
[-C--:B------:R-:W-:Y:S02]  /*4090*/  HFMA2 R10, R10, R35.reuse.H1_H1, -20, -20 ;  /* 0xcd00cd000a0a7431 */ /* 0x080fe40000060023 */
[----:B------:R-:W-:Y:S01]  /*40a0*/  HFMA2 R41, R42, R16, R41 ;  /* 0x000000102a297231 */ /* 0x000fe20000000029 */
[----:B------:R-:W-:Y:S01]  /*40b0*/  LOP3.LUT R14, R11, 0x64006400, RZ, 0xfc, !PT ;  /* 0x640064000b0e7812 */ /* 0x000fe200078efcff */
[----:B------:R-:W-:Y:S02]  /*40c0*/  HFMA2 R12, R12, R35.H1_H1, -20, -20 ;  /* 0xcd00cd000c0c7431 */ /* 0x000fe40000060023 */
[----:B------:R-:W-:-:S02]  /*40d0*/  HFMA2 R23, R8, R17, R23 ;  /* 0x0000001108177231 */ /* 0x000fc40000000017 */
[----:B------:R-:W-:Y:S01]  /*40e0*/  HFMA2 R16, R10, R17, R13 ;  /* 0x000000110a107231 */ /* 0x000fe2000000000d */
[C---:B------:R-:W-:Y:S01]  /*40f0*/  LOP3.LUT R43, R4.reuse, 0x70007, RZ, 0xc0, !PT ;  /* 0x00070007042b7812 */ /* 0x040fe200078ec0ff */
[----:B------:R-:W0:Y:S01]  /*4100*/  LDS.128 R8, [UR4+0x30] ;  /* 0x00003004ff087984 */ /* 0x000e220008000c00 */
[----:B------:R-:W-:Y:S02]  /*4110*/  HFMA2 R14, R14, R35.H1_H1, -20, -20 ;  /* 0xcd00cd000e0e7431 */ /* 0x000fe40000060023 */
[-C--:B------:R-:W-:Y:S01]  /*4120*/  HFMA2 R15, R12, R17.reuse, R15 ;  /* 0x000000110c0f7231 */ /* 0x080fe2000000000f */
[----:B------:R-:W-:Y:S02]  /*4130*/  LOP3.LUT R44, R5, 0x70007, RZ, 0xc0, !PT ;  /* 0x00070007052c7812 */ /* 0x000fe400078ec0ff */
[----:B------:R-:W-:Y:S01]  /*4140*/  LOP3.LUT R42, R4, 0x380038, RZ, 0xc0, !PT ;  /* 0x00380038042a7812 */ /* 0x000fe200078ec0ff */
[----:B------:R-:W-:Y:S01]  /*4150*/  HFMA2 R17, R14, R17, R41 ;  /* 0x000000110e117231 */ /* 0x000fe20000000029 */
[----:B------:R-:W-:-:S02]  /*4160*/  SHF.R.U32.HI R12, RZ, 0x6, R4 ;  /* 0x00000006ff0c7819 */ /* 0x000fc40000011604 */
[C---:B------:R-:W-:Y:S02]  /*4170*/  LOP3.LUT R45, R6.reuse, 0x70007, RZ, 0xc0, !PT ;  /* 0x00070007062d7812 */ /* 0x040fe400078ec0ff */
[----:B------:R-:W-:Y:S02]  /*4180*/  LOP3.LUT R13, R5, 0x380038, RZ, 0xc0, !PT ;  /* 0x00380038050d7812 */ /* 0x000fe400078ec0ff */
[----:B------:R-:W-:Y:S02]  /*4190*/  SHF.R.U32.HI R4, RZ, 0x6, R5 ;  /* 0x00000006ff047819 */ /* 0x000fe40000011605 */
[----:B------:R-:W-:Y:S02]  /*41a0*/  LOP3.LUT R43, R43, 0x64006400, RZ, 0xfc, !PT ;  /* 0x640064002b2b7812 */ /* 0x000fe400078efcff */
[----:B------:R-:W-:Y:S02]  /*41b0*/  LOP3.LUT R14, R6, 0x380038, RZ, 0xc0, !PT ;  /* 0x00380038060e7812 */ /* 0x000fe400078ec0ff */
[----:B------:R-:W-:Y:S01]  /*41c0*/  SHF.R.U32.HI R5, RZ, 0x6, R6 ;  /* 0x00000006ff057819 */ /* 0x000fe20000011606 */
[----:B------:R-:W-:Y:S01]  /*41d0*/  HADD2 R48, R43, -1028, -1028 ;  /* 0xe404e4042b307430 */ /* 0x000fe20000000000 */
[----:B------:R-:W-:-:S02]  /*41e0*/  LOP3.LUT R46, R7, 0x70007, RZ, 0xc0, !PT ;  /* 0x00070007072e7812 */ /* 0x000fc400078ec0ff */
[----:B------:R-:W-:Y:S02]  /*41f0*/  LOP3.LUT R41, R7, 0x380038, RZ, 0xc0, !PT ;  /* 0x0038003807297812 */ /* 0x000fe400078ec0ff */
[----:B------:R-:W-:Y:S01]  /*4200*/  SHF.R.U32.HI R6, RZ, 0x6, R7 ;  /* 0x00000006ff067819 */ /* 0x000fe20000011607 */
[----:B------:R-:W-:Y:S01]  /*4210*/  HFMA2 R23, R48, R18, R23 ;  /* 0x0000001230177231 */ /* 0x000fe20000000017 */
[----:B------:R-:W-:Y:S02]  /*4220*/  LOP3.LUT R44, R44, 0x64006400, RZ, 0xfc, !PT ;  /* 0x640064002c2c7812 */ /* 0x000fe400078efcff */
[----:B------:R-:W-:Y:S02]  /*4230*/  LOP3.LUT R7, R45, 0x64006400, RZ, 0xfc, !PT ;  /* 0x640064002d077812 */ /* 0x000fe400078efcff */
[----:B------:R-:W-:Y:S01]  /*4240*/  LOP3.LUT R46, R46, 0x64006400, RZ, 0xfc, !PT ;  /* 0x640064002e2e7812 */ /* 0x000fe200078efcff */
[----:B------:R-:W-:Y:S01]  /*4250*/  HADD2 R43, R44, -1028, -1028 ;  /* 0xe404e4042c2b7430 */ /* 0x000fe20000000000 */
[----:B------:R-:W-:Y:S01]  /*4260*/  LOP3.LUT R42, R42, 0x64006400, RZ, 0xfc, !PT ;  /* 0x640064002a2a7812 */ /* 0x000fe200078efcff */
[----:B------:R-:W-:-:S02]  /*4270*/  HADD2 R44, R7, -1028, -1028 ;  /* 0xe404e404072c7430 */ /* 0x000fc40000000000 */
[----:B------:R-:W-:Y:S02]  /*4280*/  HADD2 R46, R46, -1028, -1028 ;  /* 0xe404e4042e2e7430 */ /* 0x000fe40000000000 */
[----:B------:R-:W-:Y:S02]  /*4290*/  HFMA2 R42, R42, R35.H0_H0, -132, -132 ;  /* 0xd820d8202a2a7431 */ /* 0x000fe40000040023 */
[-C--:B------:R-:W-:Y:S02]  /*42a0*/  HFMA2 R16, R43, R18.reuse, R16 ;  /* 0x000000122b107231 */ /* 0x080fe40000000010 */
[-C--:B------:R-:W-:Y:S02]  /*42b0*/  HFMA2 R15, R44, R18.reuse, R15 ;  /* 0x000000122c0f7231 */ /* 0x080fe4000000000f */
[----:B------:R-:W-:Y:S01]  /*42c0*/  HFMA2 R17, R46, R18, R17 ;  /* 0x000000122e117231 */ /* 0x000fe20000000011 */
[----:B------:R-:W-:Y:S01]  /*42d0*/  LOP3.LUT R18, R13, 0x64006400, RZ, 0xfc, !PT ;  /* 0x640064000d127812 */ /* 0x000fe200078efcff */
[----:B------:R-:W-:Y:S01]  /*42e0*/  HFMA2 R7, R42, R19, R23 ;  /* 0x000000132a077231 */ /* 0x000fe20000000017 */
[----:B------:R-:W-:-:S02]  /*42f0*/  LOP3.LUT R13, R12, 0x70007, RZ, 0xc0, !PT ;  /* 0x000700070c0d7812 */ /* 0x000fc400078ec0ff */
        /* <DEDUP_REMOVED lines=8> */
[----:B------:R-:W-:Y:S01]  /*4380*/  HFMA2 R44, R18, R35.H0_H0, -132, -132 ;  /* 0xd820d820122c7431 */ /* 0x000fe20000040023 */
[----:B------:R-:W-:Y:S01]  /*4390*/  LOP3.LUT R43, R6, 0x70007, RZ, 0xc0, !PT ;  /* 0x00070007062b7812 */ /* 0x000fe200078ec0ff */
[----:B------:R-:W-:-:S02]  /*43a0*/  HADD2 R18, R13, -1028, -1028 ;  /* 0xe404e4040d127430 */ /* 0x000fc40000000000 */
[-C--:B------:R-:W-:Y:S02]  /*43b0*/  HFMA2 R13, R42, R19.reuse, R15 ;  /* 0x000000132a0d7231 */ /* 0x080fe4000000000f */
[----:B------:R-:W-:Y:S01]  /*43c0*/  HADD2 R23, R14, -1028, -1028 ;  /* 0xe404e4040e177430 */ /* 0x000fe20000000000 */
[----:B------:R-:W-:Y:S01]  /*43d0*/  LOP3.LUT R15, R12, 0x380038, RZ, 0xc0, !PT ;  /* 0x003800380c0f7812 */ /* 0x000fe200078ec0ff */
[----:B------:R-:W-:Y:S01]  /*43e0*/  HFMA2 R19, R44, R19, R17 ;  /* 0x000000132c137231 */ /* 0x000fe20000000011 */
[----:B------:R-:W-:Y:S01]  /*43f0*/  LOP3.LUT R17, R4, 0x380038, RZ, 0xc0, !PT ;  /* 0x0038003804117812 */ /* 0x000fe200078ec0ff */
[-C--:B0-----:R-:W-:Y:S02]  /*4400*/  HFMA2 R14, R18, R8.reuse, R7 ;  /* 0x00000008120e7231 */ /* 0x081fe40000000007 */
[----:B------:R-:W-:Y:S01]  /*4410*/  HFMA2 R7, R23, R8, R16 ;  /* 0x0000000817077231 */ /* 0x000fe20000000010 */
[C---:B------:R-:W-:Y:S02]  /*4420*/  LOP3.LUT R23, R5.reuse, 0x70007, RZ, 0xc0, !PT ;  /* 0x0007000705177812 */ /* 0x040fe400078ec0ff */
[----:B------:R-:W-:-:S02]  /*4430*/  LOP3.LUT R41, R5, 0x380038, RZ, 0xc0, !PT ;  /* 0x0038003805297812 */ /* 0x000fc400078ec0ff */
[----:B------:R-:W-:Y:S02]  /*4440*/  LOP3.LUT R23, R23, 0x64006400, RZ, 0xfc, !PT ;  /* 0x6400640017177812 */ /* 0x000fe400078efcff */
        /* <DEDUP_REMOVED lines=8> */
[----:B------:R-:W-:-:S02]  /*44d0*/  HFMA2 R13, R46, R8, R13 ;  /* 0x000000082e0d7231 */ /* 0x000fc4000000000d */
[-C--:B------:R-:W-:Y:S01]  /*44e0*/  HFMA2 R16, R18, R35.reuse.H0_H0, -132, -132 ;  /* 0xd820d82012107431 */ /* 0x080fe20000040023 */
[----:B------:R-:W-:Y:S01]  /*44f0*/  LOP3.LUT R5, R5, 0x1c001c0, RZ, 0xc0, !PT ;  /* 0x01c001c005057812 */ /* 0x000fe200078ec0ff */
[----:B------:R-:W-:Y:S01]  /*4500*/  HFMA2 R18, R42, R35.H0_H0, -132, -132 ;  /* 0xd820d8202a127431 */ /* 0x000fe20000040023 */
[----:B------:R-:W-:Y:S01]  /*4510*/  LOP3.LUT R12, R12, 0x64006400, RZ, 0xfc, !PT ;  /* 0x640064000c0c7812 */ /* 0x000fe200078efcff */
[----:B------:R-:W-:Y:S01]  /*4520*/  HFMA2 R19, R48, R8, R19 ;  /* 0x0000000830137231 */ /* 0x000fe20000000013 */
[C---:B------:R-:W-:Y:S01]  /*4530*/  LOP3.LUT R44, R6.reuse, 0x380038, RZ, 0xc0, !PT ;  /* 0x00380038062c7812 */ /* 0x040fe200078ec0ff */
[-C--:B------:R-:W-:Y:S01]  /*4540*/  HFMA2 R14, R15, R9.reuse, R14 ;  /* 0x000000090f0e7231 */ /* 0x080fe2000000000e */
[----:B------:R-:W-:Y:S01]  /*4550*/  LOP3.LUT R8, R6, 0x1c001c0, RZ, 0xc0, !PT ;  /* 0x01c001c006087812 */ /* 0x000fe200078ec0ff */
[-C--:B------:R-:W-:Y:S01]  /*4560*/  HFMA2 R13, R18, R9.reuse, R13 ;  /* 0x00000009120d7231 */ /* 0x080fe2000000000d */
[----:B------:R-:W-:Y:S01]  /*4570*/  LOP3.LUT R6, R5, 0x64006400, RZ, 0xfc, !PT ;  /* 0x6400640005067812 */ /* 0x000fe200078efcff */
[----:B------:R-:W-:Y:S01]  /*4580*/  HFMA2 R5, R16, R9, R7 ;  /* 0x0000000910057231 */ /* 0x000fe20000000007 */
[----:B------:R-:W-:Y:S01]  /*4590*/  LOP3.LUT R4, R4, 0x1c001c0, RZ, 0xc0, !PT ;  /* 0x01c001c004047812 */ /* 0x000fe200078ec0ff */
[-C--:B------:R-:W-:Y:S01]  /*45a0*/  HFMA2 R7, R12, R35.reuse.H1_H1, -20, -20 ;  /* 0xcd00cd000c077431 */ /* 0x080fe20000060023 */
[----:B------:R-:W-:Y:S01]  /*45b0*/  LOP3.LUT R44, R44, 0x64006400, RZ, 0xfc, !PT ;  /* 0x640064002c2c7812 */ /* 0x000fe200078efcff */
[----:B------:R-:W-:Y:S01]  /*45c0*/  HFMA2 R6, R6, R35.H1_H1, -20, -20 ;  /* 0xcd00cd0006067431 */ /* 0x000fe20000060023 */
[----:B------:R-:W-:-:S02]  /*45d0*/  LOP3.LUT R4, R4, 0x64006400, RZ, 0xfc, !PT ;  /* 0x6400640004047812 */ /* 0x000fc400078efcff */
[----:B------:R-:W-:Y:S01]  /*45e0*/  LOP3.LUT R8, R8, 0x64006400, RZ, 0xfc, !PT ;  /* 0x6400640008087812 */ /* 0x000fe200078efcff */
[-C--:B------:R-:W-:Y:S02]  /*45f0*/  HFMA2 R14, R7, R10.reuse, R14 ;  /* 0x0000000a070e7231 */ /* 0x080fe4000000000e */
[-C--:B------:R-:W-:Y:S02]  /*4600*/  HFMA2 R42, R44, R35.reuse.H0_H0, -132, -132 ;  /* 0xd820d8202c2a7431 */ /* 0x080fe40000040023 */
[----:B------:R-:W-:Y:S02]  /*4610*/  HFMA2 R13, R6, R10, R13 ;  /* 0x0000000a060d7231 */ /* 0x000fe4000000000d */
[-C--:B------:R-:W-:Y:S02]  /*4620*/  HFMA2 R4, R4, R35.reuse.H1_H1, -20, -20 ;  /* 0xcd00cd0004047431 */ /* 0x080fe40000060023 */
[----:B------:R-:W-:Y:S02]  /*4630*/  HFMA2 R8, R8, R35.H1_H1, -20, -20 ;  /* 0xcd00cd0008087431 */ /* 0x000fe40000060023 */
[----:B------:R-:W-:-:S02]  /*4640*/  HFMA2 R19, R42, R9, R19 ;  /* 0x000000092a137231 */ /* 0x000fc40000000013 */
[-C--:B------:R-:W-:Y:S02]  /*4650*/  HFMA2 R14, R21, R11.reuse, R14 ;  /* 0x0000000b150e7231 */ /* 0x080fe4000000000e */
[-C--:B------:R-:W-:Y:S02]  /*4660*/  HFMA2 R5, R4, R10.reuse, R5 ;  /* 0x0000000a04057231 */ /* 0x080fe40000000005 */
[-C--:B------:R-:W-:Y:S02]  /*4670*/  HFMA2 R13, R22, R11.reuse, R13 ;  /* 0x0000000b160d7231 */ /* 0x080fe4000000000d */
        /* <DEDUP_REMOVED lines=11> */
.L_x_3288:
        /* <DEDUP_REMOVED lines=10> */
.L_x_3287:
[----:B------:R-:W0:Y:S01]  /*47d0*/  LDCU UR8, c[0x0][0x3dc] ;  /* 0x00007b80ff0877ac */ /* 0x000e220008000800 */
[----:B------:R-:W1:Y:S01]  /*47e0*/  S2UR UR5, SR_CTAID.Y ;  /* 0x00000000000579c3 */ /* 0x000e620000002600 */
[----:B0-----:R-:W-:-:S04]  /*47f0*/  VIMNMX R34, PT, PT, R34, UR8, PT ;  /* 0x0000000822227c48 */ /* 0x001fc8000bfe0100 */
[----:B------:R-:W-:-:S13]  /*4800*/  ISETP.GT.AND P0, PT, R34, R29, PT ;  /* 0x0000001d2200720c */ /* 0x000fda0003f04270 */
[----:B-1----:R-:W-:Y:S05]  /*4810*/  @!P0 BRA `(.L_x_3290) ;  /* 0x0000000800b88947 */ /* 0x002fea0003800000 */
[----:B------:R-:W0:Y:S01]  /*4820*/  LDC.64 R2, c[0x0][0x3b8] ;  /* 0x0000ee00ff027b82 */ /* 0x000e220000000a00 */
[----:B------:R-:W-:Y:S01]  /*4830*/  UIADD3 UR4, UPT, UPT, UR4, 0x10, URZ ;  /* 0x0000001004047890 */ /* 0x000fe2000fffe0ff */
[----:B0-----:R-:W-:-:S03]  /*4840*/  IMAD.WIDE.U32 R2, R29, 0x4, R2 ;  /* 0x000000041d027825 */ /* 0x001fc600078e0002 */
[----:B------:R-:W-:-:S04]  /*4850*/  IADD3 R14, P0, PT, R2, 0x2, RZ ;  /* 0x00000002020e7810 */ /* 0x000fc80007f1e0ff */
[----:B------:R-:W-:-:S09]  /*4860*/  IADD3.X R15, PT, PT, RZ, R3, RZ, P0, !PT ;  /* 0x00000003ff0f7210 */ /* 0x000fd200007fe4ff */
.L_x_3292:
[----:B------:R-:W-:Y:S01]  /*4870*/  ISETP.NE.AND P0, PT, R29, R32, PT ;  /* 0x000000201d00720c */ /* 0x000fe20003f05270 */
[----:B------:R-:W0:Y:S08]  /*4880*/  LDC R2, c[0x0][0x3a8] ;  /* 0x0000ea00ff027b82 */ /* 0x000e300000000800 */
[----:B------:R-:W1:Y:S04]  /*4890*/  LDC R3, c[0x0][0x3ac] ;  /* 0x0000eb00ff037b82 */ /* 0x000e680000000800 */
[C---:B------:R-:W-:Y:S01]  /*48a0*/  @!P0 LEA R6, R30.reuse, R1, 0x3 ;  /* 0x000000011e068211 */ /* 0x040fe200078e18ff */
[----:B------:R2:W3:Y:S05]  /*48b0*/  @!P0 LDG.E.U16.CONSTANT R4, desc[UR6][R14.64] ;  /* 0x000000060e048981 */ /* 0x0004ea000c1e9500 */
[----:B------:R-:W4:Y:S01]  /*48c0*/  @!P0 LDL.64 R6, [R6+0x8] ;  /* 0x0000080006068983 */ /* 0x000f220000100a00 */
[----:B------:R-:W-:-:S02]  /*48d0*/  @!P0 IADD3 R13, PT, PT, R30, 0x1, RZ ;  /* 0x000000011e0d8810 */ /* 0x000fc40007ffe0ff */
[----:B--2---:R-:W-:Y:S02]  /*48e0*/  IADD3 R14, P2, PT, R14, 0x40, RZ ;  /* 0x000000400e0e7810 */ /* 0x004fe40007f5e0ff */
[----:B0-----:R-:W-:Y:S02]  /*48f0*/  ISETP.LE.AND P3, PT, R2, UR5, PT ;  /* 0x0000000502007c0c */ /* 0x001fe4000bf63270 */
[----:B---3--:R-:W-:Y:S02]  /*4900*/  @!P0 IADD3 R32, PT, PT, R4, R29, RZ ;  /* 0x0000001d04208210 */ /* 0x008fe40007ffe0ff */
[----:B------:R-:W-:Y:S02]  /*4910*/  IADD3 R29, PT, PT, R29, 0x10, RZ ;  /* 0x000000101d1d7810 */ /* 0x000fe40007ffe0ff */
[----:B----4-:R-:W-:Y:S02]  /*4920*/  @!P0 PRMT R0, R6, 0x7610, R0 ;  /* 0x0000761006008816 */ /* 0x010fe40000000000 */
[----:B------:R-:W-:-:S02]  /*4930*/  @!P0 PRMT R28, R7, 0x7610, R28 ;  /* 0x00007610071c8816 */ /* 0x000fc4000000001c */
[----:B------:R-:W-:Y:S02]  /*4940*/  ISETP.GE.AND P1, PT, R29, R34, PT ;  /* 0x000000221d00720c */ /* 0x000fe40003f26270 */
[----:B------:R-:W-:Y:S02]  /*4950*/  @!P0 PRMT R0, R0, 0x7610, R6 ;  /* 0x0000761000008816 */ /* 0x000fe40000000006 */
[----:B------:R-:W-:Y:S01]  /*4960*/  @!P0 PRMT R28, R28, 0x7610, R7 ;  /* 0x000076101c1c8816 */ /* 0x000fe20000000007 */
[----:B-1----:R-:W-:Y:S08]  /*4970*/  @P3 BRA `(.L_x_3291) ;  /* 0x00000008004c3947 */ /* 0x002ff00003800000 */
[----:B-----5:R-:W2:Y:S01]  /*4980*/  LDG.E.128.CONSTANT R8, desc[UR6][R24.64] ;  /* 0x0000000618087981 */ /* 0x020ea2000c1e9d00 */
[----:B------:R-:W-:Y:S01]  /*4990*/  HFMA2 R12, -RZ, RZ, 0, 0.0625 ;  /* 0x00002c00ff0c7431 */ /* 0x000fe200000001ff */
[----:B------:R-:W-:Y:S02]  /*49a0*/  MOV R4, 0x2400 ;  /* 0x0000240000047802 */ /* 0x000fe40000000f00 */
[----:B------:R-:W-:Y:S02]  /*49b0*/  MOV R40, 0x3400 ;  /* 0x0000340000287802 */ /* 0x000fe40000000f00 */
[----:B------:R-:W-:Y:S02]  /*49c0*/  PRMT R12, R4, 0x5410, R12 ;  /* 0x00005410040c7816 */ /* 0x000fe4000000000c */
[----:B------:R-:W0:Y:S01]  /*49d0*/  LDS.128 R4, [UR4+-0x10] ;  /* 0xfffff004ff047984 */ /* 0x000e220008000c00 */
[C---:B--2---:R-:W-:Y:S02]  /*49e0*/  LOP3.LUT R49, R8.reuse, 0xc000c, RZ, 0xc0, !PT ;  /* 0x000c000c08317812 */ /* 0x044fe400078ec0ff */
[----:B------:R-:W-:-:S02]  /*49f0*/  LOP3.LUT R27, R8, 0x300030, RZ, 0xc0, !PT ;  /* 0x00300030081b7812 */ /* 0x000fc400078ec0ff */
[C---:B------:R-:W-:Y:S02]  /*4a00*/  LOP3.LUT R26, R8.reuse, 0x30003, RZ, 0xc0, !PT ;  /* 0x00030003081a7812 */ /* 0x040fe400078ec0ff */
[----:B------:R-:W-:Y:S02]  /*4a10*/  LOP3.LUT R16, R8, 0xc000c0, RZ, 0xc0, !PT ;  /* 0x00c000c008107812 */ /* 0x000fe400078ec0ff */
[----:B------:R-:W-:Y:S02]  /*4a20*/  SHF.R.U32.HI R17, RZ, 0x8, R8 ;  /* 0x00000008ff117819 */ /* 0x000fe40000011608 */
[C---:B------:R-:W-:Y:S02]  /*4a30*/  LOP3.LUT R51, R9.reuse, 0xc000c, RZ, 0xc0, !PT ;  /* 0x000c000c09337812 */ /* 0x040fe400078ec0ff */
[----:B------:R-:W-:Y:S02]  /*4a40*/  LOP3.LUT R8, R9, 0x30003, RZ, 0xc0, !PT ;  /* 0x0003000309087812 */ /* 0x000fe400078ec0ff */
[----:B------:R-:W-:-:S02]  /*4a50*/  LOP3.LUT R47, R10, 0xc000c, RZ, 0xc0, !PT ;  /* 0x000c000c0a2f7812 */ /* 0x000fc400078ec0ff */
[----:B------:R-:W-:Y:S02]  /*4a60*/  SHF.R.U32.HI R21, RZ, 0x8, R10 ;  /* 0x00000008ff157819 */ /* 0x000fe4000001160a */
[C---:B------:R-:W-:Y:S02]  /*4a70*/  LOP3.LUT R45, R11.reuse, 0xc000c, RZ, 0xc0, !PT ;  /* 0x000c000c0b2d7812 */ /* 0x040fe400078ec0ff */
[C---:B------:R-:W-:Y:S02]  /*4a80*/  LOP3.LUT R39, R11.reuse, 0x300030, RZ, 0xc0, !PT ;  /* 0x003000300b277812 */ /* 0x040fe400078ec0ff */
[C---:B------:R-:W-:Y:S02]  /*4a90*/  LOP3.LUT R22, R11.reuse, 0xc000c0, RZ, 0xc0, !PT ;  /* 0x00c000c00b167812 */ /* 0x040fe400078ec0ff */
[----:B------:R-:W-:Y:S02]  /*4aa0*/  SHF.R.U32.HI R23, RZ, 0x8, R11 ;  /* 0x00000008ff177819 */ /* 0x000fe4000001160b */
[----:B------:R-:W-:-:S02]  /*4ab0*/  LOP3.LUT R43, R11, 0x30003, RZ, 0xc0, !PT ;  /* 0x000300030b2b7812 */ /* 0x000fc400078ec0ff */
[----:B------:R-:W-:Y:S02]  /*4ac0*/  LOP3.LUT R51, R51, 0x64006400, RZ, 0xfc, !PT ;  /* 0x6400640033337812 */ /* 0x000fe400078efcff */
[----:B------:R-:W-:Y:S02]  /*4ad0*/  LOP3.LUT R41, R10, 0x30003, RZ, 0xc0, !PT ;  /* 0x000300030a297812 */ /* 0x000fe400078ec0ff */
[----:B------:R-:W-:Y:S01]  /*4ae0*/  LOP3.LUT R11, R8, 0x64006400, RZ, 0xfc, !PT ;  /* 0x64006400080b7812 */ /* 0x000fe200078efcff */
[----:B------:R-:W-:Y:S01]  /*4af0*/  HFMA2 R44, R51, R40.H0_H0, -258, -258 ;  /* 0xdc08dc08332c7431 */ /* 0x000fe20000040028 */
[----:B------:R-:W-:Y:S02]  /*4b00*/  LOP3.LUT R47, R47, 0x64006400, RZ, 0xfc, !PT ;  /* 0x640064002f2f7812 */ /* 0x000fe400078efcff */
[----:B------:R-:W-:Y:S01]  /*4b10*/  LOP3.LUT R8, R17, 0xc000c, RZ, 0xc0, !PT ;  /* 0x000c000c11087812 */ /* 0x000fe200078ec0ff */
[----:B------:R-:W-:Y:S01]  /*4b20*/  HADD2 R11, R11, -1026, -1026 ;  /* 0xe402e4020b0b7430 */ /* 0x000fe20000000000 */
[----:B------:R-:W-:-:S02]  /*4b30*/  LOP3.LUT R35, R9, 0x300030, RZ, 0xc0, !PT ;  /* 0x0030003009237812 */ /* 0x000fc400078ec0ff */
[----:B------:R-:W-:Y:S02]  /*4b40*/  LOP3.LUT R18, R9, 0xc000c0, RZ, 0xc0, !PT ;  /* 0x00c000c009127812 */ /* 0x000fe400078ec0ff */
[----:B------:R-:W-:Y:S02]  /*4b50*/  SHF.R.U32.HI R19, RZ, 0x8, R9 ;  /* 0x00000008ff137819 */ /* 0x000fe40000011609 */
[C---:B------:R-:W-:Y:S02]  /*4b60*/  LOP3.LUT R37, R10.reuse, 0x300030, RZ, 0xc0, !PT ;  /* 0x003000300a257812 */ /* 0x040fe400078ec0ff */
[----:B------:R-:W-:Y:S02]  /*4b70*/  LOP3.LUT R20, R10, 0xc000c0, RZ, 0xc0, !PT ;  /* 0x00c000c00a147812 */ /* 0x000fe400078ec0ff */
[----:B------:R-:W-:Y:S02]  /*4b80*/  LOP3.LUT R9, R26, 0x64006400, RZ, 0xfc, !PT ;  /* 0x640064001a097812 */ /* 0x000fe400078efcff */
[----:B------:R-:W-:-:S02]  /*4b90*/  LOP3.LUT R45, R45, 0x64006400, RZ, 0xfc, !PT ;  /* 0x640064002d2d7812 */ /* 0x000fc400078efcff */
[----:B------:R-:W-:Y:S01]  /*4ba0*/  LOP3.LUT R10, R21, 0xc000c, RZ, 0xc0, !PT ;  /* 0x000c000c150a7812 */ /* 0x000fe200078ec0ff */
[----:B------:R-:W-:Y:S01]  /*4bb0*/  HADD2 R9, R9, -1026, -1026 ;  /* 0xe402e40209097430 */ /* 0x000fe20000000000 */
[----:B------:R-:W-:Y:S02]  /*4bc0*/  LOP3.LUT R41, R41, 0x64006400, RZ, 0xfc, !PT ;  /* 0x6400640029297812 */ /* 0x000fe400078efcff */
        /* <DEDUP_REMOVED lines=8> */
[-C--:B0-----:R-:W-:Y:S02]  /*4c50*/  HFMA2 R41, R9, R4.reuse, RZ ;  /* 0x0000000409297231 */ /* 0x081fe400000000ff */
[----:B------:R-:W-:Y:S01]  /*4c60*/  HADD2 R47, R43, -1026, -1026 ;  /* 0xe402e4022b2f7430 */ /* 0x000fe20000000000 */
[----:B------:R-:W-:Y:S01]  /*4c70*/  LOP3.LUT R37, R37, 0x64006400, RZ, 0xfc, !PT ;  /* 0x6400640025257812 */ /* 0x000fe200078efcff */
[----:B------:R-:W-:Y:S02]  /*4c80*/  HFMA2 R9, R45, R4, RZ ;  /* 0x000000042d097231 */ /* 0x000fe400000000ff */
[----:B------:R-:W-:Y:S01]  /*4c90*/  HFMA2 R42, R49, R40.H0_H0, -258, -258 ;  /* 0xdc08dc08312a7431 */ /* 0x000fe20000040028 */
[----:B------:R-:W-:Y:S01]  /*4ca0*/  LOP3.LUT R45, R35, 0x64006400, RZ, 0xfc, !PT ;  /* 0x64006400232d7812 */ /* 0x000fe200078efcff */
[-C--:B------:R-:W-:Y:S01]  /*4cb0*/  HFMA2 R43, R11, R4.reuse, RZ.H0_H0 ;  /* 0x000000040b2b7231 */ /* 0x080fe200000400ff */
[----:B------:R-:W-:Y:S01]  /*4cc0*/  LOP3.LUT R39, R39, 0x64006400, RZ, 0xfc, !PT ;  /* 0x6400640027277812 */ /* 0x000fe200078efcff */
        /* <DEDUP_REMOVED lines=8> */
[----:B------:R-:W0:Y:S01]  /*4d50*/  LDS.128 R8, [UR4] ;  /* 0x00000004ff087984 */ /* 0x000e220008000c00 */
        /* <DEDUP_REMOVED lines=8> */
[----:B------:R-:W-:Y:S01]  /*4de0*/  HFMA2 R26, R51, R40.H0_H0, -258, -258 ;  /* 0xdc08dc08331a7431 */ /* 0x000fe20000040028 */
[----:B------:R-:W-:Y:S01]  /*4df0*/  LOP3.LUT R51, R35, 0x64006400, RZ, 0xfc, !PT ;  /* 0x6400640023337812 */ /* 0x000fe200078efcff */
[----:B------:R-:W-:-:S02]  /*4e00*/  HFMA2 R42, R47, R6, R42 ;  /* 0x000000062f2a7231 */ /* 0x000fc4000000002a */
[-C--:B------:R-:W-:Y:S02]  /*4e10*/  HFMA2 R4, R45, R6.reuse, R4 ;  /* 0x000000062d047231 */ /* 0x080fe40000000004 */
[-C--:B------:R-:W-:Y:S02]  /*4e20*/  HFMA2 R41, R41, R6.reuse, R44 ;  /* 0x0000000629297231 */ /* 0x080fe4000000002c */
[----:B------:R-:W-:Y:S01]  /*4e30*/  HFMA2 R6, R39, R6, R5 ;  /* 0x0000000627067231 */ /* 0x000fe20000000005 */
[----:B------:R-:W-:Y:S01]  /*4e40*/  LOP3.LUT R39, R16, 0x64006400, RZ, 0xfc, !PT ;  /* 0x6400640010277812 */ /* 0x000fe200078efcff */
[-C--:B------:R-:W-:Y:S01]  /*4e50*/  HFMA2 R37, R43, R12.reuse.H1_H1, -66, -66 ;  /* 0xd420d4202b257431 */ /* 0x080fe2000006000c */
[----:B------:R-:W-:Y:S01]  /*4e60*/  LOP3.LUT R49, R36, 0x64006400, RZ, 0xfc, !PT ;  /* 0x6400640024317812 */ /* 0x000fe200078efcff */
[-C--:B------:R-:W-:Y:S01]  /*4e70*/  HFMA2 R43, R51, R12.reuse.H1_H1, -66, -66 ;  /* 0xd420d420332b7431 */ /* 0x080fe2000006000c */
[----:B------:R-:W-:Y:S01]  /*4e80*/  LOP3.LUT R45, R18, 0x64006400, RZ, 0xfc, !PT ;  /* 0x64006400122d7812 */ /* 0x000fe200078efcff */
[----:B------:R-:W-:Y:S01]  /*4e90*/  HFMA2 R39, R39, R12.H0_H0, -18, -18 ;  /* 0xcc80cc8027277431 */ /* 0x000fe2000004000c */
[----:B------:R-:W-:Y:S01]  /*4ea0*/  LOP3.LUT R51, R20, 0x64006400, RZ, 0xfc, !PT ;  /* 0x6400640014337812 */ /* 0x000fe200078efcff */
[----:B------:R-:W-:Y:S01]  /*4eb0*/  HFMA2 R36, R49, R40.H0_H0, -258, -258 ;  /* 0xdc08dc0831247431 */ /* 0x000fe20000040028 */
[C---:B------:R-:W-:Y:S01]  /*4ec0*/  LOP3.LUT R18, R17.reuse, 0xc000c0, RZ, 0xc0, !PT ;  /* 0x00c000c011127812 */ /* 0x040fe200078ec0ff */
[----:B------:R-:W-:Y:S01]  /*4ed0*/  HFMA2 R45, R45, R12.H0_H0, -18, -18 ;  /* 0xcc80cc802d2d7431 */ /* 0x000fe2000004000c */
[----:B------:R-:W-:Y:S01]  /*4ee0*/  LOP3.LUT R17, R17, 0x30003, RZ, 0xc0, !PT ;  /* 0x0003000311117812 */ /* 0x000fe200078ec0ff */
[-C--:B------:R-:W-:Y:S01]  /*4ef0*/  HFMA2 R42, R39, R7.reuse, R42 ;  /* 0x00000007272a7231 */ /* 0x080fe2000000002a */
[C---:B------:R-:W-:Y:S01]  /*4f00*/  LOP3.LUT R27, R21.reuse, 0x300030, RZ, 0xc0, !PT ;  /* 0x00300030151b7812 */ /* 0x040fe200078ec0ff */
        /* <DEDUP_REMOVED lines=16> */
[C---:B------:R-:W-:Y:S01]  /*5010*/  LOP3.LUT R16, R23.reuse, 0xc000c0, RZ, 0xc0, !PT ;  /* 0x00c000c017107812 */ /* 0x040fe200078ec0ff */
[----:B------:R-:W-:Y:S01]  /*5020*/  HADD2 R22, R21, -1026, -1026 ;  /* 0xe402e40215167430 */ /* 0x000fe20000000000 */
        /* <DEDUP_REMOVED lines=8> */
[----:B------:R-:W-:Y:S01]  /*50b0*/  HFMA2 R27, R27, R12.H1_H1, -66, -66 ;  /* 0xd420d4201b1b7431 */ /* 0x000fe2000006000c */
[----:B------:R-:W-:Y:S01]  /*50c0*/  LOP3.LUT R47, R18, 0x64006400, RZ, 0xfc, !PT ;  /* 0x64006400122f7812 */ /* 0x000fe200078efcff */
[----:B------:R-:W-:-:S02]  /*50d0*/  HADD2 R23, R23, -1026, -1026 ;  /* 0xe402e40217177430 */ /* 0x000fc40000000000 */
[-C--:B------:R-:W-:Y:S02]  /*50e0*/  HFMA2 R5, R26, R9.reuse, R42 ;  /* 0x000000091a057231 */ /* 0x080fe4000000002a */
[-C--:B------:R-:W-:Y:S01]  /*50f0*/  HFMA2 R35, R49, R12.reuse.H1_H1, -66, -66 ;  /* 0xd420d42031237431 */ /* 0x080fe2000006000c */
[----:B------:R-:W-:Y:S01]  /*5100*/  LOP3.LUT R51, R44, 0x64006400, RZ, 0xfc, !PT ;  /* 0x640064002c337812 */ /* 0x000fe200078efcff */
[----:B------:R-:W-:Y:S01]  /*5110*/  HFMA2 R19, R38, R9, R19 ;  /* 0x0000000926137231 */ /* 0x000fe20000000013 */
[----:B------:R-:W-:Y:S01]  /*5120*/  LOP3.LUT R49, R20, 0x64006400, RZ, 0xfc, !PT ;  /* 0x6400640014317812 */ /* 0x000fe200078efcff */
[----:B------:R-:W-:Y:S01]  /*5130*/  HFMA2 R20, R47, R12.H0_H0, -18, -18 ;  /* 0xcc80cc802f147431 */ /* 0x000fe2000004000c */
[----:B------:R-:W-:Y:S01]  /*5140*/  LOP3.LUT R53, R16, 0x64006400, RZ, 0xfc, !PT ;  /* 0x6400640010357812 */ /* 0x000fe200078efcff */
[----:B------:R-:W-:Y:S02]  /*5150*/  HFMA2 R6, R23, R8, R6 ;  /* 0x0000000817067231 */ /* 0x000fe40000000006 */
[----:B------:R-:W-:-:S02]  /*5160*/  HFMA2 R5, R37, R10, R5 ;  /* 0x0000000a25057231 */ /* 0x000fc40000000005 */
[----:B------:R-:W-:Y:S02]  /*5170*/  HFMA2 R16, R51, R12.H0_H0, -18, -18 ;  /* 0xcc80cc8033107431 */ /* 0x000fe4000004000c */
[----:B------:R-:W-:Y:S02]  /*5180*/  HFMA2 R8, R27, R10, R19 ;  /* 0x0000000a1b087231 */ /* 0x000fe40000000013 */
[-C--:B------:R-:W-:Y:S02]  /*5190*/  HFMA2 R4, R36, R9.reuse, R4 ;  /* 0x0000000924047231 */ /* 0x080fe40000000004 */
[----:B------:R-:W-:Y:S02]  /*51a0*/  HFMA2 R6, R40, R9, R6 ;  /* 0x0000000928067231 */ /* 0x000fe40000000006 */
[----:B------:R-:W-:Y:S02]  /*51b0*/  HFMA2 R5, R20, R11, R5 ;  /* 0x0000000b14057231 */ /* 0x000fe40000000005 */
[----:B------:R-:W-:-:S02]  /*51c0*/  HFMA2 R18, R49, R12.H0_H0, -18, -18 ;  /* 0xcc80cc8031127431 */ /* 0x000fc4000004000c */
[----:B------:R-:W-:Y:S02]  /*51d0*/  HFMA2 R9, R35, R10, R4 ;  /* 0x0000000a23097231 */ /* 0x000fe40000000004 */
[-C--:B------:R-:W-:Y:S02]  /*51e0*/  HFMA2 R8, R16, R11.reuse, R8 ;  /* 0x0000000b10087231 */ /* 0x080fe40000000008 */
[----:B------:R-:W-:Y:S02]  /*51f0*/  HFMA2 R12, R53, R12.H0_H0, -18, -18 ;  /* 0xcc80cc80350c7431 */ /* 0x000fe4000004000c */
        /* <DEDUP_REMOVED lines=11> */
.L_x_3291:
[----:B------:R-:W-:Y:S01]  /*52b0*/  UIADD3 UR4, UPT, UPT, UR4, 0x20, URZ ;  /* 0x0000002004047890 */ /* 0x000fe2000fffe0ff */
[----:B------:R-:W-:Y:S01]  /*52c0*/  @!P0 MOV R30, R13 ;  /* 0x0000000d001e8202 */ /* 0x000fe20000000f00 */
[----:B------:R-:W-:Y:S01]  /*52d0*/  IMAD.WIDE R24, R3, 0x4, R24 ;  /* 0x0000000403187825 */ /* 0x000fe200078e0218 */
[----:B------:R-:W-:Y:S01]  /*52e0*/  IADD3.X R15, PT, PT, RZ, R15, RZ, P2, !PT ;  /* 0x0000000fff0f7210 */ /* 0x000fe200017fe4ff */
[----:B------:R-:W-:Y:S08]  /*52f0*/  @!P1 BRA `(.L_x_3292) ;  /* 0xfffffff4005c9947 */ /* 0x000ff0000383ffff */
.L_x_3290:
        /* <DEDUP_REMOVED lines=16> */
.L_x_3296:
[----:B------:R-:W0:Y:S02]  /*5400*/  LDS R2, [R0] ;  /* 0x0000000000027984 */ /* 0x000e240000000800 */
[----:B0-----:R-:W-:-:S05]  /*5410*/  HADD2 R3, R2, R33 ;  /* 0x0000002102037230 */ /* 0x001fca0000000000 */
[----:B------:R-:W0:Y:S02]  /*5420*/  ATOMS.CAST.SPIN P0, [R0], R2, R3 ;  /* 0x000000020000758d */ /* 0x000e240001800003 */
[----:B0-----:R-:W-:Y:S05]  /*5430*/  @!P0 BRA `(.L_x_3296) ;  /* 0xfffffffc00f08947 */ /* 0x001fea000383ffff */
[----:B------:R-:W-:Y:S05]  /*5440*/  BRA `(.L_x_3294) ;  /* 0x00000000000c7947 */ /* 0x000fea0003800000 */
.L_x_3295:
[----:B------:R-:W2:Y:S02]  /*5450*/  LD.E R0, desc[UR6][R4.64] ;  /* 0x0000000604007980 */ /* 0x000ea4000c101900 */
[----:B--2---:R-:W-:-:S05]  /*5460*/  IADD3 R3, PT, PT, R33, R0, RZ ;  /* 0x0000000021037210 */ /* 0x004fca0007ffe0ff */
[----:B------:R0:W-:Y:S02]  /*5470*/  ST.E desc[UR6][R4.64], R3 ;  /* 0x0000000304007985 */ /* 0x0001e4000c101906 */
.L_x_3294:
[----:B------:R-:W-:Y:S05]  /*5480*/  BSYNC.RECONVERGENT B0 ;  /* 0x0000000000007941 */ /* 0x000fea0003800200 */
.L_x_3293:
[----:B------:R1:W-:Y:S02]  /*5490*/  ATOM.E.ADD.F16x2.RN.STRONG.GPU P0, RZ, desc[UR6][R4.64+0x4], R31 ;  /* 0x8000041f04ff79a2 */ /* 0x0003e4000c10e106 */
[----:B-1----:R-:W-:Y:S05]  /*54a0*/  @P0 EXIT ;  /* 0x000000000000094d */ /* 0x002fea0003800000 */
[----:B------:R-:W1:Y:S02]  /*54b0*/  QSPC.E.S P0, RZ, [R4+0x4] ;  /* 0x0000040004ff73aa */ /* 0x000e640000000500 */
[----:B-1----:R-:W-:Y:S05]  /*54c0*/  @!P0 BRA `(.L_x_3297) ;  /* 0x00000000001c8947 */ /* 0x002fea0003800000 */
[----:B------:R-:W-:-:S04]  /*54d0*/  MOV R2, R4 ;  /* 0x0000000400027202 */ /* 0x000fc80000000f00 */
[----:B------:R-:W-:-:S07]  /*54e0*/  MOV R0, R2 ;  /* 0x0000000200007202 */ /* 0x000fce0000000f00 */
.L_x_3298:
[----:B------:R-:W0:Y:S02]  /*54f0*/  LDS R2, [R0+0x4] ;  /* 0x0000040000027984 */ /* 0x000e240000000800 */
[----:B0-----:R-:W-:-:S05]  /*5500*/  HFMA2 R3, R2, 1, 1, R31 ;  /* 0x3c003c0002037831 */ /* 0x001fca000000001f */
[----:B------:R-:W0:Y:S02]  /*5510*/  ATOMS.CAST.SPIN P0, [R0+0x4], R2, R3 ;  /* 0x000004020000758d */ /* 0x000e240001800003 */
[----:B0-----:R-:W-:Y:S05]  /*5520*/  @!P0 BRA `(.L_x_3298) ;  /* 0xfffffffc00f08947 */ /* 0x001fea000383ffff */
[----:B------:R-:W-:Y:S05]  /*5530*/  EXIT ;  /* 0x000000000000794d */ /* 0x000fea0003800000 */
.L_x_3297:
[----:B------:R-:W0:Y:S02]  /*5540*/  LD.E R0, desc[UR6][R4.64+0x4] ;  /* 0x0000040604007980 */ /* 0x000e24000c101900 */
[----:B0-----:R-:W-:-:S05]  /*5550*/  IADD3 R3, PT, PT, R31, R0, RZ ;  /* 0x000000001f037210 */ /* 0x001fca0007ffe0ff */
[----:B------:R-:W-:Y:S01]  /*5560*/  ST.E desc[UR6][R4.64+0x4], R3 ;  /* 0x0000040304007985 */ /* 0x000fe2000c101906 */
[----:B------:R-:W-:Y:S05]  /*5570*/  EXIT ;  /* 0x000000000000794d */ /* 0x000fea0003800000 */
.L_x_3299:
        /* <DEDUP_REMOVED lines=16> */
.L_x_3630:


//--------------------- .text._Z23gemm_half_q_half_kernelILi1ELi4ELb0ELb0ELi64EEvPK6__halfPKjS4_S2_PS0_iiiiPKtS7_iiiiiibS2_i --------------------------
	.section	.text._Z23gemm_half_q_half_kernelILi1ELi4ELb0ELb0ELi64EEvPK6__halfPKjS4_S2_PS0_iiiiPKtS7_iiiiiibS2_i,"ax",@progbits
	.align	128
        .global         _Z23gemm_half_q_half_kernelILi1ELi4ELb0ELb0ELi64EEvPK6__halfPKjS4_S2_PS0_iiiiPKtS7_iiiiiibS2_i
        .type           _Z23gemm_half_q_half_kernelILi1ELi4ELb0ELb0ELi64EEvPK6__halfPKjS4_S2_PS0_iiiiPKtS7_iiiiiibS2_i,@function
        .size           _Z23gemm_half_q_half_kernelILi1ELi4ELb0ELb0ELi64EEvPK6__halfPKjS4_S2_PS0_iiiiPKtS7_iiiiiibS2_i,(.L_x_3631 - _Z23gemm_half_q_half_kernelILi1ELi4ELb0ELb0ELi64EEvPK6__halfPKjS4_S2_PS0_iiiiPKtS7_iiiiiibS2_i)
        .other          _Z23gemm_half_q_half_kernelILi1ELi4ELb0ELb0ELi64EEvPK6__halfPKjS4_S2_PS0_iiiiPKtS7_iiiiiibS2_i,@"STO_CUDA_ENTRY STV_DEFAULT"
_Z23gemm_half_q_half_kernelILi1ELi4ELb0ELb0ELi64EEvPK6__halfPKjS4_S2_PS0_iiiiPKtS7_iiiiiibS2_i:
.text._Z23gemm_half_q_half_kernelILi1ELi4ELb0ELb0ELi64EEvPK6__halfPKjS4_S2_PS0_iiiiPKtS7_iiiiiibS2_i:
        /* <DEDUP_REMOVED lines=42> */
.L_x_3301:
[----:B------:R-:W-:Y:S05]  /*02a0*/  BSYNC.RECONVERGENT B0 ;  /* 0x0000000000007941 */ /* 0x000fea0003800200 */
.L_x_3300:
        /* <DEDUP_REMOVED lines=32> */
.L_x_3303:
        /* <DEDUP_REMOVED lines=45> */
.L_x_3302:
        /* <DEDUP_REMOVED lines=12> */
.L_x_3304:
        /* <DEDUP_REMOVED lines=12> */
.L_x_3305:
        /* <DEDUP_REMOVED lines=12> */
.L_x_3306:
        /* <DEDUP_REMOVED lines=12> */
.L_x_3307:
        /* <DEDUP_REMOVED lines=12> */
.L_x_3308:
        /* <DEDUP_REMOVED lines=41> */
.L_x_3311:
[----:B------:R-:W-:-:S06]  /*0dd0*/  UISETP.NE.AND UP0, UPT, UR9, UR8, UPT ;  /* 0x000000080900728c */ /* 0x000fcc000bf05270 */
[----:B------:R-:W-:-:S05]  /*0de0*/  PLOP3.LUT P0, PT, PT, PT, UP0, 0x80, 0x8 ;  /* 0x000000000008781c */ /* 0x000fca0003f0f008 */
[----:B------:R-:W-:Y:S01]  /*0df0*/  @!UP0 UMOV UR6, UR12 ;  /* 0x0000000c00068c82 */ /* 0x000fe20008000000 */
[----:B------:R-:W-:Y:S01]  /*0e00*/  @!UP0 UMOV UR7, UR13 ;  /* 0x0000000d00078c82 */ /* 0x000fe20008000000 */
[----:B------:R-:W-:Y:S02]  /*0e10*/  IMAD.U32 R4, RZ, RZ, UR6 ;  /* 0x00000006ff047e24 */ /* 0x000fe4000f8e00ff */
[----:B------:R-:W-:Y:S01]  /*0e20*/  IMAD.U32 R5, RZ, RZ, UR7 ;  /* 0x00000007ff057e24 */ /* 0x000fe2000f8e00ff */
[----:B------:R-:W-:-:S04]  /*0e30*/  @!UP0 ULEA UR6, UR4, UR22, 0x3 ;  /* 0x0000001604068291 */ /* 0x000fc8000f8e18ff */
[----:B------:R0:W2:Y:S01]  /*0e40*/  @!P0 LDG.E.U16.CONSTANT R4, desc[UR16][R4.64] ;  /* 0x0000001004048981 */ /* 0x0000a2000c1e9500 */
[----:B------:R-:W-:-:S04]  /*0e50*/  UMOV UR14, UR19 ;  /* 0x00000013000e7c82 */ /* 0x000fc80008000000 */
[----:B------:R-:W3:Y:S01]  /*0e60*/  @!P0 LDL.64 R6, [UR6+0x8] ;  /* 0x00000806ff068983 */ /* 0x000ee20008100a00 */
[----:B------:R-:W-:-:S04]  /*0e70*/  IMAD.U32 R3, RZ, RZ, UR14 ;  /* 0x0000000eff037e24 */ /* 0x000fc8000f8e00ff */
[----:B------:R-:W-:Y:S02]  /*0e80*/  IMAD.WIDE R2, R3, 0x4, R16 ;  /* 0x0000000403027825 */ /* 0x000fe400078e0210 */
[----:B------:R-:W5:Y:S01]  /*0e90*/  LDG.E.128.CONSTANT R16, desc[UR16][R16.64] ;  /* 0x0000001010107981 */ /* 0x000f62000c1e9d00 */
[----:B------:R-:W1:Y:S01]  /*0ea0*/  S2UR UR23, SR_CTAID.Y ;  /* 0x00000000001779c3 */ /* 0x000e620000002600 */
[----:B------:R-:W-:Y:S01]  /*0eb0*/  UIADD3 UR12, UP1, UPT, UR12, 0x80, URZ ;  /* 0x000000800c0c7890 */ /* 0x000fe2000ff3e0ff */
[----:B------:R-:W-:Y:S01]  /*0ec0*/  UMOV UR15, UR18 ;  /* 0x00000012000f7c82 */ /* 0x000fe20008000000 */
[----:B0-----:R-:W-:Y:S02]  /*0ed0*/  IMAD.U32 R5, RZ, RZ, UR14 ;  /* 0x0000000eff057e24 */ /* 0x001fe4000f8e00ff */
[----:B------:R-:W-:Y:S01]  /*0ee0*/  UIADD3.X UR13, UPT, UPT, URZ, UR13, URZ, UP1, !UPT ;  /* 0x0000000dff0d7290 */ /* 0x000fe20008ffe4ff */
[----:B------:R0:W5:Y:S01]  /*0ef0*/  LDG.E.128.CONSTANT R8, desc[UR16][R2.64] ;  /* 0x0000001002087981 */ /* 0x000162000c1e9d00 */
[----:B------:R-:W-:-:S02]  /*0f00*/  @!UP0 UIADD3 UR6, UPT, UPT, UR4, 0x1, URZ ;  /* 0x0000000104068890 */ /* 0x000fc4000fffe0ff */
[----:B-1----:R-:W-:Y:S01]  /*0f10*/  UISETP.GE.AND UP1, UPT, UR23, UR15, UPT ;  /* 0x0000000f1700728c */ /* 0x002fe2000bf26270 */
        /* <DEDUP_REMOVED lines=12> */
[----:B------:R-:W-:Y:S01]  /*0fe0*/  IMAD.MOV.U32 R23, RZ, RZ, 0x3000 ;  /* 0x00003000ff177424 */ /* 0x000fe200078e00ff */
[----:B-----5:R-:W-:Y:S01]  /*0ff0*/  SHF.R.U32.HI R24, RZ, 0xf, R17 ;  /* 0x0000000fff187819 */ /* 0x020fe20000011611 */
[----:B------:R-:W-:Y:S01]  /*1000*/  IMAD.MOV.U32 R25, RZ, RZ, 0x2400 ;  /* 0x00002400ff197424 */ /* 0x000fe200078e00ff */
[----:B------:R-:W0:Y:S01]  /*1010*/  LDS.128 R12, [UR10+-0x20] ;  /* 0xffffe00aff0c7984 */ /* 0x000e220008000c00 */
[----:B------:R-:W-:Y:S02]  /*1020*/  SHF.R.U32.HI R38, RZ, 0xf, R19 ;  /* 0x0000000fff267819 */ /* 0x000fe40000011613 */
[----:B------:R-:W-:Y:S02]  /*1030*/  SHF.R.U32.HI R36, RZ, 0xf, R16 ;  /* 0x0000000fff247819 */ /* 0x000fe40000011610 */
[----:B------:R-:W-:Y:S02]  /*1040*/  PRMT R23, R25, 0x5410, R23 ;  /* 0x0000541019177816 */ /* 0x000fe40000000017 */
[----:B------:R-:W-:-:S02]  /*1050*/  SHF.R.U32.HI R39, RZ, 0xe, R9 ;  /* 0x0000000eff277819 */ /* 0x000fc40000011609 */
[----:B------:R-:W-:Y:S02]  /*1060*/  LOP3.LUT R24, R24, 0x10001, RZ, 0xc0, !PT ;  /* 0x0001000118187812 */ /* 0x000fe400078ec0ff */
[----:B------:R-:W-:Y:S02]  /*1070*/  SHF.R.U32.HI R25, RZ, 0xe, R11 ;  /* 0x0000000eff197819 */ /* 0x000fe4000001160b */
[----:B------:R-:W-:Y:S02]  /*1080*/  LOP3.LUT R38, R38, 0x10001, RZ, 0xc0, !PT ;  /* 0x0001000126267812 */ /* 0x000fe400078ec0ff */
[----:B------:R-:W-:Y:S02]  /*1090*/  SHF.R.U32.HI R37, RZ, 0xe, R8 ;  /* 0x0000000eff257819 */ /* 0x000fe40000011608 */
[----:B------:R-:W-:Y:S02]  /*10a0*/  LOP3.LUT R36, R36, 0x10001, RZ, 0xc0, !PT ;  /* 0x0001000124247812 */ /* 0x000fe400078ec0ff */
[----:B------:R-:W-:-:S02]  /*10b0*/  LOP3.LUT R24, R24, 0x20002, R39, 0xf8, !PT ;  /* 0x0002000218187812 */ /* 0x000fc400078ef827 */
[----:B------:R-:W-:Y:S02]  /*10c0*/  LOP3.LUT R39, R38, 0x20002, R25, 0xf8, !PT ;  /* 0x0002000226277812 */ /* 0x000fe400078ef819 */
[----:B------:R-:W-:Y:S02]  /*10d0*/  LOP3.LUT R37, R36, 0x20002, R37, 0xf8, !PT ;  /* 0x0002000224257812 */ /* 0x000fe400078ef825 */
[C---:B------:R-:W-:Y:S02]  /*10e0*/  LOP3.LUT R28, R17.reuse, 0x380038, RZ, 0xc0, !PT ;  /* 0x00380038111c7812 */ /* 0x040fe400078ec0ff */
[----:B------:R-:W-:Y:S02]  /*10f0*/  SHF.R.U32.HI R30, RZ, 0x6, R17 ;  /* 0x00000006ff1e7819 */ /* 0x000fe40000011611 */
[----:B------:R-:W-:Y:S02]  /*1100*/  SHF.R.U32.HI R27, RZ, 0xf, R18 ;  /* 0x0000000fff1b7819 */ /* 0x000fe40000011612 */
        /* <DEDUP_REMOVED lines=9> */
[C---:B------:R-:W-:Y:S02]  /*11a0*/  LOP3.LUT R16, R18.reuse, 0x380038, RZ, 0xc0, !PT ;  /* 0x0038003812107812 */ /* 0x040fe400078ec0ff */
[----:B------:R-:W-:Y:S02]  /*11b0*/  SHF.R.U32.HI R31, RZ, 0x6, R18 ;  /* 0x00000006ff1f7819 */ /* 0x000fe40000011612 */
[----:B------:R-:W-:Y:S02]  /*11c0*/  LOP3.LUT R18, R18, 0x70007, RZ, 0xc0, !PT ;  /* 0x0007000712127812 */ /* 0x000fe400078ec0ff */
[----:B------:R-:W-:-:S02]  /*11d0*/  LOP3.LUT R26, R27, 0x20002, R26, 0xf8, !PT ;  /* 0x000200021b1a7812 */ /* 0x000fc400078ef81a */
[----:B------:R-:W-:Y:S02]  /*11e0*/  LOP3.LUT R19, R19, 0x64006400, RZ, 0xfc, !PT ;  /* 0x6400640013137812 */ /* 0x000fe400078efcff */
[----:B------:R-:W-:Y:S02]  /*11f0*/  LOP3.LUT R18, R18, 0x64006400, RZ, 0xfc, !PT ;  /* 0x6400640012127812 */ /* 0x000fe400078efcff */
[----:B------:R-:W-:-:S05]  /*1200*/  LOP3.LUT R28, R28, 0x64006400, RZ, 0xfc, !PT ;  /* 0x640064001c1c7812 */ /* 0x000fca00078efcff */
[----:B------:R-:W-:Y:S01]  /*1210*/  HFMA2 R28, R28, R23.H1_H1, -132, -132 ;  /* 0xd820d8201c1c7431 */ /* 0x000fe20000060017 */
[----:B--2---:R-:W-:Y:S02]  /*1220*/  SHF.R.U32.HI R25, RZ, 0xd, R5 ;  /* 0x0000000dff197819 */ /* 0x004fe40000011605 */
[----:B------:R-:W-:Y:S02]  /*1230*/  SHF.R.U32.HI R36, RZ, 0xd, R4 ;  /* 0x0000000dff247819 */ /* 0x000fe40000011604 */
[----:B------:R-:W-:Y:S02]  /*1240*/  LOP3.LUT R24, R24, 0x40004, R25, 0xf8, !PT ;  /* 0x0004000418187812 */ /* 0x000fe400078ef819 */
[----:B------:R-:W-:Y:S02]  /*1250*/  LOP3.LUT R25, R37, 0x40004, R36, 0xf8, !PT ;  /* 0x0004000425197812 */ /* 0x000fe400078ef824 */
[----:B------:R-:W-:Y:S02]  /*1260*/  LOP3.LUT R37, R17, 0x64006400, RZ, 0xfc, !PT ;  /* 0x6400640011257812 */ /* 0x000fe400078efcff */
[----:B------:R-:W-:-:S02]  /*1270*/  SHF.R.U32.HI R27, RZ, 0xd, R6 ;  /* 0x0000000dff1b7819 */ /* 0x000fc40000011606 */
[----:B------:R-:W-:Y:S01]  /*1280*/  SHF.R.U32.HI R38, RZ, 0xd, R7 ;  /* 0x0000000dff267819 */ /* 0x000fe20000011607 */
[----:B------:R-:W-:Y:S01]  /*1290*/  HADD2 R37, R37, -1028, -1028 ;  /* 0xe404e40425257430 */ /* 0x000fe20000000000 */
[----:B------:R-:W-:Y:S02]  /*12a0*/  LOP3.LUT R27, R26, 0x40004, R27, 0xf8, !PT ;  /* 0x000400041a1b7812 */ /* 0x000fe400078ef81b */
[----:B------:R-:W-:Y:S02]  /*12b0*/  LOP3.LUT R17, R34, 0x64006400, RZ, 0xfc, !PT ;  /* 0x6400640022117812 */ /* 0x000fe400078efcff */
[----:B------:R-:W-:Y:S01]  /*12c0*/  LOP3.LUT R26, R39, 0x40004, R38, 0xf8, !PT ;  /* 0x00040004271a7812 */ /* 0x000fe200078ef826 */
[----:B------:R-:W-:Y:S01]  /*12d0*/  HADD2 R39, R19, -1028, -1028 ;  /* 0xe404e40413277430 */ /* 0x000fe20000000000 */
[----:B------:R-:W-:Y:S01]  /*12e0*/  LOP3.LUT R36, R29, 0x64006400, RZ, 0xfc, !PT ;  /* 0x640064001d247812 */ /* 0x000fe200078efcff */
[-C--:B0-----:R-:W-:Y:S02]  /*12f0*/  HFMA2 R19, R37, R12.reuse, RZ ;  /* 0x0000000c25137231 */ /* 0x081fe400000000ff */
[----:B------:R-:W-:Y:S01]  /*1300*/  HADD2 R29, R18, -1028, -1028 ;  /* 0xe404e404121d7430 */ /* 0x000fe20000000000 */
[----:B------:R-:W-:Y:S01]  /*1310*/  LOP3.LUT R38, R35, 0x64006400, RZ, 0xfc, !PT ;  /* 0x6400640023267812 */ /* 0x000fe200078efcff */
[----:B------:R-:W-:Y:S01]  /*1320*/  HADD2 R17, R17, -1028, -1028 ;  /* 0xe404e40411117430 */ /* 0x000fe20000000000 */
[----:B------:R-:W-:Y:S01]  /*1330*/  LOP3.LUT R25, R25, 0x64006400, RZ, 0xfc, !PT ;  /* 0x6400640019197812 */ /* 0x000fe200078efcff */
[----:B------:R-:W-:Y:S01]  /*1340*/  HFMA2 R34, R36, R23.H1_H1, -132, -132 ;  /* 0xd820d82024227431 */ /* 0x000fe20000060017 */
[----:B------:R-:W-:Y:S01]  /*1350*/  LOP3.LUT R36, R16, 0x64006400, RZ, 0xfc, !PT ;  /* 0x6400640010247812 */ /* 0x000fe200078efcff */
[----:B------:R-:W-:-:S02]  /*1360*/  HFMA2 R18, R17, R12, RZ.H0_H0 ;  /* 0x0000000c11127231 */ /* 0x000fc400000400ff */
[-C--:B------:R-:W-:Y:S02]  /*1370*/  HFMA2 R17, R29, R12.reuse, RZ ;  /* 0x0000000c1d117231 */ /* 0x080fe400000000ff */
[----:B------:R-:W-:Y:S02]  /*1380*/  HFMA2 R12, R39, R12, RZ.H0_H0 ;  /* 0x0000000c270c7231 */ /* 0x000fe400000400ff */
[----:B------:R-:W-:Y:S01]  /*1390*/  HFMA2 R28, R28, R13, R19 ;  /* 0x0000000d1c1c7231 */ /* 0x000fe20000000013 */
[----:B------:R-:W-:Y:S01]  /*13a0*/  LOP3.LUT R19, R31, 0x70007, RZ, 0xc0, !PT ;  /* 0x000700071f137812 */ /* 0x000fe200078ec0ff */
[-C--:B------:R-:W-:Y:S01]  /*13b0*/  HFMA2 R36, R36, R23.reuse.H1_H1, -132, -132 ;  /* 0xd820d82024247431 */ /* 0x080fe20000060017 */
[----:B------:R-:W-:Y:S01]  /*13c0*/  LOP3.LUT R16, R32, 0x70007, RZ, 0xc0, !PT ;  /* 0x0007000720107812 */ /* 0x000fe200078ec0ff */
[----:B------:R-:W-:Y:S01]  /*13d0*/  HFMA2 R37, R38, R23.H1_H1, -132, -132 ;  /* 0xd820d82026257431 */ /* 0x000fe20000060017 */
        /* <DEDUP_REMOVED lines=13> */
[----:B------:R-:W-:-:S02]  /*14b0*/  HFMA2 R12, R12, R14, R17 ;  /* 0x0000000e0c0c7231 */ /* 0x000fc40000000011 */
[-C--:B------:R-:W-:Y:S01]  /*14c0*/  HFMA2 R34, R29, R14.reuse, R34 ;  /* 0x0000000e1d227231 */ /* 0x080fe20000000022 */
[----:B------:R-:W0:Y:S01]  /*14d0*/  LDS.128 R16, [UR10+-0x10] ;  /* 0xfffff00aff107984 */ /* 0x000e220008000c00 */
        /* <DEDUP_REMOVED lines=8> */
[----:B------:R-:W-:Y:S01]  /*1560*/  LOP3.LUT R38, R29, 0x64006400, RZ, 0xfc, !PT ;  /* 0x640064001d267812 */ /* 0x000fe200078efcff */
[-C--:B------:R-:W-:Y:S01]  /*1570*/  HFMA2 R37, R40, R23.reuse.H1_H1, -132, -132 ;  /* 0xd820d82028257431 */ /* 0x080fe20000060017 */
[----:B------:R-:W-:Y:S01]  /*1580*/  LOP3.LUT R32, R32, 0x1c001c0, RZ, 0xc0, !PT ;  /* 0x01c001c020207812 */ /* 0x000fe200078ec0ff */
        /* <DEDUP_REMOVED lines=8> */
[----:B------:R-:W-:Y:S01]  /*1610*/  HFMA2 R34, R29, R15, R34 ;  /* 0x0000000f1d227231 */ /* 0x000fe20000000022 */
[----:B------:R-:W-:Y:S01]  /*1620*/  LOP3.LUT R32, R31, 0x64006400, RZ, 0xfc, !PT ;  /* 0x640064001f207812 */ /* 0x000fe200078efcff */
[----:B------:R-:W-:Y:S01]  /*1630*/  HFMA2 R31, R30, R23.H0_H0, -20, -20 ;  /* 0xcd00cd001e1f7431 */ /* 0x000fe20000040017 */
[----:B------:R-:W-:Y:S01]  /*1640*/  LOP3.LUT R42, R39, 0x64006400, RZ, 0xfc, !PT ;  /* 0x64006400272a7812 */ /* 0x000fe200078efcff */
[----:B------:R-:W-:Y:S01]  /*1650*/  HFMA2 R13, R13, R15, R28 ;  /* 0x0000000f0d0d7231 */ /* 0x000fe2000000001c */
[----:B------:R-:W-:-:S02]  /*1660*/  LOP3.LUT R39, R8, 0x70007, RZ, 0xc0, !PT ;  /* 0x0007000708277812 */ /* 0x000fc400078ec0ff */
[----:B------:R-:W-:Y:S01]  /*1670*/  LOP3.LUT R38, R8, 0x380038, RZ, 0xc0, !PT ;  /* 0x0038003808267812 */ /* 0x000fe200078ec0ff */
[----:B------:R-:W-:Y:S01]  /*1680*/  HFMA2 R42, R42, R23.H1_H1, -132, -132 ;  /* 0xd820d8202a2a7431 */ /* 0x000fe20000060017 */
[----:B------:R-:W-:Y:S02]  /*1690*/  SHF.R.U32.HI R28, RZ, 0x6, R8 ;  /* 0x00000006ff1c7819 */ /* 0x000fe40000011608 */
[----:B------:R-:W-:Y:S01]  /*16a0*/  LOP3.LUT R30, R33, 0x64006400, RZ, 0xfc, !PT ;  /* 0x64006400211e7812 */ /* 0x000fe200078efcff */
[----:B------:R-:W-:Y:S01]  /*16b0*/  HFMA2 R35, R42, R15, R35 ;  /* 0x0000000f2a237231 */ /* 0x000fe20000000023 */
[C---:B------:R-:W-:Y:S02]  /*16c0*/  LOP3.LUT R8, R9.reuse, 0x380038, RZ, 0xc0, !PT ;  /* 0x0038003809087812 */ /* 0x040fe400078ec0ff */
[----:B------:R-:W-:Y:S01]  /*16d0*/  SHF.R.U32.HI R29, RZ, 0x6, R9 ;  /* 0x00000006ff1d7819 */ /* 0x000fe20000011609 */
[----:B0-----:R-:W-:Y:S01]  /*16e0*/  HFMA2 R34, R31, R16, R34 ;  /* 0x000000101f227231 */ /* 0x001fe20000000022 */
[----:B------:R-:W-:Y:S01]  /*16f0*/  LOP3.LUT R9, R9, 0x70007, RZ, 0xc0, !PT ;  /* 0x0007000709097812 */ /* 0x000fe200078ec0ff */
[-C--:B------:R-:W-:Y:S01]  /*1700*/  HFMA2 R31, R32, R23.reuse.H0_H0, -20, -20 ;  /* 0xcd00cd00201f7431 */ /* 0x080fe20000040017 */
[----:B------:R-:W-:Y:S01]  /*1710*/  LOP3.LUT R40, R40, 0x64006400, RZ, 0xfc, !PT ;  /* 0x6400640028287812 */ /* 0x000fe200078efcff */
[----:B------:R-:W-:Y:S01]  /*1720*/  HFMA2 R32, R30, R23.H0_H0, -20, -20 ;  /* 0xcd00cd001e207431 */ /* 0x000fe20000040017 */
[----:B------:R-:W-:-:S02]  /*1730*/  LOP3.LUT R39, R39, 0x64006400, RZ, 0xfc, !PT ;  /* 0x6400640027277812 */ /* 0x000fc400078efcff */
[C---:B------:R-:W-:Y:S01]  /*1740*/  LOP3.LUT R12, R10.reuse, 0x380038, RZ, 0xc0, !PT ;  /* 0x003800380a0c7812 */ /* 0x040fe200078ec0ff */
[----:B------:R-:W-:Y:S01]  /*1750*/  HFMA2 R40, R40, R23.H0_H0, -20, -20 ;  /* 0xcd00cd0028287431 */ /* 0x000fe20000040017 */
[----:B------:R-:W-:Y:S01]  /*1760*/  SHF.R.U32.HI R36, RZ, 0x6, R10 ;  /* 0x00000006ff247819 */ /* 0x000fe2000001160a */
[----:B------:R-:W-:Y:S01]  /*1770*/  HADD2 R39, R39, -1028, -1028 ;  /* 0xe404e40427277430 */ /* 0x000fe20000000000 */
[----:B------:R-:W-:Y:S01]  /*1780*/  LOP3.LUT R30, R9, 0x64006400, RZ, 0xfc, !PT ;  /* 0x64006400091e7812 */ /* 0x000fe200078efcff */
[-C--:B------:R-:W-:Y:S01]  /*1790*/  HFMA2 R13, R40, R16.reuse, R13 ;  /* 0x00000010280d7231 */ /* 0x080fe2000000000d */
[----:B------:R-:W-:Y:S01]  /*17a0*/  LOP3.LUT R10, R10, 0x70007, RZ, 0xc0, !PT ;  /* 0x000700070a0a7812 */ /* 0x000fe200078ec0ff */
[-C--:B------:R-:W-:Y:S01]  /*17b0*/  HFMA2 R14, R31, R16.reuse, R14 ;  /* 0x000000101f0e7231 */ /* 0x080fe2000000000e */
[C---:B------:R-:W-:Y:S01]  /*17c0*/  LOP3.LUT R15, R11.reuse, 0x380038, RZ, 0xc0, !PT ;  /* 0x003800380b0f7812 */ /* 0x040fe200078ec0ff */
[----:B------:R-:W-:Y:S01]  /*17d0*/  HADD2 R30, R30, -1028, -1028 ;  /* 0xe404e4041e1e7430 */ /* 0x000fe20000000000 */
[----:B------:R-:W-:Y:S01]  /*17e0*/  SHF.R.U32.HI R37, RZ, 0x6, R11 ;  /* 0x00000006ff257819 */ /* 0x000fe2000001160b */
        /* <DEDUP_REMOVED lines=11> */
[-C--:B------:R-:W-:Y:S01]  /*18a0*/  HFMA2 R10, R38, R23.reuse.H1_H1, -132, -132 ;  /* 0xd820d820260a7431 */ /* 0x080fe20000060017 */
[----:B------:R-:W-:Y:S01]  /*18b0*/  LOP3.LUT R15, R36, 0x70007, RZ, 0xc0, !PT ;  /* 0x00070007240f7812 */ /* 0x000fe200078ec0ff */
[----:B------:R-:W-:Y:S02]  /*18c0*/  HFMA2 R11, R8, R23.H1_H1, -132, -132 ;  /* 0xd820d820080b7431 */ /* 0x000fe40000060017 */
[-C--:B------:R-:W-:Y:S02]  /*18d0*/  HFMA2 R13, R13, R17.reuse, R14 ;  /* 0x000000110d0d7231 */ /* 0x080fe4000000000e */
[----:B------:R-:W-:Y:S01]  /*18e0*/  HFMA2 R38, R16, R17, R35 ;  /* 0x0000001110267231 */ /* 0x000fe20000000023 */
[----:B------:R-:W-:Y:S01]  /*18f0*/  LOP3.LUT R16, R12, 0x64006400, RZ, 0xfc, !PT ;  /* 0x640064000c107812 */ /* 0x000fe200078efcff */
[----:B------:R-:W-:-:S02]  /*1900*/  HFMA2 R39, R10, R18, R9 ;  /* 0x000000120a277231 */ /* 0x000fc40000000009 */
[-C--:B------:R-:W-:Y:S01]  /*1910*/  HFMA2 R40, R11, R18.reuse, R40 ;  /* 0x000000120b287231 */ /* 0x080fe20000000028 */
[----:B------:R-:W-:Y:S01]  /*1920*/  LOP3.LUT R14, R29, 0x70007, RZ, 0xc0, !PT ;  /* 0x000700071d0e7812 */ /* 0x000fe200078ec0ff */
[----:B------:R-:W0:Y:S01]  /*1930*/  LDS.128 R8, [UR10] ;  /* 0x0000000aff087984 */ /* 0x000e220008000c00 */
[-C--:B------:R-:W-:Y:S01]  /*1940*/  HFMA2 R16, R16, R23.reuse.H1_H1, -132, -132 ;  /* 0xd820d82010107431 */ /* 0x080fe20000060017 */
[----:B------:R-:W-:Y:S01]  /*1950*/  LOP3.LUT R12, R28, 0x70007, RZ, 0xc0, !PT ;  /* 0x000700071c0c7812 */ /* 0x000fe200078ec0ff */
[----:B------:R-:W-:Y:S01]  /*1960*/  HFMA2 R31, R30, R23.H1_H1, -132, -132 ;  /* 0xd820d8201e1f7431 */ /* 0x000fe20000060017 */
[----:B------:R-:W-:Y:S02]  /*1970*/  LOP3.LUT R14, R14, 0x64006400, RZ, 0xfc, !PT ;  /* 0x640064000e0e7812 */ /* 0x000fe400078efcff */
[----:B------:R-:W-:Y:S01]  /*1980*/  LOP3.LUT R15, R15, 0x64006400, RZ, 0xfc, !PT ;  /* 0x640064000f0f7812 */ /* 0x000fe200078efcff */
[----:B------:R-:W-:Y:S01]  /*1990*/  HFMA2 R13, R16, R18, R13 ;  /* 0x00000012100d7231 */ /* 0x000fe2000000000d */
[----:B------:R-:W-:Y:S01]  /*19a0*/  LOP3.LUT R12, R12, 0x64006400, RZ, 0xfc, !PT ;  /* 0x640064000c0c7812 */ /* 0x000fe200078efcff */
[----:B------:R-:W-:Y:S01]  /*19b0*/  HADD2 R17, R14, -1028, -1028 ;  /* 0xe404e4040e117430 */ /* 0x000fe20000000000 */
[----:B------:R-:W-:Y:S01]  /*19c0*/  LOP3.LUT R16, R37, 0x70007, RZ, 0xc0, !PT ;  /* 0x0007000725107812 */ /* 0x000fe200078ec0ff */
[----:B------:R-:W-:-:S02]  /*19d0*/  HADD2 R14, R15, -1028, -1028 ;  /* 0xe404e4040f0e7430 */ /* 0x000fc40000000000 */
[----:B------:R-:W-:Y:S02]  /*19e0*/  HFMA2 R38, R31, R18, R38 ;  /* 0x000000121f267231 */ /* 0x000fe40000000026 */
[----:B------:R-:W-:Y:S01]  /*19f0*/  HADD2 R12, R12, -1028, -1028 ;  /* 0xe404e4040c0c7430 */ /* 0x000fe20000000000 */
[C---:B------:R-:W-:Y:S01]  /*1a00*/  LOP3.LUT R34, R5.reuse, 0x380038, RZ, 0xc0, !PT ;  /* 0x0038003805227812 */ /* 0x040fe200078ec0ff */
[-C--:B------:R-:W-:Y:S01]  /*1a10*/  HFMA2 R40, R17, R19.reuse, R40 ;  /* 0x0000001311287231 */ /* 0x080fe20000000028 */
[----:B------:R-:W-:Y:S01]  /*1a20*/  LOP3.LUT R35, R5, 0x70007, RZ, 0xc0, !PT ;  /* 0x0007000705237812 */ /* 0x000fe200078ec0ff */
[-C--:B------:R-:W-:Y:S01]  /*1a30*/  HFMA2 R18, R14, R19.reuse, R13 ;  /* 0x000000130e127231 */ /* 0x080fe2000000000d */
[----:B------:R-:W-:Y:S01]  /*1a40*/  SHF.R.U32.HI R13, RZ, 0x6, R5 ;  /* 0x00000006ff0d7819 */ /* 0x000fe20000011605 */
[----:B------:R-:W-:Y:S01]  /*1a50*/  HFMA2 R39, R12, R19, R39 ;  /* 0x000000130c277231 */ /* 0x000fe20000000027 */
[----:B------:R-:W-:Y:S02]  /*1a60*/  LOP3.LUT R32, R4, 0x380038, RZ, 0xc0, !PT ;  /* 0x0038003804207812 */ /* 0x000fe400078ec0ff */
[----:B------:R-:W-:-:S02]  /*1a70*/  SHF.R.U32.HI R12, RZ, 0x6, R4 ;  /* 0x00000006ff0c7819 */ /* 0x000fc40000011604 */
[----:B------:R-:W-:Y:S02]  /*1a80*/  LOP3.LUT R30, R4, 0x70007, RZ, 0xc0, !PT ;  /* 0x00070007041e7812 */ /* 0x000fe400078ec0ff */
[----:B------:R-:W-:Y:S02]  /*1a90*/  LOP3.LUT R5, R29, 0x380038, RZ, 0xc0, !PT ;  /* 0x003800381d057812 */ /* 0x000fe400078ec0ff */
[----:B------:R-:W-:Y:S02]  /*1aa0*/  LOP3.LUT R17, R16, 0x64006400, RZ, 0xfc, !PT ;  /* 0x6400640010117812 */ /* 0x000fe400078efcff */
[----:B------:R-:W-:Y:S02]  /*1ab0*/  LOP3.LUT R4, R28, 0x380038, RZ, 0xc0, !PT ;  /* 0x003800381c047812 */ /* 0x000fe400078ec0ff */
[----:B------:R-:W-:Y:S02]  /*1ac0*/  LOP3.LUT R31, R6, 0x380038, RZ, 0xc0, !PT ;  /* 0x00380038061f7812 */ /* 0x000fe400078ec0ff */
[----:B------:R-:W-:-:S02]  /*1ad0*/  SHF.R.U32.HI R14, RZ, 0x6, R6 ;  /* 0x00000006ff0e7819 */ /* 0x000fc40000011606 */
[----:B------:R-:W-:Y:S02]  /*1ae0*/  LOP3.LUT R15, R6, 0x70007, RZ, 0xc0, !PT ;  /* 0x00070007060f7812 */ /* 0x000fe400078ec0ff */
[----:B------:R-:W-:Y:S01]  /*1af0*/  LOP3.LUT R6, R5, 0x64006400, RZ, 0xfc, !PT ;  /* 0x6400640005067812 */ /* 0x000fe200078efcff */
[----:B------:R-:W-:Y:S01]  /*1b00*/  HADD2 R5, R17, -1028, -1028 ;  /* 0xe404e40411057430 */ /* 0x000fe20000000000 */
[----:B------:R-:W-:Y:S02]  /*1b10*/  LOP3.LUT R4, R4, 0x64006400, RZ, 0xfc, !PT ;  /* 0x6400640004047812 */ /* 0x000fe400078efcff */
[C---:B------:R-:W-:Y:S02]  /*1b20*/  LOP3.LUT R33, R7.reuse, 0x380038, RZ, 0xc0, !PT ;  /* 0x0038003807217812 */ /* 0x040fe400078ec0ff */
[----:B------:R-:W-:Y:S01]  /*1b30*/  SHF.R.U32.HI R16, RZ, 0x6, R7 ;  /* 0x00000006ff107819 */ /* 0x000fe20000011607 */
[----:B------:R-:W-:Y:S02]  /*1b40*/  HFMA2 R42, R4, R23.H1_H1, -132, -132 ;  /* 0xd820d820042a7431 */ /* 0x000fe40000060017 */
[----:B------:R-:W-:Y:S01]  /*1b50*/  HFMA2 R4, R5, R19, R38 ;  /* 0x0000001305047231 */ /* 0x000fe20000000026 */
[----:B------:R-:W-:Y:S01]  /*1b60*/  LOP3.LUT R17, R7, 0x70007, RZ, 0xc0, !PT ;  /* 0x0007000707117812 */ /* 0x000fe200078ec0ff */
[----:B------:R-:W-:Y:S01]  /*1b70*/  HFMA2 R7, R6, R23.H1_H1, -132, -132 ;  /* 0xd820d82006077431 */ /* 0x000fe20000060017 */
[C---:B------:R-:W-:Y:S01]  /*1b80*/  LOP3.LUT R5, R36.reuse, 0x380038, RZ, 0xc0, !PT ;  /* 0x0038003824057812 */ /* 0x040fe200078ec0ff */
[----:B0-----:R-:W-:Y:S01]  /*1b90*/  HFMA2 R39, R42, R8, R39 ;  /* 0x000000082a277231 */ /* 0x001fe20000000027 */
[----:B------:R-:W-:-:S02]  /*1ba0*/  LOP3.LUT R36, R36, 0x1c001c0, RZ, 0xc0, !PT ;  /* 0x01c001c024247812 */ /* 0x000fc400078ec0ff */
[----:B------:R-:W-:Y:S01]  /*1bb0*/  LOP3.LUT R6, R5, 0x64006400, RZ, 0xfc, !PT ;  /* 0x6400640005067812 */ /* 0x000fe200078efcff */
[-C--:B------:R-:W-:Y:S01]  /*1bc0*/  HFMA2 R19, R7, R8.reuse, R40 ;  /* 0x0000000807137231 */ /* 0x080fe20000000028 */
[----:B------:R-:W-:Y:S02]  /*1bd0*/  LOP3.LUT R7, R37, 0x380038, RZ, 0xc0, !PT ;  /* 0x0038003825077812 */ /* 0x000fe400078ec0ff */
[----:B------:R-:W-:Y:S01]  /*1be0*/  LOP3.LUT R29, R29, 0x1c001c0, RZ, 0xc0, !PT ;  /* 0x01c001c01d1d7812 */ /* 0x000fe200078ec0ff */
[-C--:B------:R-:W-:Y:S01]  /*1bf0*/  HFMA2 R5, R6, R23.reuse.H1_H1, -132, -132 ;  /* 0xd820d82006057431 */ /* 0x080fe20000060017 */
[----:B------:R-:W-:Y:S02]  /*1c00*/  LOP3.LUT R28, R28, 0x1c001c0, RZ, 0xc0, !PT ;  /* 0x01c001c01c1c7812 */ /* 0x000fe400078ec0ff */
[----:B------:R-:W-:Y:S02]  /*1c10*/  LOP3.LUT R38, R7, 0x64006400, RZ, 0xfc, !PT ;  /* 0x6400640007267812 */ /* 0x000fe400078efcff */
[----:B------:R-:W-:Y:S01]  /*1c20*/  LOP3.LUT R36, R36, 0x64006400, RZ, 0xfc, !PT ;  /* 0x6400640024247812 */ /* 0x000fe200078efcff */
[----:B------:R-:W-:Y:S01]  /*1c30*/  HFMA2 R18, R5, R8, R18 ;  /* 0x0000000805127231 */ /* 0x000fe20000000012 */
[----:B------:R-:W-:Y:S01]  /*1c40*/  LOP3.LUT R6, R29, 0x64006400, RZ, 0xfc, !PT ;  /* 0x640064001d067812 */ /* 0x000fe200078efcff */
[-C--:B------:R-:W-:Y:S01]  /*1c50*/  HFMA2 R29, R38, R23.reuse.H1_H1, -132, -132 ;  /* 0xd820d820261d7431 */ /* 0x080fe20000060017 */
[----:B------:R-:W-:Y:S01]  /*1c60*/  LOP3.LUT R28, R28, 0x64006400, RZ, 0xfc, !PT ;  /* 0x640064001c1c7812 */ /* 0x000fe200078efcff */
[-C--:B------:R-:W-:Y:S01]  /*1c70*/  HFMA2 R5, R36, R23.reuse.H0_H0, -20, -20 ;  /* 0xcd00cd0024057431 */ /* 0x080fe20000040017 */
[----:B------:R-:W-:Y:S01]  /*1c80*/  LOP3.LUT R30, R30, 0x64006400, RZ, 0xfc, !PT ;  /* 0x640064001e1e7812 */ /* 0x000fe200078efcff */
[-C--:B------:R-:W-:Y:S01]  /*1c90*/  HFMA2 R6, R6, R23.reuse.H0_H0, -20, -20 ;  /* 0xcd00cd0006067431 */ /* 0x080fe20000040017 */
[----:B------:R-:W-:Y:S01]  /*1ca0*/  LOP3.LUT R35, R35, 0x64006400, RZ, 0xfc, !PT ;  /* 0x6400640023237812 */ /* 0x000fe200078efcff */
[----:B------:R-:W-:-:S02]  /*1cb0*/  HFMA2 R28, R28, R23.H0_H0, -20, -20 ;  /* 0xcd00cd001c1c7431 */ /* 0x000fc40000040017 */
[----:B------:R-:W-:Y:S02]  /*1cc0*/  HFMA2 R29, R29, R8, R4 ;  /* 0x000000081d1d7231 */ /* 0x000fe40000000004 */
[-C--:B------:R-:W-:Y:S02]  /*1cd0*/  HFMA2 R19, R6, R9.reuse, R19 ;  /* 0x0000000906137231 */ /* 0x080fe40000000013 */
        /* <DEDUP_REMOVED lines=9> */
[----:B------:R-:W-:Y:S01]  /*1d70*/  HFMA2 R40, R40, R23.H1_H1, -132, -132 ;  /* 0xd820d82028287431 */ /* 0x000fe20000060017 */
[----:B------:R-:W-:-:S02]  /*1d80*/  LOP3.LUT R15, R15, 0x64006400, RZ, 0xfc, !PT ;  /* 0x640064000f0f7812 */ /* 0x000fc400078efcff */
[----:B------:R-:W-:Y:S01]  /*1d90*/  LOP3.LUT R42, R33, 0x64006400, RZ, 0xfc, !PT ;  /* 0x64006400212a7812 */ /* 0x000fe200078efcff */
[----:B------:R-:W-:Y:S01]  /*1da0*/  HFMA2 R28, R28, R23.H0_H0, -20, -20 ;  /* 0xcd00cd001c1c7431 */ /* 0x000fe20000040017 */
        /* <DEDUP_REMOVED lines=18> */
[----:B------:R-:W-:Y:S01]  /*1ed0*/  LOP3.LUT R37, R35, 0x64006400, RZ, 0xfc, !PT ;  /* 0x6400640023257812 */ /* 0x000fe200078efcff */
[----:B------:R-:W-:Y:S01]  /*1ee0*/  HADD2 R35, R17, -1028, -1028 ;  /* 0xe404e40411237430 */ /* 0x000fe20000000000 */
[----:B------:R-:W-:Y:S01]  /*1ef0*/  LOP3.LUT R12, R12, 0x70007, RZ, 0xc0, !PT ;  /* 0x000700070c0c7812 */ /* 0x000fe200078ec0ff */
[-C--:B------:R-:W-:Y:S01]  /*1f00*/  HFMA2 R8, R32, R11.reuse, R8 ;  /* 0x0000000b20087231 */ /* 0x080fe20000000008 */
[C---:B------:R-:W-:Y:S01]  /*1f10*/  LOP3.LUT R28, R13.reuse, 0x1c001c0, RZ, 0xc0, !PT ;  /* 0x01c001c00d1c7812 */ /* 0x040fe200078ec0ff */
[----:B------:R-:W-:Y:S01]  /*1f20*/  HFMA2 R29, R35, R10, R29 ;  /* 0x0000000a231d7231 */ /* 0x000fe2000000001d */
[----:B------:R-:W-:Y:S01]  /*1f30*/  LOP3.LUT R12, R12, 0x64006400, RZ, 0xfc, !PT ;  /* 0x640064000c0c7812 */ /* 0x000fe200078efcff */
[-C--:B------:R-:W-:Y:S01]  /*1f40*/  HFMA2 R19, R34, R11.reuse, R19 ;  /* 0x0000000b22137231 */ /* 0x080fe20000000013 */
[C---:B------:R-:W-:Y:S01]  /*1f50*/  LOP3.LUT R9, R14.reuse, 0x1c001c0, RZ, 0xc0, !PT ;  /* 0x01c001c00e097812 */ /* 0x040fe200078ec0ff */
[-C--:B------:R-:W-:Y:S01]  /*1f60*/  HFMA2 R36, R36, R11.reuse, R18 ;  /* 0x0000000b24247231 */ /* 0x080fe20000000012 */
[----:B------:R-:W-:Y:S01]  /*1f70*/  LOP3.LUT R13, R13, 0x70007, RZ, 0xc0, !PT ;  /* 0x000700070d0d7812 */ /* 0x000fe200078ec0ff */
[----:B------:R-:W-:Y:S01]  /*1f80*/  HFMA2 R29, R40, R11, R29 ;  /* 0x0000000b281d7231 */ /* 0x000fe2000000001d */
[----:B------:R-:W-:Y:S01]  /*1f90*/  LOP3.LUT R14, R14, 0x70007, RZ, 0xc0, !PT ;  /* 0x000700070e0e7812 */ /* 0x000fe200078ec0ff */
[----:B------:R-:W-:Y:S01]  /*1fa0*/  HADD2 R11, R12, -1028, -1028 ;  /* 0xe404e4040c0b7430 */ /* 0x000fe20000000000 */
[----:B------:R-:W-:Y:S01]  /*1fb0*/  LOP3.LUT R13, R13, 0x64006400, RZ, 0xfc, !PT ;  /* 0x640064000d0d7812 */ /* 0x000fe200078efcff */
[----:B------:R-:W-:Y:S01]  /*1fc0*/  HFMA2 R42, R42, R23.H1_H1, -132, -132 ;  /* 0xd820d8202a2a7431 */ /* 0x000fe20000060017 */
[----:B------:R-:W-:-:S02]  /*1fd0*/  LOP3.LUT R14, R14, 0x64006400, RZ, 0xfc, !PT ;  /* 0x640064000e0e7812 */ /* 0x000fc400078efcff */
[----:B------:R-:W-:Y:S01]  /*1fe0*/  LOP3.LUT R38, R38, 0x64006400, RZ, 0xfc, !PT ;  /* 0x6400640026267812 */ /* 0x000fe200078efcff */
[----:B------:R-:W-:Y:S02]  /*1ff0*/  HADD2 R10, R13, -1028, -1028 ;  /* 0xe404e4040d0a7430 */ /* 0x000fe40000000000 */
[-C--:B0-----:R-:W-:Y:S02]  /*2000*/  HFMA2 R8, R11, R4.reuse, R8 ;  /* 0x000000040b087231 */ /* 0x081fe40000000008 */
[----:B------:R-:W-:Y:S01]  /*2010*/  HADD2 R13, R14, -1028, -1028 ;  /* 0xe404e4040e0d7430 */ /* 0x000fe20000000000 */
[----:B------:R-:W-:Y:S01]  /*2020*/  LOP3.LUT R30, R30, 0x64006400, RZ, 0xfc, !PT ;  /* 0x640064001e1e7812 */ /* 0x000fe200078efcff */
[----:B------:R-:W-:Y:S01]  /*2030*/  HFMA2 R38, R38, R23.H1_H1, -132, -132 ;  /* 0xd820d82026267431 */ /* 0x000fe20000060017 */
[----:B------:R-:W-:Y:S01]  /*2040*/  LOP3.LUT R15, R9, 0x64006400, RZ, 0xfc, !PT ;  /* 0x64006400090f7812 */ /* 0x000fe200078efcff */
[-C--:B------:R-:W-:Y:S01]  /*2050*/  HFMA2 R19, R10, R4.reuse, R19 ;  /* 0x000000040a137231 */ /* 0x080fe20000000013 */
[----:B------:R-:W-:Y:S01]  /*2060*/  LOP3.LUT R31, R16, 0x380038, RZ, 0xc0, !PT ;  /* 0x00380038101f7812 */ /* 0x000fe200078ec0ff */
[----:B------:R-:W-:-:S02]  /*2070*/  HFMA2 R36, R13, R4, R36 ;  /* 0x000000040d247231 */ /* 0x000fc40000000024 */
[----:B------:R-:W-:Y:S02]  /*2080*/  HFMA2 R9, R30, R23.H0_H0, -20, -20 ;  /* 0xcd00cd001e097431 */ /* 0x000fe40000040017 */
[----:B------:R-:W-:Y:S01]  /*2090*/  HFMA2 R8, R38, R5, R8 ;  /* 0x0000000526087231 */ /* 0x000fe20000000008 */
[----:B------:R-:W-:Y:S01]  /*20a0*/  LOP3.LUT R16, R16, 0x70007, RZ, 0xc0, !PT ;  /* 0x0007000710107812 */ /* 0x000fe200078ec0ff */
[----:B------:R-:W-:Y:S01]  /*20b0*/  HFMA2 R15, R15, R23.H0_H0, -20, -20 ;  /* 0xcd00cd000f0f7431 */ /* 0x000fe20000040017 */
[----:B------:R-:W-:Y:S01]  /*20c0*/  LOP3.LUT R28, R28, 0x64006400, RZ, 0xfc, !PT ;  /* 0x640064001c1c7812 */ /* 0x000fe200078efcff */
[-C--:B------:R-:W-:Y:S01]  /*20d0*/  HFMA2 R19, R42, R5.reuse, R19 ;  /* 0x000000052a137231 */ /* 0x080fe20000000013 */
[----:B------:R-:W-:Y:S01]  /*20e0*/  LOP3.LUT R16, R16, 0x64006400, RZ, 0xfc, !PT ;  /* 0x6400640010107812 */ /* 0x000fe200078efcff */
[----:B------:R-:W-:Y:S01]  /*20f0*/  HFMA2 R36, R44, R5, R36 ;  /* 0x000000052c247231 */ /* 0x000fe20000000024 */
[----:B------:R-:W-:Y:S01]  /*2100*/  LOP3.LUT R31, R31, 0x64006400, RZ, 0xfc, !PT ;  /* 0x640064001f1f7812 */ /* 0x000fe200078efcff */
[-C--:B------:R-:W-:Y:S01]  /*2110*/  HFMA2 R8, R9, R6.reuse, R8 ;  /* 0x0000000609087231 */ /* 0x080fe20000000008 */
[----:B------:R-:W-:Y:S01]  /*2120*/  LOP3.LUT R27, R27, 0x64006400, RZ, 0xfc, !PT ;  /* 0x640064001b1b7812 */ /* 0x000fe200078efcff */
[----:B------:R-:W-:Y:S01]  /*2130*/  HADD2 R16, R16, -1028, -1028 ;  /* 0xe404e40410107430 */ /* 0x000fe20000000000 */
[----:B------:R-:W-:Y:S01]  /*2140*/  LOP3.LUT R24, R24, 0x64006400, RZ, 0xfc, !PT ;  /* 0x6400640018187812 */ /* 0x000fe200078efcff */
[----:B------:R-:W-:Y:S01]  /*2150*/  HFMA2 R17, R28, R23.H0_H0, -20, -20 ;  /* 0xcd00cd001c117431 */ /* 0x000fe20000040017 */
[----:B------:R-:W-:Y:S01]  /*2160*/  LOP3.LUT R26, R26, 0x64006400, RZ, 0xfc, !PT ;  /* 0x640064001a1a7812 */ /* 0x000fe200078efcff */
[----:B------:R-:W-:-:S02]  /*2170*/  HFMA2 R36, R15, R6, R36 ;  /* 0x000000060f247231 */ /* 0x000fc40000000024 */
[----:B------:R-:W-:Y:S02]  /*2180*/  HFMA2 R31, R31, R23.H1_H1, -132, -132 ;  /* 0xd820d8201f1f7431 */ /* 0x000fe40000060017 */
[----:B------:R-:W-:Y:S02]  /*2190*/  HFMA2 R8, R25, R7, R8 ;  /* 0x0000000719087231 */ /* 0x000fe40000000008 */
[----:B------:R-:W-:Y:S02]  /*21a0*/  HFMA2 R29, R16, R4, R29 ;  /* 0x00000004101d7231 */ /* 0x000fe4000000001d */
[----:B------:R-:W-:Y:S02]  /*21b0*/  HADD2 R27, R27, -1028, -1028 ;  /* 0xe404e4041b1b7430 */ /* 0x000fe40000000000 */
[----:B------:R-:W-:Y:S02]  /*21c0*/  HFMA2 R19, R17, R6, R19 ;  /* 0x0000000611137231 */ /* 0x000fe40000000013 */
[----:B------:R-:W-:-:S02]  /*21d0*/  HADD2 R24, R24, -1028, -1028 ;  /* 0xe404e40418187430 */ /* 0x000fc40000000000 */
[----:B------:R-:W-:Y:S02]  /*21e0*/  HFMA2 R23, R37, R23.H0_H0, -20, -20 ;  /* 0xcd00cd0025177431 */ /* 0x000fe40000040017 */
[----:B------:R-:W-:Y:S02]  /*21f0*/  HFMA2 R36, R27, R7, R36 ;  /* 0x000000071b247231 */ /* 0x000fe40000000024 */
[----:B------:R-:W-:Y:S01]  /*2200*/  HFMA2 R29, R31, R5, R29 ;  /* 0x000000051f1d7231 */ /* 0x000fe2000000001d */
[----:B------:R-:W-:Y:S01]  /*2210*/  PRMT R5, R0, 0x7610, R20 ;  /* 0x0000761000057816 */ /* 0x000fe20000000014 */
[----:B------:R-:W-:Y:S02]  /*2220*/  HFMA2 R19, R24, R7, R19 ;  /* 0x0000000718137231 */ /* 0x000fe40000000013 */
[----:B------:R-:W-:Y:S02]  /*2230*/  HFMA2 R29, R23, R6, R29 ;  /* 0x00000006171d7231 */ /* 0x000fe4000000001d */
[----:B------:R-:W-:-:S02]  /*2240*/  HADD2 R26, R26, -1028, -1028 ;  /* 0xe404e4041a1a7430 */ /* 0x000fc40000000000 */
[----:B------:R-:W-:Y:S02]  /*2250*/  HADD2 R8, R8.H0_H0, R8.H1_H1 ;  /* 0x3000000808087230 */ /* 0x000fe40000000800 */
[----:B------:R-:W-:Y:S02]  /*2260*/  HADD2 R4, R19.H0_H0, R19.H1_H1 ;  /* 0x3000001313047230 */ /* 0x000fe40000000800 */
[----:B------:R-:W-:Y:S02]  /*2270*/  HFMA2 R29, R26, R7, R29 ;  /* 0x000000071a1d7231 */ /* 0x000fe4000000001d */
[----:B------:R-:W-:Y:S01]  /*2280*/  HADD2 R36, R36.H0_H0, R36.H1_H1 ;  /* 0x3000002424247230 */ /* 0x000fe20000000800 */
[----:B------:R-:W-:Y:S01]  /*2290*/  PRMT R8, R8, 0x5410, R4 ;  /* 0x0000541008087816 */ /* 0x000fe20000000004 */
[----:B------:R-:W-:-:S04]  /*22a0*/  HADD2 R18, R29.H0_H0, R29.H1_H1 ;  /* 0x3000001d1d127230 */ /* 0x000fc80000000800 */
[----:B------:R-:W-:Y:S01]  /*22b0*/  HFMA2 R22, R8, R5, R22 ;  /* 0x0000000508167231 */ /* 0x000fe20000000016 */
[----:B------:R-:W-:Y:S02]  /*22c0*/  PRMT R36, R36, 0x5410, R18 ;  /* 0x0000541024247816 */ /* 0x000fe40000000012 */
[----:B------:R-:W-:-:S05]  /*22d0*/  PRMT R5, R20, 0x7610, R0 ;  /* 0x0000761014057816 */ /* 0x000fca0000000000 */
[----:B------:R-:W-:-:S07]  /*22e0*/  HFMA2 R21, R36, R5, R21 ;  /* 0x0000000524157231 */ /* 0x000fce0000000015 */
.L_x_3310:
[----:B------:R-:W-:Y:S01]  /*22f0*/  UISETP.GE.AND UP1, UPT, UR9, UR5, UPT ;  /* 0x000000050900728c */ /* 0x000fe2000bf26270 */
[----:B-----5:R-:W-:Y:S01]  /*2300*/  IMAD.MOV.U32 R16, RZ, RZ, R2 ;  /* 0x000000ffff107224 */ /* 0x020fe200078e0002 */
[----:B------:R-:W-:Y:S01]  /*2310*/  UIADD3 UR10, UPT, UPT, UR10, 0x40, URZ ;  /* 0x000000400a0a7890 */ /* 0x000fe2000fffe0ff */
[----:B------:R-:W-:Y:S01]  /*2320*/  IMAD.MOV.U32 R17, RZ, RZ, R3 ;  /* 0x000000ffff117224 */ /* 0x000fe200078e0003 */
[----:B------:R-:W-:-:S05]  /*2330*/  @!UP0 UMOV UR4, UR6 ;  /* 0x0000000600048c82 */ /* 0x000fca0008000000 */
[----:B------:R-:W-:Y:S05]  /*2340*/  BRA.U !UP1, `(.L_x_3311) ;  /* 0xffffffe909a07547 */ /* 0x000fea000b83ffff */
.L_x_3309:
        /* <DEDUP_REMOVED lines=18> */
.L_x_3315:
[----:B------:R-:W0:Y:S02]  /*2470*/  LDS R2, [R0] ;  /* 0x0000000000027984 */ /* 0x000e240000000800 */
[----:B0-----:R-:W-:-:S05]  /*2480*/  HADD2 R3, R2, R22 ;  /* 0x0000001602037230 */ /* 0x001fca0000000000 */
[----:B------:R-:W0:Y:S02]  /*2490*/  ATOMS.CAST.SPIN P0, [R0], R2, R3 ;  /* 0x000000020000758d */ /* 0x000e240001800003 */
[----:B0-----:R-:W-:Y:S05]  /*24a0*/  @!P0 BRA `(.L_x_3315) ;  /* 0xfffffffc00f08947 */ /* 0x001fea000383ffff */
[----:B------:R-:W-:Y:S05]  /*24b0*/  BRA `(.L_x_3313) ;  /* 0x00000000000c7947 */ /* 0x000fea0003800000 */
.L_x_3314:
[----:B------:R-:W2:Y:S02]  /*24c0*/  LD.E R0, desc[UR16][R4.64] ;  /* 0x0000001004007980 */ /* 0x000ea4000c101900 */
[----:B--2---:R-:W-:-:S05]  /*24d0*/  IMAD.IADD R3, R22, 0x1, R0 ;  /* 0x0000000116037824 */ /* 0x004fca00078e0200 */
[----:B------:R0:W-:Y:S02]  /*24e0*/  ST.E desc[UR16][R4.64], R3 ;  /* 0x0000000304007985 */ /* 0x0001e4000c101910 */
.L_x_3313:
[----:B------:R-:W-:Y:S05]  /*24f0*/  BSYNC.RECONVERGENT B0 ;  /* 0x0000000000007941 */ /* 0x000fea0003800200 */
.L_x_3312:
[----:B------:R1:W-:Y:S02]  /*2500*/  ATOM.E.ADD.F16x2.RN.STRONG.GPU P0, RZ, desc[UR16][R4.64+0x4], R21 ;  /* 0x8000041504ff79a2 */ /* 0x0003e4000c10e110 */
[----:B-1----:R-:W-:Y:S05]  /*2510*/  @P0 EXIT ;  /* 0x000000000000094d */ /* 0x002fea0003800000 */
[----:B------:R-:W1:Y:S02]  /*2520*/  QSPC.E.S P0, RZ, [R4+0x4] ;  /* 0x0000040004ff73aa */ /* 0x000e640000000500 */
[----:B-1----:R-:W-:Y:S05]  /*2530*/  @!P0 BRA `(.L_x_3316) ;  /* 0x00000000001c8947 */ /* 0x002fea0003800000 */
[----:B------:R-:W-:-:S05]  /*2540*/  IMAD.MOV.U32 R2, RZ, RZ, R4 ;  /* 0x000000ffff027224 */ /* 0x000fca00078e0004 */
[----:B------:R-:W-:-:S07]  /*2550*/  MOV R0, R2 ;  /* 0x0000000200007202 */ /* 0x000fce0000000f00 */
.L_x_3317:
[----:B------:R-:W0:Y:S02]  /*2560*/  LDS R2, [R0+0x4] ;  /* 0x0000040000027984 */ /* 0x000e240000000800 */
[----:B0-----:R-:W-:-:S05]  /*2570*/  HFMA2 R3, R2, 1, 1, R21 ;  /* 0x3c003c0002037831 */ /* 0x001fca0000000015 */
[----:B------:R-:W0:Y:S02]  /*2580*/  ATOMS.CAST.SPIN P0, [R0+0x4], R2, R3 ;  /* 0x000004020000758d */ /* 0x000e240001800003 */
[----:B0-----:R-:W-:Y:S05]  /*2590*/  @!P0 BRA `(.L_x_3317) ;  /* 0xfffffffc00f08947 */ /* 0x001fea000383ffff */
[----:B------:R-:W-:Y:S05]  /*25a0*/  EXIT ;  /* 0x000000000000794d */ /* 0x000fea0003800000 */
.L_x_3316:
[----:B------:R-:W0:Y:S02]  /*25b0*/  LD.E R0, desc[UR16][R4.64+0x4] ;  /* 0x0000041004007980 */ /* 0x000e24000c101900 */
[----:B0-----:R-:W-:-:S05]  /*25c0*/  IMAD.IADD R3, R21, 0x1, R0 ;  /* 0x0000000115037824 */ /* 0x001fca00078e0200 */
[----:B------:R-:W-:Y:S01]  /*25d0*/  ST.E desc[UR16][R4.64+0x4], R3 ;  /* 0x0000040304007985 */ /* 0x000fe2000c101910 */
[----:B------:R-:W-:Y:S05]  /*25e0*/  EXIT ;  /* 0x000000000000794d */ /* 0x000fea0003800000 */
.L_x_3318:
        /* <DEDUP_REMOVED lines=9> */
.L_x_3631:


//--------------------- .text._Z23gemm_half_q_half_kernelILi1ELi6ELb0ELb0ELi64EEvPK6__halfPKjS4_S2_PS0_iiiiPKtS7_iiiiiibS2_i --------------------------
	.section	.text._Z23gemm_half_q_half_kernelILi1ELi6ELb0ELb0ELi64EEvPK6__halfPKjS4_S2_PS0_iiiiPKtS7_iiiiiibS2_i,"ax",@progbits
	.align	128
        .global         _Z23gemm_half_q_half_kernelILi1ELi6ELb0ELb0ELi64EEvPK6__halfPKjS4_S2_PS0_iiiiPKtS7_iiiiiibS2_i
        .type           _Z23gemm_half_q_half_kernelILi1ELi6ELb0ELb0ELi64EEvPK6__halfPKjS4_S2_PS0_iiiiPKtS7_iiiiiibS2_i,@function
        .size           _Z23gemm_half_q_half_kernelILi1ELi6ELb0ELb0ELi64EEvPK6__halfPKjS4_S2_PS0_iiiiPKtS7_iiiiiibS2_i,(.L_x_3632 - _Z23gemm_half_q_half_kernelILi1ELi6ELb0ELb0ELi64EEvPK6__halfPKjS4_S2_PS0_iiiiPKtS7_iiiiiibS2_i)
        .other          _Z23gemm_half_q_half_kernelILi1ELi6ELb0ELb0ELi64EEvPK6__halfPKjS4_S2_PS0_iiiiPKtS7_iiiiiibS2_i,@"STO_CUDA_ENTRY STV_DEFAULT"
_Z23gemm_half_q_half_kernelILi1ELi6ELb0ELb0ELi64EEvPK6__halfPKjS4_S2_PS0_iiiiPKtS7_iiiiiibS2_i:
.text._Z23gemm_half_q_half_kernelILi1ELi6ELb0ELb0ELi64EEvPK6__halfPKjS4_S2_PS0_iiiiPKtS7_iiiiiibS2_i:
        /* <DEDUP_REMOVED lines=35> */
.L_x_3320:
[----:B------:R-:W-:Y:S05]  /*0230*/  BSYNC.RECONVERGENT B0 ;  /* 0x0000000000007941 */ /* 0x000fea0003800200 */
.L_x_3319:
[----:B------:R-:W0:Y:S01]  /*0240*/  LDCU UR4, c[0x0][0x3ac] ;  /* 0x00007580ff0477ac */ /* 0x000e220008000800 */
[----:B------:R-:W-:-:S04]  /*0250*/  IMAD R8, R13, 0x40, R12 ;  /* 0x000000400d087824 */ /* 0x000fc800078e020c */
[----:B------:R-:W-:Y:S02]  /*0260*/  IMAD.SHL.U32 R8, R8, 0x4, RZ ;  /* 0x0000000408087824 */ /* 0x000fe400078e00ff */
[----:B0-----:R-:W-:-:S05]  /*0270*/  IMAD.U32 R3, RZ, RZ, UR4 ;  /* 0x00000004ff037e24 */ /* 0x001fca000f8e00ff */
[----:B------:R-:W-:-:S13]  /*0280*/  ISETP.GE.AND P0, PT, R8, R3, PT ;  /* 0x000000030800720c */ /* 0x000fda0003f06270 */
[----:B------:R-:W-:Y:S05]  /*0290*/  @P0 EXIT ;  /* 0x000000000000094d */ /* 0x000fea0003800000 */
[----:B------:R-:W0:Y:S01]  /*02a0*/  LDC.64 R4, c[0x0][0x3b8] ;  /* 0x0000ee00ff047b82 */ /* 0x000e220000000a00 */
[----:B------:R-:W-:-:S07]  /*02b0*/  IMAD.SHL.U32 R15, R7, 0x80, RZ ;  /* 0x00000080070f7824 */ /* 0x000fce00078e00ff */
        /* <DEDUP_REMOVED lines=15> */
[----:B------:R-:W-:Y:S01]  /*03b0*/  SHF.R.S32.HI R9, RZ, 0x1f, R8 ;  /* 0x0000001fff097819 */ /* 0x000fe20000011408 */
[----:B0-----:R-:W-:Y:S02]  /*03c0*/  IMAD.SHL.U32 R10, R12, 0x10, RZ ;  /* 0x000000100c0a7824 */ /* 0x001fe400078e00ff */
[----:B------:R-:W-:Y:S01]  /*03d0*/  IMAD.MOV.U32 R11, RZ, RZ, R25 ;  /* 0x000000ffff0b7224 */ /* 0x000fe200078e0019 */
[----:B------:R-:W-:Y:S01]  /*03e0*/  LEA.HI R12, R9, R8, RZ, 0x3 ;  /* 0x00000008090c7211 */ /* 0x000fe200078f18ff */
[----:B------:R-:W-:Y:S01]  /*03f0*/  IMAD.MOV.U32 R9, RZ, RZ, RZ ;  /* 0x000000ffff097224 */ /* 0x000fe200078e00ff */
[----:B------:R-:W-:Y:S02]  /*0400*/  LOP3.LUT R10, R10, 0x10, RZ, 0xc0, !PT ;  /* 0x000000100a0a7812 */ /* 0x000fe400078ec0ff */
[----:B------:R-:W-:-:S07]  /*0410*/  SHF.R.S32.HI R12, RZ, 0x3, R12 ;  /* 0x00000003ff0c7819 */ /* 0x000fce000001140c */
.L_x_3322:
[----:B-1----:R-:W0:Y:S01]  /*0420*/  LDC.64 R14, c[0x0][0x390] ;  /* 0x0000e400ff0e7b82 */ /* 0x002e220000000a00 */
        /* <DEDUP_REMOVED lines=33> */
[----:B------:R-:W-:Y:S01]  /*0640*/  IMAD R13, R9, 0x8, R1 ;  /* 0x00000008090d7824 */ /* 0x000fe200078e0201 */
[----:B0-----:R-:W-:-:S02]  /*0650*/  PRMT R16, R23, 0x5410, R16 ;  /* 0x0000541017107816 */ /* 0x001fc40000000010 */
[----:B-1----:R-:W-:-:S03]  /*0660*/  PRMT R14, R15, 0x5410, R14 ;  /* 0x000054100f0e7816 */ /* 0x002fc6000000000e */
[-C--:B----4-:R-:W-:Y:S02]  /*0670*/  HMUL2 R20, R16, R17.reuse.H0_H0 ;  /* 0x2000001110147232 */ /* 0x090fe40000000000 */
[----:B------:R-:W-:Y:S02]  /*0680*/  HMUL2 R21, R14, R17.H0_H0 ;  /* 0x200000110e157232 */ /* 0x000fe40000000000 */
[----:B---3--:R-:W-:-:S03]  /*0690*/  IMAD.IADD R11, R18, 0x1, R11 ;  /* 0x00000001120b7824 */ /* 0x008fc600078e020b */
[----:B------:R2:W-:Y:S02]  /*06a0*/  STL.64 [R13], R20 ;  /* 0x000000140d007387 */ /* 0x0005e40000100a00 */
[----:B------:R-:W-:Y:S01]  /*06b0*/  ISETP.GE.AND P0, PT, R11, R34, PT ;  /* 0x000000220b00720c */ /* 0x000fe20003f06270 */
[----:B------:R-:W-:-:S12]  /*06c0*/  VIADD R9, R9, 0x1 ;  /* 0x0000000109097836 */ /* 0x000fd80000000000 */
[----:B--2---:R-:W-:Y:S05]  /*06d0*/  @!P0 BRA `(.L_x_3322) ;  /* 0xfffffffc00508947 */ /* 0x004fea000383ffff */
.L_x_3321:
[----:B0-----:R0:W5:Y:S01]  /*06e0*/  LDL.64 R10, [R1] ;  /* 0x00000000010a7983 */ /* 0x0011620000100a00 */
[----:B------:R-:W1:Y:S01]  /*06f0*/  LDCU UR4, c[0x0][0x3c8] ;  /* 0x00007900ff0477ac */ /* 0x000e620008000800 */
[----:B------:R-:W-:Y:S01]  /*0700*/  IMAD.MOV.U32 R0, RZ, RZ, RZ ;  /* 0x000000ffff007224 */ /* 0x000fe200078e00ff */
[----:B-1----:R-:W-:-:S13]  /*0710*/  ISETP.GT.AND P0, PT, R25, UR4, PT ;  /* 0x0000000419007c0c */ /* 0x002fda000bf04270 */
        /* <DEDUP_REMOVED lines=8> */
.L_x_3323:
        /* <DEDUP_REMOVED lines=11> */
.L_x_3324:
        /* <DEDUP_REMOVED lines=11> */
.L_x_3325:
        /* <DEDUP_REMOVED lines=11> */
.L_x_3326:
        /* <DEDUP_REMOVED lines=11> */
.L_x_3327:
[----:B------:R-:W-:Y:S01]  /*0a60*/  VIMNMX R15, PT, PT, R25, UR4, PT ;  /* 0x00000004190f7c48 */ /* 0x000fe2000bfe0100 */
[----:B------:R-:W0:Y:S01]  /*0a70*/  S2UR UR5, SR_CgaCtaId ;  /* 0x00000000000579c3 */ /* 0x000e220000008800 */
[----:B------:R-:W1:Y:S01]  /*0a80*/  LDCU.64 UR10, c[0x0][0x388] ;  /* 0x00007100ff0a77ac */ /* 0x000e620008000a00 */
[----:B------:R-:W-:Y:S01]  /*0a90*/  VIMNMX R6, PT, PT, R6, UR9, PT ;  /* 0x0000000906067c48 */ /* 0x000fe2000bfe0100 */
[----:B------:R-:W-:Y:S01]  /*0aa0*/  IMAD.MOV.U32 R26, RZ, RZ, RZ ;  /* 0x000000ffff1a7224 */ /* 0x000fe200078e00ff */
[----:B------:R-:W-:Y:S01]  /*0ab0*/  SHF.R.S32.HI R16, RZ, 0x1f, R15 ;  /* 0x0000001fff107819 */ /* 0x000fe2000001140f */
[----:B------:R-:W-:Y:S01]  /*0ac0*/  UMOV UR4, 0x400 ;  /* 0x0000040000047882 */ /* 0x000fe20000000000 */
[----:B-----5:R-:W-:Y:S01]  /*0ad0*/  PRMT R24, R11, 0x7610, R11 ;  /* 0x000076100b187816 */ /* 0x020fe2000000000b */
[----:B------:R-:W-:Y:S01]  /*0ae0*/  IMAD.IADD R28, R25, 0x1, R28 ;  /* 0x00000001191c7824 */ /* 0x000fe200078e021c */
[----:B------:R-:W-:Y:S02]  /*0af0*/  LEA.HI R16, R16, R15, RZ, 0x5 ;  /* 0x0000000f10107211 */ /* 0x000fe400078f28ff */
[----:B------:R-:W-:-:S02]  /*0b00*/  PRMT R29, RZ, 0x5410, RZ ;  /* 0x00005410ff1d7816 */ /* 0x000fc400000000ff */
[----:B------:R-:W-:Y:S02]  /*0b10*/  SHF.R.S32.HI R15, RZ, 0x5, R16 ;  /* 0x00000005ff0f7819 */ /* 0x000fe40000011410 */
[----:B------:R-:W-:-:S03]  /*0b20*/  PRMT R27, RZ, 0x5410, RZ ;  /* 0x00005410ff1b7816 */ /* 0x000fc600000000ff */
[----:B------:R-:W-:-:S05]  /*0b30*/  IMAD R0, R15, 0x8, R0 ;  /* 0x000000080f007824 */ /* 0x000fca00078e0200 */
[----:B------:R-:W-:Y:S01]  /*0b40*/  IADD3 R0, PT, PT, R12, R0, R9 ;  /* 0x000000000c007210 */ /* 0x000fe20007ffe009 */
[----:B0-----:R-:W-:-:S03]  /*0b50*/  ULEA UR4, UR5, UR4, 0x18 ;  /* 0x0000000405047291 */ /* 0x001fc6000f8ec0ff */
[----:B------:R-:W-:-:S05]  /*0b60*/  IADD3 R0, PT, PT, R14, R0, R13 ;  /* 0x000000000e007210 */ /* 0x000fca0007ffe00d */
[----:B------:R-:W-:Y:S01]  /*0b70*/  IMAD R9, R0, R3, RZ ;  /* 0x0000000300097224 */ /* 0x000fe200078e02ff */
[----:B------:R-:W-:-:S04]  /*0b80*/  SHF.R.S32.HI R0, RZ, 0x1f, R8 ;  /* 0x0000001fff007819 */ /* 0x000fc80000011408 */
[----:B------:R-:W-:-:S04]  /*0b90*/  IADD3 R8, P0, PT, R8, R9, RZ ;  /* 0x0000000908087210 */ /* 0x000fc80007f1e0ff */
[----:B------:R-:W-:Y:S02]  /*0ba0*/  LEA.HI.X.SX32 R9, R9, R0, 0x1, P0 ;  /* 0x0000000009097211 */ /* 0x000fe400000f0eff */
[----:B------:R-:W-:Y:S01]  /*0bb0*/  ISETP.GT.AND P0, PT, R6, R25, PT ;  /* 0x000000190600720c */ /* 0x000fe20003f04270 */
[C---:B------:R-:W-:Y:S01]  /*0bc0*/  IMAD.SHL.U32 R6, R8.reuse, 0x4, RZ ;  /* 0x0000000408067824 */ /* 0x040fe200078e00ff */
[----:B------:R-:W-:Y:S02]  /*0bd0*/  SHF.L.U64.HI R9, R8, 0x2, R9 ;  /* 0x0000000208097819 */ /* 0x000fe40000010209 */
[----:B------:R-:W-:Y:S02]  /*0be0*/  PRMT R0, R10, 0x7610, R10 ;  /* 0x000076100a007816 */ /* 0x000fe4000000000a */
[----:B-1----:R-:W-:-:S04]  /*0bf0*/  IADD3 R32, P1, PT, R6, UR10, RZ ;  /* 0x0000000a06207c10 */ /* 0x002fc8000ff3e0ff */
[----:B------:R-:W-:Y:S01]  /*0c00*/  IADD3.X R33, PT, PT, R9, UR11, RZ, P1, !PT ;  /* 0x0000000b09217c10 */ /* 0x000fe20008ffe4ff */
[----:B------:R-:W-:-:S04]  /*0c10*/  IMAD.MOV.U32 R30, RZ, RZ, R32 ;  /* 0x000000ffff1e7224 */ /* 0x000fc800078e0020 */
[----:B------:R-:W-:Y:S01]  /*0c20*/  IMAD.MOV.U32 R31, RZ, RZ, R33 ;  /* 0x000000ffff1f7224 */ /* 0x000fe200078e0021 */
[----:B------:R-:W-:Y:S06]  /*0c30*/  @!P0 BRA `(.L_x_3328) ;  /* 0x0000001400508947 */ /* 0x000fec0003800000 */
[----:B------:R-:W-:Y:S01]  /*0c40*/  IMAD.WIDE.U32 R4, R7, 0x100, R4 ;  /* 0x0000010007047825 */ /* 0x000fe200078e0004 */
[----:B------:R-:W-:Y:S02]  /*0c50*/  VIMNMX R40, PT, PT, R34, UR9, PT ;  /* 0x0000000922287c48 */ /* 0x000fe4000bfe0100 */
[----:B------:R-:W-:Y:S01]  /*0c60*/  PRMT R27, RZ, 0x5410, RZ ;  /* 0x00005410ff1b7816 */ /* 0x000fe200000000ff */
[----:B------:R-:W-:Y:S01]  /*0c70*/  IMAD.MOV.U32 R26, RZ, RZ, RZ ;  /* 0x000000ffff1a7224 */ /* 0x000fe200078e00ff */
[----:B------:R-:W-:Y:S02]  /*0c80*/  IADD3 R38, P0, PT, R4, 0x2, RZ ;  /* 0x0000000204267810 */ /* 0x000fe40007f1e0ff */
[----:B------:R-:W-:-:S03]  /*0c90*/  PRMT R29, RZ, 0x5410, RZ ;  /* 0x00005410ff1d7816 */ /* 0x000fc600000000ff */
[----:B------:R-:W-:-:S08]  /*0ca0*/  IMAD.X R39, RZ, RZ, R5, P0 ;  /* 0x000000ffff277224 */ /* 0x000fd000000e0605 */
.L_x_3330:
[----:B------:R-:W0:Y:S01]  /*0cb0*/  LDC.64 R2, c[0x0][0x3a8] ;  /* 0x0000ea00ff027b82 */ /* 0x000e220000000a00 */
[----:B------:R-:W-:Y:S01]  /*0cc0*/  ISETP.NE.AND P0, PT, R25, R28, PT ;  /* 0x0000001c1900720c */ /* 0x000fe20003f05270 */
[----:B------:R-:W-:Y:S02]  /*0cd0*/  IMAD.MOV.U32 R30, RZ, RZ, R32 ;  /* 0x000000ffff1e7224 */ /* 0x000fe400078e0020 */
[----:B------:R-:W-:-:S05]  /*0ce0*/  IMAD.MOV.U32 R31, RZ, RZ, R33 ;  /* 0x000000ffff1f7224 */ /* 0x000fca00078e0021 */
[----:B-----5:R1:W5:Y:S05]  /*0cf0*/  LDG.E.128.CONSTANT R16, desc[UR6][R30.64] ;  /* 0x000000061e107981 */ /* 0x02036a000c1e9d00 */
[----:B------:R-:W-:Y:S01]  /*0d00*/  @!P0 IMAD R6, R26, 0x8, R1 ;  /* 0x000000081a068824 */ /* 0x000fe200078e0201 */
[----:B------:R-:W2:Y:S05]  /*0d10*/  @!P0 LDG.E.U16.CONSTANT R12, desc[UR6][R38.64] ;  /* 0x00000006260c8981 */ /* 0x000eaa000c1e9500 */
[----:B------:R-:W3:Y:S01]  /*0d20*/  @!P0 LDL.64 R6, [R6+0x8] ;  /* 0x0000080006068983 */ /* 0x000ee20000100a00 */
[----:B0-----:R-:W-:-:S05]  /*0d30*/  IMAD.WIDE R4, R3, 0x4, R30 ;  /* 0x0000000403047825 */ /* 0x001fca00078e021e */
[----:B------:R1:W5:Y:S01]  /*0d40*/  LDG.E.128.CONSTANT R8, desc[UR6][R4.64] ;  /* 0x0000000604087981 */ /* 0x000362000c1e9d00 */
[----:B------:R-:W0:Y:S01]  /*0d50*/  S2UR UR8, SR_CTAID.Y ;  /* 0x00000000000879c3 */ /* 0x000e220000002600 */
[----:B------:R-:W-:Y:S02]  /*0d60*/  @!P0 VIADD R36, R26, 0x1 ;  /* 0x000000011a248836 */ /* 0x000fe40000000000 */
[----:B------:R-:W-:Y:S01]  /*0d70*/  IMAD.WIDE R32, R3, 0x4, R4 ;  /* 0x0000000403207825 */ /* 0x000fe200078e0204 */
[----:B0-----:R-:W-:-:S03]  /*0d80*/  ISETP.LE.AND P1, PT, R2, UR8, PT ;  /* 0x0000000802007c0c */ /* 0x001fc6000bf23270 */
[----:B--2---:R-:W-:Y:S01]  /*0d90*/  @!P0 IMAD.IADD R28, R12, 0x1, R25 ;  /* 0x000000010c1c8824 */ /* 0x004fe200078e0219 */
[----:B---3--:R-:W-:Y:S02]  /*0da0*/  @!P0 PRMT R0, R6, 0x7610, R0 ;  /* 0x0000761006008816 */ /* 0x008fe40000000000 */
[----:B------:R-:W-:Y:S01]  /*0db0*/  @!P0 PRMT R24, R7, 0x7610, R24 ;  /* 0x0000761007188816 */ /* 0x000fe20000000018 */
[----:B------:R-:W-:Y:S01]  /*0dc0*/  VIADD R25, R25, 0x20 ;  /* 0x0000002019197836 */ /* 0x000fe20000000000 */
[----:B------:R-:W-:Y:S02]  /*0dd0*/  @!P0 PRMT R0, R0, 0x7610, R6 ;  /* 0x0000761000008816 */ /* 0x000fe40000000006 */
[----:B------:R-:W-:-:S03]  /*0de0*/  @!P0 PRMT R24, R24, 0x7610, R7 ;  /* 0x0000761018188816 */ /* 0x000fc60000000007 */
[----:B-1----:R-:W-:Y:S05]  /*0df0*/  @P1 BRA `(.L_x_3329) ;  /* 0x0000001000c01947 */ /* 0x002fea0003800000 */
[----:B------:R-:W2:Y:S01]  /*0e00*/  LDG.E.128.CONSTANT R4, desc[UR6][R32.64] ;  /* 0x0000000620047981 */ /* 0x000ea2000c1e9d00 */
[C---:B-----5:R-:W-:Y:S01]  /*0e10*/  LOP3.LUT R15, R17.reuse, 0x380038, RZ, 0xc0, !PT ;  /* 0x00380038110f7812 */ /* 0x060fe200078ec0ff */
[----:B------:R-:W-:Y:S01]  /*0e20*/  IMAD.MOV.U32 R35, RZ, RZ, 0x3000 ;  /* 0x00003000ff237424 */ /* 0x000fe200078e00ff */
[----:B------:R-:W-:Y:S01]  /*0e30*/  LOP3.LUT R14, R17, 0x70007, RZ, 0xc0, !PT ;  /* 0x00070007110e7812 */ /* 0x000fe200078ec0ff */
[----:B------:R-:W0:Y:S01]  /*0e40*/  LDS.128 R20, [UR4] ;  /* 0x00000004ff147984 */ /* 0x000e220008000c00 */
[----:B------:R-:W-:Y:S01]  /*0e50*/  LOP3.LUT R37, R18, 0x70007, RZ, 0xc0, !PT ;  /* 0x0007000712257812 */ /* 0x000fe200078ec0ff */
[----:B------:R-:W-:Y:S01]  /*0e60*/  IMAD.MOV.U32 R12, RZ, RZ, 0x2400 ;  /* 0x00002400ff0c7424 */ /* 0x000fe200078e00ff */
[----:B------:R-:W-:Y:S02]  /*0e70*/  LOP3.LUT R44, R15, 0x64006400, RZ, 0xfc, !PT ;  /* 0x640064000f2c7812 */ /* 0x000fe400078efcff */
[----:B------:R-:W-:Y:S02]  /*0e80*/  LOP3.LUT R15, R14, 0x64006400, RZ, 0xfc, !PT ;  /* 0x640064000e0f7812 */ /* 0x000fe400078efcff */
[----:B------:R-:W-:-:S02]  /*0e90*/  LOP3.LUT R37, R37, 0x64006400, RZ, 0xfc, !PT ;  /* 0x6400640025257812 */ /* 0x000fc400078efcff */
[----:B------:R-:W-:Y:S01]  /*0ea0*/  PRMT R35, R35, 0x5410, R12 ;  /* 0x0000541023237816 */ /* 0x000fe2000000000c */
[----:B------:R-:W-:Y:S01]  /*0eb0*/  HADD2 R15, R15, -1028, -1028 ;  /* 0xe404e4040f0f7430 */ /* 0x000fe20000000000 */
[C---:B------:R-:W-:Y:S01]  /*0ec0*/  LOP3.LUT R13, R16.reuse, 0x380038, RZ, 0xc0, !PT ;  /* 0x00380038100d7812 */ /* 0x040fe200078ec0ff */
[----:B------:R-:W-:Y:S01]  /*0ed0*/  HADD2 R37, R37, -1028, -1028 ;  /* 0xe404e40425257430 */ /* 0x000fe20000000000 */
        /* <DEDUP_REMOVED lines=9> */
[----:B------:R-:W-:Y:S01]  /*0f70*/  HADD2 R13, R13, -1028, -1028 ;  /* 0xe404e4040d0d7430 */ /* 0x000fe20000000000 */
[----:B------:R-:W-:Y:S01]  /*0f80*/  SHF.R.U32.HI R41, RZ, 0x6, R17 ;  /* 0x00000006ff297819 */ /* 0x000fe20000011611 */
[----:B------:R-:W-:Y:S01]  /*0f90*/  HFMA2 R14, R42, R35.H0_H0, -132, -132 ;  /* 0xd820d8202a0e7431 */ /* 0x000fe20000040023 */
[----:B------:R-:W-:Y:S01]  /*0fa0*/  SHF.R.U32.HI R42, RZ, 0x6, R18 ;  /* 0x00000006ff2a7819 */ /* 0x000fe20000011612 */
[----:B------:R-:W-:Y:S01]  /*0fb0*/  HADD2 R43, R43, -1028, -1028 ;  /* 0xe404e4042b2b7430 */ /* 0x000fe20000000000 */
[----:B------:R-:W-:-:S02]  /*0fc0*/  SHF.R.U32.HI R48, RZ, 0xe, R8 ;  /* 0x0000000eff307819 */ /* 0x000fc40000011608 */
[----:B------:R-:W-:Y:S01]  /*0fd0*/  LOP3.LUT R45, R42, 0x70007, RZ, 0xc0, !PT ;  /* 0x000700072a2d7812 */ /* 0x000fe200078ec0ff */
[-C--:B0-----:R-:W-:Y:S02]  /*0fe0*/  HFMA2 R15, R15, R20.reuse, RZ ;  /* 0x000000140f0f7231 */ /* 0x081fe400000000ff */
[-C--:B------:R-:W-:Y:S02]  /*0ff0*/  HFMA2 R13, R13, R20.reuse, RZ.H0_H0 ;  /* 0x000000140d0d7231 */ /* 0x080fe400000400ff */
[-C--:B------:R-:W-:Y:S02]  /*1000*/  HFMA2 R37, R37, R20.reuse, RZ ;  /* 0x0000001425257231 */ /* 0x080fe400000000ff */
[----:B------:R-:W-:Y:S01]  /*1010*/  HFMA2 R43, R43, R20, RZ.H0_H0 ;  /* 0x000000142b2b7231 */ /* 0x000fe200000400ff */
[----:B------:R-:W-:Y:S01]  /*1020*/  SHF.R.U32.HI R20, RZ, 0xf, R17 ;  /* 0x0000000fff147819 */ /* 0x000fe20000011611 */
[-C--:B------:R-:W-:Y:S01]  /*1030*/  HFMA2 R12, R12, R21.reuse, R13 ;  /* 0x000000150c0c7231 */ /* 0x080fe2000000000d */
[----:B------:R-:W-:Y:S01]  /*1040*/  SHF.R.U32.HI R17, RZ, 0x6, R16 ;  /* 0x00000006ff117819 */ /* 0x000fe20000011610 */
[-C--:B------:R-:W-:Y:S01]  /*1050*/  HFMA2 R44, R44, R21.reuse, R15 ;  /* 0x000000152c2c7231 */ /* 0x080fe2000000000f */
[----:B------:R-:W-:Y:S01]  /*1060*/  LOP3.LUT R15, R19, 0x380038, RZ, 0xc0, !PT ;  /* 0x00380038130f7812 */ /* 0x000fe200078ec0ff */
[----:B------:R-:W-:Y:S01]  /*1070*/  HFMA2 R37, R14, R21, R37 ;  /* 0x000000150e257231 */ /* 0x000fe20000000025 */
        /* <DEDUP_REMOVED lines=8> */
[----:B------:R-:W-:Y:S01]  /*1100*/  LOP3.LUT R14, R45, 0x64006400, RZ, 0xfc, !PT ;  /* 0x640064002d0e7812 */ /* 0x000fe200078efcff */
[----:B------:R-:W-:-:S02]  /*1110*/  HFMA2 R43, R46, R21, R43 ;  /* 0x000000152e2b7231 */ /* 0x000fc4000000002b */
[----:B------:R-:W-:Y:S01]  /*1120*/  HADD2 R13, R13, -1028, -1028 ;  /* 0xe404e4040d0d7430 */ /* 0x000fe20000000000 */
[----:B------:R-:W-:Y:S01]  /*1130*/  SHF.R.U32.HI R21, RZ, 0xf, R16 ;  /* 0x0000000fff157819 */ /* 0x000fe20000011610 */
[-C--:B------:R-:W-:Y:S01]  /*1140*/  HFMA2 R44, R47, R22.reuse, R44 ;  /* 0x000000162f2c7231 */ /* 0x080fe2000000002c */
[----:B------:R-:W-:Y:S01]  /*1150*/  SHF.R.U32.HI R16, RZ, 0x6, R19 ;  /* 0x00000006ff107819 */ /* 0x000fe20000011613 */
[----:B------:R-:W-:Y:S01]  /*1160*/  HADD2 R14, R14, -1028, -1028 ;  /* 0xe404e4040e0e7430 */ /* 0x000fe20000000000 */
[----:B------:R-:W-:Y:S01]  /*1170*/  SHF.R.U32.HI R15, RZ, 0xe, R9 ;  /* 0x0000000eff0f7819 */ /* 0x000fe20000011609 */
[-C--:B------:R-:W-:Y:S01]  /*1180*/  HFMA2 R12, R13, R22.reuse, R12 ;  /* 0x000000160d0c7231 */ /* 0x080fe2000000000c */
[----:B------:R-:W-:Y:S01]  /*1190*/  LOP3.LUT R45, R16, 0x70007, RZ, 0xc0, !PT ;  /* 0x00070007102d7812 */ /* 0x000fe200078ec0ff */
[----:B------:R-:W-:Y:S01]  /*11a0*/  HFMA2 R37, R14, R22, R37 ;  /* 0x000000160e257231 */ /* 0x000fe20000000025 */
[----:B------:R-:W-:Y:S02]  /*11b0*/  LOP3.LUT R13, R17, 0x380038, RZ, 0xc0, !PT ;  /* 0x00380038110d7812 */ /* 0x000fe400078ec0ff */
[----:B------:R-:W-:-:S02]  /*11c0*/  LOP3.LUT R14, R41, 0x380038, RZ, 0xc0, !PT ;  /* 0x00380038290e7812 */ /* 0x000fc400078ec0ff */
[----:B------:R-:W-:Y:S02]  /*11d0*/  LOP3.LUT R45, R45, 0x64006400, RZ, 0xfc, !PT ;  /* 0x640064002d2d7812 */ /* 0x000fe400078efcff */
[----:B------:R-:W-:Y:S02]  /*11e0*/  LOP3.LUT R46, R13, 0x64006400, RZ, 0xfc, !PT ;  /* 0x640064000d2e7812 */ /* 0x000fe400078efcff */
[----:B------:R-:W-:Y:S01]  /*11f0*/  LOP3.LUT R20, R20, 0x20002, R15, 0xf8, !PT ;  /* 0x0002000214147812 */ /* 0x000fe200078ef80f */
[----:B------:R-:W-:Y:S01]  /*1200*/  HADD2 R52, R45, -1028, -1028 ;  /* 0xe404e4042d347430 */ /* 0x000fe20000000000 */
[----:B------:R-:W-:Y:S01]  /*1210*/  LOP3.LUT R50, R14, 0x64006400, RZ, 0xfc, !PT ;  /* 0x640064000e327812 */ /* 0x000fe200078efcff */
[-C--:B------:R-:W-:Y:S01]  /*1220*/  HFMA2 R45, R46, R35.reuse.H0_H0, -132, -132 ;  /* 0xd820d8202e2d7431 */ /* 0x080fe20000040023 */
[----:B------:R-:W-:Y:S02]  /*1230*/  LOP3.LUT R15, R42, 0x380038, RZ, 0xc0, !PT ;  /* 0x003800382a0f7812 */ /* 0x000fe400078ec0ff */
[----:B------:R-:W-:Y:S01]  /*1240*/  LOP3.LUT R21, R21, 0x10001, RZ, 0xc0, !PT ;  /* 0x0001000115157812 */ /* 0x000fe200078ec0ff */
[----:B------:R-:W-:Y:S01]  /*1250*/  HFMA2 R13, R50, R35.H0_H0, -132, -132 ;  /* 0xd820d820320d7431 */ /* 0x000fe20000040023 */
[----:B------:R-:W-:Y:S01]  /*1260*/  LOP3.LUT R14, R15, 0x64006400, RZ, 0xfc, !PT ;  /* 0x640064000f0e7812 */ /* 0x000fe200078efcff */
[-C--:B------:R-:W-:Y:S01]  /*1270*/  HFMA2 R45, R45, R23.reuse, R12 ;  /* 0x000000172d2d7231 */ /* 0x080fe2000000000c */
[----:B------:R-:W-:Y:S01]  /*1280*/  LOP3.LUT R21, R21, 0x20002, R48, 0xf8, !PT ;  /* 0x0002000215157812 */ /* 0x000fe200078ef830 */
[----:B------:R-:W-:Y:S01]  /*1290*/  HFMA2 R44, R13, R23, R44 ;  /* 0x000000170d2c7231 */ /* 0x000fe2000000002c */
[----:B------:R-:W-:Y:S01]  /*12a0*/  SHF.R.U32.HI R46, RZ, 0xf, R19 ;  /* 0x0000000fff2e7819 */ /* 0x000fe20000011613 */
[----:B------:R-:W-:-:S02]  /*12b0*/  HFMA2 R48, R14, R35.H0_H0, -132, -132 ;  /* 0xd820d8200e307431 */ /* 0x000fc40000040023 */
[----:B------:R-:W-:Y:S01]  /*12c0*/  HFMA2 R43, R52, R22, R43 ;  /* 0x00000016342b7231 */ /* 0x000fe2000000002b */
[----:B------:R-:W0:Y:S01]  /*12d0*/  LDS.128 R12, [UR4+0x10] ;  /* 0x00001004ff0c7984 */ /* 0x000e220008000c00 */
[----:B------:R-:W-:Y:S02]  /*12e0*/  SHF.R.U32.HI R22, RZ, 0xf, R18 ;  /* 0x0000000fff167819 */ /* 0x000fe40000011612 */
[----:B------:R-:W-:Y:S01]  /*12f0*/  SHF.R.U32.HI R19, RZ, 0xe, R10 ;  /* 0x0000000eff137819 */ /* 0x000fe2000001160a */
[----:B------:R-:W-:Y:S01]  /*1300*/  HFMA2 R18, R48, R23, R37 ;  /* 0x0000001730127231 */ /* 0x000fe20000000025 */
[----:B------:R-:W-:Y:S02]  /*1310*/  LOP3.LUT R37, R46, 0x10001, RZ, 0xc0, !PT ;  /* 0x000100012e257812 */ /* 0x000fe400078ec0ff */
[----:B------:R-:W-:Y:S02]  /*1320*/  SHF.R.U32.HI R46, RZ, 0xe, R11 ;  /* 0x0000000eff2e7819 */ /* 0x000fe4000001160b */
[----:B------:R-:W-:-:S02]  /*1330*/  LOP3.LUT R22, R22, 0x10001, RZ, 0xc0, !PT ;  /* 0x0001000116167812 */ /* 0x000fc400078ec0ff */
[----:B------:R-:W-:Y:S02]  /*1340*/  LOP3.LUT R37, R37, 0x20002, R46, 0xf8, !PT ;  /* 0x0002000225257812 */ /* 0x000fe400078ef82e */
[----:B------:R-:W-:Y:S02]  /*1350*/  LOP3.LUT R47, R16, 0x380038, RZ, 0xc0, !PT ;  /* 0x00380038102f7812 */ /* 0x000fe400078ec0ff */
[----:B------:R-:W-:Y:S02]  /*1360*/  LOP3.LUT R22, R22, 0x20002, R19, 0xf8, !PT ;  /* 0x0002000216167812 */ /* 0x000fe400078ef813 */
[----:B------:R-:W-:Y:S02]  /*1370*/  LOP3.LUT R17, R17, 0x1c001c0, RZ, 0xc0, !PT ;  /* 0x01c001c011117812 */ /* 0x000fe400078ec0ff */
[----:B------:R-:W-:Y:S02]  /*1380*/  LOP3.LUT R41, R41, 0x1c001c0, RZ, 0xc0, !PT ;  /* 0x01c001c029297812 */ /* 0x000fe400078ec0ff */
[----:B--2---:R-:W-:-:S02]  /*1390*/  SHF.R.U32.HI R46, RZ, 0xd, R4 ;  /* 0x0000000dff2e7819 */ /* 0x004fc40000011604 */
[----:B------:R-:W-:Y:S02]  /*13a0*/  SHF.R.U32.HI R19, RZ, 0xd, R5 ;  /* 0x0000000dff137819 */ /* 0x000fe40000011605 */
[----:B------:R-:W-:Y:S02]  /*13b0*/  LOP3.LUT R21, R21, 0x40004, R46, 0xf8, !PT ;  /* 0x0004000415157812 */ /* 0x000fe400078ef82e */
[----:B------:R-:W-:Y:S02]  /*13c0*/  LOP3.LUT R46, R47, 0x64006400, RZ, 0xfc, !PT ;  /* 0x640064002f2e7812 */ /* 0x000fe400078efcff */
[----:B------:R-:W-:Y:S02]  /*13d0*/  LOP3.LUT R20, R20, 0x40004, R19, 0xf8, !PT ;  /* 0x0004000414147812 */ /* 0x000fe400078ef813 */
[----:B------:R-:W-:Y:S01]  /*13e0*/  SHF.R.U32.HI R19, RZ, 0xd, R6 ;  /* 0x0000000dff137819 */ /* 0x000fe20000011606 */
[----:B------:R-:W-:Y:S01]  /*13f0*/  HFMA2 R46, R46, R35.H0_H0, -132, -132 ;  /* 0xd820d8202e2e7431 */ /* 0x000fe20000040023 */
[----:B------:R-:W-:-:S02]  /*1400*/  SHF.R.U32.HI R48, RZ, 0xd, R7 ;  /* 0x0000000dff307819 */ /* 0x000fc40000011607 */
[----:B------:R-:W-:Y:S02]  /*1410*/  LOP3.LUT R22, R22, 0x40004, R19, 0xf8, !PT ;  /* 0x0004000416167812 */ /* 0x000fe400078ef813 */
[----:B------:R-:W-:Y:S01]  /*1420*/  LOP3.LUT R19, R42, 0x1c001c0, RZ, 0xc0, !PT ;  /* 0x01c001c02a137812 */ /* 0x000fe200078ec0ff */
[----:B------:R-:W-:Y:S01]  /*1430*/  HFMA2 R43, R46, R23, R43 ;  /* 0x000000172e2b7231 */ /* 0x000fe2000000002b */
[----:B------:R-:W-:Y:S02]  /*1440*/  LOP3.LUT R42, R17, 0x64006400, RZ, 0xfc, !PT ;  /* 0x64006400112a7812 */ /* 0x000fe400078efcff */
[----:B------:R-:W-:Y:S02]  /*1450*/  LOP3.LUT R23, R16, 0x1c001c0, RZ, 0xc0, !PT ;  /* 0x01c001c010177812 */ /* 0x000fe400078ec0ff */
[----:B------:R-:W-:Y:S01]  /*1460*/  LOP3.LUT R37, R37, 0x40004, R48, 0xf8, !PT ;  /* 0x0004000425257812 */ /* 0x000fe200078ef830 */
[----:B------:R-:W-:Y:S01]  /*1470*/  HFMA2 R48, R42, R35.H1_H1, -20, -20 ;  /* 0xcd00cd002a307431 */ /* 0x000fe20000060023 */
[----:B------:R-:W-:-:S02]  /*1480*/  LOP3.LUT R16, R41, 0x64006400, RZ, 0xfc, !PT ;  /* 0x6400640029107812 */ /* 0x000fc400078efcff */
        /* <DEDUP_REMOVED lines=124> */
[----:B------:R-:W-:Y:S02]  /*1c50*/  HFMA2 R42, R42, R35.H0_H0, -132, -132 ;  /* 0xd820d8202a2a7431 */ /* 0x000fe40000040023 */
[-C--:B------:R-:W-:Y:S02]  /*1c60*/  HFMA2 R16, R43, R18.reuse, R16 ;  /* 0x000000122b107231 */ /* 0x080fe40000000010 */
[-C--:B------:R-:W-:Y:S02]  /*1c70*/  HFMA2 R15, R44, R18.reuse, R15 ;  /* 0x000000122c0f7231 */ /* 0x080fe4000000000f */
[----:B------:R-:W-:Y:S01]  /*1c80*/  HFMA2 R17, R46, R18, R17 ;  /* 0x000000122e117231 */ /* 0x000fe20000000011 */
[----:B------:R-:W-:Y:S01]  /*1c90*/  LOP3.LUT R18, R13, 0x64006400, RZ, 0xfc, !PT ;  /* 0x640064000d127812 */ /* 0x000fe200078efcff */
[----:B------:R-:W-:Y:S01]  /*1ca0*/  HFMA2 R7, R42, R19, R23 ;  /* 0x000000132a077231 */ /* 0x000fe20000000017 */
[----:B------:R-:W-:Y:S02]  /*1cb0*/  LOP3.LUT R13, R12, 0x70007, RZ, 0xc0, !PT ;  /* 0x000700070c0d7812 */ /* 0x000fe400078ec0ff */
[----:B------:R-:W-:Y:S01]  /*1cc0*/  LOP3.LUT R42, R14, 0x64006400, RZ, 0xfc, !PT ;  /* 0x640064000e2a7812 */ /* 0x000fe200078efcff */
[----:B------:R-:W-:Y:S01]  /*1cd0*/  HFMA2 R23, R18, R35.H0_H0, -132, -132 ;  /* 0xd820d82012177431 */ /* 0x000fe20000040023 */
[----:B------:R-:W-:-:S02]  /*1ce0*/  LOP3.LUT R14, R4, 0x70007, RZ, 0xc0, !PT ;  /* 0x00070007040e7812 */ /* 0x000fc400078ec0ff */
[----:B------:R-:W-:Y:S01]  /*1cf0*/  LOP3.LUT R18, R41, 0x64006400, RZ, 0xfc, !PT ;  /* 0x6400640029127812 */ /* 0x000fe200078efcff */
[----:B------:R-:W-:Y:S01]  /*1d00*/  HFMA2 R42, R42, R35.H0_H0, -132, -132 ;  /* 0xd820d8202a2a7431 */ /* 0x000fe20000040023 */
[----:B------:R-:W-:Y:S01]  /*1d10*/  LOP3.LUT R13, R13, 0x64006400, RZ, 0xfc, !PT ;  /* 0x640064000d0d7812 */ /* 0x000fe200078efcff */
[----:B------:R-:W-:Y:S01]  /*1d20*/  HFMA2 R16, R23, R19, R16 ;  /* 0x0000001317107231 */ /* 0x000fe20000000010 */
[----:B------:R-:W-:Y:S01]  /*1d30*/  LOP3.LUT R14, R14, 0x64006400, RZ, 0xfc, !PT ;  /* 0x640064000e0e7812 */ /* 0x000fe200078efcff */
[----:B------:R-:W-:Y:S01]  /*1d40*/  HFMA2 R44, R18, R35.H0_H0, -132, -132 ;  /* 0xd820d820122c7431 */ /* 0x000fe20000040023 */
[----:B------:R-:W-:Y:S01]  /*1d50*/  LOP3.LUT R43, R6, 0x70007, RZ, 0xc0, !PT ;  /* 0x00070007062b7812 */ /* 0x000fe200078ec0ff */
[----:B------:R-:W-:Y:S02]  /*1d60*/  HADD2 R18, R13, -1028, -1028 ;  /* 0xe404e4040d127430 */ /* 0x000fe40000000000 */
[-C--:B------:R-:W-:Y:S02]  /*1d70*/  HFMA2 R13, R42, R19.reuse, R15 ;  /* 0x000000132a0d7231 */ /* 0x080fe4000000000f */
[----:B------:R-:W-:Y:S01]  /*1d80*/  HADD2 R23, R14, -1028, -1028 ;  /* 0xe404e4040e177430 */ /* 0x000fe20000000000 */
[----:B------:R-:W-:Y:S01]  /*1d90*/  LOP3.LUT R15, R12, 0x380038, RZ, 0xc0, !PT ;  /* 0x003800380c0f7812 */ /* 0x000fe200078ec0ff */
[----:B------:R-:W-:Y:S01]  /*1da0*/  HFMA2 R19, R44, R19, R17 ;  /* 0x000000132c137231 */ /* 0x000fe20000000011 */
[----:B------:R-:W-:Y:S01]  /*1db0*/  LOP3.LUT R17, R4, 0x380038, RZ, 0xc0, !PT ;  /* 0x0038003804117812 */ /* 0x000fe200078ec0ff */
[----:B0-----:R-:W-:-:S02]  /*1dc0*/  HFMA2 R14, R18, R8, R7 ;  /* 0x00000008120e7231 */ /* 0x001fc40000000007 */
[-C--:B------:R-:W-:Y:S01]  /*1dd0*/  HFMA2 R7, R23, R8.reuse, R16 ;  /* 0x0000000817077231 */ /* 0x080fe20000000010 */
[C---:B------:R-:W-:Y:S02]  /*1de0*/  LOP3.LUT R23, R5.reuse, 0x70007, RZ, 0xc0, !PT ;  /* 0x0007000705177812 */ /* 0x040fe400078ec0ff */
[----:B------:R-:W-:Y:S02]  /*1df0*/  LOP3.LUT R41, R5, 0x380038, RZ, 0xc0, !PT ;  /* 0x0038003805297812 */ /* 0x000fe400078ec0ff */
        /* <DEDUP_REMOVED lines=48> */
.L_x_3329:
        /* <DEDUP_REMOVED lines=8> */
.L_x_3328:
        /* <DEDUP_REMOVED lines=9> */
.L_x_3333:
[----:B------:R-:W-:Y:S01]  /*2210*/  ISETP.NE.AND P0, PT, R25, R28, PT ;  /* 0x0000001c1900720c */ /* 0x000fe20003f05270 */
[----:B------:R-:W0:Y:S08]  /*2220*/  LDC R2, c[0x0][0x3a8] ;  /* 0x0000ea00ff027b82 */ /* 0x000e300000000800 */
[----:B------:R-:W1:Y:S04]  /*2230*/  LDC R3, c[0x0][0x3ac] ;  /* 0x0000eb00ff037b82 */ /* 0x000e680000000800 */
[C---:B------:R-:W-:Y:S01]  /*2240*/  @!P0 IMAD R6, R26.reuse, 0x8, R1 ;  /* 0x000000081a068824 */ /* 0x040fe200078e0201 */
[----:B------:R2:W3:Y:S05]  /*2250*/  @!P0 LDG.E.U16.CONSTANT R4, desc[UR6][R14.64] ;  /* 0x000000060e048981 */ /* 0x0004ea000c1e9500 */
[----:B------:R-:W4:Y:S01]  /*2260*/  @!P0 LDL.64 R6, [R6+0x8] ;  /* 0x0000080006068983 */ /* 0x000f220000100a00 */
[----:B------:R-:W-:Y:S01]  /*2270*/  @!P0 VIADD R13, R26, 0x1 ;  /* 0x000000011a0d8836 */ /* 0x000fe20000000000 */
[----:B--2---:R-:W-:-:S02]  /*2280*/  IADD3 R14, P2, PT, R14, 0x40, RZ ;  /* 0x000000400e0e7810 */ /* 0x004fc40007f5e0ff */
[----:B0-----:R-:W-:Y:S01]  /*2290*/  ISETP.LE.AND P3, PT, R2, UR8, PT ;  /* 0x0000000802007c0c */ /* 0x001fe2000bf63270 */
[----:B---3--:R-:W-:Y:S02]  /*22a0*/  @!P0 IMAD.IADD R28, R4, 0x1, R25 ;  /* 0x00000001041c8824 */ /* 0x008fe400078e0219 */
[----:B------:R-:W-:Y:S01]  /*22b0*/  VIADD R25, R25, 0x10 ;  /* 0x0000001019197836 */ /* 0x000fe20000000000 */
[----:B----4-:R-:W-:Y:S02]  /*22c0*/  @!P0 PRMT R0, R6, 0x7610, R0 ;  /* 0x0000761006008816 */ /* 0x010fe40000000000 */
[----:B------:R-:W-:Y:S02]  /*22d0*/  @!P0 PRMT R24, R7, 0x7610, R24 ;  /* 0x0000761007188816 */ /* 0x000fe40000000018 */
[----:B------:R-:W-:Y:S02]  /*22e0*/  ISETP.GE.AND P1, PT, R25, R34, PT ;  /* 0x000000221900720c */ /* 0x000fe40003f26270 */
[----:B------:R-:W-:-:S02]  /*22f0*/  @!P0 PRMT R0, R0, 0x7610, R6 ;  /* 0x0000761000008816 */ /* 0x000fc40000000006 */
[----:B------:R-:W-:Y:S01]  /*2300*/  @!P0 PRMT R24, R24, 0x7610, R7 ;  /* 0x0000761018188816 */ /* 0x000fe20000000007 */
[----:B-1----:R-:W-:Y:S08]  /*2310*/  @P3 BRA `(.L_x_3332) ;  /* 0x00000008004c3947 */ /* 0x002ff00003800000 */
[----:B-----5:R-:W2:Y:S01]  /*2320*/  LDG.E.128.CONSTANT R8, desc[UR6][R30.64] ;  /* 0x000000061e087981 */ /* 0x020ea2000c1e9d00 */
[----:B------:R-:W-:Y:S02]  /*2330*/  IMAD.MOV.U32 R12, RZ, RZ, 0x2c00 ;  /* 0x00002c00ff0c7424 */ /* 0x000fe400078e00ff */
[----:B------:R-:W-:Y:S02]  /*2340*/  IMAD.MOV.U32 R4, RZ, RZ, 0x2400 ;  /* 0x00002400ff047424 */ /* 0x000fe400078e00ff */
[----:B------:R-:W-:-:S03]  /*2350*/  IMAD.MOV.U32 R40, RZ, RZ, 0x3400 ;  /* 0x00003400ff287424 */ /* 0x000fc600078e00ff */
[----:B------:R-:W-:Y:S02]  /*2360*/  PRMT R12, R4, 0x5410, R12 ;  /* 0x00005410040c7816 */ /* 0x000fe4000000000c */
[----:B------:R-:W0:Y:S01]  /*2370*/  LDS.128 R4, [UR4+-0x10] ;  /* 0xfffff004ff047984 */ /* 0x000e220008000c00 */
[C---:B--2---:R-:W-:Y:S02]  /*2380*/  LOP3.LUT R49, R8.reuse, 0xc000c, RZ, 0xc0, !PT ;  /* 0x000c000c08317812 */ /* 0x044fe400078ec0ff */
[C---:B------:R-:W-:Y:S02]  /*2390*/  LOP3.LUT R33, R8.reuse, 0x300030, RZ, 0xc0, !PT ;  /* 0x0030003008217812 */ /* 0x040fe400078ec0ff */
[C---:B------:R-:W-:Y:S02]  /*23a0*/  LOP3.LUT R32, R8.reuse, 0x30003, RZ, 0xc0, !PT ;  /* 0x0003000308207812 */ /* 0x040fe400078ec0ff */
[----:B------:R-:W-:Y:S02]  /*23b0*/  LOP3.LUT R16, R8, 0xc000c0, RZ, 0xc0, !PT ;  /* 0x00c000c008107812 */ /* 0x000fe400078ec0ff */
[----:B------:R-:W-:-:S02]  /*23c0*/  SHF.R.U32.HI R17, RZ, 0x8, R8 ;  /* 0x00000008ff117819 */ /* 0x000fc40000011608 */
[C---:B------:R-:W-:Y:S02]  /*23d0*/  LOP3.LUT R51, R9.reuse, 0xc000c, RZ, 0xc0, !PT ;  /* 0x000c000c09337812 */ /* 0x040fe400078ec0ff */
[----:B------:R-:W-:Y:S02]  /*23e0*/  LOP3.LUT R8, R9, 0x30003, RZ, 0xc0, !PT ;  /* 0x0003000309087812 */ /* 0x000fe400078ec0ff */
[----:B------:R-:W-:Y:S02]  /*23f0*/  LOP3.LUT R47, R10, 0xc000c, RZ, 0xc0, !PT ;  /* 0x000c000c0a2f7812 */ /* 0x000fe400078ec0ff */
[----:B------:R-:W-:Y:S02]  /*2400*/  SHF.R.U32.HI R21, RZ, 0x8, R10 ;  /* 0x00000008ff157819 */ /* 0x000fe4000001160a */
[C---:B------:R-:W-:Y:S02]  /*2410*/  LOP3.LUT R45, R11.reuse, 0xc000c, RZ, 0xc0, !PT ;  /* 0x000c000c0b2d7812 */ /* 0x040fe400078ec0ff */
[----:B------:R-:W-:-:S02]  /*2420*/  LOP3.LUT R39, R11, 0x300030, RZ, 0xc0, !PT ;  /* 0x003000300b277812 */ /* 0x000fc400078ec0ff */
[C---:B------:R-:W-:Y:S02]  /*2430*/  LOP3.LUT R22, R11.reuse, 0xc000c0, RZ, 0xc0, !PT ;  /* 0x00c000c00b167812 */ /* 0x040fe400078ec0ff */
[----:B------:R-:W-:Y:S02]  /*2440*/  SHF.R.U32.HI R23, RZ, 0x8, R11 ;  /* 0x00000008ff177819 */ /* 0x000fe4000001160b */
[----:B------:R-:W-:Y:S02]  /*2450*/  LOP3.LUT R43, R11, 0x30003, RZ, 0xc0, !PT ;  /* 0x000300030b2b7812 */ /* 0x000fe400078ec0ff */
[----:B------:R-:W-:Y:S02]  /*2460*/  LOP3.LUT R51, R51, 0x64006400, RZ, 0xfc, !PT ;  /* 0x6400640033337812 */ /* 0x000fe400078efcff */
[----:B------:R-:W-:Y:S02]  /*2470*/  LOP3.LUT R41, R10, 0x30003, RZ, 0xc0, !PT ;  /* 0x000300030a297812 */ /* 0x000fe400078ec0ff */
[----:B------:R-:W-:Y:S01]  /*2480*/  LOP3.LUT R11, R8, 0x64006400, RZ, 0xfc, !PT ;  /* 0x64006400080b7812 */ /* 0x000fe200078efcff */
[----:B------:R-:W-:Y:S01]  /*2490*/  HFMA2 R44, R51, R40.H0_H0, -258, -258 ;  /* 0xdc08dc08332c7431 */ /* 0x000fe20000040028 */
[----:B------:R-:W-:-:S02]  /*24a0*/  LOP3.LUT R47, R47, 0x64006400, RZ, 0xfc, !PT ;  /* 0x640064002f2f7812 */ /* 0x000fc400078efcff */
[----:B------:R-:W-:Y:S01]  /*24b0*/  LOP3.LUT R8, R17, 0xc000c, RZ, 0xc0, !PT ;  /* 0x000c000c11087812 */ /* 0x000fe200078ec0ff */
[----:B------:R-:W-:Y:S01]  /*24c0*/  HADD2 R11, R11, -1026, -1026 ;  /* 0xe402e4020b0b7430 */ /* 0x000fe20000000000 */
[C---:B------:R-:W-:Y:S02]  /*24d0*/  LOP3.LUT R35, R9.reuse, 0x300030, RZ, 0xc0, !PT ;  /* 0x0030003009237812 */ /* 0x040fe400078ec0ff */
[----:B------:R-:W-:Y:S02]  /*24e0*/  LOP3.LUT R18, R9, 0xc000c0, RZ, 0xc0, !PT ;  /* 0x00c000c009127812 */ /* 0x000fe400078ec0ff */
[----:B------:R-:W-:Y:S02]  /*24f0*/  SHF.R.U32.HI R19, RZ, 0x8, R9 ;  /* 0x00000008ff137819 */ /* 0x000fe40000011609 */
[C---:B------:R-:W-:Y:S02]  /*2500*/  LOP3.LUT R37, R10.reuse, 0x300030, RZ, 0xc0, !PT ;  /* 0x003000300a257812 */ /* 0x040fe400078ec0ff */
[----:B------:R-:W-:-:S02]  /*2510*/  LOP3.LUT R20, R10, 0xc000c0, RZ, 0xc0, !PT ;  /* 0x00c000c00a147812 */ /* 0x000fc400078ec0ff */
[----:B------:R-:W-:Y:S02]  /*2520*/  LOP3.LUT R9, R32, 0x64006400, RZ, 0xfc, !PT ;  /* 0x6400640020097812 */ /* 0x000fe400078efcff */
[----:B------:R-:W-:Y:S02]  /*2530*/  LOP3.LUT R45, R45, 0x64006400, RZ, 0xfc, !PT ;  /* 0x640064002d2d7812 */ /* 0x000fe400078efcff */
        /* <DEDUP_REMOVED lines=113> */
.L_x_3332:
[----:B------:R-:W-:Y:S01]  /*2c50*/  UIADD3 UR4, UPT, UPT, UR4, 0x20, URZ ;  /* 0x0000002004047890 */ /* 0x000fe2000fffe0ff */
[----:B------:R-:W-:Y:S02]  /*2c60*/  @!P0 IMAD.MOV.U32 R26, RZ, RZ, R13 ;  /* 0x000000ffff1a8224 */ /* 0x000fe400078e000d */
[----:B------:R-:W-:Y:S02]  /*2c70*/  IMAD.X R15, RZ, RZ, R15, P2 ;  /* 0x000000ffff0f7224 */ /* 0x000fe400010e060f */
[----:B------:R-:W-:Y:S01]  /*2c80*/  IMAD.WIDE R30, R3, 0x4, R30 ;  /* 0x00000004031e7825 */ /* 0x000fe200078e021e */
[----:B------:R-:W-:Y:S06]  /*2c90*/  @!P1 BRA `(.L_x_3333) ;  /* 0xfffffff4005c9947 */ /* 0x000fec000383ffff */
.L_x_3331:
[----:B------:R-:W-:-:S13]  /*2ca0*/  ISETP.LE.AND P0, PT, R2, UR8, PT ;  /* 0x0000000802007c0c */ /* 0x000fda000bf03270 */
[----:B------:R-:W-:Y:S05]  /*2cb0*/  @P0 EXIT ;  /* 0x000000000000094d */ /* 0x000fea0003800000 */
        /* <DEDUP_REMOVED lines=14> */
.L_x_3337:
[----:B------:R-:W0:Y:S02]  /*2da0*/  LDS R2, [R0] ;  /* 0x0000000000027984 */ /* 0x000e240000000800 */
[----:B0-----:R-:W-:-:S05]  /*2db0*/  HADD2 R3, R2, R29 ;  /* 0x0000001d02037230 */ /* 0x001fca0000000000 */
[----:B------:R-:W0:Y:S02]  /*2dc0*/  ATOMS.CAST.SPIN P0, [R0], R2, R3 ;  /* 0x000000020000758d */ /* 0x000e240001800003 */
[----:B0-----:R-:W-:Y:S05]  /*2dd0*/  @!P0 BRA `(.L_x_3337) ;  /* 0xfffffffc00f08947 */ /* 0x001fea000383ffff */
[----:B------:R-:W-:Y:S05]  /*2de0*/  BRA `(.L_x_3335) ;  /* 0x00000000000c7947 */ /* 0x000fea0003800000 */
.L_x_3336:
[----:B------:R-:W2:Y:S02]  /*2df0*/  LD.E R0, desc[UR6][R4.64] ;  /* 0x0000000604007980 */ /* 0x000ea4000c101900 */
[----:B--2---:R-:W-:-:S05]  /*2e00*/  IMAD.IADD R3, R29, 0x1, R0 ;  /* 0x000000011d037824 */ /* 0x004fca00078e0200 */
[----:B------:R0:W-:Y:S02]  /*2e10*/  ST.E desc[UR6][R4.64], R3 ;  /* 0x0000000304007985 */ /* 0x0001e4000c101906 */
.L_x_3335:
[----:B------:R-:W-:Y:S05]  /*2e20*/  BSYNC.RECONVERGENT B0 ;  /* 0x0000000000007941 */ /* 0x000fea0003800200 */
.L_x_3334:
[----:B------:R1:W-:Y:S02]  /*2e30*/  ATOM.E.ADD.F16x2.RN.STRONG.GPU P0, RZ, desc[UR6][R4.64+0x4], R27 ;  /* 0x8000041b04ff79a2 */ /* 0x0003e4000c10e106 */
[----:B-1----:R-:W-:Y:S05]  /*2e40*/  @P0 EXIT ;  /* 0x000000000000094d */ /* 0x002fea0003800000 */
[----:B------:R-:W1:Y:S02]  /*2e50*/  QSPC.E.S P0, RZ, [R4+0x4] ;  /* 0x0000040004ff73aa */ /* 0x000e640000000500 */
[----:B-1----:R-:W-:Y:S05]  /*2e60*/  @!P0 BRA `(.L_x_3338) ;  /* 0x00000000001c8947 */ /* 0x002fea0003800000 */
[----:B------:R-:W-:-:S05]  /*2e70*/  IMAD.MOV.U32 R2, RZ, RZ, R4 ;  /* 0x000000ffff027224 */ /* 0x000fca00078e0004 */
[----:B------:R-:W-:-:S07]  /*2e80*/  MOV R0, R2 ;  /* 0x0000000200007202 */ /* 0x000fce0000000f00 */
.L_x_3339:
[----:B------:R-:W0:Y:S02]  /*2e90*/  LDS R2, [R0+0x4] ;  /* 0x0000040000027984 */ /* 0x000e240000000800 */
[----:B0-----:R-:W-:-:S05]  /*2ea0*/  HFMA2 R3, R2, 1, 1, R27 ;  /* 0x3c003c0002037831 */ /* 0x001fca000000001b */
[----:B------:R-:W0:Y:S02]  /*2eb0*/  ATOMS.CAST.SPIN P0, [R0+0x4], R2, R3 ;  /* 0x000004020000758d */ /* 0x000e240001800003 */
[----:B0-----:R-:W-:Y:S05]  /*2ec0*/  @!P0 BRA `(.L_x_3339) ;  /* 0xfffffffc00f08947 */ /* 0x001fea000383ffff */
[----:B------:R-:W-:Y:S05]  /*2ed0*/  EXIT ;  /* 0x000000000000794d */ /* 0x000fea0003800000 */
.L_x_3338:
[----:B------:R-:W0:Y:S02]  /*2ee0*/  LD.E R0, desc[UR6][R4.64+0x4] ;  /* 0x0000040604007980 */ /* 0x000e24000c101900 */
[----:B0-----:R-:W-:-:S05]  /*2ef0*/  IMAD.IADD R3, R27, 0x1, R0 ;  /* 0x000000011b037824 */ /* 0x001fca00078e0200 */
[----:B------:R-:W-:Y:S01]  /*2f00*/  ST.E desc[UR6][R4.64+0x4], R3 ;  /* 0x0000040304007985 */ /* 0x000fe2000c101906 */
[----:B------:R-:W-:Y:S05]  /*2f10*/  EXIT ;  /* 0x000000000000794d */ /* 0x000fea0003800000 */
.L_x_3340:
        /* <DEDUP_REMOVED lines=14> */
.L_x_3632:


//--------------------- .text._Z23gemm_half_q_half_kernelILi1ELi2ELb0ELb0ELi64EEvPK6__halfPKjS4_S2_PS0_iiiiPKtS7_iiiiiibS2_i --------------------------
	.section	.text._Z23gemm_half_q_half_kernelILi1ELi2ELb0ELb0ELi64EEvPK6__halfPKjS4_S2_PS0_iiiiPKtS7_iiiiiibS2_i,"ax",@progbits
	.align	128
        .global         _Z23gemm_half_q_half_kernelILi1ELi2ELb0ELb0ELi64EEvPK6__halfPKjS4_S2_PS0_iiiiPKtS7_iiiiiibS2_i
        .type           _Z23gemm_half_q_half_kernelILi1ELi2ELb0ELb0ELi64EEvPK6__halfPKjS4_S2_PS0_iiiiPKtS7_iiiiiibS2_i,@function
        .size           _Z23gemm_half_q_half_kernelILi1ELi2ELb0ELb0ELi64EEvPK6__halfPKjS4_S2_PS0_iiiiPKtS7_iiiiiibS2_i,(.L_x_3633 - _Z23gemm_half_q_half_kernelILi1ELi2ELb0ELb0ELi64EEvPK6__halfPKjS4_S2_PS0_iiiiPKtS7_iiiiiibS2_i)
        .other          _Z23gemm_half_q_half_kernelILi1ELi2ELb0ELb0ELi64EEvPK6__halfPKjS4_S2_PS0_iiiiPKtS7_iiiiiibS2_i,@"STO_CUDA_ENTRY STV_DEFAULT"
_Z23gemm_half_q_half_kernelILi1ELi2ELb0ELb0ELi64EEvPK6__halfPKjS4_S2_PS0_iiiiPKtS7_iiiiiibS2_i:
.text._Z23gemm_half_q_half_kernelILi1ELi2ELb0ELb0ELi64EEvPK6__halfPKjS4_S2_PS0_iiiiPKtS7_iiiiiibS2_i:
[----:B------:R-:W0:Y:S08]  /*0000*/  LDC R1, c[0x0][0x37c] ;  /* 0x0000df00ff017b82 */ /* 0x000e300000000800 */
[----:B------:R-:W1:Y:S01]  /*0010*/  S2UR UR19, SR_CTAID.Z ;  /* 0x00000000001379c3 */ /* 0x000e620000002700 */
[----:B------:R-:W2:Y:S01]  /*0020*/  S2R R2, SR_TID.X ;  /* 0x0000000000027919 */ /* 0x000ea20000002100 */
[----:B------:R-:W3:Y:S01]  /*0030*/  LDCU UR13, c[0x0][0x3a8] ;  /* 0x00007500ff0d77ac */ /* 0x000ee20008000800 */
[----:B------:R-:W-:Y:S01]  /*0040*/  BSSY.RECONVERGENT B0, `(.L_x_3341) ;  /* 0x0000021000007945 */ /* 0x000fe20003800200 */
[----:B0-----:R-:W-:Y:S01]  /*0050*/  VIADD R1, R1, 0xfffffff0 ;  /* 0xfffffff001017836 */ /* 0x001fe20000000000 */
[----:B------:R-:W0:Y:S01]  /*0060*/  S2R R11, SR_CTAID.X ;  /* 0x00000000000b7919 */ /* 0x000e220000002500 */
[----:B------:R-:W4:Y:S02]  /*0070*/  LDCU.64 UR14, c[0x0][0x358] ;  /* 0x00006b00ff0e77ac */ /* 0x000f240008000a00 */
[----:B------:R-:W5:Y:S08]  /*0080*/  LDC R0, c[0x0][0x3b0] ;  /* 0x0000ec00ff007b82 */ /* 0x000f700000000800 */
[----:B------:R-:W3:Y:S01]  /*0090*/  S2UR UR18, SR_CTAID.Y ;  /* 0x00000000001279c3 */ /* 0x000ee20000002600 */
[----:B-1----:R-:W-:-:S06]  /*00a0*/  USHF.L.U32 UR12, UR19, 0x6, URZ ;  /* 0x00000006130c7899 */ /* 0x002fcc00080006ff */
[----:B------:R-:W-:-:S05]  /*00b0*/  IMAD.U32 R3, RZ, RZ, UR12 ;  /* 0x0000000cff037e24 */ /* 0x000fca000f8e00ff */
[----:B-----5:R-:W-:-:S04]  /*00c0*/  VIADDMNMX R3, R3, 0x40, R0, PT ;  /* 0x0000004003037846 */ /* 0x020fc80003800100 */
[----:B------:R-:W-:Y:S01]  /*00d0*/  R2UR UR17, R3 ;  /* 0x00000000031172ca */ /* 0x000fe200000e0000 */
[----:B---3--:R-:W-:Y:S01]  /*00e0*/  UISETP.GE.AND UP0, UPT, UR18, UR13, UPT ;  /* 0x0000000d1200728c */ /* 0x008fe2000bf06270 */
[----:B--2---:R-:W-:-:S05]  /*00f0*/  VIADD R3, R2, UR12 ;  /* 0x0000000c02037c36 */ /* 0x004fca0008000000 */
[----:B------:R-:W-:-:S06]  /*0100*/  PLOP3.LUT P0, PT, PT, PT, UP0, 0x80, 0x8 ;  /* 0x000000000008781c */ /* 0x000fcc0003f0f008 */
[----:B------:R-:W-:-:S13]  /*0110*/  ISETP.GE.OR P0, PT, R3, UR17, P0 ;  /* 0x0000001103007c0c */ /* 0x000fda0008706670 */
[----:B0---4-:R-:W-:Y:S05]  /*0120*/  @P0 BRA `(.L_x_3342) ;  /* 0x0000000000480947 */ /* 0x011fea0003800000 */
        /* <DEDUP_REMOVED lines=18> */
.L_x_3342:
[----:B------:R-:W-:Y:S05]  /*0250*/  BSYNC.RECONVERGENT B0 ;  /* 0x0000000000007941 */ /* 0x000fea0003800200 */
.L_x_3341:
[----:B------:R-:W1:Y:S01]  /*0260*/  LDCU UR4, c[0x0][0x3ac] ;  /* 0x00007580ff0477ac */ /* 0x000e620008000800 */
[----:B------:R-:W-:Y:S01]  /*0270*/  IMAD R4, R11, 0x40, R2 ;  /* 0x000000400b047824 */ /* 0x000fe200078e0202 */
[----:B------:R-:W-:-:S03]  /*0280*/  R2UR UR22, R1 ;  /* 0x00000000011672ca */ /* 0x000fc600000e0000 */
[----:B------:R-:W-:Y:S02]  /*0290*/  IMAD.SHL.U32 R4, R4, 0x4, RZ ;  /* 0x0000000404047824 */ /* 0x000fe400078e00ff */
[----:B-1----:R-:W-:-:S05]  /*02a0*/  IMAD.U32 R5, RZ, RZ, UR4 ;  /* 0x00000004ff057e24 */ /* 0x002fca000f8e00ff */
[----:B------:R-:W-:-:S13]  /*02b0*/  ISETP.GE.AND P0, PT, R4, R5, PT ;  /* 0x000000050400720c */ /* 0x000fda0003f06270 */
[----:B------:R-:W-:Y:S05]  /*02c0*/  @P0 EXIT ;  /* 0x000000000000094d */ /* 0x000fea0003800000 */
[----:B------:R-:W1:Y:S01]  /*02d0*/  LDCU.U8 UR4, c[0x0][0x3e0] ;  /* 0x00007c00ff0477ac */ /* 0x000e620008000000 */
        /* <DEDUP_REMOVED lines=29> */
.L_x_3344:
[----:B-----5:R-:W-:-:S04]  /*04b0*/  VIADD R16, R3, UR4 ;  /* 0x0000000403107c36 */ /* 0x020fc80008000000 */
[----:B------:R-:W-:-:S05]  /*04c0*/  IMAD R11, R16, R5, RZ ;  /* 0x00000005100b7224 */ /* 0x000fca00078e02ff */
        /* <DEDUP_REMOVED lines=9> */
[----:B------:R-:W-:Y:S02]  /*0560*/  IMAD.U32 R12, RZ, RZ, UR8 ;  /* 0x00000008ff0c7e24 */ /* 0x000fe4000f8e00ff */
[----:B------:R-:W-:-:S05]  /*0570*/  IMAD.U32 R13, RZ, RZ, UR9 ;  /* 0x00000009ff0d7e24 */ /* 0x000fca000f8e00ff */
        /* <DEDUP_REMOVED lines=31> */
[----:B-1----:R-:W-:Y:S05]  /*0770*/  BRA.U !UP0, `(.L_x_3344) ;  /* 0xfffffffd084c7547 */ /* 0x002fea000b83ffff */
.L_x_3343:
        /* <DEDUP_REMOVED lines=12> */
.L_x_3345:
[----:B------:R-:W1:Y:S01]  /*0840*/  LDCU UR5, c[0x0][0x3cc] ;  /* 0x00007980ff0577ac */ /* 0x000e620008000800 */
[----:B------:R-:W-:Y:S01]  /*0850*/  IMAD.MOV.U32 R2, RZ, RZ, RZ ;  /* 0x000000ffff027224 */ /* 0x000fe200078e00ff */
[----:B-1----:R-:W-:-:S09]  /*0860*/  UISETP.GT.AND UP0, UPT, UR12, UR5, UPT ;  /* 0x000000050c00728c */ /* 0x002fd2000bf04270 */
[----:B------:R-:W-:Y:S05]  /*0870*/  BRA.U !UP0, `(.L_x_3346) ;  /* 0x00000001081c7547 */ /* 0x000fea000b800000 */
[----:B------:R-:W1:Y:S02]  /*0880*/  LDC R2, c[0x0][0x3d0] ;  /* 0x0000f400ff027b82 */ /* 0x000e640000000800 */
[----:B-1----:R-:W-:-:S05]  /*0890*/  VIMNMX R2, PT, PT, R2, UR12, PT ;  /* 0x0000000c02027c48 */ /* 0x002fca000bfe0100 */
[----:B------:R-:W-:-:S05]  /*08a0*/  VIADD R2, R2, -UR5 ;  /* 0x8000000502027c36 */ /* 0x000fca0008000000 */
[----:B------:R-:W-:-:S04]  /*08b0*/  SHF.R.S32.HI R3, RZ, 0x1f, R2 ;  /* 0x0000001fff037819 */ /* 0x000fc80000011402 */
[----:B------:R-:W-:-:S04]  /*08c0*/  LEA.HI R3, R3, R2, RZ, 0x5 ;  /* 0x0000000203037211 */ /* 0x000fc800078f28ff */
[----:B------:R-:W-:-:S05]  /*08d0*/  SHF.R.S32.HI R3, RZ, 0x5, R3 ;  /* 0x00000005ff037819 */ /* 0x000fca0000011403 */
[----:B------:R-:W-:-:S07]  /*08e0*/  IMAD R2, R3, 0x5, RZ ;  /* 0x0000000503027824 */ /* 0x000fce00078e02ff */
.L_x_3346:
[----:B------:R-:W1:Y:S01]  /*08f0*/  LDCU UR5, c[0x0][0x3d0] ;  /* 0x00007a00ff0577ac */ /* 0x000e620008000800 */
[----:B------:R-:W-:Y:S01]  /*0900*/  IMAD.MOV.U32 R3, RZ, RZ, RZ ;  /* 0x000000ffff037224 */ /* 0x000fe200078e00ff */
[----:B-1----:R-:W-:-:S09]  /*0910*/  UISETP.GT.AND UP0, UPT, UR12, UR5, UPT ;  /* 0x000000050c00728c */ /* 0x002fd2000bf04270 */
[----:B------:R-:W-:Y:S05]  /*0920*/  BRA.U !UP0, `(.L_x_3347) ;  /* 0x00000001081c7547 */ /* 0x000fea000b800000 */
[----:B------:R-:W1:Y:S02]  /*0930*/  LDC R3, c[0x0][0x3d4] ;  /* 0x0000f500ff037b82 */ /* 0x000e640000000800 */
[----:B-1----:R-:W-:-:S05]  /*0940*/  VIMNMX R3, PT, PT, R3, UR12, PT ;  /* 0x0000000c03037c48 */ /* 0x002fca000bfe0100 */
[----:B------:R-:W-:-:S05]  /*0950*/  VIADD R3, R3, -UR5 ;  /* 0x8000000503037c36 */ /* 0x000fca0008000000 */
[----:B0-----:R-:W-:-:S04]  /*0960*/  SHF.R.S32.HI R6, RZ, 0x1f, R3 ;  /* 0x0000001fff067819 */ /* 0x001fc80000011403 */
[----:B------:R-:W-:-:S04]  /*0970*/  LEA.HI R6, R6, R3, RZ, 0x5 ;  /* 0x0000000306067211 */ /* 0x000fc800078f28ff */
[----:B------:R-:W-:-:S05]  /*0980*/  SHF.R.S32.HI R6, RZ, 0x5, R6 ;  /* 0x00000005ff067819 */ /* 0x000fca0000011406 */
[----:B------:R-:W-:-:S07]  /*0990*/  IMAD.SHL.U32 R3, R6, 0x4, RZ ;  /* 0x0000000406037824 */ /* 0x000fce00078e00ff */
.L_x_3347:
[----:B------:R-:W1:Y:S01]  /*09a0*/  LDCU UR5, c[0x0][0x3d4] ;  /* 0x00007a80ff0577ac */ /* 0x000e620008000800 */
[----:B0-----:R-:W-:Y:S01]  /*09b0*/  IMAD.MOV.U32 R6, RZ, RZ, RZ ;  /* 0x000000ffff067224 */ /* 0x001fe200078e00ff */
[----:B-1----:R-:W-:-:S09]  /*09c0*/  UISETP.GT.AND UP0, UPT, UR12, UR5, UPT ;  /* 0x000000050c00728c */ /* 0x002fd2000bf04270 */
        /* <DEDUP_REMOVED lines=8> */
.L_x_3348:
[----:B------:R-:W0:Y:S01]  /*0a50*/  LDCU UR5, c[0x0][0x3d8] ;  /* 0x00007b00ff0577ac */ /* 0x000e220008000800 */
[----:B------:R-:W-:Y:S01]  /*0a60*/  IMAD.MOV.U32 R7, RZ, RZ, RZ ;  /* 0x000000ffff077224 */ /* 0x000fe200078e00ff */
[----:B0-----:R-:W-:-:S09]  /*0a70*/  UISETP.GT.AND UP0, UPT, UR12, UR5, UPT ;  /* 0x000000050c00728c */ /* 0x001fd2000bf04270 */
        /* <DEDUP_REMOVED lines=8> */
.L_x_3349:
[----:B------:R-:W0:Y:S01]  /*0b00*/  LDCU UR9, c[0x0][0x3dc] ;  /* 0x00007b80ff0977ac */ /* 0x000e220008000800 */
[----:B------:R-:W-:Y:S02]  /*0b10*/  PRMT R20, RZ, 0x5410, RZ ;  /* 0x00005410ff147816 */ /* 0x000fe400000000ff */
[----:B------:R-:W-:Y:S01]  /*0b20*/  PRMT R19, RZ, 0x5410, RZ ;  /* 0x00005410ff137816 */ /* 0x000fe200000000ff */
[----:B------:R-:W-:-:S04]  /*0b30*/  UISETP.LT.AND UP0, UPT, UR12, UR8, UPT ;  /* 0x000000080c00728c */ /* 0x000fc8000bf01270 */
[----:B------:R-:W-:-:S04]  /*0b40*/  USEL UR5, UR12, UR8, UP0 ;  /* 0x000000080c057287 */ /* 0x000fc80008000000 */
[----:B------:R-:W-:-:S04]  /*0b50*/  USHF.R.S32.HI UR8, URZ, 0x1f, UR5 ;  /* 0x0000001fff087899 */ /* 0x000fc80008011405 */
[----:B------:R-:W-:Y:S01]  /*0b60*/  ULEA.HI UR8, UR8, UR5, URZ, 0x5 ;  /* 0x0000000508087291 */ /* 0x000fe2000f8f28ff */
[----:B0-----:R-:W-:-:S03]  /*0b70*/  VIMNMX R0, PT, PT, R0, UR9, PT ;  /* 0x0000000900007c48 */ /* 0x001fc6000bfe0100 */
[----:B------:R-:W-:Y:S01]  /*0b80*/  USHF.R.S32.HI UR8, URZ, 0x5, UR8 ;  /* 0x00000005ff087899 */ /* 0x000fe20008011408 */
[----:B------:R-:W-:-:S03]  /*0b90*/  ISETP.GT.AND P0, PT, R0, UR12, PT ;  /* 0x0000000c00007c0c */ /* 0x000fc6000bf04270 */
[----:B------:R-:W-:-:S06]  /*0ba0*/  ULEA UR4, UR8, UR4, 0x3 ;  /* 0x0000000408047291 */ /* 0x000fcc000f8e18ff */
[----:B------:R-:W-:-:S04]  /*0bb0*/  IADD3 R2, PT, PT, R3, UR4, R2 ;  /* 0x0000000403027c10 */ /* 0x000fc8000fffe002 */
[----:B------:R-:W-:-:S05]  /*0bc0*/  IADD3 R2, PT, PT, R7, R2, R6 ;  /* 0x0000000207027210 */ /* 0x000fca0007ffe006 */
[----:B------:R-:W-:Y:S01]  /*0bd0*/  IMAD R3, R2, R5, RZ ;  /* 0x0000000502037224 */ /* 0x000fe200078e02ff */
        /* <DEDUP_REMOVED lines=9> */
[----:B------:R-:W-:-:S02]  /*0c70*/  UISETP.LT.AND UP0, UPT, UR17, UR9, UPT ;  /* 0x000000091100728c */ /* 0x000fc4000bf01270 */
[----:B------:R-:W-:Y:S01]  /*0c80*/  UIMAD.WIDE.U32 UR4, UR19, 0x100, UR10 ;  /* 0x00000100130478a5 */ /* 0x000fe2000f8e000a */
[----:B------:R-:W-:Y:S01]  /*0c90*/  LEA.HI.X.SX32 R3, R4, R0, 0x1, P0 ;  /* 0x0000000004037211 */ /* 0x000fe200000f0eff */
[----:B------:R-:W-:Y:S01]  /*0ca0*/  UMOV UR7, 0x400 ;  /* 0x0000040000077882 */ /* 0x000fe20000000000 */
[----:B------:R-:W-:Y:S02]  /*0cb0*/  USEL UR8, UR17, UR9, UP0 ;  /* 0x0000000911087287 */ /* 0x000fe40008000000 */
[----:B------:R-:W-:Y:S01]  /*0cc0*/  UIADD3 UR10, UP0, UPT, UR4, 0x2, URZ ;  /* 0x00000002040a7890 */ /* 0x000fe2000ff1e0ff */
[----:B------:R-:W-:Y:S01]  /*0cd0*/  PRMT R19, RZ, 0x5410, RZ ;  /* 0x00005410ff137816 */ /* 0x000fe200000000ff */
[----:B------:R-:W4:Y:S01]  /*0ce0*/  LDCU UR16, c[0x0][0x3a8] ;  /* 0x00007500ff1077ac */ /* 0x000f220008000800 */
[----:B------:R-:W-:Y:S01]  /*0cf0*/  PRMT R20, RZ, 0x5410, RZ ;  /* 0x00005410ff147816 */ /* 0x000fe200000000ff */
[----:B------:R-:W-:Y:S02]  /*0d00*/  UIADD3.X UR11, UPT, UPT, URZ, UR5, URZ, UP0, !UPT ;  /* 0x00000005ff0b7290 */ /* 0x000fe400087fe4ff */
[----:B0-----:R-:W-:Y:S01]  /*0d10*/  ULEA UR7, UR13, UR7, 0x18 ;  /* 0x000000070d077291 */ /* 0x001fe2000f8ec0ff */
[----:B------:R-:W-:-:S03]  /*0d20*/  UMOV UR4, URZ ;  /* 0x000000ff00047c82 */ /* 0x000fc60008000000 */
[----:B------:R-:W-:Y:S01]  /*0d30*/  UIADD3 UR9, UPT, UPT, UR7, 0x10, URZ ;  /* 0x0000001007097890 */ /* 0x000fe2000fffe0ff */
[----:B---3--:R-:W-:Y:S02]  /*0d40*/  R2UR UR6, R6 ;  /* 0x00000000060672ca */ /* 0x008fe400000e0000 */
[----:B-1----:R-:W-:Y:S02]  /*0d50*/  LEA R6, P0, R2, UR20, 0x2 ;  /* 0x0000001402067c11 */ /* 0x002fe4000f8010ff */
[----:B--2---:R-:W-:Y:S02]  /*0d60*/  PRMT R0, R16, 0x7610, R17 ;  /* 0x0000761010007816 */ /* 0x004fe40000000011 */
[----:B------:R-:W-:Y:S02]  /*0d70*/  LEA.HI.X R7, R2, UR21, R3, 0x2, P0 ;  /* 0x0000001502077c11 */ /* 0x000fe400080f1403 */
[----:B------:R-:W-:-:S05]  /*0d80*/  PRMT R16, R17, 0x7610, R16 ;  /* 0x0000761011107816 */ /* 0x000fca0000000010 */
[----:B----4-:R-:W-:-:S12]  /*0d90*/  UIADD3 UR5, UPT, UPT, UR12, UR6, URZ ;  /* 0x000000060c057290 */ /* 0x010fd8000fffe0ff */
.L_x_3352:
        /* <DEDUP_REMOVED lines=9> */
[----:B------:R-:W-:Y:S02]  /*0e30*/  UMOV UR13, UR16 ;  /* 0x00000010000d7c82 */ /* 0x000fe40008000000 */
[----:B------:R-:W-:Y:S01]  /*0e40*/  UISETP.GE.AND UP1, UPT, UR18, UR13, UPT ;  /* 0x0000000d1200728c */ /* 0x000fe2000bf26270 */
[----:B0-----:R-:W-:Y:S01]  /*0e50*/  IMAD.MOV.U32 R3, RZ, RZ, R7 ;  /* 0x000000ffff037224 */ /* 0x001fe200078e0007 */
[----:B--2---:R-:W-:Y:S01]  /*0e60*/  @!P0 R2UR UR7, R2 ;  /* 0x00000000020782ca */ /* 0x004fe200000e0000 */
[----:B------:R-:W-:Y:S01]  /*0e70*/  IMAD.MOV.U32 R2, RZ, RZ, R6 ;  /* 0x000000ffff027224 */ /* 0x000fe200078e0006 */
[----:B---3--:R-:W-:-:S02]  /*0e80*/  @!P0 PRMT R0, R4, 0x7610, R0 ;  /* 0x0000761004008816 */ /* 0x008fc40000000000 */
[----:B------:R-:W-:Y:S02]  /*0e90*/  @!P0 PRMT R16, R16, 0x7610, R4 ;  /* 0x0000761010108816 */ /* 0x000fe40000000004 */
[----:B------:R-:W-:Y:S02]  /*0ea0*/  @!P0 PRMT R0, R0, 0x7610, R5 ;  /* 0x0000761000008816 */ /* 0x000fe40000000005 */
[----:B------:R-:W-:Y:S01]  /*0eb0*/  @!P0 PRMT R16, R5, 0x7610, R16 ;  /* 0x0000761005108816 */ /* 0x000fe20000000010 */
[----:B------:R-:W-:Y:S06]  /*0ec0*/  BRA.U UP1, `(.L_x_3351) ;  /* 0x0000000901547547 */ /* 0x000fec000b800000 */
[----:B------:R-:W2:Y:S01]  /*0ed0*/  LDG.E.128.CONSTANT R4, desc[UR14][R2.64] ;  /* 0x0000000e02047981 */ /* 0x000ea2000c1e9d00 */
[----:B------:R-:W-:Y:S02]  /*0ee0*/  IMAD.MOV.U32 R17, RZ, RZ, 0x3400 ;  /* 0x00003400ff117424 */ /* 0x000fe400078e00ff */
[----:B------:R-:W-:Y:S01]  /*0ef0*/  IMAD.MOV.U32 R12, RZ, RZ, 0x2400 ;  /* 0x00002400ff0c7424 */ /* 0x000fe200078e00ff */
[----:B------:R-:W0:Y:S01]  /*0f00*/  LDS.128 R8, [UR9+-0x10] ;  /* 0xfffff009ff087984 */ /* 0x000e220008000c00 */
[----:B------:R-:W-:-:S03]  /*0f10*/  IMAD.MOV.U32 R18, RZ, RZ, 0x2c00 ;  /* 0x00002c00ff127424 */ /* 0x000fc600078e00ff */
[----:B------:R-:W-:Y:S02]  /*0f20*/  PRMT R17, R17, 0x5410, R12 ;  /* 0x0000541011117816 */ /* 0x000fe4000000000c */
[C---:B--2---:R-:W-:Y:S02]  /*0f30*/  LOP3.LUT R12, R4.reuse, 0x30003, RZ, 0xc0, !PT ;  /* 0x00030003040c7812 */ /* 0x044fe400078ec0ff */
[----:B------:R-:W-:Y:S02]  /*0f40*/  LOP3.LUT R13, R4, 0xc000c, RZ, 0xc0, !PT ;  /* 0x000c000c040d7812 */ /* 0x000fe400078ec0ff */
        /* <DEDUP_REMOVED lines=8> */
[----:B------:R-:W-:Y:S01]  /*0fd0*/  HFMA2 R22, R22, R17.H0_H0, -258, -258 ;  /* 0xdc08dc0816167431 */ /* 0x000fe20000040011 */
[----:B------:R-:W-:Y:S01]  /*0fe0*/  LOP3.LUT R14, R14, 0x64006400, RZ, 0xfc, !PT ;  /* 0x640064000e0e7812 */ /* 0x000fe200078efcff */
[----:B------:R-:W-:Y:S02]  /*0ff0*/  HADD2 R25, R21, -1026, -1026 ;  /* 0xe402e40215197430 */ /* 0x000fe40000000000 */
[----:B0-----:R-:W-:-:S02]  /*1000*/  HFMA2 R21, R13, R8, RZ ;  /* 0x000000080d157231 */ /* 0x001fc400000000ff */
[----:B------:R-:W-:Y:S01]  /*1010*/  HADD2 R15, R15, -1026, -1026 ;  /* 0xe402e4020f0f7430 */ /* 0x000fe20000000000 */
[C---:B------:R-:W-:Y:S01]  /*1020*/  LOP3.LUT R24, R5.reuse, 0xc000c, RZ, 0xc0, !PT ;  /* 0x000c000c05187812 */ /* 0x040fe200078ec0ff */
[----:B------:R-:W-:Y:S01]  /*1030*/  HADD2 R23, R14, -1026, -1026 ;  /* 0xe402e4020e177430 */ /* 0x000fe20000000000 */
[----:B------:R-:W-:Y:S02]  /*1040*/  LOP3.LUT R13, R5, 0x300030, RZ, 0xc0, !PT ;  /* 0x00300030050d7812 */ /* 0x000fe400078ec0ff */
[----:B------:R-:W-:Y:S01]  /*1050*/  LOP3.LUT R24, R24, 0x64006400, RZ, 0xfc, !PT ;  /* 0x6400640018187812 */ /* 0x000fe200078efcff */
[-C--:B------:R-:W-:Y:S02]  /*1060*/  HFMA2 R14, R23, R8.reuse, RZ.H0_H0 ;  /* 0x00000008170e7231 */ /* 0x080fe400000400ff */
[-C--:B------:R-:W-:Y:S02]  /*1070*/  HFMA2 R12, R15, R8.reuse, RZ ;  /* 0x000000080f0c7231 */ /* 0x080fe400000000ff */
[----:B------:R-:W-:Y:S01]  /*1080*/  HFMA2 R23, R25, R8, RZ.H0_H0 ;  /* 0x0000000819177231 */ /* 0x000fe200000400ff */
[----:B------:R-:W-:Y:S01]  /*1090*/  LOP3.LUT R8, R6, 0xc000c, RZ, 0xc0, !PT ;  /* 0x000c000c06087812 */ /* 0x000fe200078ec0ff */
[----:B------:R-:W-:Y:S01]  /*10a0*/  HFMA2 R21, R22, R9, R21 ;  /* 0x0000000916157231 */ /* 0x000fe20000000015 */
[----:B------:R-:W-:Y:S01]  /*10b0*/  LOP3.LUT R22, R7, 0xc000c, RZ, 0xc0, !PT ;  /* 0x000c000c07167812 */ /* 0x000fe200078ec0ff */
[----:B------:R-:W-:Y:S01]  /*10c0*/  HFMA2 R25, R24, R17.H0_H0, -258, -258 ;  /* 0xdc08dc0818197431 */ /* 0x000fe20000040011 */
[----:B------:R-:W-:-:S02]  /*10d0*/  LOP3.LUT R8, R8, 0x64006400, RZ, 0xfc, !PT ;  /* 0x6400640008087812 */ /* 0x000fc400078efcff */
[----:B------:R-:W-:Y:S02]  /*10e0*/  LOP3.LUT R22, R22, 0x64006400, RZ, 0xfc, !PT ;  /* 0x6400640016167812 */ /* 0x000fe400078efcff */
[----:B------:R-:W-:Y:S01]  /*10f0*/  LOP3.LUT R15, R4, 0x300030, RZ, 0xc0, !PT ;  /* 0x00300030040f7812 */ /* 0x000fe200078ec0ff */
[----:B------:R-:W-:Y:S02]  /*1100*/  HFMA2 R27, R8, R17.H0_H0, -258, -258 ;  /* 0xdc08dc08081b7431 */ /* 0x000fe40000040011 */
[----:B------:R-:W-:Y:S01]  /*1110*/  HFMA2 R14, R25, R9, R14 ;  /* 0x00000009190e7231 */ /* 0x000fe2000000000e */
[----:B------:R-:W-:Y:S01]  /*1120*/  LOP3.LUT R13, R13, 0x64006400, RZ, 0xfc, !PT ;  /* 0x640064000d0d7812 */ /* 0x000fe200078efcff */
[----:B------:R-:W-:Y:S01]  /*1130*/  HFMA2 R22, R22, R17.H0_H0, -258, -258 ;  /* 0xdc08dc0816167431 */ /* 0x000fe20000040011 */
[----:B------:R-:W-:Y:S01]  /*1140*/  LOP3.LUT R15, R15, 0x64006400, RZ, 0xfc, !PT ;  /* 0x640064000f0f7812 */ /* 0x000fe200078efcff */
[-C--:B------:R-:W-:Y:S02]  /*1150*/  HFMA2 R8, R27, R9.reuse, R12 ;  /* 0x000000091b087231 */ /* 0x080fe4000000000c */
[----:B------:R-:W-:Y:S01]  /*1160*/  HFMA2 R23, R22, R9, R23 ;  /* 0x0000000916177231 */ /* 0x000fe20000000017 */
[----:B------:R-:W-:Y:S01]  /*1170*/  LOP3.LUT R25, R6, 0x300030, RZ, 0xc0, !PT ;  /* 0x0030003006197812 */ /* 0x000fe200078ec0ff */
[-C--:B------:R-:W-:Y:S01]  /*1180*/  HFMA2 R9, R13, R18.reuse.H0_H0, -66, -66 ;  /* 0xd420d4200d097431 */ /* 0x080fe20000040012 */
[----:B------:R-:W-:Y:S01]  /*1190*/  LOP3.LUT R27, R7, 0x300030, RZ, 0xc0, !PT ;  /* 0x00300030071b7812 */ /* 0x000fe200078ec0ff */
[----:B------:R-:W-:Y:S01]  /*11a0*/  HFMA2 R24, R15, R18.H0_H0, -66, -66 ;  /* 0xd420d4200f187431 */ /* 0x000fe20000040012 */
[----:B------:R-:W-:Y:S01]  /*11b0*/  LOP3.LUT R25, R25, 0x64006400, RZ, 0xfc, !PT ;  /* 0x6400640019197812 */ /* 0x000fe200078efcff */
[----:B------:R-:W-:Y:S01]  /*11c0*/  HFMA2 R9, R9, R10, R14 ;  /* 0x0000000a09097231 */ /* 0x000fe2000000000e */
[----:B------:R-:W-:Y:S01]  /*11d0*/  LOP3.LUT R22, R4, 0xc000c0, RZ, 0xc0, !PT ;  /* 0x00c000c004167812 */ /* 0x000fe200078ec0ff */
[----:B------:R-:W0:Y:S01]  /*11e0*/  LDS.128 R12, [UR9] ;  /* 0x00000009ff0c7984 */ /* 0x000e220008000c00 */
[----:B------:R-:W-:Y:S01]  /*11f0*/  LOP3.LUT R27, R27, 0x64006400, RZ, 0xfc, !PT ;  /* 0x640064001b1b7812 */ /* 0x000fe200078efcff */
[----:B------:R-:W-:Y:S01]  /*1200*/  HFMA2 R25, R25, R18.H0_H0, -66, -66 ;  /* 0xd420d42019197431 */ /* 0x000fe20000040012 */
[----:B------:R-:W-:Y:S01]  /*1210*/  LOP3.LUT R22, R22, 0x64006400, RZ, 0xfc, !PT ;  /* 0x6400640016167812 */ /* 0x000fe200078efcff */
[----:B------:R-:W-:Y:S01]  /*1220*/  HFMA2 R21, R24, R10, R21 ;  /* 0x0000000a18157231 */ /* 0x000fe20000000015 */
[----:B------:R-:W-:Y:S01]  /*1230*/  LOP3.LUT R26, R6, 0xc000c0, RZ, 0xc0, !PT ;  /* 0x00c000c0061a7812 */ /* 0x000fe200078ec0ff */
[----:B------:R-:W-:Y:S01]  /*1240*/  HFMA2 R24, R27, R18.H0_H0, -66, -66 ;  /* 0xd420d4201b187431 */ /* 0x000fe20000040012 */
[----:B------:R-:W-:Y:S01]  /*1250*/  SHF.R.U32.HI R4, RZ, 0x8, R4 ;  /* 0x00000008ff047819 */ /* 0x000fe20000011604 */
[----:B------:R-:W-:-:S02]  /*1260*/  HFMA2 R22, R22, R17.H1_H1, -18, -18 ;  /* 0xcc80cc8016167431 */ /* 0x000fc40000060011 */
[-C--:B------:R-:W-:Y:S02]  /*1270*/  HFMA2 R8, R25, R10.reuse, R8 ;  /* 0x0000000a19087231 */ /* 0x080fe40000000008 */
[----:B------:R-:W-:Y:S01]  /*1280*/  HFMA2 R10, R24, R10, R23 ;  /* 0x0000000a180a7231 */ /* 0x000fe20000000017 */
[----:B------:R-:W-:Y:S02]  /*1290*/  LOP3.LUT R24, R5, 0xc000c0, RZ, 0xc0, !PT ;  /* 0x00c000c005187812 */ /* 0x000fe400078ec0ff */
[----:B------:R-:W-:Y:S01]  /*12a0*/  LOP3.LUT R26, R26, 0x64006400, RZ, 0xfc, !PT ;  /* 0x640064001a1a7812 */ /* 0x000fe200078efcff */
[----:B------:R-:W-:Y:S01]  /*12b0*/  HFMA2 R21, R22, R11, R21 ;  /* 0x0000000b16157231 */ /* 0x000fe20000000015 */
[----:B------:R-:W-:Y:S02]  /*12c0*/  LOP3.LUT R24, R24, 0x64006400, RZ, 0xfc, !PT ;  /* 0x6400640018187812 */ /* 0x000fe400078efcff */
[----:B------:R-:W-:Y:S01]  /*12d0*/  LOP3.LUT R22, R7, 0xc000c0, RZ, 0xc0, !PT ;  /* 0x00c000c007167812 */ /* 0x000fe200078ec0ff */
[-C--:B------:R-:W-:Y:S01]  /*12e0*/  HFMA2 R23, R26, R17.reuse.H1_H1, -18, -18 ;  /* 0xcc80cc801a177431 */ /* 0x080fe20000060011 */
[----:B------:R-:W-:Y:S01]  /*12f0*/  SHF.R.U32.HI R5, RZ, 0x8, R5 ;  /* 0x00000008ff057819 */ /* 0x000fe20000011605 */
[----:B------:R-:W-:Y:S01]  /*1300*/  HFMA2 R24, R24, R17.H1_H1, -18, -18 ;  /* 0xcc80cc8018187431 */ /* 0x000fe20000060011 */
[----:B------:R-:W-:Y:S01]  /*1310*/  LOP3.LUT R22, R22, 0x64006400, RZ, 0xfc, !PT ;  /* 0x6400640016167812 */ /* 0x000fe200078efcff */
[----:B------:R-:W-:Y:S01]  /*1320*/  HFMA2 R8, R23, R11, R8 ;  /* 0x0000000b17087231 */ /* 0x000fe20000000008 */
[----:B------:R-:W-:-:S02]  /*1330*/  SHF.R.U32.HI R7, RZ, 0x8, R7 ;  /* 0x00000008ff077819 */ /* 0x000fc40000011607 */
[----:B------:R-:W-:Y:S01]  /*1340*/  SHF.R.U32.HI R6, RZ, 0x8, R6 ;  /* 0x00000008ff067819 */ /* 0x000fe20000011606 */
[----:B------:R-:W-:Y:S02]  /*1350*/  HFMA2 R25, R22, R17.H1_H1, -18, -18 ;  /* 0xcc80cc8016197431 */ /* 0x000fe40000060011 */
[-C--:B------:R-:W-:Y:S01]  /*1360*/  HFMA2 R9, R24, R11.reuse, R9 ;  /* 0x0000000b18097231 */ /* 0x080fe20000000009 */
[----:B------:R-:W-:Y:S02]  /*1370*/  LOP3.LUT R24, R4, 0x30003, RZ, 0xc0, !PT ;  /* 0x0003000304187812 */ /* 0x000fe400078ec0ff */
[----:B------:R-:W-:Y:S02]  /*1380*/  LOP3.LUT R22, R5, 0x30003, RZ, 0xc0, !PT ;  /* 0x0003000305167812 */ /* 0x000fe400078ec0ff */
[----:B------:R-:W-:Y:S01]  /*1390*/  LOP3.LUT R23, R7, 0x30003, RZ, 0xc0, !PT ;  /* 0x0003000307177812 */ /* 0x000fe200078ec0ff */
[----:B------:R-:W-:Y:S01]  /*13a0*/  HFMA2 R10, R25, R11, R10 ;  /* 0x0000000b190a7231 */ /* 0x000fe2000000000a */
        /* <DEDUP_REMOVED lines=15> */
[-C--:B------:R-:W-:Y:S02]  /*14a0*/  HFMA2 R10, R23, R12.reuse, R10 ;  /* 0x0000000c170a7231 */ /* 0x080fe4000000000a */
[----:B------:R-:W-:Y:S01]  /*14b0*/  HFMA2 R8, R11, R12, R8 ;  /* 0x0000000c0b087231 */ /* 0x000fe20000000008 */
[----:B------:R-:W-:Y:S02]  /*14c0*/  LOP3.LUT R24, R24, 0x64006400, RZ, 0xfc, !PT ;  /* 0x6400640018187812 */ /* 0x000fe400078efcff */
        /* <DEDUP_REMOVED lines=8> */
[----:B------:R-:W-:Y:S02]  /*1550*/  HFMA2 R23, R12, R17.H0_H0, -258, -258 ;  /* 0xdc08dc080c177431 */ /* 0x000fe40000040011 */
[----:B------:R-:W-:Y:S01]  /*1560*/  HFMA2 R12, R24, R13, R21 ;  /* 0x0000000d180c7231 */ /* 0x000fe20000000015 */
[----:B------:R-:W-:Y:S02]  /*1570*/  LOP3.LUT R21, R7, 0x300030, RZ, 0xc0, !PT ;  /* 0x0030003007157812 */ /* 0x000fe400078ec0ff */
[----:B------:R-:W-:Y:S02]  /*1580*/  LOP3.LUT R26, R26, 0x64006400, RZ, 0xfc, !PT ;  /* 0x640064001a1a7812 */ /* 0x000fe400078efcff */
[----:B------:R-:W-:-:S02]  /*1590*/  LOP3.LUT R29, R22, 0x64006400, RZ, 0xfc, !PT ;  /* 0x64006400161d7812 */ /* 0x000fc400078efcff */
        /* <DEDUP_REMOVED lines=16> */
[----:B------:R-:W-:Y:S01]  /*16a0*/  LOP3.LUT R4, R4, 0xc000c0, RZ, 0xc0, !PT ;  /* 0x00c000c004047812 */ /* 0x000fe200078ec0ff */
[----:B------:R-:W-:-:S02]  /*16b0*/  HFMA2 R9, R22, R14, R9 ;  /* 0x0000000e16097231 */ /* 0x000fc40000000009 */
[-C--:B------:R-:W-:Y:S02]  /*16c0*/  HFMA2 R8, R25, R14.reuse, R8 ;  /* 0x0000000e19087231 */ /* 0x080fe40000000008 */
[-C--:B------:R-:W-:Y:S01]  /*16d0*/  HFMA2 R6, R6, R17.reuse.H1_H1, -18, -18 ;  /* 0xcc80cc8006067431 */ /* 0x080fe20000060011 */
[----:B------:R-:W-:Y:S01]  /*16e0*/  LOP3.LUT R4, R4, 0x64006400, RZ, 0xfc, !PT ;  /* 0x6400640004047812 */ /* 0x000fe200078efcff */
[----:B------:R-:W-:Y:S02]  /*16f0*/  HFMA2 R18, R18, R17.H1_H1, -18, -18 ;  /* 0xcc80cc8012127431 */ /* 0x000fe40000060011 */
[----:B------:R-:W-:Y:S02]  /*1700*/  HFMA2 R7, R21, R14, R7 ;  /* 0x0000000e15077231 */ /* 0x000fe40000000007 */
[----:B------:R-:W-:Y:S02]  /*1710*/  HFMA2 R9, R6, R15, R9 ;  /* 0x0000000f06097231 */ /* 0x000fe40000000009 */
[----:B------:R-:W-:Y:S01]  /*1720*/  HFMA2 R5, R4, R17.H1_H1, -18, -18 ;  /* 0xcc80cc8004057431 */ /* 0x000fe20000060011 */
[----:B------:R-:W-:-:S03]  /*1730*/  LOP3.LUT R4, R11, 0x64006400, RZ, 0xfc, !PT ;  /* 0x640064000b047812 */ /* 0x000fc600078efcff */
[-C--:B------:R-:W-:Y:S02]  /*1740*/  HFMA2 R12, R5, R15.reuse, R12 ;  /* 0x0000000f050c7231 */ /* 0x080fe4000000000c */
[----:B------:R-:W-:Y:S02]  /*1750*/  HFMA2 R7, R18, R15, R7 ;  /* 0x0000000f12077231 */ /* 0x000fe40000000007 */
[----:B------:R-:W-:Y:S02]  /*1760*/  HFMA2 R5, R4, R17.H1_H1, -18, -18 ;  /* 0xcc80cc8004057431 */ /* 0x000fe40000060011 */
[----:B------:R-:W-:Y:S02]  /*1770*/  HADD2 R12, R12.H0_H0, R12.H1_H1 ;  /* 0x3000000c0c0c7230 */ /* 0x000fe40000000800 */
[----:B------:R-:W-:Y:S02]  /*1780*/  HADD2 R6, R9.H0_H0, R9.H1_H1 ;  /* 0x3000000909067230 */ /* 0x000fe40000000800 */
[----:B------:R-:W-:Y:S01]  /*1790*/  HFMA2 R8, R5, R15, R8 ;  /* 0x0000000f05087231 */ /* 0x000fe20000000008 */
[----:B------:R-:W-:-:S02]  /*17a0*/  PRMT R5, R0, 0x7610, R16 ;  /* 0x0000761000057816 */ /* 0x000fc40000000010 */
[----:B------:R-:W-:Y:S01]  /*17b0*/  PRMT R12, R12, 0x5410, R6 ;  /* 0x000054100c0c7816 */ /* 0x000fe20000000006 */
[----:B------:R-:W-:Y:S02]  /*17c0*/  HADD2 R8, R8.H0_H0, R8.H1_H1 ;  /* 0x3000000808087230 */ /* 0x000fe40000000800 */
[----:B------:R-:W-:Y:S02]  /*17d0*/  HADD2 R4, R7.H0_H0, R7.H1_H1 ;  /* 0x3000000707047230 */ /* 0x000fe40000000800 */
[----:B------:R-:W-:Y:S01]  /*17e0*/  HFMA2 R20, R12, R5, R20 ;  /* 0x000000050c147231 */ /* 0x000fe20000000014 */
[----:B------:R-:W-:Y:S02]  /*17f0*/  PRMT R5, R16, 0x7610, R0 ;  /* 0x0000761010057816 */ /* 0x000fe40000000000 */
[----:B------:R-:W-:-:S05]  /*1800*/  PRMT R8, R8, 0x5410, R4 ;  /* 0x0000541008087816 */ /* 0x000fca0000000004 */
[----:B------:R-:W-:-:S07]  /*1810*/  HFMA2 R19, R8, R5, R19 ;  /* 0x0000000508137231 */ /* 0x000fce0000000013 */
.L_x_3351:
[----:B------:R-:W0:Y:S01]  /*1820*/  LDC R5, c[0x0][0x3ac] ;  /* 0x0000eb00ff057b82 */ /* 0x000e220000000800 */
[----:B------:R-:W-:Y:S02]  /*1830*/  UIADD3 UR10, UP1, UPT, UR10, 0x40, URZ ;  /* 0x000000400a0a7890 */ /* 0x000fe4000ff3e0ff */
[----:B------:R-:W-:Y:S02]  /*1840*/  @!UP0 UIADD3 UR5, UPT, UPT, UR7, UR12, URZ ;  /* 0x0000000c07058290 */ /* 0x000fe4000fffe0ff */
[----:B------:R-:W-:Y:S02]  /*1850*/  UIADD3 UR12, UPT, UPT, UR12, 0x10, URZ ;  /* 0x000000100c0c7890 */ /* 0x000fe4000fffe0ff */
[----:B------:R-:W-:Y:S02]  /*1860*/  UIADD3.X UR11, UPT, UPT, URZ, UR11, URZ, UP1, !UPT ;  /* 0x0000000bff0b7290 */ /* 0x000fe40008ffe4ff */
[----:B------:R-:W-:Y:S02]  /*1870*/  UISETP.GE.AND UP1, UPT, UR12, UR8, UPT ;  /* 0x000000080c00728c */ /* 0x000fe4000bf26270 */
[----:B------:R-:W-:-:S02]  /*1880*/  @!UP0 UIADD3 UR6, UPT, UPT, UR4, 0x1, URZ ;  /* 0x0000000104068890 */ /* 0x000fc4000fffe0ff */
[----:B------:R-:W-:-:S05]  /*1890*/  UIADD3 UR9, UPT, UPT, UR9, 0x20, URZ ;  /* 0x0000002009097890 */ /* 0x000fca000fffe0ff */
[----:B------:R-:W-:Y:S01]  /*18a0*/  @!UP0 UMOV UR4, UR6 ;  /* 0x0000000600048c82 */ /* 0x000fe20008000000 */
[----:B0-----:R-:W-:-:S04]  /*18b0*/  IMAD.WIDE R2, R5, 0x4, R2 ;  /* 0x0000000405027825 */ /* 0x001fc800078e0202 */
[----:B------:R-:W-:Y:S02]  /*18c0*/  IMAD.MOV.U32 R6, RZ, RZ, R2 ;  /* 0x000000ffff067224 */ /* 0x000fe400078e0002 */
[----:B------:R-:W-:Y:S01]  /*18d0*/  IMAD.MOV.U32 R7, RZ, RZ, R3 ;  /* 0x000000ffff077224 */ /* 0x000fe200078e0003 */
[----:B------:R-:W-:Y:S06]  /*18e0*/  BRA.U !UP1, `(.L_x_3352) ;  /* 0xfffffff5092c7547 */ /* 0x000fec000b83ffff */
.L_x_3350:
[----:B------:R-:W-:-:S06]  /*18f0*/  UISETP.GE.AND UP0, UPT, UR18, UR13, UPT ;  /* 0x0000000d1200728c */ /* 0x000fcc000bf06270 */
[----:B------:R-:W-:-:S13]  /*1900*/  PLOP3.LUT P0, PT, PT, PT, UP0, 0x80, 0x8 ;  /* 0x000000000008781c */ /* 0x000fda0003f0f008 */
        /* <DEDUP_REMOVED lines=15> */
.L_x_3356:
[----:B------:R-:W0:Y:S02]  /*1a00*/  LDS R2, [R0] ;  /* 0x0000000000027984 */ /* 0x000e240000000800 */
[----:B0-----:R-:W-:-:S05]  /*1a10*/  HADD2 R3, R2, R20 ;  /* 0x0000001402037230 */ /* 0x001fca0000000000 */
[----:B------:R-:W0:Y:S02]  /*1a20*/  ATOMS.CAST.SPIN P0, [R0], R2, R3 ;  /* 0x000000020000758d */ /* 0x000e240001800003 */
[----:B0-----:R-:W-:Y:S05]  /*1a30*/  @!P0 BRA `(.L_x_3356) ;  /* 0xfffffffc00f08947 */ /* 0x001fea000383ffff */
[----:B------:R-:W-:Y:S05]  /*1a40*/  BRA `(.L_x_3354) ;  /* 0x00000000000c7947 */ /* 0x000fea0003800000 */
.L_x_3355:
[----:B------:R-:W2:Y:S02]  /*1a50*/  LD.E R0, desc[UR14][R4.64] ;  /* 0x0000000e04007980 */ /* 0x000ea4000c101900 */
[----:B--2---:R-:W-:-:S05]  /*1a60*/  IMAD.IADD R3, R20, 0x1, R0 ;  /* 0x0000000114037824 */ /* 0x004fca00078e0200 */
[----:B------:R0:W-:Y:S02]  /*1a70*/  ST.E desc[UR14][R4.64], R3 ;  /* 0x0000000304007985 */ /* 0x0001e4000c10190e */
.L_x_3354:
[----:B------:R-:W-:Y:S05]  /*1a80*/  BSYNC.RECONVERGENT B0 ;  /* 0x0000000000007941 */ /* 0x000fea0003800200 */
.L_x_3353:
[----:B------:R1:W-:Y:S02]  /*1a90*/  ATOM.E.ADD.F16x2.RN.STRONG.GPU P0, RZ, desc[UR14][R4.64+0x4], R19 ;  /* 0x8000041304ff79a2 */ /* 0x0003e4000c10e10e */
[----:B-1----:R-:W-:Y:S05]  /*1aa0*/  @P0 EXIT ;  /* 0x000000000000094d */ /* 0x002fea0003800000 */
[----:B------:R-:W1:Y:S02]  /*1ab0*/  QSPC.E.S P0, RZ, [R4+0x4] ;  /* 0x0000040004ff73aa */ /* 0x000e640000000500 */
[----:B-1----:R-:W-:Y:S05]  /*1ac0*/  @!P0 BRA `(.L_x_3357) ;  /* 0x00000000001c8947 */ /* 0x002fea0003800000 */
[----:B------:R-:W-:-:S05]  /*1ad0*/  IMAD.MOV.U32 R2, RZ, RZ, R4 ;  /* 0x000000ffff027224 */ /* 0x000fca00078e0004 */
[----:B------:R-:W-:-:S07]  /*1ae0*/  MOV R0, R2 ;  /* 0x0000000200007202 */ /* 0x000fce0000000f00 */
.L_x_3358:
[----:B------:R-:W0:Y:S02]  /*1af0*/  LDS R2, [R0+0x4] ;  /* 0x0000040000027984 */ /* 0x000e240000000800 */
[----:B0-----:R-:W-:-:S05]  /*1b00*/  HFMA2 R3, R2, 1, 1, R19 ;  /* 0x3c003c0002037831 */ /* 0x001fca0000000013 */
[----:B------:R-:W0:Y:S02]  /*1b10*/  ATOMS.CAST.SPIN P0, [R0+0x4], R2, R3 ;  /* 0x000004020000758d */ /* 0x000e240001800003 */
[----:B0-----:R-:W-:Y:S05]  /*1b20*/  @!P0 BRA `(.L_x_3358) ;  /* 0xfffffffc00f08947 */ /* 0x001fea000383ffff */
[----:B------:R-:W-:Y:S05]  /*1b30*/  EXIT ;  /* 0x000000000000794d */ /* 0x000fea0003800000 */
.L_x_3357:
[----:B------:R-:W0:Y:S02]  /*1b40*/  LD.E R0, desc[UR14][R4.64+0x4] ;  /* 0x0000040e04007980 */ /* 0x000e24000c101900 */
[----:B0-----:R-:W-:-:S05]  /*1b50*/  IMAD.IADD R3, R19, 0x1, R0 ;  /* 0x0000000113037824 */ /* 0x001fca00078e0200 */
[----:B------:R-:W-:Y:S01]  /*1b60*/  ST.E desc[UR14][R4.64+0x4], R3 ;  /* 0x0000040304007985 */ /* 0x000fe2000c10190e */
[----:B------:R-:W-:Y:S05]  /*1b70*/  EXIT ;  /* 0x000000000000794d */ /* 0x000fea0003800000 */
.L_x_3359:
        /* <DEDUP_REMOVED lines=16> */
.L_x_3633:


//--------------------- .text._Z23gemm_half_q_half_kernelILi1ELi32ELb0ELb0ELi32EEvPK6__halfPKjS4_S2_PS0_iiiiPKtS7_iiiiiibS2_i --------------------------
	.section	.text._Z23gemm_half_q_half_kernelILi1ELi32ELb0ELb0ELi32EEvPK6__halfPKjS4_S2_PS0_iiiiPKtS7_iiiiiibS2_i,"ax",@progbits
	.align	128
        .global         _Z23gemm_half_q_half_kernelILi1ELi32ELb0ELb0ELi32EEvPK6__halfPKjS4_S2_PS0_iiiiPKtS7_iiiiiibS2_i
        .type           _Z23gemm_half_q_half_kernelILi1ELi32ELb0ELb0ELi32EEvPK6__halfPKjS4_S2_PS0_iiiiPKtS7_iiiiiibS2_i,@function
        .size           _Z23gemm_half_q_half_kernelILi1ELi32ELb0ELb0ELi32EEvPK6__halfPKjS4_S2_PS0_iiiiPKtS7_iiiiiibS2_i,(.L_x_3634 - _Z23gemm_half_q_half_kernelILi1ELi32ELb0ELb0ELi32EEvPK6__halfPKjS4_S2_PS0_iiiiPKtS7_iiiiiibS2_i)
        .other          _Z23gemm_half_q_half_kernelILi1ELi32ELb0ELb0ELi32EEvPK6__halfPKjS4_S2_PS0_iiiiPKtS7_iiiiiibS2_i,@"STO_CUDA_ENTRY STV_DEFAULT"
_Z23gemm_half_q_half_kernelILi1ELi32ELb0ELb0ELi32EEvPK6__halfPKjS4_S2_PS0_iiiiPKtS7_iiiiiibS2_i:
.text._Z23gemm_half_q_half_kernelILi1ELi32ELb0ELb0ELi32EEvPK6__halfPKjS4_S2_PS0_iiiiPKtS7_iiiiiibS2_i:
[----:B------:R-:W-:Y:S01]  /*0000*/  LDC R1, c[0x0][0x37c] ;  /* 0x0000df00ff017b82 */ /* 0x000fe20000000800 */
[----:B------:R-:W0:Y:S07]  /*0010*/  S2R R17, SR_CTAID.Z ;  /* 0x0000000000117919 */ /* 0x000e2e0000002700 */
[----:B------:R-:W1:Y:S01]  /*0020*/  S2UR UR8, SR_CTAID.Y ;  /* 0x00000000000879c3 */ /* 0x000e620000002600 */
[----:B------:R-:W2:Y:S01]  /*0030*/  LDCU.64 UR6, c[0x0][0x358] ;  /* 0x00006b00ff0677ac */ /* 0x000ea20008000a00 */
[----:B------:R-:W-:Y:S01]  /*0040*/  BSSY.RECONVERGENT B0, `(.L_x_3360) ;  /* 0x0000021000007945 */ /* 0x000fe20003800200 */
[----:B------:R-:W3:Y:S01]  /*0050*/  S2R R3, SR_TID.X ;  /* 0x0000000000037919 */ /* 0x000ee20000002100 */
[----:B------:R-:W4:Y:S04]  /*0060*/  S2R R0, SR_CTAID.X ;  /* 0x0000000000007919 */ /* 0x000f280000002500 */
[----:B------:R-:W1:Y:S08]  /*0070*/  LDC R24, c[0x0][0x3a8] ;  /* 0x0000ea00ff187b82 */ /* 0x000e700000000800 */
[----:B------:R-:W5:Y:S08]  /*0080*/  LDC R5, c[0x0][0x3b0] ;  /* 0x0000ec00ff057b82 */ /* 0x000f700000000800 */
[----:B------:R-:W2:Y:S01]  /*0090*/  LDC R7, c[0x0][0x3ac] ;  /* 0x0000eb00ff077b82 */ /* 0x000ea20000000800 */
[----:B0-----:R-:W-:Y:S01]  /*00a0*/  IMAD.SHL.U32 R6, R17, 0x20, RZ ;  /* 0x0000002011067824 */ /* 0x001fe200078e00ff */
[----:B-1----:R-:W-:-:S03]  /*00b0*/  ISETP.LE.AND P1, PT, R24, UR8, PT ;  /* 0x0000000818007c0c */ /* 0x002fc6000bf23270 */
[--C-:B---3--:R-:W-:Y:S02]  /*00c0*/  IMAD.IADD R11, R6, 0x1, R3.reuse ;  /* 0x00000001060b7824 */ /* 0x108fe400078e0203 */
[----:B----4-:R-:W-:Y:S01]  /*00d0*/  IMAD R0, R0, 0x20, R3 ;  /* 0x0000002000007824 */ /* 0x010fe200078e0203 */
[----:B-----5:R-:W-:-:S03]  /*00e0*/  VIADDMNMX R10, R6, 0x20, R5, PT ;  /* 0x00000020060a7846 */ /* 0x020fc60003800105 */
[----:B------:R-:W-:Y:S01]  /*00f0*/  IMAD.SHL.U32 R26, R0, 0x4, RZ ;  /* 0x00000004001a7824 */ /* 0x000fe200078e00ff */
[----:B------:R-:W-:-:S04]  /*0100*/  ISETP.GE.OR P0, PT, R11, R10, P1 ;  /* 0x0000000a0b00720c */ /* 0x000fc80000f06670 */
[----:B--2---:R-:W-:-:S09]  /*0110*/  ISETP.GE.AND P2, PT, R26, R7, PT ;  /* 0x000000071a00720c */ /* 0x004fd20003f46270 */
        /* <DEDUP_REMOVED lines=19> */
.L_x_3361:
[----:B------:R-:W-:Y:S05]  /*0250*/  BSYNC.RECONVERGENT B0 ;  /* 0x0000000000007941 */ /* 0x000fea0003800200 */
.L_x_3360:
[----:B------:R-:W-:Y:S05]  /*0260*/  @P2 EXIT ;  /* 0x000000000000294d */ /* 0x000fea0003800000 */
[----:B0-----:R-:W0:Y:S01]  /*0270*/  LDC.U8 R0, c[0x0][0x3e0] ;  /* 0x0000f800ff007b82 */ /* 0x001e220000000000 */
        /* <DEDUP_REMOVED lines=11> */
[----:B0-----:R-:W0:Y:S01]  /*0330*/  LDC.64 R8, c[0x0][0x3b8] ;  /* 0x0000ee00ff087b82 */ /* 0x001e220000000a00 */
[----:B------:R-:W-:-:S04]  /*0340*/  IMAD.SHL.U32 R17, R17, 0x40, RZ ;  /* 0x0000004011117824 */ /* 0x000fc800078e00ff */
        /* <DEDUP_REMOVED lines=9> */
.L_x_3363:
[----:B------:R-:W1:Y:S01]  /*03e0*/  LDC.64 R2, c[0x0][0x390] ;  /* 0x0000e400ff027b82 */ /* 0x000e620000000a00 */
[----:B-----5:R-:W-:-:S04]  /*03f0*/  VIADD R4, R11, UR4 ;  /* 0x000000040b047c36 */ /* 0x020fc80008000000 */
[----:B------:R-:W-:-:S03]  /*0400*/  IMAD R0, R4, R7, RZ ;  /* 0x0000000704007224 */ /* 0x000fc600078e02ff */
[----:B0-----:R-:W0:Y:S02]  /*0410*/  LDC.64 R16, c[0x0][0x398] ;  /* 0x0000e600ff107b82 */ /* 0x001e240000000a00 */
[----:B------:R-:W-:-:S04]  /*0420*/  SHF.R.S32.HI R15, RZ, 0x1f, R0 ;  /* 0x0000001fff0f7819 */ /* 0x000fc80000011400 */
[----:B------:R-:W-:-:S04]  /*0430*/  LEA.HI R15, R15, R0, RZ, 0x3 ;  /* 0x000000000f0f7211 */ /* 0x000fc800078f18ff */
[----:B------:R-:W-:-:S05]  /*0440*/  LEA.HI.SX32 R15, R15, R14, 0x1d ;  /* 0x0000000e0f0f7211 */ /* 0x000fca00078feaff */
[----:B-1----:R-:W-:-:S06]  /*0450*/  IMAD.WIDE R2, R15, 0x4, R2 ;  /* 0x000000040f027825 */ /* 0x002fcc00078e0202 */
[----:B------:R-:W2:Y:S01]  /*0460*/  LDG.E.CONSTANT R3, desc[UR6][R2.64] ;  /* 0x0000000602037981 */ /* 0x000ea2000c1e9900 */
[----:B------:R-:W-:-:S04]  /*0470*/  IMAD.SHL.U32 R19, R13, 0x2, RZ ;  /* 0x000000020d137824 */ /* 0x000fc800078e00ff */
[----:B------:R-:W-:-:S05]  /*0480*/  IMAD.WIDE.U32 R18, R19, 0x2, R8 ;  /* 0x0000000213127825 */ /* 0x000fca00078e0008 */
[----:B------:R-:W3:Y:S01]  /*0490*/  LDG.E.U16.CONSTANT R0, desc[UR6][R18.64+0x2] ;  /* 0x0000020612007981 */ /* 0x000ee2000c1e9500 */
[----:B0-----:R-:W-:-:S05]  /*04a0*/  IMAD.WIDE.U32 R16, R4, 0x2, R16 ;  /* 0x0000000204107825 */ /* 0x001fca00078e0010 */
        /* <DEDUP_REMOVED lines=14> */
[----:B------:R-:W-:Y:S01]  /*0590*/  IMAD R20, R21, R21, R21 ;  /* 0x0000001515147224 */ /* 0x000fe200078e0215 */
[----:B0-----:R-:W-:Y:S01]  /*05a0*/  IADD3 R16, PT, PT, R2, 0x1, R3 ;  /* 0x0000000102107810 */ /* 0x001fe20007ffe003 */
[C---:B------:R-:W-:Y:S01]  /*05b0*/  IMAD R3, R4.reuse, R4, R4 ;  /* 0x0000000404037224 */ /* 0x040fe200078e0204 */
[----:B------:R-:W4:Y:S01]  /*05c0*/  I2F.F16 R18, R23 ;  /* 0x0000001700127306 */ /* 0x000f220000200c00 */
[----:B------:R-:W-:Y:S02]  /*05d0*/  ISETP.GE.AND P0, PT, R13, R10, PT ;  /* 0x0000000a0d00720c */ /* 0x000fe40003f06270 */
[----:B------:R-:W-:Y:S02]  /*05e0*/  IADD3 R20, PT, PT, R21, 0x1, R20 ;  /* 0x0000000115147810 */ /* 0x000fe40007ffe014 */
[----:B------:R-:W-:-:S03]  /*05f0*/  IADD3 R17, PT, PT, R4, 0x1, R3 ;  /* 0x0000000104117810 */ /* 0x000fc60007ffe003 */
        /* <DEDUP_REMOVED lines=8> */
.L_x_3362:
[----:B------:R-:W1:Y:S01]  /*0680*/  LDCU UR4, c[0x0][0x3c8] ;  /* 0x00007900ff0477ac */ /* 0x000e620008000800 */
[----:B0-----:R-:W-:Y:S01]  /*0690*/  IMAD.MOV.U32 R8, RZ, RZ, RZ ;  /* 0x000000ffff087224 */ /* 0x001fe200078e00ff */
[----:B-1----:R-:W-:-:S13]  /*06a0*/  ISETP.GT.AND P0, PT, R6, UR4, PT ;  /* 0x0000000406007c0c */ /* 0x002fda000bf04270 */
        /* <DEDUP_REMOVED lines=8> */
.L_x_3364:
        /* <DEDUP_REMOVED lines=11> */
.L_x_3365:
        /* <DEDUP_REMOVED lines=11> */
.L_x_3366:
        /* <DEDUP_REMOVED lines=11> */
.L_x_3367:
        /* <DEDUP_REMOVED lines=11> */
.L_x_3368:
[----:B------:R-:W-:Y:S01]  /*09f0*/  VIMNMX R13, PT, PT, R6, UR4, PT ;  /* 0x00000004060d7c48 */ /* 0x000fe2000bfe0100 */
[----:B------:R-:W0:Y:S01]  /*0a00*/  LDCU.64 UR4, c[0x0][0x388] ;  /* 0x00007100ff0477ac */ /* 0x000e220008000a00 */
[----:B------:R-:W-:Y:S02]  /*0a10*/  VIMNMX R5, PT, PT, R5, UR9, PT ;  /* 0x0000000905057c48 */ /* 0x000fe4000bfe0100 */
[----:B------:R-:W-:-:S04]  /*0a20*/  SHF.R.S32.HI R14, RZ, 0x1f, R13 ;  /* 0x0000001fff0e7819 */ /* 0x000fc8000001140d */
[----:B------:R-:W-:-:S04]  /*0a30*/  LEA.HI R14, R14, R13, RZ, 0x5 ;  /* 0x0000000d0e0e7211 */ /* 0x000fc800078f28ff */
[----:B------:R-:W-:-:S05]  /*0a40*/  SHF.R.S32.HI R13, RZ, 0x5, R14 ;  /* 0x00000005ff0d7819 */ /* 0x000fca000001140e */
[----:B------:R-:W-:-:S05]  /*0a50*/  IMAD R8, R13, 0x8, R8 ;  /* 0x000000080d087824 */ /* 0x000fca00078e0208 */
        /* <DEDUP_REMOVED lines=16> */
[----:B------:R-:W4:Y:S01]  /*0b60*/  LDG.E.128.CONSTANT R12, desc[UR6][R34.64] ;  /* 0x00000006220c7981 */ /* 0x000f22000c1e9d00 */
[----:B------:R-:W-:-:S02]  /*0b70*/  ISETP.LE.AND P0, PT, R24, UR8, PT ;  /* 0x0000000818007c0c */ /* 0x000fc4000bf03270 */
[----:B------:R-:W-:Y:S02]  /*0b80*/  PRMT R6, RZ, 0x7610, R6 ;  /* 0x00007610ff067816 */ /* 0x000fe40000000006 */
        /* <DEDUP_REMOVED lines=10> */
[----:B------:R-:W-:Y:S02]  /*0c30*/  SHF.R.U32.HI R27, RZ, 0x8, R13 ;  /* 0x00000008ff1b7819 */ /* 0x000fe4000001160d */
[----:B------:R-:W-:Y:S02]  /*0c40*/  LOP3.LUT R21, R20, 0xf000f, RZ, 0xc0, !PT ;  /* 0x000f000f14157812 */ /* 0x000fe400078ec0ff */
[----:B------:R-:W-:-:S02]  /*0c50*/  SHF.R.U32.HI R29, RZ, 0x8, R15 ;  /* 0x00000008ff1d7819 */ /* 0x000fc4000001160f */
[----:B------:R-:W-:Y:S02]  /*0c60*/  LOP3.LUT R27, R22, 0x300030, R27, 0xf8, !PT ;  /* 0x00300030161b7812 */ /* 0x000fe400078ef81b */
[----:B------:R-:W-:Y:S02]  /*0c70*/  LOP3.LUT R30, R21, 0x300030, R30, 0xf8, !PT ;  /* 0x00300030151e7812 */ /* 0x000fe400078ef81e */
[----:B------:R-:W-:Y:S02]  /*0c80*/  SHF.R.U32.HI R23, RZ, 0xc, R10 ;  /* 0x0000000cff177819 */ /* 0x000fe4000001160a */
[----:B------:R-:W-:Y:S02]  /*0c90*/  SHF.R.U32.HI R20, RZ, 0xc, R17 ;  /* 0x0000000cff147819 */ /* 0x000fe40000011611 */
[----:B------:R-:W-:Y:S02]  /*0ca0*/  SHF.R.U32.HI R21, RZ, 0xc, R18 ;  /* 0x0000000cff157819 */ /* 0x000fe40000011612 */
[----:B------:R-:W-:-:S02]  /*0cb0*/  SHF.R.U32.HI R22, RZ, 0xc, R19 ;  /* 0x0000000cff167819 */ /* 0x000fc40000011613 */
[----:B------:R-:W-:Y:S02]  /*0cc0*/  LOP3.LUT R29, R32, 0x300030, R29, 0xf8, !PT ;  /* 0x00300030201d7812 */ /* 0x000fe400078ef81d */
[----:B------:R-:W-:Y:S02]  /*0cd0*/  LOP3.LUT R23, R23, 0xf000f, RZ, 0xc0, !PT ;  /* 0x000f000f17177812 */ /* 0x000fe400078ec0ff */
[--C-:B------:R-:W-:Y:S02]  /*0ce0*/  SHF.R.U32.HI R28, RZ, 0x8, R14.reuse ;  /* 0x00000008ff1c7819 */ /* 0x100fe4000001160e */
[----:B------:R-:W-:Y:S02]  /*0cf0*/  SHF.R.U32.HI R31, RZ, 0xa, R13 ;  /* 0x0000000aff1f7819 */ /* 0x000fe4000001160d */
[----:B------:R-:W-:Y:S02]  /*0d00*/  SHF.R.U32.HI R32, RZ, 0xa, R14 ;  /* 0x0000000aff207819 */ /* 0x000fe4000001160e */
[----:B------:R-:W-:-:S02]  /*0d10*/  LOP3.LUT R20, R20, 0xf000f, RZ, 0xc0, !PT ;  /* 0x000f000f14147812 */ /* 0x000fc400078ec0ff */
[----:B------:R-:W-:Y:S02]  /*0d20*/  LOP3.LUT R21, R21, 0xf000f, RZ, 0xc0, !PT ;  /* 0x000f000f15157812 */ /* 0x000fe400078ec0ff */
[----:B------:R-:W-:Y:S02]  /*0d30*/  LOP3.LUT R22, R22, 0xf000f, RZ, 0xc0, !PT ;  /* 0x000f000f16167812 */ /* 0x000fe400078ec0ff */
[----:B------:R-:W-:Y:S02]  /*0d40*/  SHF.R.U32.HI R33, RZ, 0xa, R15 ;  /* 0x0000000aff217819 */ /* 0x000fe4000001160f */
[----:B------:R-:W-:Y:S02]  /*0d50*/  LOP3.LUT R28, R23, 0x300030, R28, 0xf8, !PT ;  /* 0x00300030171c7812 */ /* 0x000fe400078ef81c */
[----:B------:R-:W-:Y:S02]  /*0d60*/  LOP3.LUT R31, R20, 0x300030, R31, 0xf8, !PT ;  /* 0x00300030141f7812 */ /* 0x000fe400078ef81f */
[----:B------:R-:W-:-:S02]  /*0d70*/  LOP3.LUT R32, R21, 0x300030, R32, 0xf8, !PT ;  /* 0x0030003015207812 */ /* 0x000fc400078ef820 */
[----:B------:R-:W-:Y:S01]  /*0d80*/  LOP3.LUT R33, R22, 0x300030, R33, 0xf8, !PT ;  /* 0x0030003016217812 */ /* 0x000fe200078ef821 */
[----:B------:R-:W-:Y:S06]  /*0d90*/  @P0 BRA `(.L_x_3370) ;  /* 0x00000008004c0947 */ /* 0x000fec0003800000 */
[----:B------:R-:W0:Y:S01]  /*0da0*/  S2UR UR5, SR_CgaCtaId ;  /* 0x00000000000579c3 */ /* 0x000e220000008800 */
[----:B------:R-:W-:Y:S01]  /*0db0*/  UMOV UR4, 0x400 ;  /* 0x0000040000047882 */ /* 0x000fe20000000000 */
[----:B------:R-:W-:Y:S02]  /*0dc0*/  LOP3.LUT R5, R8, 0x3f003f, RZ, 0xc0, !PT ;  /* 0x003f003f08057812 */ /* 0x000fe400078ec0ff */
[----:B------:R-:W-:Y:S02]  /*0dd0*/  LOP3.LUT R37, R9, 0x3f003f, RZ, 0xc0, !PT ;  /* 0x003f003f09257812 */ /* 0x000fe400078ec0ff */
[----:B------:R-:W-:Y:S02]  /*0de0*/  SHF.R.U32.HI R36, RZ, 0x6, R9 ;  /* 0x00000006ff247819 */ /* 0x000fe40000011609 */
[----:B------:R-:W-:Y:S02]  /*0df0*/  SHF.R.U32.HI R8, RZ, 0x6, R8 ;  /* 0x00000006ff087819 */ /* 0x000fe40000011608 */
        /* <DEDUP_REMOVED lines=8> */
[----:B------:R-:W-:Y:S01]  /*0e80*/  SHF.R.U32.HI R10, RZ, 0x6, R10 ;  /* 0x00000006ff0a7819 */ /* 0x000fe2000001160a */
[----:B0-----:R-:W-:Y:S01]  /*0e90*/  ULEA UR4, UR5, UR4, 0x18 ;  /* 0x0000000405047291 */ /* 0x001fe2000f8ec0ff */
[----:B------:R-:W-:Y:S01]  /*0ea0*/  LOP3.LUT R37, R37, 0x64006400, RZ, 0xfc, !PT ;  /* 0x6400640025257812 */ /* 0x000fe200078efcff */
[----:B------:R-:W-:Y:S01]  /*0eb0*/  HADD2 R5, R5, -1056, -1056 ;  /* 0xe420e42005057430 */ /* 0x000fe20000000000 */
[----:B------:R-:W-:-:S02]  /*0ec0*/  LOP3.LUT R6, R6, 0x64006400, RZ, 0xfc, !PT ;  /* 0x6400640006067812 */ /* 0x000fc400078efcff */
[----:B------:R-:W-:Y:S01]  /*0ed0*/  SHF.R.U32.HI R11, RZ, 0x6, R11 ;  /* 0x00000006ff0b7819 */ /* 0x000fe2000001160b */
[----:B------:R-:W-:Y:S01]  /*0ee0*/  HADD2 R37, R37, -1056, -1056 ;  /* 0xe420e42025257430 */ /* 0x000fe20000000000 */
[----:B------:R-:W-:Y:S01]  /*0ef0*/  LOP3.LUT R10, R10, 0x3f003f, RZ, 0xc0, !PT ;  /* 0x003f003f0a0a7812 */ /* 0x000fe200078ec0ff */
[----:B------:R-:W-:Y:S01]  /*0f00*/  HADD2 R6, R6, -1056, -1056 ;  /* 0xe420e42006067430 */ /* 0x000fe20000000000 */
[----:B------:R-:W0:Y:S01]  /*0f10*/  LDS.128 R20, [UR4] ;  /* 0x00000004ff147984 */ /* 0x000e220008000c00 */
        /* <DEDUP_REMOVED lines=14> */
[----:B------:R-:W-:Y:S01]  /*1000*/  PRMT R4, R4, 0x5410, R3 ;  /* 0x0000541004047816 */ /* 0x000fe20000000003 */
[----:B------:R-:W-:Y:S01]  /*1010*/  HADD2 R31, R31, -1056, -1056 ;  /* 0xe420e4201f1f7430 */ /* 0x000fe20000000000 */
[----:B------:R-:W-:Y:S01]  /*1020*/  PRMT R2, R2, 0x5410, R0 ;  /* 0x0000541002027816 */ /* 0x000fe20000000000 */
[----:B------:R-:W-:-:S02]  /*1030*/  HADD2 R33, R33, -1056, -1056 ;  /* 0xe420e42021217430 */ /* 0x000fc40000000000 */
[-C--:B0-----:R-:W-:Y:S02]  /*1040*/  HFMA2 R9, R9, R20.reuse, RZ ;  /* 0x0000001409097231 */ /* 0x081fe400000000ff */
[-C--:B------:R-:W-:Y:S02]  /*1050*/  HFMA2 R37, R37, R20.reuse, RZ.H0_H0 ;  /* 0x0000001425257231 */ /* 0x080fe400000400ff */
[-C--:B------:R-:W-:Y:S02]  /*1060*/  HFMA2 R5, R5, R20.reuse, RZ ;  /* 0x0000001405057231 */ /* 0x080fe400000000ff */
[----:B------:R-:W-:Y:S02]  /*1070*/  HFMA2 R6, R6, R20, RZ.H0_H0 ;  /* 0x0000001406067231 */ /* 0x000fe400000400ff */
[-C--:B------:R-:W-:Y:S02]  /*1080*/  HFMA2 R37, R36, R21.reuse, R37 ;  /* 0x0000001524257231 */ /* 0x080fe40000000025 */
[----:B------:R-:W-:Y:S01]  /*1090*/  HFMA2 R9, R8, R21, R9 ;  /* 0x0000001508097231 */ /* 0x000fe20000000009 */
[----:B------:R-:W-:-:S02]  /*10a0*/  LOP3.LUT R8, R11, 0x3f003f, RZ, 0xc0, !PT ;  /* 0x003f003f0b087812 */ /* 0x000fc400078ec0ff */
[----:B------:R-:W-:Y:S02]  /*10b0*/  LOP3.LUT R11, R10, 0x64006400, RZ, 0xfc, !PT ;  /* 0x640064000a0b7812 */ /* 0x000fe400078efcff */
[----:B------:R-:W-:Y:S02]  /*10c0*/  LOP3.LUT R10, R16, 0x3f003f, RZ, 0xc0, !PT ;  /* 0x003f003f100a7812 */ /* 0x000fe400078ec0ff */
[----:B------:R-:W-:Y:S01]  /*10d0*/  LOP3.LUT R8, R8, 0x64006400, RZ, 0xfc, !PT ;  /* 0x6400640008087812 */ /* 0x000fe200078efcff */
[----:B------:R-:W-:Y:S01]  /*10e0*/  HADD2 R20, R11, -1056, -1056 ;  /* 0xe420e4200b147430 */ /* 0x000fe20000000000 */
[----:B------:R-:W-:Y:S02]  /*10f0*/  LOP3.LUT R10, R10, 0x64006400, RZ, 0xfc, !PT ;  /* 0x640064000a0a7812 */ /* 0x000fe400078efcff */
[----:B------:R-:W-:Y:S01]  /*1100*/  SHF.R.U32.HI R16, RZ, 0x6, R16 ;  /* 0x00000006ff107819 */ /* 0x000fe20000011610 */
[----:B------:R-:W-:Y:S02]  /*1110*/  HFMA2 R11, R20, R21, R5 ;  /* 0x00000015140b7231 */ /* 0x000fe40000000005 */
[----:B------:R-:W-:Y:S01]  /*1120*/  HADD2 R10, R10, -1056, -1056 ;  /* 0xe420e4200a0a7430 */ /* 0x000fe20000000000 */
[----:B------:R-:W-:Y:S01]  /*1130*/  LOP3.LUT R16, R16, 0x3f003f, RZ, 0xc0, !PT ;  /* 0x003f003f10107812 */ /* 0x000fe200078ec0ff */
[----:B------:R-:W-:Y:S01]  /*1140*/  HADD2 R5, R8, -1056, -1056 ;  /* 0xe420e42008057430 */ /* 0x000fe20000000000 */
[----:B------:R-:W-:-:S03]  /*1150*/  LOP3.LUT R8, R18, 0x3f003f, RZ, 0xc0, !PT ;  /* 0x003f003f12087812 */ /* 0x000fc600078ec0ff */
[----:B------:R-:W-:Y:S02]  /*1160*/  HFMA2 R21, R5, R21, R6 ;  /* 0x0000001505157231 */ /* 0x000fe40000000006 */
[----:B------:R-:W-:Y:S01]  /*1170*/  HFMA2 R5, R10, R22, R9 ;  /* 0x000000160a057231 */ /* 0x000fe20000000009 */
[----:B------:R-:W-:Y:S02]  /*1180*/  LOP3.LUT R6, R17, 0x3f003f, RZ, 0xc0, !PT ;  /* 0x003f003f11067812 */ /* 0x000fe400078ec0ff */
[----:B------:R-:W-:Y:S02]  /*1190*/  LOP3.LUT R9, R19, 0x3f003f, RZ, 0xc0, !PT ;  /* 0x003f003f13097812 */ /* 0x000fe400078ec0ff */
[----:B------:R-:W-:Y:S02]  /*11a0*/  LOP3.LUT R8, R8, 0x64006400, RZ, 0xfc, !PT ;  /* 0x6400640008087812 */ /* 0x000fe400078efcff */
[----:B------:R-:W-:Y:S02]  /*11b0*/  LOP3.LUT R6, R6, 0x64006400, RZ, 0xfc, !PT ;  /* 0x6400640006067812 */ /* 0x000fe400078efcff */
        /* <DEDUP_REMOVED lines=8> */
[----:B------:R-:W-:Y:S01]  /*1240*/  HFMA2 R22, R10, R22, R21 ;  /* 0x000000160a167231 */ /* 0x000fe20000000015 */
[----:B------:R-:W-:Y:S01]  /*1250*/  SHF.R.U32.HI R21, RZ, 0x6, R18 ;  /* 0x00000006ff157819 */ /* 0x000fe20000011612 */
[----:B------:R-:W0:Y:S01]  /*1260*/  LDS.128 R8, [UR4+0x10] ;  /* 0x00001004ff087984 */ /* 0x000e220008000c00 */
        /* <DEDUP_REMOVED lines=16> */
[----:B------:R-:W-:Y:S01]  /*1370*/  SHF.R.U32.HI R13, RZ, 0x6, R13 ;  /* 0x00000006ff0d7819 */ /* 0x000fe2000001160d */
[----:B------:R-:W-:Y:S01]  /*1380*/  HADD2 R21, R21, -1056, -1056 ;  /* 0xe420e42015157430 */ /* 0x000fe20000000000 */
[----:B------:R-:W-:Y:S01]  /*1390*/  LOP3.LUT R19, R14, 0x3f003f, RZ, 0xc0, !PT ;  /* 0x003f003f0e137812 */ /* 0x000fe200078ec0ff */
[----:B------:R-:W-:Y:S01]  /*13a0*/  HADD2 R36, R16, -1056, -1056 ;  /* 0xe420e42010247430 */ /* 0x000fe20000000000 */
[----:B------:R-:W-:-:S02]  /*13b0*/  LOP3.LUT R18, R17, 0x64006400, RZ, 0xfc, !PT ;  /* 0x6400640011127812 */ /* 0x000fc400078efcff */
[----:B------:R-:W-:Y:S01]  /*13c0*/  SHF.R.U32.HI R12, RZ, 0x6, R12 ;  /* 0x00000006ff0c7819 */ /* 0x000fe2000001160c */
[----:B------:R-:W-:Y:S01]  /*13d0*/  HFMA2 R20, R21, R23, R20 ;  /* 0x0000001715147231 */ /* 0x000fe20000000014 */
[----:B------:R-:W-:Y:S01]  /*13e0*/  LOP3.LUT R16, R19, 0x64006400, RZ, 0xfc, !PT ;  /* 0x6400640013107812 */ /* 0x000fe200078efcff */
[----:B------:R-:W-:Y:S01]  /*13f0*/  HADD2 R19, R18, -1056, -1056 ;  /* 0xe420e42012137430 */ /* 0x000fe20000000000 */
[----:B------:R-:W-:Y:S02]  /*1400*/  LOP3.LUT R13, R13, 0x3f003f, RZ, 0xc0, !PT ;  /* 0x003f003f0d0d7812 */ /* 0x000fe400078ec0ff */
[----:B------:R-:W-:Y:S02]  /*1410*/  SHF.R.U32.HI R14, RZ, 0x6, R14 ;  /* 0x00000006ff0e7819 */ /* 0x000fe4000001160e */
[----:B------:R-:W-:Y:S02]  /*1420*/  LOP3.LUT R17, R15, 0x3f003f, RZ, 0xc0, !PT ;  /* 0x003f003f0f117812 */ /* 0x000fe400078ec0ff */
[----:B------:R-:W-:-:S02]  /*1430*/  LOP3.LUT R12, R12, 0x3f003f, RZ, 0xc0, !PT ;  /* 0x003f003f0c0c7812 */ /* 0x000fc400078ec0ff */
[----:B------:R-:W-:Y:S01]  /*1440*/  SHF.R.U32.HI R15, RZ, 0x6, R15 ;  /* 0x00000006ff0f7819 */ /* 0x000fe2000001160f */
[-C--:B0-----:R-:W-:Y:S01]  /*1450*/  HFMA2 R6, R19, R8.reuse, R6 ;  /* 0x0000000813067231 */ /* 0x081fe20000000006 */
        /* <DEDUP_REMOVED lines=16> */
[----:B------:R-:W-:Y:S02]  /*1560*/  HFMA2 R22, R17, R8, R22 ;  /* 0x0000000811167231 */ /* 0x000fe40000000016 */
[----:B------:R-:W-:Y:S02]  /*1570*/  HADD2 R15, R15, -1056, -1056 ;  /* 0xe420e4200f0f7430 */ /* 0x000fe40000000000 */
[----:B------:R-:W-:Y:S02]  /*1580*/  HFMA2 R20, R13, R9, R20 ;  /* 0x000000090d147231 */ /* 0x000fe40000000014 */
[----:B------:R-:W-:-:S02]  /*1590*/  HADD2 R8, R25, -1056, -1056 ;  /* 0xe420e42019087430 */ /* 0x000fc40000000000 */
[----:B------:R-:W-:Y:S02]  /*15a0*/  HFMA2 R22, R15, R9, R22 ;  /* 0x000000090f167231 */ /* 0x000fe40000000016 */
[----:B------:R-:W-:Y:S02]  /*15b0*/  HADD2 R9, R28, -1056, -1056 ;  /* 0xe420e4201c097430 */ /* 0x000fe40000000000 */
[-C--:B------:R-:W-:Y:S02]  /*15c0*/  HFMA2 R5, R8, R10.reuse, R5 ;  /* 0x0000000a08057231 */ /* 0x080fe40000000005 */
        /* <DEDUP_REMOVED lines=16> */
.L_x_3370:
[----:B------:R-:W-:Y:S01]  /*16d0*/  IMAD.WIDE R34, R7, 0x4, R34 ;  /* 0x0000000407227825 */ /* 0x000fe200078e0222 */
[----:B------:R-:W-:Y:S06]  /*16e0*/  @P1 BRA `(.L_x_3369) ;  /* 0x0000000800e01947 */ /* 0x000fec0003800000 */
[----:B------:R-:W2:Y:S01]  /*16f0*/  LDG.E.128.CONSTANT R8, desc[UR6][R34.64] ;  /* 0x0000000622087981 */ /* 0x000ea2000c1e9d00 */
[----:B------:R-:W-:-:S05]  /*1700*/  IMAD.WIDE R28, R7, 0x4, R34 ;  /* 0x00000004071c7825 */ /* 0x000fca00078e0222 */
[----:B------:R0:W3:Y:S01]  /*1710*/  LDG.E.128.CONSTANT R12, desc[UR6][R28.64] ;  /* 0x000000061c0c7981 */ /* 0x0000e2000c1e9d00 */
[----:B------:R-:W-:-:S06]  /*1720*/  IMAD.WIDE R16, R7, 0x4, R28 ;  /* 0x0000000407107825 */ /* 0x000fcc00078e021c */
[----:B------:R-:W4:Y:S01]  /*1730*/  LDG.E.128.CONSTANT R16, desc[UR6][R16.64] ;  /* 0x0000000610107981 */ /* 0x000f22000c1e9d00 */
[----:B------:R-:W1:Y:S01]  /*1740*/  S2UR UR5, SR_CgaCtaId ;  /* 0x00000000000579c3 */ /* 0x000e620000008800 */
[----:B------:R-:W-:Y:S01]  /*1750*/  UMOV UR4, 0x400 ;  /* 0x0000040000047882 */ /* 0x000fe20000000000 */
[----:B------:R-:W-:Y:S02]  /*1760*/  PRMT R4, R4, 0x5410, R3 ;  /* 0x0000541004047816 */ /* 0x000fe40000000003 */
[----:B------:R-:W-:Y:S01]  /*1770*/  PRMT R2, R2, 0x5410, R0 ;  /* 0x0000541002027816 */ /* 0x000fe20000000000 */
[----:B-1----:R-:W-:-:S09]  /*1780*/  ULEA UR4, UR5, UR4, 0x18 ;  /* 0x0000000405047291 */ /* 0x002fd2000f8ec0ff */
[----:B------:R-:W1:Y:S01]  /*1790*/  LDS.128 R20, [UR4+0x20] ;  /* 0x00002004ff147984 */ /* 0x000e620008000c00 */
[----:B--2---:R-:W-:Y:S02]  /*17a0*/  LOP3.LUT R33, R8, 0x3f003f, RZ, 0xc0, !PT ;  /* 0x003f003f08217812 */ /* 0x004fe400078ec0ff */
[----:B------:R-:W-:Y:S02]  /*17b0*/  LOP3.LUT R31, R9, 0x3f003f, RZ, 0xc0, !PT ;  /* 0x003f003f091f7812 */ /* 0x000fe400078ec0ff */
[--C-:B------:R-:W-:Y:S02]  /*17c0*/  SHF.R.U32.HI R27, RZ, 0xc, R9.reuse ;  /* 0x0000000cff1b7819 */ /* 0x100fe40000011609 */
        /* <DEDUP_REMOVED lines=9> */
[-C--:B-1----:R-:W-:Y:S01]  /*1860*/  HFMA2 R9, R9, R20.reuse, RZ ;  /* 0x0000001409097231 */ /* 0x082fe200000000ff */
        /* <DEDUP_REMOVED lines=8> */
[--C-:B0-----:R-:W-:Y:S01]  /*18f0*/  SHF.R.U32.HI R28, RZ, 0xc, R10.reuse ;  /* 0x0000000cff1c7819 */ /* 0x101fe2000001160a */
[----:B------:R-:W-:Y:S01]  /*1900*/  HFMA2 R34, R31, R20, RZ.H0_H0 ;  /* 0x000000141f227231 */ /* 0x000fe200000400ff */
[----:B------:R-:W-:Y:S01]  /*1910*/  SHF.R.U32.HI R10, RZ, 0x6, R10 ;  /* 0x00000006ff0a7819 */ /* 0x000fe2000001160a */
[----:B------:R-:W-:Y:S01]  /*1920*/  HFMA2 R9, R30, R21, R9 ;  /* 0x000000151e097231 */ /* 0x000fe20000000009 */
[----:B------:R-:W-:-:S02]  /*1930*/  SHF.R.U32.HI R29, RZ, 0xc, R11 ;  /* 0x0000000cff1d7819 */ /* 0x000fc4000001160b */
[----:B------:R-:W-:Y:S02]  /*1940*/  SHF.R.U32.HI R11, RZ, 0x6, R11 ;  /* 0x00000006ff0b7819 */ /* 0x000fe4000001160b */
[----:B------:R-:W-:Y:S02]  /*1950*/  LOP3.LUT R8, R8, 0x64006400, RZ, 0xfc, !PT ;  /* 0x6400640008087812 */ /* 0x000fe400078efcff */
[----:B------:R-:W-:Y:S01]  /*1960*/  LOP3.LUT R31, R10, 0x3f003f, RZ, 0xc0, !PT ;  /* 0x003f003f0a1f7812 */ /* 0x000fe200078ec0ff */
[----:B------:R-:W-:Y:S01]  /*1970*/  HFMA2 R10, R32, R21, R34 ;  /* 0x00000015200a7231 */ /* 0x000fe20000000022 */
[----:B---3--:R-:W-:Y:S01]  /*1980*/  LOP3.LUT R30, R12, 0x3f003f, RZ, 0xc0, !PT ;  /* 0x003f003f0c1e7812 */ /* 0x008fe200078ec0ff */
[----:B------:R-:W-:Y:S01]  /*1990*/  HADD2 R35, R8, -1056, -1056 ;  /* 0xe420e42008237430 */ /* 0x000fe20000000000 */
[----:B------:R-:W-:Y:S02]  /*19a0*/  LOP3.LUT R11, R11, 0x3f003f, RZ, 0xc0, !PT ;  /* 0x003f003f0b0b7812 */ /* 0x000fe400078ec0ff */
[----:B------:R-:W-:-:S02]  /*19b0*/  LOP3.LUT R32, R31, 0x64006400, RZ, 0xfc, !PT ;  /* 0x640064001f207812 */ /* 0x000fc400078efcff */
[----:B------:R-:W-:Y:S01]  /*19c0*/  LOP3.LUT R31, R13, 0x3f003f, RZ, 0xc0, !PT ;  /* 0x003f003f0d1f7812 */ /* 0x000fe200078ec0ff */
        /* <DEDUP_REMOVED lines=13> */
[-C--:B------:R-:W-:Y:S01]  /*1aa0*/  HFMA2 R9, R30, R22.reuse, R9 ;  /* 0x000000161e097231 */ /* 0x080fe20000000009 */
[----:B------:R-:W-:Y:S01]  /*1ab0*/  SHF.R.U32.HI R20, RZ, 0x6, R12 ;  /* 0x00000006ff147819 */ /* 0x000fe2000001160c */
[----:B------:R-:W-:Y:S01]  /*1ac0*/  HFMA2 R8, R35, R21, R8 ;  /* 0x0000001523087231 */ /* 0x000fe20000000008 */
[----:B------:R-:W-:Y:S01]  /*1ad0*/  SHF.R.U32.HI R30, RZ, 0x6, R14 ;  /* 0x00000006ff1e7819 */ /* 0x000fe2000001160e */
[-C--:B------:R-:W-:Y:S01]  /*1ae0*/  HFMA2 R10, R31, R22.reuse, R10 ;  /* 0x000000161f0a7231 */ /* 0x080fe2000000000a */
[----:B------:R-:W-:Y:S01]  /*1af0*/  LOP3.LUT R31, R15, 0x3f003f, RZ, 0xc0, !PT ;  /* 0x003f003f0f1f7812 */ /* 0x000fe200078ec0ff */
[----:B------:R-:W-:Y:S01]  /*1b00*/  HADD2 R33, R33, -1056, -1056 ;  /* 0xe420e42021217430 */ /* 0x000fe20000000000 */
[----:B------:R-:W-:Y:S02]  /*1b10*/  SHF.R.U32.HI R21, RZ, 0x6, R13 ;  /* 0x00000006ff157819 */ /* 0x000fe4000001160d */
        /* <DEDUP_REMOVED lines=17> */
[----:B------:R-:W-:-:S02]  /*1c30*/  HADD2 R32, R32, -1056, -1056 ;  /* 0xe420e42020207430 */ /* 0x000fc40000000000 */
[-C--:B------:R-:W-:Y:S02]  /*1c40*/  HFMA2 R21, R20, R23.reuse, R9 ;  /* 0x0000001714157231 */ /* 0x080fe40000000009 */
[-C--:B------:R-:W-:Y:S02]  /*1c50*/  HFMA2 R20, R31, R23.reuse, R10 ;  /* 0x000000171f147231 */ /* 0x080fe4000000000a */
[-C--:B------:R-:W-:Y:S02]  /*1c60*/  HFMA2 R22, R33, R23.reuse, R8 ;  /* 0x0000001721167231 */ /* 0x080fe40000000008 */
[----:B------:R-:W-:Y:S01]  /*1c70*/  HFMA2 R23, R32, R23, R11 ;  /* 0x0000001720177231 */ /* 0x000fe2000000000b */
[----:B------:R-:W-:Y:S01]  /*1c80*/  SHF.R.U32.HI R31, RZ, 0xc, R13 ;  /* 0x0000000cff1f7819 */ /* 0x000fe2000001160d */
[----:B------:R-:W0:Y:S01]  /*1c90*/  LDS.128 R8, [UR4+0x30] ;  /* 0x00003004ff087984 */ /* 0x000e220008000c00 */
[----:B------:R-:W-:Y:S02]  /*1ca0*/  SHF.R.U32.HI R32, RZ, 0xc, R14 ;  /* 0x0000000cff207819 */ /* 0x000fe4000001160e */
[----:B------:R-:W-:-:S02]  /*1cb0*/  SHF.R.U32.HI R33, RZ, 0xc, R15 ;  /* 0x0000000cff217819 */ /* 0x000fc4000001160f */
[----:B------:R-:W-:Y:S02]  /*1cc0*/  LOP3.LUT R14, R27, 0xf000f, RZ, 0xc0, !PT ;  /* 0x000f000f1b0e7812 */ /* 0x000fe400078ec0ff */
[----:B----4-:R-:W-:Y:S02]  /*1cd0*/  SHF.R.U32.HI R13, RZ, 0x8, R17 ;  /* 0x00000008ff0d7819 */ /* 0x010fe40000011611 */
[----:B------:R-:W-:Y:S02]  /*1ce0*/  LOP3.LUT R28, R28, 0xf000f, RZ, 0xc0, !PT ;  /* 0x000f000f1c1c7812 */ /* 0x000fe400078ec0ff */
[----:B------:R-:W-:Y:S02]  /*1cf0*/  SHF.R.U32.HI R12, RZ, 0x8, R16 ;  /* 0x00000008ff0c7819 */ /* 0x000fe40000011610 */
[----:B------:R-:W-:Y:S02]  /*1d00*/  SHF.R.U32.HI R15, RZ, 0x8, R18 ;  /* 0x00000008ff0f7819 */ /* 0x000fe40000011612 */
[----:B------:R-:W-:-:S02]  /*1d10*/  LOP3.LUT R34, R29, 0xf000f, RZ, 0xc0, !PT ;  /* 0x000f000f1d227812 */ /* 0x000fc400078ec0ff */
[----:B------:R-:W-:Y:S02]  /*1d20*/  SHF.R.U32.HI R27, RZ, 0x8, R19 ;  /* 0x00000008ff1b7819 */ /* 0x000fe40000011613 */
[----:B------:R-:W-:Y:S02]  /*1d30*/  LOP3.LUT R13, R14, 0x300030, R13, 0xf8, !PT ;  /* 0x003000300e0d7812 */ /* 0x000fe400078ef80d */
[----:B------:R-:W-:Y:S02]  /*1d40*/  LOP3.LUT R12, R25, 0x300030, R12, 0xf8, !PT ;  /* 0x00300030190c7812 */ /* 0x000fe400078ef80c */
[----:B------:R-:W-:Y:S02]  /*1d50*/  LOP3.LUT R14, R28, 0x300030, R15, 0xf8, !PT ;  /* 0x003000301c0e7812 */ /* 0x000fe400078ef80f */
[----:B------:R-:W-:Y:S02]  /*1d60*/  LOP3.LUT R15, R34, 0x300030, R27, 0xf8, !PT ;  /* 0x00300030220f7812 */ /* 0x000fe400078ef81b */
[----:B------:R-:W-:-:S02]  /*1d70*/  LOP3.LUT R30, R30, 0xf000f, RZ, 0xc0, !PT ;  /* 0x000f000f1e1e7812 */ /* 0x000fc400078ec0ff */
[----:B------:R-:W-:Y:S02]  /*1d80*/  LOP3.LUT R28, R31, 0xf000f, RZ, 0xc0, !PT ;  /* 0x000f000f1f1c7812 */ /* 0x000fe400078ec0ff */
[----:B------:R-:W-:Y:S02]  /*1d90*/  SHF.R.U32.HI R25, RZ, 0xa, R16 ;  /* 0x0000000aff197819 */ /* 0x000fe40000011610 */
[----:B------:R-:W-:Y:S02]  /*1da0*/  SHF.R.U32.HI R29, RZ, 0xa, R17 ;  /* 0x0000000aff1d7819 */ /* 0x000fe40000011611 */
[----:B------:R-:W-:Y:S02]  /*1db0*/  LOP3.LUT R32, R32, 0xf000f, RZ, 0xc0, !PT ;  /* 0x000f000f20207812 */ /* 0x000fe400078ec0ff */
[----:B------:R-:W-:Y:S02]  /*1dc0*/  SHF.R.U32.HI R27, RZ, 0xa, R18 ;  /* 0x0000000aff1b7819 */ /* 0x000fe40000011612 */
[----:B------:R-:W-:-:S02]  /*1dd0*/  LOP3.LUT R34, R33, 0xf000f, RZ, 0xc0, !PT ;  /* 0x000f000f21227812 */ /* 0x000fc400078ec0ff */
[----:B------:R-:W-:Y:S02]  /*1de0*/  SHF.R.U32.HI R31, RZ, 0xa, R19 ;  /* 0x0000000aff1f7819 */ /* 0x000fe40000011613 */
[----:B------:R-:W-:Y:S02]  /*1df0*/  LOP3.LUT R25, R30, 0x300030, R25, 0xf8, !PT ;  /* 0x003000301e197812 */ /* 0x000fe400078ef819 */
[----:B------:R-:W-:Y:S02]  /*1e00*/  LOP3.LUT R29, R28, 0x300030, R29, 0xf8, !PT ;  /* 0x003000301c1d7812 */ /* 0x000fe400078ef81d */
[----:B------:R-:W-:Y:S02]  /*1e10*/  LOP3.LUT R28, R32, 0x300030, R27, 0xf8, !PT ;  /* 0x00300030201c7812 */ /* 0x000fe400078ef81b */
[----:B------:R-:W-:Y:S02]  /*1e20*/  LOP3.LUT R30, R16, 0x3f003f, RZ, 0xc0, !PT ;  /* 0x003f003f101e7812 */ /* 0x000fe400078ec0ff */
[----:B------:R-:W-:-:S02]  /*1e30*/  LOP3.LUT R27, R34, 0x300030, R31, 0xf8, !PT ;  /* 0x00300030221b7812 */ /* 0x000fc400078ef81f */
[----:B------:R-:W-:Y:S02]  /*1e40*/  LOP3.LUT R31, R17, 0x3f003f, RZ, 0xc0, !PT ;  /* 0x003f003f111f7812 */ /* 0x000fe400078ec0ff */
[----:B------:R-:W-:Y:S02]  /*1e50*/  LOP3.LUT R30, R30, 0x64006400, RZ, 0xfc, !PT ;  /* 0x640064001e1e7812 */ /* 0x000fe400078efcff */
[----:B------:R-:W-:Y:S02]  /*1e60*/  SHF.R.U32.HI R17, RZ, 0x6, R17 ;  /* 0x00000006ff117819 */ /* 0x000fe40000011611 */
[----:B------:R-:W-:Y:S01]  /*1e70*/  LOP3.LUT R33, R18, 0x3f003f, RZ, 0xc0, !PT ;  /* 0x003f003f12217812 */ /* 0x000fe200078ec0ff */
[----:B------:R-:W-:Y:S01]  /*1e80*/  HADD2 R34, R30, -1056, -1056 ;  /* 0xe420e4201e227430 */ /* 0x000fe20000000000 */
[----:B------:R-:W-:Y:S02]  /*1e90*/  LOP3.LUT R32, R31, 0x64006400, RZ, 0xfc, !PT ;  /* 0x640064001f207812 */ /* 0x000fe400078efcff */
[----:B------:R-:W-:-:S02]  /*1ea0*/  SHF.R.U32.HI R16, RZ, 0x6, R16 ;  /* 0x00000006ff107819 */ /* 0x000fc40000011610 */
[----:B------:R-:W-:Y:S01]  /*1eb0*/  LOP3.LUT R30, R33, 0x64006400, RZ, 0xfc, !PT ;  /* 0x64006400211e7812 */ /* 0x000fe200078efcff */
[----:B------:R-:W-:Y:S01]  /*1ec0*/  HADD2 R33, R32, -1056, -1056 ;  /* 0xe420e42020217430 */ /* 0x000fe20000000000 */
[----:B------:R-:W-:Y:S01]  /*1ed0*/  LOP3.LUT R17, R17, 0x3f003f, RZ, 0xc0, !PT ;  /* 0x003f003f11117812 */ /* 0x000fe200078ec0ff */
[-C--:B0-----:R-:W-:Y:S01]  /*1ee0*/  HFMA2 R21, R34, R8.reuse, R21 ;  /* 0x0000000822157231 */ /* 0x081fe20000000015 */
[----:B------:R-:W-:Y:S01]  /*1ef0*/  SHF.R.U32.HI R18, RZ, 0x6, R18 ;  /* 0x00000006ff127819 */ /* 0x000fe20000011612 */
[----:B------:R-:W-:Y:S01]  /*1f00*/  HFMA2 R20, R33, R8, R20 ;  /* 0x0000000821147231 */ /* 0x000fe20000000014 */
[----:B------:R-:W-:Y:S01]  /*1f10*/  LOP3.LUT R16, R16, 0x3f003f, RZ, 0xc0, !PT ;  /* 0x003f003f10107812 */ /* 0x000fe200078ec0ff */
[----:B------:R-:W-:Y:S01]  /*1f20*/  HADD2 R33, R30, -1056, -1056 ;  /* 0xe420e4201e217430 */ /* 0x000fe20000000000 */
[----:B------:R-:W-:Y:S02]  /*1f30*/  LOP3.LUT R31, R19, 0x3f003f, RZ, 0xc0, !PT ;  /* 0x003f003f131f7812 */ /* 0x000fe400078ec0ff */
[----:B------:R-:W-:-:S02]  /*1f40*/  SHF.R.U32.HI R19, RZ, 0x6, R19 ;  /* 0x00000006ff137819 */ /* 0x000fc40000011613 */
[----:B------:R-:W-:Y:S01]  /*1f50*/  LOP3.LUT R17, R17, 0x64006400, RZ, 0xfc, !PT ;  /* 0x6400640011117812 */ /* 0x000fe200078efcff */
        /* <DEDUP_REMOVED lines=49> */
.L_x_3369:
[----:B------:R-:W-:-:S13]  /*2270*/  ISETP.LE.AND P0, PT, R24, UR8, PT ;  /* 0x0000000818007c0c */ /* 0x000fda000bf03270 */
[----:B------:R-:W-:Y:S05]  /*2280*/  @P0 EXIT ;  /* 0x000000000000094d */ /* 0x000fea0003800000 */
        /* <DEDUP_REMOVED lines=8> */
[----:B------:R-:W-:-:S05]  /*2310*/  IMAD.MOV.U32 R2, RZ, RZ, R8 ;  /* 0x000000ffff027224 */ /* 0x000fca00078e0008 */
[----:B------:R-:W-:Y:S01]  /*2320*/  MOV R2, R2 ;  /* 0x0000000200027202 */ /* 0x000fe20000000f00 */
[----:B------:R-:W-:-:S07]  /*2330*/  IMAD.MOV.U32 R3, RZ, RZ, R6 ;  /* 0x000000ffff037224 */ /* 0x000fce00078e0006 */
.L_x_3374:
[----:B------:R-:W0:Y:S02]  /*2340*/  LDS R6, [R2] ;  /* 0x0000000002067984 */ /* 0x000e240000000800 */
[----:B0-----:R-:W-:-:S05]  /*2350*/  HADD2 R7, R6, R3 ;  /* 0x0000000306077230 */ /* 0x001fca0000000000 */
[----:B------:R-:W0:Y:S02]  /*2360*/  ATOMS.CAST.SPIN P0, [R2], R6, R7 ;  /* 0x000000060200758d */ /* 0x000e240001800007 */
[----:B0-----:R-:W-:Y:S05]  /*2370*/  @!P0 BRA `(.L_x_3374) ;  /* 0xfffffffc00f08947 */ /* 0x001fea000383ffff */
[----:B------:R-:W-:Y:S05]  /*2380*/  BRA `(.L_x_3372) ;  /* 0x00000000000c7947 */ /* 0x000fea0003800000 */
.L_x_3373:
[----:B------:R-:W2:Y:S02]  /*2390*/  LD.E R0, desc[UR6][R8.64] ;  /* 0x0000000608007980 */ /* 0x000ea4000c101900 */
[----:B--2---:R-:W-:-:S05]  /*23a0*/  IMAD.IADD R3, R6, 0x1, R0 ;  /* 0x0000000106037824 */ /* 0x004fca00078e0200 */
[----:B------:R0:W-:Y:S02]  /*23b0*/  ST.E desc[UR6][R8.64], R3 ;  /* 0x0000000308007985 */ /* 0x0001e4000c101906 */
.L_x_3372:
[----:B------:R-:W-:Y:S05]  /*23c0*/  BSYNC.RECONVERGENT B0 ;  /* 0x0000000000007941 */ /* 0x000fea0003800200 */
.L_x_3371:
[----:B------:R1:W-:Y:S02]  /*23d0*/  ATOM.E.ADD.F16x2.RN.STRONG.GPU P0, RZ, desc[UR6][R8.64+0x4], R5 ;  /* 0x8000040508ff79a2 */ /* 0x0003e4000c10e106 */
[----:B-1----:R-:W-:Y:S05]  /*23e0*/  @P0 EXIT ;  /* 0x000000000000094d */ /* 0x002fea0003800000 */
[----:B------:R-:W1:Y:S02]  /*23f0*/  QSPC.E.S P0, RZ, [R8+0x4] ;  /* 0x0000040008ff73aa */ /* 0x000e640000000500 */
[----:B-1----:R-:W-:Y:S05]  /*2400*/  @!P0 BRA `(.L_x_3375) ;  /* 0x0000000000208947 */ /* 0x002fea0003800000 */
[----:B------:R-:W-:-:S05]  /*2410*/  IMAD.MOV.U32 R2, RZ, RZ, R8 ;  /* 0x000000ffff027224 */ /* 0x000fca00078e0008 */
[----:B------:R-:W-:Y:S01]  /*2420*/  MOV R2, R2 ;  /* 0x0000000200027202 */ /* 0x000fe20000000f00 */
[----:B0-----:R-:W-:-:S07]  /*2430*/  IMAD.MOV.U32 R3, RZ, RZ, R5 ;  /* 0x000000ffff037224 */ /* 0x001fce00078e0005 */
.L_x_3376:
[----:B------:R-:W0:Y:S02]  /*2440*/  LDS R4, [R2+0x4] ;  /* 0x0000040002047984 */ /* 0x000e240000000800 */
[----:B0-----:R-:W-:-:S05]  /*2450*/  HFMA2 R5, R4, 1, 1, R3 ;  /* 0x3c003c0004057831 */ /* 0x001fca0000000003 */
[----:B------:R-:W0:Y:S02]  /*2460*/  ATOMS.CAST.SPIN P0, [R2+0x4], R4, R5 ;  /* 0x000004040200758d */ /* 0x000e240001800005 */
[----:B0-----:R-:W-:Y:S05]  /*2470*/  @!P0 BRA `(.L_x_3376) ;  /* 0xfffffffc00f08947 */ /* 0x001fea000383ffff */
[----:B------:R-:W-:Y:S05]  /*2480*/  EXIT ;  /* 0x000000000000794d */ /* 0x000fea0003800000 */
.L_x_3375:
[----:B------:R-:W0:Y:S02]  /*2490*/  LD.E R0, desc[UR6][R8.64+0x4] ;  /* 0x0000040608007980 */ /* 0x000e24000c101900 */
[----:B0-----:R-:W-:-:S05]  /*24a0*/  IMAD.IADD R3, R5, 0x1, R0 ;  /* 0x0000000105037824 */ /* 0x001fca00078e0200 */
[----:B------:R-:W-:Y:S01]  /*24b0*/  ST.E desc[UR6][R8.64+0x4], R3 ;  /* 0x0000040308007985 */ /* 0x000fe2000c101906 */
[----:B------:R-:W-:Y:S05]  /*24c0*/  EXIT ;  /* 0x000000000000794d */ /* 0x000fea0003800000 */
.L_x_3377:
        /* <DEDUP_REMOVED lines=11> */
.L_x_3634:


//--------------------- .text._Z23gemm_half_q_half_kernelILi1ELi48ELb0ELb0ELi32EEvPK6__halfPKjS4_S2_PS0_iiiiPKtS7_iiiiiibS2_i --------------------------
	.section	.text._Z23gemm_half_q_half_kernelILi1ELi48ELb0ELb0ELi32EEvPK6__halfPKjS4_S2_PS0_iiiiPKtS7_iiiiiibS2_i,"ax",@progbits
	.align	128
        .global         _Z23gemm_half_q_half_kernelILi1ELi48ELb0ELb0ELi32EEvPK6__halfPKjS4_S2_PS0_iiiiPKtS7_iiiiiibS2_i
        .type           _Z23gemm_half_q_half_kernelILi1ELi48ELb0ELb0ELi32EEvPK6__halfPKjS4_S2_PS0_iiiiPKtS7_iiiiiibS2_i,@function
        .size           _Z23gemm_half_q_half_kernelILi1ELi48ELb0ELb0ELi32EEvPK6__halfPKjS4_S2_PS0_iiiiPKtS7_iiiiiibS2_i,(.L_x_3635 - _Z23gemm_half_q_half_kernelILi1ELi48ELb0ELb0ELi32EEvPK6__halfPKjS4_S2_PS0_iiiiPKtS7_iiiiiibS2_i)
        .other          _Z23gemm_half_q_half_kernelILi1ELi48ELb0ELb0ELi32EEvPK6__halfPKjS4_S2_PS0_iiiiPKtS7_iiiiiibS2_i,@"STO_CUDA_ENTRY STV_DEFAULT"
_Z23gemm_half_q_half_kernelILi1ELi48ELb0ELb0ELi32EEvPK6__halfPKjS4_S2_PS0_iiiiPKtS7_iiiiiibS2_i:
.text._Z23gemm_half_q_half_kernelILi1ELi48ELb0ELb0ELi32EEvPK6__halfPKjS4_S2_PS0_iiiiPKtS7_iiiiiibS2_i:
[----:B------:R-:W-:Y:S01]  /*0000*/  LDC R1, c[0x0][0x37c] ;  /* 0x0000df00ff017b82 */ /* 0x000fe20000000800 */
[----:B------:R-:W0:Y:S07]  /*0010*/  S2R R10, SR_CTAID.Z ;  /* 0x00000000000a7919 */ /* 0x000e2e0000002700 */
[----:B------:R-:W1:Y:S01]  /*0020*/  S2UR UR8, SR_CTAID.Y ;  /* 0x00000000000879c3 */ /* 0x000e620000002600 */
[----:B------:R-:W2:Y:S01]  /*0030*/  LDCU UR4, c[0x0][0x3a8] ;  /* 0x00007500ff0477ac */ /* 0x000ea20008000800 */
[----:B------:R-:W-:Y:S01]  /*0040*/  BSSY.RECONVERGENT B0, `(.L_x_3378) ;  /* 0x000001f000007945 */ /* 0x000fe20003800200 */
[----:B------:R-:W3:Y:S01]  /*0050*/  S2R R12, SR_TID.X ;  /* 0x00000000000c7919 */ /* 0x000ee20000002100 */
[----:B------:R-:W4:Y:S01]  /*0060*/  LDCU.64 UR6, c[0x0][0x358] ;  /* 0x00006b00ff0677ac */ /* 0x000f220008000a00 */
[----:B------:R-:W4:Y:S03]  /*0070*/  S2R R11, SR_CTAID.X ;  /* 0x00000000000b7919 */ /* 0x000f260000002500 */
[----:B------:R-:W5:Y:S01]  /*0080*/  LDC R0, c[0x0][0x3b0] ;  /* 0x0000ec00ff007b82 */ /* 0x000f620000000800 */
[----:B--2---:R-:W-:-:S05]  /*0090*/  IMAD.U32 R34, RZ, RZ, UR4 ;  /* 0x00000004ff227e24 */ /* 0x004fca000f8e00ff */
[----:B-1----:R-:W-:Y:S01]  /*00a0*/  ISETP.LE.AND P1, PT, R34, UR8, PT ;  /* 0x0000000822007c0c */ /* 0x002fe2000bf23270 */
[----:B0-----:R-:W-:-:S04]  /*00b0*/  IMAD.SHL.U32 R33, R10, 0x20, RZ ;  /* 0x000000200a217824 */ /* 0x001fc800078e00ff */
[C---:B------:R-:W-:Y:S02]  /*00c0*/  VIADD R26, R33.reuse, 0x20 ;  /* 0x00000020211a7836 */ /* 0x040fe40000000000 */
[----:B---3--:R-:W-:-:S03]  /*00d0*/  IMAD.IADD R9, R33, 0x1, R12 ;  /* 0x0000000121097824 */ /* 0x008fc600078e020c */
[----:B-----5:R-:W-:-:S04]  /*00e0*/  VIMNMX R36, PT, PT, R26, R0, PT ;  /* 0x000000001a247248 */ /* 0x020fc80003fe0100 */
[----:B------:R-:W-:-:S13]  /*00f0*/  ISETP.GE.OR P0, PT, R9, R36, P1 ;  /* 0x000000240900720c */ /* 0x000fda0000f06670 */
[----:B----4-:R-:W-:Y:S05]  /*0100*/  @P0 BRA `(.L_x_3379) ;  /* 0x0000000000480947 */ /* 0x010fea0003800000 */
        /* <DEDUP_REMOVED lines=18> */
.L_x_3379:
[----:B------:R-:W-:Y:S05]  /*0230*/  BSYNC.RECONVERGENT B0 ;  /* 0x0000000000007941 */ /* 0x000fea0003800200 */
.L_x_3378:
[----:B------:R-:W1:Y:S01]  /*0240*/  LDCU UR4, c[0x0][0x3ac] ;  /* 0x00007580ff0477ac */ /* 0x000e620008000800 */
[----:B------:R-:W-:-:S04]  /*0250*/  IMAD R4, R11, 0x20, R12 ;  /* 0x000000200b047824 */ /* 0x000fc800078e020c */
[----:B------:R-:W-:Y:S02]  /*0260*/  IMAD.SHL.U32 R4, R4, 0x4, RZ ;  /* 0x0000000404047824 */ /* 0x000fe400078e00ff */
[----:B-1----:R-:W-:-:S05]  /*0270*/  IMAD.U32 R35, RZ, RZ, UR4 ;  /* 0x00000004ff237e24 */ /* 0x002fca000f8e00ff */
[----:B------:R-:W-:-:S13]  /*0280*/  ISETP.GE.AND P0, PT, R4, R35, PT ;  /* 0x000000230400720c */ /* 0x000fda0003f06270 */
[----:B------:R-:W-:Y:S05]  /*0290*/  @P0 EXIT ;  /* 0x000000000000094d */ /* 0x000fea0003800000 */
[----:B------:R-:W1:Y:S01]  /*02a0*/  LDC.U8 R2, c[0x0][0x3e0] ;  /* 0x0000f800ff027b82 */ /* 0x000e620000000000 */
[----:B------:R-:W-:Y:S02]  /*02b0*/  ISETP.GE.AND P2, PT, R33, R0, PT ;  /* 0x000000002100720c */ /* 0x000fe40003f46270 */
[----:B-1----:R-:W-:-:S04]  /*02c0*/  PRMT R2, R2, 0x8880, RZ ;  /* 0x0000888002027816 */ /* 0x002fc800000000ff */
[----:B------:R-:W-:-:S04]  /*02d0*/  ISETP.NE.AND P0, PT, R2, RZ, PT ;  /* 0x000000ff0200720c */ /* 0x000fc80003f05270 */
[----:B------:R-:W-:-:S04]  /*02e0*/  ISETP.NE.OR P0, PT, R10, RZ, !P0 ;  /* 0x000000ff0a00720c */ /* 0x000fc80004705670 */
[----:B------:R-:W-:-:S13]  /*02f0*/  ISETP.LE.OR P0, PT, R34, UR8, P0 ;  /* 0x0000000822007c0c */ /* 0x000fda0008703670 */
[----:B------:R-:W1:Y:S01]  /*0300*/  @!P0 LDC.64 R2, c[0x0][0x3a0] ;  /* 0x0000e800ff028b82 */ /* 0x000e620000000a00 */
[----:B0-----:R-:W-:-:S04]  /*0310*/  @!P0 IMAD R5, R35, UR8, R4 ;  /* 0x0000000823058c24 */ /* 0x001fc8000f8e0204 */
[----:B-1----:R-:W-:-:S05]  /*0320*/  @!P0 IMAD.WIDE R2, R5, 0x2, R2 ;  /* 0x0000000205028825 */ /* 0x002fca00078e0202 */
        /* <DEDUP_REMOVED lines=14> */
.L_x_3381:
        /* <DEDUP_REMOVED lines=28> */
[----:B------:R-:W-:Y:S01]  /*05d0*/  IADD3 R11, PT, PT, R10, 0x1, R11 ;  /* 0x000000010a0b7810 */ /* 0x000fe20007ffe00b */
        /* <DEDUP_REMOVED lines=13> */
.L_x_3380:
        /* <DEDUP_REMOVED lines=11> */
.L_x_3382:
        /* <DEDUP_REMOVED lines=11> */
.L_x_3383:
        /* <DEDUP_REMOVED lines=11> */
.L_x_3384:
        /* <DEDUP_REMOVED lines=11> */
.L_x_3385:
        /* <DEDUP_REMOVED lines=11> */
.L_x_3386:
[----:B------:R-:W-:Y:S01]  /*0a20*/  VIMNMX R7, PT, PT, R33, UR4, PT ;  /* 0x0000000421077c48 */ /* 0x000fe2000bfe0100 */
[----:B------:R-:W0:Y:S01]  /*0a30*/  S2UR UR5, SR_CgaCtaId ;  /* 0x00000000000579c3 */ /* 0x000e220000008800 */
[----:B------:R-:W1:Y:S01]  /*0a40*/  LDCU.64 UR10, c[0x0][0x388] ;  /* 0x00007100ff0a77ac */ /* 0x000e620008000a00 */
[----:B------:R-:W-:Y:S02]  /*0a50*/  VIMNMX R0, PT, PT, R0, UR9, PT ;  /* 0x0000000900007c48 */ /* 0x000fe4000bfe0100 */
[----:B------:R-:W-:Y:S01]  /*0a60*/  SHF.R.S32.HI R10, RZ, 0x1f, R7 ;  /* 0x0000001fff0a7819 */ /* 0x000fe20000011407 */
[----:B------:R-:W-:Y:S01]  /*0a70*/  UMOV UR4, 0x400 ;  /* 0x0000040000047882 */ /* 0x000fe20000000000 */
[----:B------:R-:W-:Y:S02]  /*0a80*/  PRMT R28, RZ, 0x5410, RZ ;  /* 0x00005410ff1c7816 */ /* 0x000fe400000000ff */
[----:B------:R-:W-:-:S04]  /*0a90*/  LEA.HI R10, R10, R7, RZ, 0x5 ;  /* 0x000000070a0a7211 */ /* 0x000fc800078f28ff */
[----:B------:R-:W-:-:S05]  /*0aa0*/  SHF.R.S32.HI R7, RZ, 0x5, R10 ;  /* 0x00000005ff077819 */ /* 0x000fca000001140a */
[----:B------:R-:W-:-:S05]  /*0ab0*/  IMAD R2, R7, 0x8, R2 ;  /* 0x0000000807027824 */ /* 0x000fca00078e0202 */
[----:B------:R-:W-:Y:S01]  /*0ac0*/  IADD3 R2, PT, PT, R6, R2, R3 ;  /* 0x0000000206027210 */ /* 0x000fe20007ffe003 */
[----:B0-----:R-:W-:-:S03]  /*0ad0*/  ULEA UR5, UR5, UR4, 0x18 ;  /* 0x0000000405057291 */ /* 0x001fc6000f8ec0ff */
[----:B------:R-:W-:-:S05]  /*0ae0*/  IADD3 R2, PT, PT, R8, R2, R5 ;  /* 0x0000000208027210 */ /* 0x000fca0007ffe005 */
[----:B------:R-:W-:Y:S01]  /*0af0*/  IMAD R3, R2, R35, RZ ;  /* 0x0000002302037224 */ /* 0x000fe200078e02ff */
[----:B------:R-:W-:Y:S01]  /*0b00*/  SHF.R.S32.HI R2, RZ, 0x1f, R4 ;  /* 0x0000001fff027819 */ /* 0x000fe20000011404 */
[----:B------:R-:W-:-:S03]  /*0b10*/  UMOV UR4, UR5 ;  /* 0x0000000500047c82 */ /* 0x000fc60008000000 */
[----:B------:R-:W-:-:S04]  /*0b20*/  IADD3 R4, P0, PT, R4, R3, RZ ;  /* 0x0000000304047210 */ /* 0x000fc80007f1e0ff */
[----:B------:R-:W-:Y:S02]  /*0b30*/  LEA.HI.X.SX32 R3, R3, R2, 0x1, P0 ;  /* 0x0000000203037211 */ /* 0x000fe400000f0eff */
[----:B------:R-:W-:Y:S02]  /*0b40*/  ISETP.GT.AND P0, PT, R0, R33, PT ;  /* 0x000000210000720c */ /* 0x000fe40003f04270 */
[C---:B-1----:R-:W-:Y:S02]  /*0b50*/  LEA R24, P2, R4.reuse, UR10, 0x2 ;  /* 0x0000000a04187c11 */ /* 0x042fe4000f8410ff */
[----:B------:R-:W-:Y:S02]  /*0b60*/  PRMT R0, RZ, 0x5410, RZ ;  /* 0x00005410ff007816 */ /* 0x000fe400000000ff */
[----:B------:R-:W-:-:S07]  /*0b70*/  LEA.HI.X R25, R4, UR11, R3, 0x2, P2 ;  /* 0x0000000b04197c11 */ /* 0x000fce00090f1403 */
[----:B------:R-:W-:Y:S05]  /*0b80*/  @!P0 BRA `(.L_x_3387) ;  /* 0x0000001400c88947 */ /* 0x000fea0003800000 */
[C---:B------:R-:W-:Y:S01]  /*0b90*/  IMAD.WIDE R16, R35.reuse, 0x4, R24 ;  /* 0x0000000423107825 */ /* 0x040fe200078e0218 */
[----:B------:R-:W2:Y:S03]  /*0ba0*/  LDG.E.128.CONSTANT R8, desc[UR6][R24.64] ;  /* 0x0000000618087981 */ /* 0x000ea6000c1e9d00 */
[C---:B------:R-:W-:Y:S02]  /*0bb0*/  IMAD.WIDE R20, R35.reuse, 0x4, R16 ;  /* 0x0000000423147825 */ /* 0x040fe400078e0210 */
[----:B------:R-:W3:Y:S04]  /*0bc0*/  LDG.E.128.CONSTANT R16, desc[UR6][R16.64] ;  /* 0x0000000610107981 */ /* 0x000ee8000c1e9d00 */
[----:B------:R0:W4:Y:S01]  /*0bd0*/  LDG.E.128.CONSTANT R12, desc[UR6][R20.64] ;  /* 0x00000006140c7981 */ /* 0x000122000c1e9d00 */
[----:B------:R-:W-:Y:S01]  /*0be0*/  IMAD.WIDE R2, R35, 0x4, R20 ;  /* 0x0000000423027825 */ /* 0x000fe200078e0214 */
[----:B------:R-:W-:-:S04]  /*0bf0*/  ISETP.LE.AND P0, PT, R34, UR8, PT ;  /* 0x0000000822007c0c */ /* 0x000fc8000bf03270 */
[----:B------:R1:W5:Y:S01]  /*0c00*/  LDG.E.128.CONSTANT R4, desc[UR6][R2.64] ;  /* 0x0000000602047981 */ /* 0x000362000c1e9d00 */
[----:B------:R-:W-:Y:S02]  /*0c10*/  PRMT R28, RZ, 0x7610, R28 ;  /* 0x00007610ff1c7816 */ /* 0x000fe4000000001c */
[----:B--2---:R-:W-:Y:S02]  /*0c20*/  SHF.R.U32.HI R33, RZ, 0xc, R11 ;  /* 0x0000000cff217819 */ /* 0x004fe4000001160b */
[----:B------:R-:W-:Y:S02]  /*0c30*/  SHF.R.U32.HI R22, RZ, 0xc, R8 ;  /* 0x0000000cff167819 */ /* 0x000fe40000011608 */
[----:B------:R-:W-:Y:S02]  /*0c40*/  SHF.R.U32.HI R23, RZ, 0xc, R9 ;  /* 0x0000000cff177819 */ /* 0x000fe40000011609 */
[----:B------:R-:W-:Y:S02]  /*0c50*/  SHF.R.U32.HI R27, RZ, 0xc, R10 ;  /* 0x0000000cff1b7819 */ /* 0x000fe4000001160a */
[----:B0-----:R-:W-:-:S02]  /*0c60*/  LOP3.LUT R21, R33, 0xf000f, RZ, 0xc0, !PT ;  /* 0x000f000f21157812 */ /* 0x001fc400078ec0ff */
[----:B------:R-:W-:Y:S02]  /*0c70*/  LOP3.LUT R22, R22, 0xf000f, RZ, 0xc0, !PT ;  /* 0x000f000f16167812 */ /* 0x000fe400078ec0ff */
[----:B----4-:R-:W-:Y:S02]  /*0c80*/  SHF.R.U32.HI R33, RZ, 0x8, R12 ;  /* 0x00000008ff217819 */ /* 0x010fe4000001160c */
        /* <DEDUP_REMOVED lines=12> */
[----:B------:R-:W-:Y:S01]  /*0d50*/  LOP3.LUT R41, R24, 0x300030, R41, 0xf8, !PT ;  /* 0x0030003018297812 */ /* 0x000fe200078ef829 */
[----:B------:R-:W-:Y:S01]  /*0d60*/  IMAD.WIDE R24, R35, 0x4, R2 ;  /* 0x0000000423187825 */ /* 0x000fe200078e0202 */
[----:B------:R-:W-:Y:S02]  /*0d70*/  SHF.R.U32.HI R39, RZ, 0xa, R13 ;  /* 0x0000000aff277819 */ /* 0x000fe4000001160d */
[----:B------:R-:W-:Y:S02]  /*0d80*/  SHF.R.U32.HI R38, RZ, 0xa, R14 ;  /* 0x0000000aff267819 */ /* 0x000fe4000001160e */
[----:B-1----:R-:W-:-:S02]  /*0d90*/  LOP3.LUT R2, R21, 0xf000f, RZ, 0xc0, !PT ;  /* 0x000f000f15027812 */ /* 0x002fc400078ec0ff */
[----:B------:R-:W-:Y:S02]  /*0da0*/  LOP3.LUT R3, R22, 0xf000f, RZ, 0xc0, !PT ;  /* 0x000f000f16037812 */ /* 0x000fe400078ec0ff */
[----:B------:R-:W-:Y:S02]  /*0db0*/  SHF.R.U32.HI R27, RZ, 0xa, R12 ;  /* 0x0000000aff1b7819 */ /* 0x000fe4000001160c */
[----:B------:R-:W-:Y:S02]  /*0dc0*/  SHF.R.U32.HI R37, RZ, 0xa, R15 ;  /* 0x0000000aff257819 */ /* 0x000fe4000001160f */
[----:B------:R-:W-:Y:S02]  /*0dd0*/  LOP3.LUT R20, R20, 0xf000f, RZ, 0xc0, !PT ;  /* 0x000f000f14147812 */ /* 0x000fe400078ec0ff */
[----:B------:R-:W-:Y:S02]  /*0de0*/  LOP3.LUT R22, R23, 0xf000f, RZ, 0xc0, !PT ;  /* 0x000f000f17167812 */ /* 0x000fe400078ec0ff */
[----:B------:R-:W-:-:S02]  /*0df0*/  LOP3.LUT R39, R2, 0x300030, R39, 0xf8, !PT ;  /* 0x0030003002277812 */ /* 0x000fc400078ef827 */
[----:B------:R-:W-:Y:S01]  /*0e00*/  LOP3.LUT R38, R3, 0x300030, R38, 0xf8, !PT ;  /* 0x0030003003267812 */ /* 0x000fe200078ef826 */
[----:B------:R-:W-:Y:S01]  /*0e10*/  IMAD.WIDE R2, R35, 0x4, R24 ;  /* 0x0000000423027825 */ /* 0x000fe200078e0218 */
[----:B------:R-:W-:Y:S02]  /*0e20*/  LOP3.LUT R27, R20, 0x300030, R27, 0xf8, !PT ;  /* 0x00300030141b7812 */ /* 0x000fe400078ef81b */
[----:B------:R-:W-:Y:S01]  /*0e30*/  LOP3.LUT R37, R22, 0x300030, R37, 0xf8, !PT ;  /* 0x0030003016257812 */ /* 0x000fe200078ef825 */
[----:B------:R-:W-:Y:S06]  /*0e40*/  @P0 BRA `(.L_x_3388) ;  /* 0x0000000800400947 */ /* 0x000fec0003800000 */
[----:B------:R-:W0:Y:S01]  /*0e50*/  LDS.128 R20, [UR5] ;  /* 0x00000005ff147984 */ /* 0x000e220008000c00 */
[----:B------:R-:W-:Y:S02]  /*0e60*/  LOP3.LUT R0, R8, 0x3f003f, RZ, 0xc0, !PT ;  /* 0x003f003f08007812 */ /* 0x000fe400078ec0ff */
[----:B------:R-:W-:Y:S02]  /*0e70*/  SHF.R.U32.HI R8, RZ, 0x6, R8 ;  /* 0x00000006ff087819 */ /* 0x000fe40000011608 */
[----:B------:R-:W-:Y:S02]  /*0e80*/  LOP3.LUT R0, R0, 0x64006400, RZ, 0xfc, !PT ;  /* 0x6400640000007812 */ /* 0x000fe400078efcff */
[----:B------:R-:W-:Y:S02]  /*0e90*/  LOP3.LUT R28, R9, 0x3f003f, RZ, 0xc0, !PT ;  /* 0x003f003f091c7812 */ /* 0x000fe400078ec0ff */
[----:B------:R-:W-:Y:S01]  /*0ea0*/  LOP3.LUT R43, R10, 0x3f003f, RZ, 0xc0, !PT ;  /* 0x003f003f0a2b7812 */ /* 0x000fe200078ec0ff */
[----:B------:R-:W-:Y:S01]  /*0eb0*/  HADD2 R45, R0, -1056, -1056 ;  /* 0xe420e420002d7430 */ /* 0x000fe20000000000 */
[----:B------:R-:W-:-:S02]  /*0ec0*/  SHF.R.U32.HI R9, RZ, 0x6, R9 ;  /* 0x00000006ff097819 */ /* 0x000fc40000011609 */
        /* <DEDUP_REMOVED lines=12> */
[----:B------:R-:W-:Y:S01]  /*0f90*/  HADD2 R53, R44, -1056, -1056 ;  /* 0xe420e4202c357430 */ /* 0x000fe20000000000 */
[----:B------:R-:W-:Y:S01]  /*0fa0*/  SHF.R.U32.HI R11, RZ, 0x6, R11 ;  /* 0x00000006ff0b7819 */ /* 0x000fe2000001160b */
[----:B------:R-:W-:Y:S01]  /*0fb0*/  HADD2 R9, R9, -1056, -1056 ;  /* 0xe420e42009097430 */ /* 0x000fe20000000000 */
[----:B------:R-:W-:Y:S02]  /*0fc0*/  LOP3.LUT R10, R10, 0x3f003f, RZ, 0xc0, !PT ;  /* 0x003f003f0a0a7812 */ /* 0x000fe400078ec0ff */
[----:B------:R-:W-:Y:S02]  /*0fd0*/  LOP3.LUT R11, R11, 0x3f003f, RZ, 0xc0, !PT ;  /* 0x003f003f0b0b7812 */ /* 0x000fe400078ec0ff */
[----:B------:R-:W-:-:S02]  /*0fe0*/  LOP3.LUT R10, R10, 0x64006400, RZ, 0xfc, !PT ;  /* 0x640064000a0a7812 */ /* 0x000fc400078efcff */
[----:B------:R-:W-:Y:S01]  /*0ff0*/  LOP3.LUT R48, R11, 0x64006400, RZ, 0xfc, !PT ;  /* 0x640064000b307812 */ /* 0x000fe200078efcff */
[-C--:B0-----:R-:W-:Y:S02]  /*1000*/  HFMA2 R43, R45, R20.reuse, RZ ;  /* 0x000000142d2b7231 */ /* 0x081fe400000000ff */
[-C--:B------:R-:W-:Y:S02]  /*1010*/  HFMA2 R44, R47, R20.reuse, RZ.H0_H0 ;  /* 0x000000142f2c7231 */ /* 0x080fe400000400ff */
[-C--:B------:R-:W-:Y:S02]  /*1020*/  HFMA2 R0, R49, R20.reuse, RZ ;  /* 0x0000001431007231 */ /* 0x080fe400000000ff */
[----:B------:R-:W-:Y:S01]  /*1030*/  HADD2 R51, R10, -1056, -1056 ;  /* 0xe420e4200a337430 */ /* 0x000fe20000000000 */
[----:B------:R-:W-:Y:S01]  /*1040*/  LOP3.LUT R28, R18, 0x3f003f, RZ, 0xc0, !PT ;  /* 0x003f003f121c7812 */ /* 0x000fe200078ec0ff */
[----:B------:R-:W-:Y:S01]  /*1050*/  HFMA2 R44, R9, R21, R44 ;  /* 0x00000015092c7231 */ /* 0x000fe2000000002c */
[----:B------:R-:W-:Y:S01]  /*1060*/  LOP3.LUT R9, R17, 0x3f003f, RZ, 0xc0, !PT ;  /* 0x003f003f11097812 */ /* 0x000fe200078ec0ff */
[----:B------:R-:W-:-:S02]  /*1070*/  HFMA2 R45, R53, R20, RZ.H0_H0 ;  /* 0x00000014352d7231 */ /* 0x000fc400000400ff */
[-C--:B------:R-:W-:Y:S01]  /*1080*/  HFMA2 R43, R8, R21.reuse, R43 ;  /* 0x00000015082b7231 */ /* 0x080fe2000000002b */
[----:B------:R-:W-:Y:S01]  /*1090*/  LOP3.LUT R8, R16, 0x3f003f, RZ, 0xc0, !PT ;  /* 0x003f003f10087812 */ /* 0x000fe200078ec0ff */
[----:B------:R-:W-:Y:S01]  /*10a0*/  HADD2 R48, R48, -1056, -1056 ;  /* 0xe420e42030307430 */ /* 0x000fe20000000000 */
[----:B------:R-:W-:Y:S01]  /*10b0*/  LOP3.LUT R47, R9, 0x64006400, RZ, 0xfc, !PT ;  /* 0x64006400092f7812 */ /* 0x000fe200078efcff */
[-C--:B------:R-:W-:Y:S01]  /*10c0*/  HFMA2 R0, R51, R21.reuse, R0 ;  /* 0x0000001533007231 */ /* 0x080fe20000000000 */
[----:B------:R-:W-:Y:S01]  /*10d0*/  LOP3.LUT R46, R8, 0x64006400, RZ, 0xfc, !PT ;  /* 0x64006400082e7812 */ /* 0x000fe200078efcff */
[----:B------:R-:W-:Y:S01]  /*10e0*/  HFMA2 R21, R48, R21, R45 ;  /* 0x0000001530157231 */ /* 0x000fe2000000002d */
[----:B------:R-:W0:Y:S01]  /*10f0*/  LDS.128 R8, [UR5+0x10] ;  /* 0x00001005ff087984 */ /* 0x000e220008000c00 */
[----:B------:R-:W-:Y:S01]  /*1100*/  SHF.R.U32.HI R16, RZ, 0x6, R16 ;  /* 0x00000006ff107819 */ /* 0x000fe20000011610 */
[----:B------:R-:W-:Y:S01]  /*1110*/  HADD2 R47, R47, -1056, -1056 ;  /* 0xe420e4202f2f7430 */ /* 0x000fe20000000000 */
[----:B------:R-:W-:Y:S01]  /*1120*/  SHF.R.U32.HI R18, RZ, 0x6, R18 ;  /* 0x00000006ff127819 */ /* 0x000fe20000011612 */
[----:B------:R-:W-:Y:S01]  /*1130*/  HADD2 R46, R46, -1056, -1056 ;  /* 0xe420e4202e2e7430 */ /* 0x000fe20000000000 */
[----:B------:R-:W-:Y:S01]  /*1140*/  LOP3.LUT R48, R28, 0x64006400, RZ, 0xfc, !PT ;  /* 0x640064001c307812 */ /* 0x000fe200078efcff */
[----:B------:R-:W-:Y:S01]  /*1150*/  HFMA2 R44, R47, R22, R44 ;  /* 0x000000162f2c7231 */ /* 0x000fe2000000002c */
[----:B------:R-:W-:-:S02]  /*1160*/  LOP3.LUT R16, R16, 0x3f003f, RZ, 0xc0, !PT ;  /* 0x003f003f10107812 */ /* 0x000fc400078ec0ff */
[----:B------:R-:W-:Y:S01]  /*1170*/  SHF.R.U32.HI R17, RZ, 0x6, R17 ;  /* 0x00000006ff117819 */ /* 0x000fe20000011611 */
        /* <DEDUP_REMOVED lines=8> */
[----:B------:R-:W-:-:S02]  /*1200*/  SHF.R.U32.HI R19, RZ, 0x6, R19 ;  /* 0x00000006ff137819 */ /* 0x000fc40000011613 */
[----:B------:R-:W-:Y:S02]  /*1210*/  LOP3.LUT R18, R18, 0x64006400, RZ, 0xfc, !PT ;  /* 0x6400640012127812 */ /* 0x000fe400078efcff */
[----:B------:R-:W-:Y:S01]  /*1220*/  LOP3.LUT R45, R12, 0x3f003f, RZ, 0xc0, !PT ;  /* 0x003f003f0c2d7812 */ /* 0x000fe200078ec0ff */
[-C--:B------:R-:W-:Y:S01]  /*1230*/  HFMA2 R43, R16, R23.reuse, R43 ;  /* 0x00000017102b7231 */ /* 0x080fe2000000002b */
[----:B------:R-:W-:Y:S01]  /*1240*/  SHF.R.U32.HI R46, RZ, 0x6, R12 ;  /* 0x00000006ff2e7819 */ /* 0x000fe2000001160c */
[----:B------:R-:W-:Y:S01]  /*1250*/  HADD2 R49, R18, -1056, -1056 ;  /* 0xe420e42012317430 */ /* 0x000fe20000000000 */
[----:B------:R-:W-:Y:S02]  /*1260*/  LOP3.LUT R12, R13, 0x3f003f, RZ, 0xc0, !PT ;  /* 0x003f003f0d0c7812 */ /* 0x000fe400078ec0ff */
[----:B------:R-:W-:Y:S02]  /*1270*/  LOP3.LUT R17, R17, 0x64006400, RZ, 0xfc, !PT ;  /* 0x6400640011117812 */ /* 0x000fe400078efcff */
[----:B------:R-:W-:Y:S01]  /*1280*/  SHF.R.U32.HI R13, RZ, 0x6, R13 ;  /* 0x00000006ff0d7819 */ /* 0x000fe2000001160d */
[----:B------:R-:W-:Y:S01]  /*1290*/  HFMA2 R0, R49, R23, R0 ;  /* 0x0000001731007231 */ /* 0x000fe20000000000 */
[----:B------:R-:W-:Y:S01]  /*12a0*/  LOP3.LUT R20, R20, 0x64006400, RZ, 0xfc, !PT ;  /* 0x6400640014147812 */ /* 0x000fe200078efcff */
[----:B------:R-:W-:Y:S01]  /*12b0*/  HADD2 R17, R17, -1056, -1056 ;  /* 0xe420e42011117430 */ /* 0x000fe20000000000 */
[----:B------:R-:W-:-:S02]  /*12c0*/  LOP3.LUT R19, R19, 0x3f003f, RZ, 0xc0, !PT ;  /* 0x003f003f13137812 */ /* 0x000fc400078ec0ff */
[----:B------:R-:W-:Y:S01]  /*12d0*/  LOP3.LUT R47, R14, 0x3f003f, RZ, 0xc0, !PT ;  /* 0x003f003f0e2f7812 */ /* 0x000fe200078ec0ff */
[----:B------:R-:W-:Y:S01]  /*12e0*/  HADD2 R20, R20, -1056, -1056 ;  /* 0xe420e42014147430 */ /* 0x000fe20000000000 */
[----:B------:R-:W-:Y:S01]  /*12f0*/  LOP3.LUT R45, R45, 0x64006400, RZ, 0xfc, !PT ;  /* 0x640064002d2d7812 */ /* 0x000fe200078efcff */
[----:B------:R-:W-:Y:S01]  /*1300*/  HFMA2 R44, R17, R23, R44 ;  /* 0x00000017112c7231 */ /* 0x000fe2000000002c */
[----:B------:R-:W-:Y:S01]  /*1310*/  SHF.R.U32.HI R28, RZ, 0x6, R14 ;  /* 0x00000006ff1c7819 */ /* 0x000fe2000001160e */
[----:B------:R-:W-:Y:S01]  /*1320*/  HFMA2 R21, R20, R22, R21 ;  /* 0x0000001614157231 */ /* 0x000fe20000000015 */
[----:B------:R-:W-:Y:S01]  /*1330*/  LOP3.LUT R14, R15, 0x3f003f, RZ, 0xc0, !PT ;  /* 0x003f003f0f0e7812 */ /* 0x000fe200078ec0ff */
[----:B------:R-:W-:Y:S01]  /*1340*/  HADD2 R16, R45, -1056, -1056 ;  /* 0xe420e4202d107430 */ /* 0x000fe20000000000 */
[----:B------:R-:W-:Y:S02]  /*1350*/  LOP3.LUT R19, R19, 0x64006400, RZ, 0xfc, !PT ;  /* 0x6400640013137812 */ /* 0x000fe400078efcff */
[----:B------:R-:W-:-:S02]  /*1360*/  LOP3.LUT R12, R12, 0x64006400, RZ, 0xfc, !PT ;  /* 0x640064000c0c7812 */ /* 0x000fc400078efcff */
[----:B------:R-:W-:Y:S01]  /*1370*/  LOP3.LUT R13, R13, 0x3f003f, RZ, 0xc0, !PT ;  /* 0x003f003f0d0d7812 */ /* 0x000fe200078ec0ff */
[----:B------:R-:W-:Y:S01]  /*1380*/  HADD2 R18, R19, -1056, -1056 ;  /* 0xe420e42013127430 */ /* 0x000fe20000000000 */
[----:B------:R-:W-:Y:S01]  /*1390*/  SHF.R.U32.HI R15, RZ, 0x6, R15 ;  /* 0x00000006ff0f7819 */ /* 0x000fe2000001160f */
[----:B------:R-:W-:Y:S01]  /*13a0*/  HADD2 R17, R12, -1056, -1056 ;  /* 0xe420e4200c117430 */ /* 0x000fe20000000000 */
[----:B------:R-:W-:Y:S01]  /*13b0*/  LOP3.LUT R47, R47, 0x64006400, RZ, 0xfc, !PT ;  /* 0x640064002f2f7812 */ /* 0x000fe200078efcff */
[----:B------:R-:W-:Y:S01]  /*13c0*/  HFMA2 R21, R18, R23, R21 ;  /* 0x0000001712157231 */ /* 0x000fe20000000015 */
[----:B------:R-:W-:Y:S01]  /*13d0*/  LOP3.LUT R46, R46, 0x3f003f, RZ, 0xc0, !PT ;  /* 0x003f003f2e2e7812 */ /* 0x000fe200078ec0ff */
        /* <DEDUP_REMOVED lines=24> */
[-C--:B------:R-:W-:Y:S02]  /*1560*/  HFMA2 R21, R8, R9.reuse, R21 ;  /* 0x0000000908157231 */ /* 0x080fe40000000015 */
[----:B------:R-:W-:Y:S02]  /*1570*/  HFMA2 R0, R13, R9, R0 ;  /* 0x000000090d007231 */ /* 0x000fe40000000000 */
[----:B------:R-:W-:Y:S01]  /*1580*/  HADD2 R8, R33, -1056, -1056 ;  /* 0xe420e42021087430 */ /* 0x000fe20000000000 */
[----:B------:R-:W-:Y:S01]  /*1590*/  LOP3.LUT R38, R38, 0x64006400, RZ, 0xfc, !PT ;  /* 0x6400640026267812 */ /* 0x000fe200078efcff */
[----:B------:R-:W-:Y:S01]  /*15a0*/  HADD2 R9, R42, -1056, -1056 ;  /* 0xe420e4202a097430 */ /* 0x000fe20000000000 */
[----:B------:R-:W-:-:S02]  /*15b0*/  LOP3.LUT R40, R40, 0x64006400, RZ, 0xfc, !PT ;  /* 0x6400640028287812 */ /* 0x000fc400078efcff */
[----:B------:R-:W-:Y:S01]  /*15c0*/  LOP3.LUT R39, R39, 0x64006400, RZ, 0xfc, !PT ;  /* 0x6400640027277812 */ /* 0x000fe200078efcff */
[-C--:B------:R-:W-:Y:S02]  /*15d0*/  HFMA2 R43, R8, R10.reuse, R43 ;  /* 0x0000000a082b7231 */ /* 0x080fe4000000002b */
[----:B------:R-:W-:Y:S02]  /*15e0*/  HADD2 R8, R27, -1056, -1056 ;  /* 0xe420e4201b087430 */ /* 0x000fe40000000000 */
[-C--:B------:R-:W-:Y:S02]  /*15f0*/  HFMA2 R0, R41, R10.reuse, R0 ;  /* 0x0000000a29007231 */ /* 0x080fe40000000000 */
[----:B------:R-:W-:Y:S01]  /*1600*/  HFMA2 R44, R9, R10, R44 ;  /* 0x0000000a092c7231 */ /* 0x000fe2000000002c */
[----:B------:R-:W-:Y:S01]  /*1610*/  LOP3.LUT R37, R37, 0x64006400, RZ, 0xfc, !PT ;  /* 0x6400640025257812 */ /* 0x000fe200078efcff */
[----:B------:R-:W-:Y:S01]  /*1620*/  HADD2 R9, R38, -1056, -1056 ;  /* 0xe420e42026097430 */ /* 0x000fe20000000000 */
[----:B------:R-:W-:Y:S01]  /*1630*/  PRMT R32, R32, 0x5410, R31 ;  /* 0x0000541020207816 */ /* 0x000fe2000000001f */
[----:B------:R-:W-:-:S02]  /*1640*/  HADD2 R40, R40, -1056, -1056 ;  /* 0xe420e42028287430 */ /* 0x000fc40000000000 */
[-C--:B------:R-:W-:Y:S02]  /*1650*/  HFMA2 R43, R8, R11.reuse, R43 ;  /* 0x0000000b082b7231 */ /* 0x080fe4000000002b */
[----:B------:R-:W-:Y:S01]  /*1660*/  HADD2 R39, R39, -1056, -1056 ;  /* 0xe420e42027277430 */ /* 0x000fe20000000000 */
[----:B------:R-:W-:Y:S01]  /*1670*/  PRMT R30, R30, 0x5410, R29 ;  /* 0x000054101e1e7816 */ /* 0x000fe2000000001d */
        /* <DEDUP_REMOVED lines=11> */
[----:B------:R-:W-:-:S04]  /*1730*/  HFMA2 R28, R43, R32, RZ ;  /* 0x000000202b1c7231 */ /* 0x000fc800000000ff */
[----:B------:R-:W-:-:S07]  /*1740*/  HFMA2 R0, R0, R30, RZ.H0_H0 ;  /* 0x0000001e00007231 */ /* 0x000fce00000400ff */
.L_x_3388:
[----:B------:R-:W2:Y:S04]  /*1750*/  LDG.E.128.CONSTANT R8, desc[UR6][R2.64] ;  /* 0x0000000602087981 */ /* 0x000ea8000c1e9d00 */
[----:B------:R0:W3:Y:S01]  /*1760*/  LDG.E.128.CONSTANT R12, desc[UR6][R24.64] ;  /* 0x00000006180c7981 */ /* 0x0000e2000c1e9d00 */
[----:B-----5:R-:W-:Y:S01]  /*1770*/  SHF.R.U32.HI R16, RZ, 0xc, R4 ;  /* 0x0000000cff107819 */ /* 0x020fe20000011604 */
[----:B------:R-:W-:Y:S01]  /*1780*/  UIADD3 UR4, UPT, UPT, UR5, 0x40, URZ ;  /* 0x0000004005047890 */ /* 0x000fe2000fffe0ff */
[----:B------:R-:W-:Y:S01]  /*1790*/  SHF.R.U32.HI R17, RZ, 0xc, R5 ;  /* 0x0000000cff117819 */ /* 0x000fe20000011605 */
[----:B------:R-:W-:Y:S01]  /*17a0*/  IMAD.MOV.U32 R33, RZ, RZ, R26 ;  /* 0x000000ffff217224 */ /* 0x000fe200078e001a */
[----:B------:R-:W-:Y:S02]  /*17b0*/  LOP3.LUT R16, R16, 0xf000f, RZ, 0xc0, !PT ;  /* 0x000f000f10107812 */ /* 0x000fe400078ec0ff */
[----:B------:R-:W-:-:S02]  /*17c0*/  SHF.R.U32.HI R20, RZ, 0xc, R7 ;  /* 0x0000000cff147819 */ /* 0x000fc40000011607 */
[----:B------:R-:W-:Y:S01]  /*17d0*/  SHF.R.U32.HI R19, RZ, 0xc, R6 ;  /* 0x0000000cff137819 */ /* 0x000fe20000011606 */
[----:B0-----:R-:W-:Y:S01]  /*17e0*/  IMAD.WIDE R24, R35, 0x4, R2 ;  /* 0x0000000423187825 */ /* 0x001fe200078e0202 */
[----:B------:R-:W-:Y:S02]  /*17f0*/  LOP3.LUT R18, R17, 0xf000f, RZ, 0xc0, !PT ;  /* 0x000f000f11127812 */ /* 0x000fe400078ec0ff */
[----:B------:R-:W-:Y:S02]  /*1800*/  LOP3.LUT R22, R20, 0xf000f, RZ, 0xc0, !PT ;  /* 0x000f000f14167812 */ /* 0x000fe400078ec0ff */
[----:B------:R-:W-:Y:S02]  /*1810*/  LOP3.LUT R19, R19, 0xf000f, RZ, 0xc0, !PT ;  /* 0x000f000f13137812 */ /* 0x000fe400078ec0ff */
[--C-:B--2---:R-:W-:Y:S02]  /*1820*/  SHF.R.U32.HI R21, RZ, 0x8, R8.reuse ;  /* 0x00000008ff157819 */ /* 0x104fe40000011608 */
[----:B------:R-:W-:-:S02]  /*1830*/  SHF.R.U32.HI R20, RZ, 0xa, R8 ;  /* 0x0000000aff147819 */ /* 0x000fc40000011608 */
[----:B------:R-:W-:Y:S02]  /*1840*/  LOP3.LUT R21, R16, 0x300030, R21, 0xf8, !PT ;  /* 0x0030003010157812 */ /* 0x000fe400078ef815 */
[----:B---3--:R-:W-:Y:S02]  /*1850*/  SHF.R.U32.HI R16, RZ, 0xc, R12 ;  /* 0x0000000cff107819 */ /* 0x008fe4000001160c */
[----:B------:R-:W-:Y:S02]  /*1860*/  SHF.R.U32.HI R38, RZ, 0x8, R10 ;  /* 0x00000008ff267819 */ /* 0x000fe4000001160a */
[----:B------:R-:W-:Y:S02]  /*1870*/  LOP3.LUT R17, R16, 0xf000f, RZ, 0xc0, !PT ;  /* 0x000f000f10117812 */ /* 0x000fe400078ec0ff */
[----:B------:R-:W-:Y:S02]  /*1880*/  SHF.R.U32.HI R39, RZ, 0x8, R9 ;  /* 0x00000008ff277819 */ /* 0x000fe40000011609 */
[----:B------:R-:W-:-:S02]  /*1890*/  SHF.R.U32.HI R37, RZ, 0x8, R11 ;  /* 0x00000008ff257819 */ /* 0x000fc4000001160b */
[----:B------:R-:W-:Y:S02]  /*18a0*/  LOP3.LUT R38, R19, 0x300030, R38, 0xf8, !PT ;  /* 0x0030003013267812 */ /* 0x000fe400078ef826 */
[----:B------:R-:W-:Y:S02]  /*18b0*/  LOP3.LUT R20, R17, 0x300030, R20, 0xf8, !PT ;  /* 0x0030003011147812 */ /* 0x000fe400078ef814 */
[----:B------:R-:W-:Y:S02]  /*18c0*/  SHF.R.U32.HI R16, RZ, 0xc, R13 ;  /* 0x0000000cff107819 */ /* 0x000fe4000001160d */
[----:B------:R-:W-:Y:S02]  /*18d0*/  SHF.R.U32.HI R17, RZ, 0xc, R14 ;  /* 0x0000000cff117819 */ /* 0x000fe4000001160e */
[----:B------:R-:W-:Y:S02]  /*18e0*/  SHF.R.U32.HI R19, RZ, 0xc, R15 ;  /* 0x0000000cff137819 */ /* 0x000fe4000001160f */
[----:B------:R-:W-:-:S02]  /*18f0*/  LOP3.LUT R39, R18, 0x300030, R39, 0xf8, !PT ;  /* 0x0030003012277812 */ /* 0x000fc400078ef827 */
[----:B------:R-:W-:Y:S02]  /*1900*/  LOP3.LUT R37, R22, 0x300030, R37, 0xf8, !PT ;  /* 0x0030003016257812 */ /* 0x000fe400078ef825 */
        /* <DEDUP_REMOVED lines=8> */
[----:B------:R-:W-:Y:S01]  /*1990*/  LOP3.LUT R22, R19, 0x300030, R22, 0xf8, !PT ;  /* 0x0030003013167812 */ /* 0x000fe200078ef816 */
[----:B------:R-:W-:Y:S06]  /*19a0*/  @P1 BRA `(.L_x_3387) ;  /* 0x0000000800401947 */ /* 0x000fec0003800000 */
[----:B------:R-:W0:Y:S01]  /*19b0*/  LDS.128 R16, [UR5+0x20] ;  /* 0x00002005ff107984 */ /* 0x000e220008000c00 */
[----:B------:R-:W-:Y:S02]  /*19c0*/  LOP3.LUT R41, R4, 0x3f003f, RZ, 0xc0, !PT ;  /* 0x003f003f04297812 */ /* 0x000fe400078ec0ff */
[----:B------:R-:W-:Y:S02]  /*19d0*/  SHF.R.U32.HI R42, RZ, 0x6, R4 ;  /* 0x00000006ff2a7819 */ /* 0x000fe40000011604 */
[----:B------:R-:W-:Y:S02]  /*19e0*/  LOP3.LUT R4, R6, 0x3f003f, RZ, 0xc0, !PT ;  /* 0x003f003f06047812 */ /* 0x000fe400078ec0ff */
[----:B------:R-:W-:Y:S02]  /*19f0*/  SHF.R.U32.HI R44, RZ, 0x6, R5 ;  /* 0x00000006ff2c7819 */ /* 0x000fe40000011605 */
[----:B------:R-:W-:Y:S02]  /*1a00*/  LOP3.LUT R4, R4, 0x64006400, RZ, 0xfc, !PT ;  /* 0x6400640004047812 */ /* 0x000fe400078efcff */
[----:B------:R-:W-:-:S02]  /*1a10*/  SHF.R.U32.HI R6, RZ, 0x6, R6 ;  /* 0x00000006ff067819 */ /* 0x000fc40000011606 */
[----:B------:R-:W-:Y:S01]  /*1a20*/  LOP3.LUT R41, R41, 0x64006400, RZ, 0xfc, !PT ;  /* 0x6400640029297812 */ /* 0x000fe200078efcff */
[----:B------:R-:W-:Y:S01]  /*1a30*/  HADD2 R47, R4, -1056, -1056 ;  /* 0xe420e420042f7430 */ /* 0x000fe20000000000 */
        /* <DEDUP_REMOVED lines=19> */
[----:B0-----:R-:W-:-:S02]  /*1b70*/  HFMA2 R4, R47, R16, RZ ;  /* 0x000000102f047231 */ /* 0x001fc400000000ff */
[-C--:B------:R-:W-:Y:S02]  /*1b80*/  HFMA2 R46, R51, R16.reuse, RZ.H0_H0 ;  /* 0x00000010332e7231 */ /* 0x080fe400000400ff */
[-C--:B------:R-:W-:Y:S02]  /*1b90*/  HFMA2 R44, R41, R16.reuse, RZ ;  /* 0x00000010292c7231 */ /* 0x080fe400000000ff */
[----:B------:R-:W-:Y:S01]  /*1ba0*/  HFMA2 R42, R43, R16, RZ.H0_H0 ;  /* 0x000000102b2a7231 */ /* 0x000fe200000400ff */
[----:B------:R-:W-:Y:S02]  /*1bb0*/  LOP3.LUT R47, R7, 0x3f003f, RZ, 0xc0, !PT ;  /* 0x003f003f072f7812 */ /* 0x000fe400078ec0ff */
[----:B------:R-:W-:Y:S01]  /*1bc0*/  SHF.R.U32.HI R12, RZ, 0x6, R12 ;  /* 0x00000006ff0c7819 */ /* 0x000fe2000001160c */
[-C--:B------:R-:W-:Y:S02]  /*1bd0*/  HFMA2 R42, R45, R17.reuse, R42 ;  /* 0x000000112d2a7231 */ /* 0x080fe4000000002a */
[-C--:B------:R-:W-:Y:S01]  /*1be0*/  HFMA2 R16, R49, R17.reuse, R4 ;  /* 0x0000001131107231 */ /* 0x080fe20000000004 */
[----:B------:R-:W-:Y:S01]  /*1bf0*/  LOP3.LUT R48, R47, 0x64006400, RZ, 0xfc, !PT ;  /* 0x640064002f307812 */ /* 0x000fe200078efcff */
[-C--:B------:R-:W-:Y:S01]  /*1c00*/  HFMA2 R44, R5, R17.reuse, R44 ;  /* 0x00000011052c7231 */ /* 0x080fe2000000002c */
[----:B------:R-:W-:Y:S01]  /*1c10*/  LOP3.LUT R47, R2, 0x64006400, RZ, 0xfc, !PT ;  /* 0x64006400022f7812 */ /* 0x000fe200078efcff */
[----:B------:R-:W0:Y:S01]  /*1c20*/  LDS.128 R4, [UR5+0x30] ;  /* 0x00003005ff047984 */ /* 0x000e220008000c00 */
[----:B------:R-:W-:Y:S01]  /*1c30*/  LOP3.LUT R3, R3, 0x64006400, RZ, 0xfc, !PT ;  /* 0x6400640003037812 */ /* 0x000fe200078efcff */
[----:B------:R-:W-:Y:S01]  /*1c40*/  HADD2 R51, R48, -1056, -1056 ;  /* 0xe420e42030337430 */ /* 0x000fe20000000000 */
[----:B------:R-:W-:Y:S01]  /*1c50*/  LOP3.LUT R12, R12, 0x3f003f, RZ, 0xc0, !PT ;  /* 0x003f003f0c0c7812 */ /* 0x000fe200078ec0ff */
[----:B------:R-:W-:Y:S01]  /*1c60*/  HADD2 R47, R47, -1056, -1056 ;  /* 0xe420e4202f2f7430 */ /* 0x000fe20000000000 */
[----:B------:R-:W-:Y:S01]  /*1c70*/  SHF.R.U32.HI R14, RZ, 0x6, R14 ;  /* 0x00000006ff0e7819 */ /* 0x000fe2000001160e */
[----:B------:R-:W-:Y:S01]  /*1c80*/  HADD2 R3, R3, -1056, -1056 ;  /* 0xe420e42003037430 */ /* 0x000fe20000000000 */
[----:B------:R-:W-:Y:S01]  /*1c90*/  LOP3.LUT R12, R12, 0x64006400, RZ, 0xfc, !PT ;  /* 0x640064000c0c7812 */ /* 0x000fe200078efcff */
[----:B------:R-:W-:Y:S01]  /*1ca0*/  HFMA2 R46, R51, R17, R46 ;  /* 0x00000011332e7231 */ /* 0x000fe2000000002e */
[----:B------:R-:W-:Y:S01]  /*1cb0*/  LOP3.LUT R26, R13, 0x3f003f, RZ, 0xc0, !PT ;  /* 0x003f003f0d1a7812 */ /* 0x000fe200078ec0ff */
[-C--:B------:R-:W-:Y:S01]  /*1cc0*/  HFMA2 R44, R47, R18.reuse, R44 ;  /* 0x000000122f2c7231 */ /* 0x080fe2000000002c */
[----:B------:R-:W-:Y:S01]  /*1cd0*/  SHF.R.U32.HI R13, RZ, 0x6, R13 ;  /* 0x00000006ff0d7819 */ /* 0x000fe2000001160d */
[----:B------:R-:W-:Y:S01]  /*1ce0*/  HFMA2 R16, R3, R18, R16 ;  /* 0x0000001203107231 */ /* 0x000fe20000000010 */
[----:B------:R-:W-:Y:S01]  /*1cf0*/  LOP3.LUT R14, R14, 0x3f003f, RZ, 0xc0, !PT ;  /* 0x003f003f0e0e7812 */ /* 0x000fe200078ec0ff */
[----:B------:R-:W-:Y:S01]  /*1d00*/  HADD2 R3, R12, -1056, -1056 ;  /* 0xe420e4200c037430 */ /* 0x000fe20000000000 */
[----:B------:R-:W-:-:S02]  /*1d10*/  LOP3.LUT R40, R15, 0x3f003f, RZ, 0xc0, !PT ;  /* 0x003f003f0f287812 */ /* 0x000fc400078ec0ff */
[----:B------:R-:W-:Y:S02]  /*1d20*/  LOP3.LUT R26, R26, 0x64006400, RZ, 0xfc, !PT ;  /* 0x640064001a1a7812 */ /* 0x000fe400078efcff */
[----:B------:R-:W-:Y:S01]  /*1d30*/  LOP3.LUT R13, R13, 0x3f003f, RZ, 0xc0, !PT ;  /* 0x003f003f0d0d7812 */ /* 0x000fe200078ec0ff */
[----:B------:R-:W-:Y:S01]  /*1d40*/  HFMA2 R44, R3, R19, R44 ;  /* 0x00000013032c7231 */ /* 0x000fe2000000002c */
[----:B------:R-:W-:Y:S01]  /*1d50*/  SHF.R.U32.HI R15, RZ, 0x6, R15 ;  /* 0x00000006ff0f7819 */ /* 0x000fe2000001160f */
[----:B------:R-:W-:Y:S01]  /*1d60*/  HADD2 R49, R26, -1056, -1056 ;  /* 0xe420e4201a317430 */ /* 0x000fe20000000000 */
[----:B------:R-:W-:Y:S02]  /*1d70*/  LOP3.LUT R14, R14, 0x64006400, RZ, 0xfc, !PT ;  /* 0x640064000e0e7812 */ /* 0x000fe400078efcff */
[----:B------:R-:W-:Y:S01]  /*1d80*/  LOP3.LUT R41, R8, 0x3f003f, RZ, 0xc0, !PT ;  /* 0x003f003f08297812 */ /* 0x000fe200078ec0ff */
[----:B------:R-:W-:Y:S01]  /*1d90*/  HFMA2 R42, R49, R18, R42 ;  /* 0x00000012312a7231 */ /* 0x000fe2000000002a */
[----:B------:R-:W-:Y:S01]  /*1da0*/  SHF.R.U32.HI R43, RZ, 0x6, R8 ;  /* 0x00000006ff2b7819 */ /* 0x000fe20000011608 */
        /* <DEDUP_REMOVED lines=10> */
[----:B------:R-:W-:Y:S01]  /*1e50*/  HFMA2 R42, R13, R19, R42 ;  /* 0x000000130d2a7231 */ /* 0x000fe2000000002a */
[----:B------:R-:W-:Y:S01]  /*1e60*/  LOP3.LUT R45, R10, 0x3f003f, RZ, 0xc0, !PT ;  /* 0x003f003f0a2d7812 */ /* 0x000fe200078ec0ff */
[----:B------:R-:W-:Y:S01]  /*1e70*/  HFMA2 R46, R17, R18, R46 ;  /* 0x00000012112e7231 */ /* 0x000fe2000000002e */
[----:B------:R-:W-:Y:S01]  /*1e80*/  LOP3.LUT R2, R11, 0x3f003f, RZ, 0xc0, !PT ;  /* 0x003f003f0b027812 */ /* 0x000fe200078ec0ff */
[----:B------:R-:W-:Y:S01]  /*1e90*/  HADD2 R3, R8, -1056, -1056 ;  /* 0xe420e42008037430 */ /* 0x000fe20000000000 */
[----:B------:R-:W-:-:S02]  /*1ea0*/  LOP3.LUT R15, R15, 0x64006400, RZ, 0xfc, !PT ;  /* 0x640064000f0f7812 */ /* 0x000fc400078efcff */
[----:B------:R-:W-:Y:S01]  /*1eb0*/  LOP3.LUT R41, R41, 0x64006400, RZ, 0xfc, !PT ;  /* 0x6400640029297812 */ /* 0x000fe200078efcff */
[-C--:B0-----:R-:W-:Y:S01]  /*1ec0*/  HFMA2 R42, R3, R4.reuse, R42 ;  /* 0x00000004032a7231 */ /* 0x081fe2000000002a */
[----:B------:R-:W-:Y:S01]  /*1ed0*/  LOP3.LUT R9, R9, 0x3f003f, RZ, 0xc0, !PT ;  /* 0x003f003f09097812 */ /* 0x000fe200078ec0ff */
[----:B------:R-:W-:Y:S01]  /*1ee0*/  HADD2 R15, R15, -1056, -1056 ;  /* 0xe420e4200f0f7430 */ /* 0x000fe20000000000 */
[----:B------:R-:W-:Y:S01]  /*1ef0*/  SHF.R.U32.HI R10, RZ, 0x6, R10 ;  /* 0x00000006ff0a7819 */ /* 0x000fe2000001160a */
[----:B------:R-:W-:Y:S01]  /*1f00*/  HADD2 R41, R41, -1056, -1056 ;  /* 0xe420e42029297430 */ /* 0x000fe20000000000 */
        /* <DEDUP_REMOVED lines=35> */
[-C--:B------:R-:W-:Y:S01]  /*2140*/  HFMA2 R16, R5, R6.reuse, R16 ;  /* 0x0000000605107231 */ /* 0x080fe20000000010 */
[----:B------:R-:W-:Y:S01]  /*2150*/  LOP3.LUT R27, R27, 0x64006400, RZ, 0xfc, !PT ;  /* 0x640064001b1b7812 */ /* 0x000fe200078efcff */
[----:B------:R-:W-:Y:S01]  /*2160*/  HADD2 R39, R39, -1056, -1056 ;  /* 0xe420e42027277430 */ /* 0x000fe20000000000 */
[----:B------:R-:W-:Y:S01]  /*2170*/  LOP3.LUT R22, R22, 0x64006400, RZ, 0xfc, !PT ;  /* 0x6400640016167812 */ /* 0x000fe200078efcff */
[----:B------:R-:W-:Y:S02]  /*2180*/  HFMA2 R3, R20, R7, R3 ;  /* 0x0000000714037231 */ /* 0x000fe40000000003 */
[----:B------:R-:W-:Y:S01]  /*2190*/  HADD2 R37, R37, -1056, -1056 ;  /* 0xe420e42025257430 */ /* 0x000fe20000000000 */
[----:B------:R-:W-:Y:S01]  /*21a0*/  PRMT R32, R32, 0x5410, R31 ;  /* 0x0000541020207816 */ /* 0x000fe2000000001f */
[----:B------:R-:W-:-:S02]  /*21b0*/  HFMA2 R42, R39, R6, R42 ;  /* 0x00000006272a7231 */ /* 0x000fc4000000002a */
[-C--:B------:R-:W-:Y:S02]  /*21c0*/  HFMA2 R16, R23, R7.reuse, R16 ;  /* 0x0000000717107231 */ /* 0x080fe40000000010 */
[----:B------:R-:W-:Y:S01]  /*21d0*/  HADD2 R27, R27, -1056, -1056 ;  /* 0xe420e4201b1b7430 */ /* 0x000fe20000000000 */
[----:B------:R-:W-:Y:S01]  /*21e0*/  PRMT R30, R30, 0x5410, R29 ;  /* 0x000054101e1e7816 */ /* 0x000fe2000000001d */
        /* <DEDUP_REMOVED lines=12> */
.L_x_3387:
[----:B------:R-:W-:-:S04]  /*22b0*/  VIMNMX R2, PT, PT, R36, UR12, PT ;  /* 0x0000000c24027c48 */ /* 0x000fc8000bfe0100 */
[----:B------:R-:W-:-:S13]  /*22c0*/  ISETP.GT.AND P0, PT, R2, R33, PT ;  /* 0x000000210200720c */ /* 0x000fda0003f04270 */
[----:B------:R-:W-:Y:S05]  /*22d0*/  @!P0 BRA `(.L_x_3389) ;  /* 0x00000014006c8947 */ /* 0x000fea0003800000 */
[----:B------:R-:W-:Y:S01]  /*22e0*/  VIMNMX.U32 R36, PT, PT, R36, UR12, PT ;  /* 0x0000000c24247c48 */ /* 0x000fe2000bfe0000 */
[----:B------:R-:W-:-:S12]  /*22f0*/  UIADD3 UR4, UPT, UPT, UR4, 0x20, URZ ;  /* 0x0000002004047890 */ /* 0x000fd8000fffe0ff */
.L_x_3391:
        /* <DEDUP_REMOVED lines=8> */
[----:B------:R-:W-:Y:S01]  /*2380*/  ISETP.LE.AND P1, PT, R34, UR8, PT ;  /* 0x0000000822007c0c */ /* 0x000fe2000bf23270 */
[----:B------:R-:W-:Y:S02]  /*2390*/  VIADD R33, R33, 0x20 ;  /* 0x0000002021217836 */ /* 0x000fe40000000000 */
[----:B------:R-:W-:-:S03]  /*23a0*/  IMAD.WIDE R2, R35, 0x4, R4 ;  /* 0x0000000423027825 */ /* 0x000fc600078e0204 */
[----:B------:R-:W-:-:S07]  /*23b0*/  ISETP.GE.AND P0, PT, R33, R36, PT ;  /* 0x000000242100720c */ /* 0x000fce0003f06270 */
[----:B0-----:R-:W-:Y:S06]  /*23c0*/  @P1 BRA `(.L_x_3390) ;  /* 0x0000001400241947 */ /* 0x001fec0003800000 */
[----:B------:R-:W2:Y:S01]  /*23d0*/  LDG.E.128.CONSTANT R4, desc[UR6][R2.64] ;  /* 0x0000000602047981 */ /* 0x000ea2000c1e9d00 */
[----:B-----5:R-:W-:Y:S01]  /*23e0*/  SHF.R.U32.HI R37, RZ, 0xf, R24 ;  /* 0x0000000fff257819 */ /* 0x020fe20000011618 */
[----:B------:R-:W-:Y:S01]  /*23f0*/  IMAD.MOV.U32 R39, RZ, RZ, 0x2800 ;  /* 0x00002800ff277424 */ /* 0x000fe200078e00ff */
[----:B------:R-:W-:Y:S01]  /*2400*/  SHF.R.U32.HI R38, RZ, 0xe, R16 ;  /* 0x0000000eff267819 */ /* 0x000fe20000011610 */
[----:B------:R-:W0:Y:S01]  /*2410*/  LDS.128 R20, [UR4+-0x20] ;  /* 0xffffe004ff147984 */ /* 0x000e220008000c00 */
[----:B------:R-:W-:Y:S02]  /*2420*/  LOP3.LUT R37, R37, 0x10001, RZ, 0xc0, !PT ;  /* 0x0001000125257812 */ /* 0x000fe400078ec0ff */
[----:B------:R-:W-:Y:S02]  /*2430*/  PRMT R29, R29, 0x5410, R39 ;  /* 0x000054101d1d7816 */ /* 0x000fe40000000027 */
[----:B------:R-:W-:Y:S02]  /*2440*/  SHF.R.U32.HI R39, RZ, 0xf, R26 ;  /* 0x0000000fff277819 */ /* 0x000fe4000001161a */
[----:B------:R-:W-:-:S02]  /*2450*/  LOP3.LUT R42, R37, 0x20002, R38, 0xf8, !PT ;  /* 0x00020002252a7812 */ /* 0x000fc400078ef826 */
[----:B------:R-:W-:Y:S02]  /*2460*/  SHF.R.U32.HI R37, RZ, 0xf, R25 ;  /* 0x0000000fff257819 */ /* 0x000fe40000011619 */
[----:B------:R-:W-:Y:S02]  /*2470*/  SHF.R.U32.HI R43, RZ, 0xf, R27 ;  /* 0x0000000fff2b7819 */ /* 0x000fe4000001161b */
[----:B------:R-:W-:Y:S02]  /*2480*/  SHF.R.U32.HI R41, RZ, 0xe, R18 ;  /* 0x0000000eff297819 */ /* 0x000fe40000011612 */
[----:B------:R-:W-:Y:S02]  /*2490*/  LOP3.LUT R40, R39, 0x10001, RZ, 0xc0, !PT ;  /* 0x0001000127287812 */ /* 0x000fe400078ec0ff */
[----:B------:R-:W-:Y:S02]  /*24a0*/  SHF.R.U32.HI R38, RZ, 0xe, R17 ;  /* 0x0000000eff267819 */ /* 0x000fe40000011611 */
[----:B------:R-:W-:-:S02]  /*24b0*/  LOP3.LUT R37, R37, 0x10001, RZ, 0xc0, !PT ;  /* 0x0001000125257812 */ /* 0x000fc400078ec0ff */
[----:B------:R-:W-:Y:S02]  /*24c0*/  SHF.R.U32.HI R44, RZ, 0xe, R19 ;  /* 0x0000000eff2c7819 */ /* 0x000fe40000011613 */
[----:B------:R-:W-:Y:S02]  /*24d0*/  LOP3.LUT R43, R43, 0x10001, RZ, 0xc0, !PT ;  /* 0x000100012b2b7812 */ /* 0x000fe400078ec0ff */
[----:B------:R-:W-:Y:S02]  /*24e0*/  SHF.R.U32.HI R39, RZ, 0xd, R8 ;  /* 0x0000000dff277819 */ /* 0x000fe40000011608 */
[----:B------:R-:W-:Y:S02]  /*24f0*/  LOP3.LUT R40, R40, 0x20002, R41, 0xf8, !PT ;  /* 0x0002000228287812 */ /* 0x000fe400078ef829 */
[----:B------:R-:W-:Y:S02]  /*2500*/  LOP3.LUT R41, R24, 0x1f001f, RZ, 0xc0, !PT ;  /* 0x001f001f18297812 */ /* 0x000fe400078ec0ff */
        /* <DEDUP_REMOVED lines=8> */
[----:B------:R-:W-:Y:S01]  /*2590*/  HADD2 R41, R41, -1040, -1040 ;  /* 0xe410e41029297430 */ /* 0x000fe20000000000 */
[----:B------:R-:W-:Y:S02]  /*25a0*/  SHF.R.U32.HI R43, RZ, 0xd, R9 ;  /* 0x0000000dff2b7819 */ /* 0x000fe40000011609 */
[----:B------:R-:W-:Y:S01]  /*25b0*/  LOP3.LUT R42, R42, 0x64006400, RZ, 0xfc, !PT ;  /* 0x640064002a2a7812 */ /* 0x000fe200078efcff */
[----:B------:R-:W-:Y:S01]  /*25c0*/  HADD2 R47, R44, -1040, -1040 ;  /* 0xe410e4102c2f7430 */ /* 0x000fe20000000000 */
[----:B------:R-:W-:Y:S02]  /*25d0*/  LOP3.LUT R45, R45, 0x64006400, RZ, 0xfc, !PT ;  /* 0x640064002d2d7812 */ /* 0x000fe400078efcff */
[----:B------:R-:W-:Y:S01]  /*25e0*/  LOP3.LUT R38, R38, 0x40004, R43, 0xf8, !PT ;  /* 0x0004000426267812 */ /* 0x000fe200078ef82b */
[----:B------:R-:W-:Y:S01]  /*25f0*/  HADD2 R43, R42, -1040, -1040 ;  /* 0xe410e4102a2b7430 */ /* 0x000fe20000000000 */
[----:B------:R-:W-:Y:S01]  /*2600*/  SHF.R.U32.HI R46, RZ, 0xa, R24 ;  /* 0x0000000aff2e7819 */ /* 0x000fe20000011618 */
[----:B------:R-:W-:-:S02]  /*2610*/  HADD2 R49, R45, -1040, -1040 ;  /* 0xe410e4102d317430 */ /* 0x000fc40000000000 */
[-C--:B0-----:R-:W-:Y:S01]  /*2620*/  HFMA2 R45, R41, R20.reuse, RZ ;  /* 0x00000014292d7231 */ /* 0x081fe200000000ff */
[----:B------:R-:W-:Y:S01]  /*2630*/  LOP3.LUT R41, R24, 0x3e003e0, RZ, 0xc0, !PT ;  /* 0x03e003e018297812 */ /* 0x000fe200078ec0ff */
[-C--:B------:R-:W-:Y:S02]  /*2640*/  HFMA2 R44, R43, R20.reuse, RZ.H0_H0 ;  /* 0x000000142b2c7231 */ /* 0x080fe400000400ff */
[-C--:B------:R-:W-:Y:S02]  /*2650*/  HFMA2 R43, R47, R20.reuse, RZ ;  /* 0x000000142f2b7231 */ /* 0x080fe400000000ff */
[----:B------:R-:W-:Y:S01]  /*2660*/  HFMA2 R42, R49, R20, RZ.H0_H0 ;  /* 0x00000014312a7231 */ /* 0x000fe200000400ff */
[----:B------:R-:W-:Y:S02]  /*2670*/  LOP3.LUT R49, R26, 0x3e003e0, RZ, 0xc0, !PT ;  /* 0x03e003e01a317812 */ /* 0x000fe400078ec0ff */
[----:B------:R-:W-:Y:S02]  /*2680*/  SHF.R.U32.HI R20, RZ, 0xa, R26 ;  /* 0x0000000aff147819 */ /* 0x000fe4000001161a */
[----:B------:R-:W-:-:S02]  /*2690*/  LOP3.LUT R26, R41, 0x64006400, RZ, 0xfc, !PT ;  /* 0x64006400291a7812 */ /* 0x000fc400078efcff */
[----:B------:R-:W-:Y:S02]  /*26a0*/  LOP3.LUT R47, R25, 0x3e003e0, RZ, 0xc0, !PT ;  /* 0x03e003e0192f7812 */ /* 0x000fe400078ec0ff */
[----:B------:R-:W-:Y:S01]  /*26b0*/  LOP3.LUT R24, R27, 0x3e003e0, RZ, 0xc0, !PT ;  /* 0x03e003e01b187812 */ /* 0x000fe200078ec0ff */
[----:B------:R-:W-:Y:S01]  /*26c0*/  HFMA2 R26, R26, R29.H1_H1, -48, -48 ;  /* 0xd200d2001a1a7431 */ /* 0x000fe2000006001d */
[----:B------:R-:W-:Y:S02]  /*26d0*/  LOP3.LUT R46, R46, 0x1f001f, RZ, 0xc0, !PT ;  /* 0x001f001f2e2e7812 */ /* 0x000fe400078ec0ff */
[----:B------:R-:W-:Y:S02]  /*26e0*/  LOP3.LUT R48, R47, 0x64006400, RZ, 0xfc, !PT ;  /* 0x640064002f307812 */ /* 0x000fe400078efcff */
[----:B------:R-:W-:Y:S01]  /*26f0*/  LOP3.LUT R24, R24, 0x64006400, RZ, 0xfc, !PT ;  /* 0x6400640018187812 */ /* 0x000fe200078efcff */
[----:B------:R-:W-:Y:S01]  /*2700*/  HFMA2 R45, R26, R21, R45 ;  /* 0x000000151a2d7231 */ /* 0x000fe2000000002d */
[----:B------:R-:W-:-:S02]  /*2710*/  LOP3.LUT R50, R49, 0x64006400, RZ, 0xfc, !PT ;  /* 0x6400640031327812 */ /* 0x000fc400078efcff */
[----:B------:R-:W-:Y:S01]  /*2720*/  LOP3.LUT R46, R46, 0x64006400, RZ, 0xfc, !PT ;  /* 0x640064002e2e7812 */ /* 0x000fe200078efcff */
[-C--:B------:R-:W-:Y:S01]  /*2730*/  HFMA2 R47, R24, R29.reuse.H1_H1, -48, -48 ;  /* 0xd200d200182f7431 */ /* 0x080fe2000006001d */
[----:B------:R-:W-:Y:S01]  /*2740*/  SHF.R.U32.HI R41, RZ, 0xa, R27 ;  /* 0x0000000aff297819 */ /* 0x000fe2000001161b */
[-C--:B------:R-:W-:Y:S01]  /*2750*/  HFMA2 R27, R48, R29.reuse.H1_H1, -48, -48 ;  /* 0xd200d200301b7431 */ /* 0x080fe2000006001d */
[----:B------:R-:W-:Y:S01]  /*2760*/  SHF.R.U32.HI R25, RZ, 0xa, R25 ;  /* 0x0000000aff197819 */ /* 0x000fe20000011619 */
[----:B------:R-:W-:Y:S01]  /*2770*/  HFMA2 R50, R50, R29.H1_H1, -48, -48 ;  /* 0xd200d20032327431 */ /* 0x000fe2000006001d */
[----:B------:R-:W-:Y:S01]  /*2780*/  LOP3.LUT R52, R10, 0x3e003e0, RZ, 0xc0, !PT ;  /* 0x03e003e00a347812 */ /* 0x000fe200078ec0ff */
[----:B------:R-:W-:Y:S02]  /*2790*/  HADD2 R24, R46, -1040, -1040 ;  /* 0xe410e4102e187430 */ /* 0x000fe40000000000 */
[-C--:B------:R-:W-:Y:S02]  /*27a0*/  HFMA2 R42, R47, R21.reuse, R42 ;  /* 0x000000152f2a7231 */ /* 0x080fe4000000002a */
[----:B------:R-:W-:-:S02]  /*27b0*/  HFMA2 R43, R50, R21, R43 ;  /* 0x00000015322b7231 */ /* 0x000fc4000000002b */
[----:B------:R-:W-:Y:S01]  /*27c0*/  HFMA2 R44, R27, R21, R44 ;  /* 0x000000151b2c7231 */ /* 0x000fe2000000002c */
[----:B------:R-:W-:Y:S01]  /*27d0*/  LOP3.LUT R46, R25, 0x1f001f, RZ, 0xc0, !PT ;  /* 0x001f001f192e7812 */ /* 0x000fe200078ec0ff */
[----:B------:R-:W-:Y:S01]  /*27e0*/  HFMA2 R21, R24, R22, R45 ;  /* 0x0000001618157231 */ /* 0x000fe2000000002d */
[----:B------:R-:W-:Y:S01]  /*27f0*/  LOP3.LUT R47, R41, 0x1f001f, RZ, 0xc0, !PT ;  /* 0x001f001f292f7812 */ /* 0x000fe200078ec0ff */
[----:B------:R-:W0:Y:S01]  /*2800*/  LDS.128 R24, [UR4+-0x10] ;  /* 0xfffff004ff187984 */ /* 0x000e220008000c00 */
        /* <DEDUP_REMOVED lines=9> */
[----:B------:R-:W-:Y:S02]  /*28a0*/  LOP3.LUT R41, R41, 0x64006400, RZ, 0xfc, !PT ;  /* 0x6400640029297812 */ /* 0x000fe400078efcff */
[----:B------:R-:W-:Y:S01]  /*28b0*/  LOP3.LUT R20, R20, 0x64006400, RZ, 0xfc, !PT ;  /* 0x6400640014147812 */ /* 0x000fe200078efcff */
[----:B------:R-:W-:Y:S01]  /*28c0*/  HADD2 R48, R45, -1040, -1040 ;  /* 0xe410e4102d307430 */ /* 0x000fe20000000000 */
[----:B------:R-:W-:Y:S01]  /*28d0*/  SHF.R.U32.HI R51, RZ, 0xd, R10 ;  /* 0x0000000dff337819 */ /* 0x000fe2000001160a */
[----:B------:R-:W-:Y:S02]  /*28e0*/  HADD2 R45, R41, -1040, -1040 ;  /* 0xe410e410292d7430 */ /* 0x000fe40000000000 */
[----:B------:R-:W-:-:S02]  /*28f0*/  HFMA2 R41, R47, R22, R42 ;  /* 0x000000162f297231 */ /* 0x000fc4000000002a */
[----:B------:R-:W-:Y:S01]  /*2900*/  HADD2 R46, R20, -1040, -1040 ;  /* 0xe410e410142e7430 */ /* 0x000fe20000000000 */
[----:B------:R-:W-:Y:S01]  /*2910*/  LOP3.LUT R47, R19, 0x1f001f, RZ, 0xc0, !PT ;  /* 0x001f001f132f7812 */ /* 0x000fe200078ec0ff */
[----:B------:R-:W-:Y:S01]  /*2920*/  HFMA2 R20, R48, R22, R43 ;  /* 0x0000001630147231 */ /* 0x000fe2000000002b */
[----:B------:R-:W-:Y:S01]  /*2930*/  LOP3.LUT R42, R18, 0x1f001f, RZ, 0xc0, !PT ;  /* 0x001f001f122a7812 */ /* 0x000fe200078ec0ff */
[-C--:B------:R-:W-:Y:S02]  /*2940*/  HFMA2 R22, R46, R23.reuse, R21 ;  /* 0x000000172e167231 */ /* 0x080fe40000000015 */
[----:B------:R-:W-:Y:S01]  /*2950*/  HFMA2 R21, R45, R23, R44 ;  /* 0x000000172d157231 */ /* 0x000fe2000000002c */
        /* <DEDUP_REMOVED lines=8> */
[----:B------:R-:W-:Y:S01]  /*29e0*/  SHF.R.U32.HI R17, RZ, 0xa, R17 ;  /* 0x0000000aff117819 */ /* 0x000fe20000011611 */
[-C--:B------:R-:W-:Y:S01]  /*29f0*/  HFMA2 R41, R50, R23.reuse, R41 ;  /* 0x0000001732297231 */ /* 0x080fe20000000029 */
[----:B------:R-:W-:Y:S01]  /*2a00*/  LOP3.LUT R44, R44, 0x64006400, RZ, 0xfc, !PT ;  /* 0x640064002c2c7812 */ /* 0x000fe200078efcff */
[----:B------:R-:W-:Y:S01]  /*2a10*/  HFMA2 R20, R49, R23, R20 ;  /* 0x0000001731147231 */ /* 0x000fe20000000014 */
[----:B------:R-:W-:Y:S02]  /*2a20*/  LOP3.LUT R43, R18, 0x3e003e0, RZ, 0xc0, !PT ;  /* 0x03e003e0122b7812 */ /* 0x000fe400078ec0ff */
[----:B------:R-:W-:Y:S01]  /*2a30*/  SHF.R.U32.HI R19, RZ, 0xa, R19 ;  /* 0x0000000aff137819 */ /* 0x000fe20000011613 */
[----:B------:R-:W-:Y:S01]  /*2a40*/  HFMA2 R44, R44, R29.H1_H1, -48, -48 ;  /* 0xd200d2002c2c7431 */ /* 0x000fe2000006001d */
[----:B------:R-:W-:-:S02]  /*2a50*/  LOP3.LUT R16, R16, 0x1f001f, RZ, 0xc0, !PT ;  /* 0x001f001f10107812 */ /* 0x000fc400078ec0ff */
[----:B------:R-:W-:Y:S02]  /*2a60*/  LOP3.LUT R42, R42, 0x64006400, RZ, 0xfc, !PT ;  /* 0x640064002a2a7812 */ /* 0x000fe400078efcff */
[----:B------:R-:W-:Y:S01]  /*2a70*/  LOP3.LUT R17, R17, 0x1f001f, RZ, 0xc0, !PT ;  /* 0x001f001f11117812 */ /* 0x000fe200078ec0ff */
[-C--:B0-----:R-:W-:Y:S01]  /*2a80*/  HFMA2 R21, R44, R24.reuse, R21 ;  /* 0x000000182c157231 */ /* 0x081fe20000000015 */
[----:B------:R-:W-:Y:S01]  /*2a90*/  SHF.R.U32.HI R18, RZ, 0xa, R18 ;  /* 0x0000000aff127819 */ /* 0x000fe20000011612 */
[-C--:B------:R-:W-:Y:S01]  /*2aa0*/  HFMA2 R42, R42, R29.reuse.H1_H1, -48, -48 ;  /* 0xd200d2002a2a7431 */ /* 0x080fe2000006001d */
[----:B------:R-:W-:Y:S02]  /*2ab0*/  LOP3.LUT R46, R45, 0x64006400, RZ, 0xfc, !PT ;  /* 0x640064002d2e7812 */ /* 0x000fe400078efcff */
[----:B------:R-:W-:Y:S02]  /*2ac0*/  LOP3.LUT R48, R43, 0x64006400, RZ, 0xfc, !PT ;  /* 0x640064002b307812 */ /* 0x000fe400078efcff */
[----:B------:R-:W-:Y:S01]  /*2ad0*/  LOP3.LUT R19, R19, 0x1f001f, RZ, 0xc0, !PT ;  /* 0x001f001f13137812 */ /* 0x000fe200078ec0ff */
[-C--:B------:R-:W-:Y:S01]  /*2ae0*/  HFMA2 R43, R46, R29.reuse.H1_H1, -48, -48 ;  /* 0xd200d2002e2b7431 */ /* 0x080fe2000006001d */
[----:B------:R-:W-:Y:S01]  /*2af0*/  LOP3.LUT R16, R16, 0x64006400, RZ, 0xfc, !PT ;  /* 0x6400640010107812 */ /* 0x000fe200078efcff */
[----:B------:R-:W-:Y:S01]  /*2b00*/  HFMA2 R45, R48, R29.H1_H1, -48, -48 ;  /* 0xd200d200302d7431 */ /* 0x000fe2000006001d */
        /* <DEDUP_REMOVED lines=12> */
[C---:B------:R-:W-:Y:S01]  /*2bd0*/  LOP3.LUT R49, R9.reuse, 0x1f001f, RZ, 0xc0, !PT ;  /* 0x001f001f09317812 */ /* 0x040fe200078ec0ff */
        /* <DEDUP_REMOVED lines=17> */
[----:B------:R-:W-:Y:S01]  /*2cf0*/  LOP3.LUT R19, R40, 0x40004, R51, 0xf8, !PT ;  /* 0x0004000428137812 */ /* 0x000fe200078ef833 */
[----:B------:R-:W-:Y:S01]  /*2d00*/  HFMA2 R46, R52, R29.H1_H1, -48, -48 ;  /* 0xd200d200342e7431 */ /* 0x000fe2000006001d */
[----:B------:R-:W-:-:S02]  /*2d10*/  SHF.R.U32.HI R40, RZ, 0xd, R11 ;  /* 0x0000000dff287819 */ /* 0x000fc4000001160b */
[----:B------:R-:W-:Y:S02]  /*2d20*/  LOP3.LUT R16, R8, 0x3e003e0, RZ, 0xc0, !PT ;  /* 0x03e003e008107812 */ /* 0x000fe400078ec0ff */
[----:B------:R-:W-:Y:S01]  /*2d30*/  LOP3.LUT R37, R37, 0x40004, R40, 0xf8, !PT ;  /* 0x0004000425257812 */ /* 0x000fe200078ef828 */
[----:B------:R-:W-:Y:S01]  /*2d40*/  HFMA2 R40, R49, R26, R18 ;  /* 0x0000001a31287231 */ /* 0x000fe20000000012 */
[----:B------:R-:W-:Y:S02]  /*2d50*/  LOP3.LUT R18, R10, 0x1f001f, RZ, 0xc0, !PT ;  /* 0x001f001f0a127812 */ /* 0x000fe400078ec0ff */
[----:B------:R-:W-:Y:S01]  /*2d60*/  LOP3.LUT R16, R16, 0x64006400, RZ, 0xfc, !PT ;  /* 0x6400640010107812 */ /* 0x000fe200078efcff */
[----:B------:R-:W-:Y:S01]  /*2d70*/  HFMA2 R40, R44, R27, R40 ;  /* 0x0000001b2c287231 */ /* 0x000fe20000000028 */
[----:B------:R-:W-:Y:S02]  /*2d80*/  LOP3.LUT R18, R18, 0x64006400, RZ, 0xfc, !PT ;  /* 0x6400640012127812 */ /* 0x000fe400078efcff */
[----:B------:R-:W-:Y:S01]  /*2d90*/  SHF.R.U32.HI R49, RZ, 0xc, R13 ;  /* 0x0000000cff317819 */ /* 0x000fe2000001160d */
[----:B------:R-:W-:Y:S01]  /*2da0*/  HFMA2 R16, R16, R29.H1_H1, -48, -48 ;  /* 0xd200d20010107431 */ /* 0x000fe2000006001d */
[----:B------:R-:W-:Y:S01]  /*2db0*/  LOP3.LUT R48, R11, 0x3e003e0, RZ, 0xc0, !PT ;  /* 0x03e003e00b307812 */ /* 0x000fe200078ec0ff */
[----:B------:R-:W-:Y:S01]  /*2dc0*/  HADD2 R18, R18, -1040, -1040 ;  /* 0xe410e41012127430 */ /* 0x000fe20000000000 */
[----:B------:R-:W-:-:S02]  /*2dd0*/  LOP3.LUT R49, R38, 0x80008, R49, 0xf8, !PT ;  /* 0x0008000826317812 */ /* 0x000fc400078ef831 */
[----:B------:R-:W-:Y:S02]  /*2de0*/  SHF.R.U32.HI R38, RZ, 0xc, R14 ;  /* 0x0000000cff267819 */ /* 0x000fe4000001160e */
[----:B------:R-:W-:Y:S01]  /*2df0*/  LOP3.LUT R48, R48, 0x64006400, RZ, 0xfc, !PT ;  /* 0x6400640030307812 */ /* 0x000fe200078efcff */
[----:B------:R-:W-:Y:S01]  /*2e00*/  HFMA2 R43, R18, R26, R43 ;  /* 0x0000001a122b7231 */ /* 0x000fe2000000002b */
[----:B------:R-:W-:Y:S02]  /*2e10*/  LOP3.LUT R38, R19, 0x80008, R38, 0xf8, !PT ;  /* 0x0008000813267812 */ /* 0x000fe400078ef826 */
[----:B------:R-:W-:Y:S01]  /*2e20*/  SHF.R.U32.HI R8, RZ, 0xa, R8 ;  /* 0x0000000aff087819 */ /* 0x000fe20000011608 */
[----:B------:R-:W-:Y:S01]  /*2e30*/  HFMA2 R48, R48, R29.H1_H1, -48, -48 ;  /* 0xd200d20030307431 */ /* 0x000fe2000006001d */
[----:B------:R-:W-:Y:S02]  /*2e40*/  SHF.R.U32.HI R10, RZ, 0xa, R10 ;  /* 0x0000000aff0a7819 */ /* 0x000fe4000001160a */
[----:B------:R-:W-:Y:S01]  /*2e50*/  SHF.R.U32.HI R9, RZ, 0xa, R9 ;  /* 0x0000000aff097819 */ /* 0x000fe20000011609 */
[----:B------:R-:W-:Y:S01]  /*2e60*/  HFMA2 R43, R46, R27, R43 ;  /* 0x0000001b2e2b7231 */ /* 0x000fe2000000002b */
        /* <DEDUP_REMOVED lines=12> */
[----:B------:R-:W-:Y:S01]  /*2f30*/  SHF.R.U32.HI R13, RZ, 0xa, R13 ;  /* 0x0000000aff0d7819 */ /* 0x000fe2000001160d */
[----:B------:R-:W-:Y:S01]  /*2f40*/  HFMA2 R23, R23, R29.H1_H1, -48, -48 ;  /* 0xd200d20017177431 */ /* 0x000fe2000006001d */
[----:B------:R-:W-:Y:S02]  /*2f50*/  PRMT R32, R32, 0x5410, R31 ;  /* 0x0000541020207816 */ /* 0x000fe4000000001f */
[----:B------:R-:W-:-:S02]  /*2f60*/  LOP3.LUT R13, R13, 0x1f001f, RZ, 0xc0, !PT ;  /* 0x001f001f0d0d7812 */ /* 0x000fc400078ec0ff */
[----:B------:R-:W-:Y:S02]  /*2f70*/  PRMT R30, R30, 0x5410, R29 ;  /* 0x000054101e1e7816 */ /* 0x000fe4000000001d */
[----:B------:R-:W-:-:S05]  /*2f80*/  LOP3.LUT R13, R13, 0x64006400, RZ, 0xfc, !PT ;  /* 0x640064000d0d7812 */ /* 0x000fca00078efcff */
[----:B------:R-:W-:Y:S01]  /*2f90*/  HADD2 R13, R13, -1040, -1040 ;  /* 0xe410e4100d0d7430 */ /* 0x000fe20000000000 */
[----:B--2---:R-:W-:Y:S02]  /*2fa0*/  LOP3.LUT R21, R4, 0x3e003e0, RZ, 0xc0, !PT ;  /* 0x03e003e004157812 */ /* 0x004fe400078ec0ff */
[----:B------:R-:W-:Y:S02]  /*2fb0*/  LOP3.LUT R24, R6, 0x3e003e0, RZ, 0xc0, !PT ;  /* 0x03e003e006187812 */ /* 0x000fe400078ec0ff */
[----:B------:R-:W-:Y:S01]  /*2fc0*/  LOP3.LUT R50, R21, 0x64006400, RZ, 0xfc, !PT ;  /* 0x6400640015327812 */ /* 0x000fe200078efcff */
[-C--:B------:R-:W-:Y:S01]  /*2fd0*/  HFMA2 R21, R20, R29.reuse.H1_H1, -48, -48 ;  /* 0xd200d20014157431 */ /* 0x080fe2000006001d */
[----:B------:R-:W-:Y:S02]  /*2fe0*/  LOP3.LUT R52, R24, 0x64006400, RZ, 0xfc, !PT ;  /* 0x6400640018347812 */ /* 0x000fe400078efcff */
[----:B------:R-:W-:Y:S01]  /*2ff0*/  LOP3.LUT R22, R5, 0x3e003e0, RZ, 0xc0, !PT ;  /* 0x03e003e005167812 */ /* 0x000fe200078ec0ff */
[-C--:B------:R-:W-:Y:S01]  /*3000*/  HFMA2 R24, R50, R29.reuse.H1_H1, -48, -48 ;  /* 0xd200d20032187431 */ /* 0x080fe2000006001d */
[----:B------:R-:W-:Y:S01]  /*3010*/  LOP3.LUT R42, R7, 0x3e003e0, RZ, 0xc0, !PT ;  /* 0x03e003e0072a7812 */ /* 0x000fe200078ec0ff */
[----:B------:R-:W-:Y:S01]  /*3020*/  HADD2 R50, R47, -1040, -1040 ;  /* 0xe410e4102f327430 */ /* 0x000fe20000000000 */
[----:B------:R-:W-:Y:S01]  /*3030*/  LOP3.LUT R47, R11, 0x1f001f, RZ, 0xc0, !PT ;  /* 0x001f001f0b2f7812 */ /* 0x000fe200078ec0ff */
[----:B------:R-:W-:Y:S01]  /*3040*/  HFMA2 R20, R52, R29.H1_H1, -48, -48 ;  /* 0xd200d20034147431 */ /* 0x000fe2000006001d */
[----:B------:R-:W-:-:S02]  /*3050*/  SHF.R.U32.HI R11, RZ, 0xa, R11 ;  /* 0x0000000aff0b7819 */ /* 0x000fc4000001160b */
[----:B------:R-:W-:Y:S01]  /*3060*/  LOP3.LUT R47, R47, 0x64006400, RZ, 0xfc, !PT ;  /* 0x640064002f2f7812 */ /* 0x000fe200078efcff */
[-C--:B------:R-:W-:Y:S01]  /*3070*/  HFMA2 R17, R50, R26.reuse, R17 ;  /* 0x0000001a32117231 */ /* 0x080fe20000000011 */
[----:B------:R-:W-:Y:S02]  /*3080*/  SHF.R.U32.HI R50, RZ, 0xc, R12 ;  /* 0x0000000cff327819 */ /* 0x000fe4000001160c */
[----:B------:R-:W-:Y:S02]  /*3090*/  LOP3.LUT R11, R11, 0x1f001f, RZ, 0xc0, !PT ;  /* 0x001f001f0b0b7812 */ /* 0x000fe400078ec0ff */
[----:B------:R-:W-:Y:S01]  /*30a0*/  LOP3.LUT R39, R39, 0x80008, R50, 0xf8, !PT ;  /* 0x0008000827277812 */ /* 0x000fe200078ef832 */
[----:B------:R-:W-:Y:S01]  /*30b0*/  HADD2 R50, R47, -1040, -1040 ;  /* 0xe410e4102f327430 */ /* 0x000fe20000000000 */
[----:B------:R-:W-:Y:S01]  /*30c0*/  LOP3.LUT R11, R11, 0x64006400, RZ, 0xfc, !PT ;  /* 0x640064000b0b7812 */ /* 0x000fe200078efcff */
[----:B------:R-:W-:Y:S01]  /*30d0*/  HFMA2 R47, R16, R27, R17 ;  /* 0x0000001b102f7231 */ /* 0x000fe20000000011 */
[----:B------:R-:W-:Y:S01]  /*30e0*/  SHF.R.U32.HI R12, RZ, 0xa, R12 ;  /* 0x0000000aff0c7819 */ /* 0x000fe2000001160c */
[----:B------:R-:W0:Y:S01]  /*30f0*/  LDS.128 R16, [UR4] ;  /* 0x00000004ff107984 */ /* 0x000e220008000c00 */
[----:B------:R-:W-:Y:S01]  /*3100*/  HFMA2 R45, R50, R26, R45 ;  /* 0x0000001a322d7231 */ /* 0x000fe2000000002d */
[----:B------:R-:W-:-:S02]  /*3110*/  SHF.R.U32.HI R26, RZ, 0xc, R15 ;  /* 0x0000000cff1a7819 */ /* 0x000fc4000001160f */
[----:B------:R-:W-:Y:S01]  /*3120*/  SHF.R.U32.HI R50, RZ, 0xb, R5 ;  /* 0x0000000bff327819 */ /* 0x000fe20000011605 */
[----:B------:R-:W-:Y:S01]  /*3130*/  HFMA2 R45, R48, R27, R45 ;  /* 0x0000001b302d7231 */ /* 0x000fe2000000002d */
[----:B------:R-:W-:Y:S02]  /*3140*/  LOP3.LUT R37, R37, 0x80008, R26, 0xf8, !PT ;  /* 0x0008000825257812 */ /* 0x000fe400078ef81a */
[----:B------:R-:W-:Y:S02]  /*3150*/  SHF.R.U32.HI R26, RZ, 0xb, R4 ;  /* 0x0000000bff1a7819 */ /* 0x000fe40000011604 */
[----:B------:R-:W-:Y:S02]  /*3160*/  LOP3.LUT R27, R8, 0x1f001f, RZ, 0xc0, !PT ;  /* 0x001f001f081b7812 */ /* 0x000fe400078ec0ff */
[----:B------:R-:W-:Y:S02]  /*3170*/  LOP3.LUT R48, R9, 0x1f001f, RZ, 0xc0, !PT ;  /* 0x001f001f09307812 */ /* 0x000fe400078ec0ff */
[----:B------:R-:W-:-:S02]  /*3180*/  LOP3.LUT R39, R39, 0x100010, R26, 0xf8, !PT ;  /* 0x0010001027277812 */ /* 0x000fc400078ef81a */
[----:B------:R-:W-:Y:S02]  /*3190*/  LOP3.LUT R26, R49, 0x100010, R50, 0xf8, !PT ;  /* 0x00100010311a7812 */ /* 0x000fe400078ef832 */
[----:B------:R-:W-:Y:S02]  /*31a0*/  SHF.R.U32.HI R50, RZ, 0xb, R7 ;  /* 0x0000000bff327819 */ /* 0x000fe40000011607 */
[----:B------:R-:W-:Y:S02]  /*31b0*/  LOP3.LUT R9, R27, 0x64006400, RZ, 0xfc, !PT ;  /* 0x640064001b097812 */ /* 0x000fe400078efcff */
[----:B------:R-:W-:Y:S02]  /*31c0*/  LOP3.LUT R48, R48, 0x64006400, RZ, 0xfc, !PT ;  /* 0x6400640030307812 */ /* 0x000fe400078efcff */
[----:B------:R-:W-:Y:S01]  /*31d0*/  LOP3.LUT R37, R37, 0x100010, R50, 0xf8, !PT ;  /* 0x0010001025257812 */ /* 0x000fe200078ef832 */
        /* <DEDUP_REMOVED lines=8> */
[----:B------:R-:W-:Y:S02]  /*3260*/  SHF.R.U32.HI R15, RZ, 0xa, R15 ;  /* 0x0000000aff0f7819 */ /* 0x000fe4000001160f */
[----:B------:R-:W-:Y:S01]  /*3270*/  LOP3.LUT R12, R12, 0x64006400, RZ, 0xfc, !PT ;  /* 0x640064000c0c7812 */ /* 0x000fe200078efcff */
[-C--:B0-----:R-:W-:Y:S02]  /*3280*/  HFMA2 R40, R9, R16.reuse, R40 ;  /* 0x0000001009287231 */ /* 0x081fe40000000028 */
[----:B------:R-:W-:-:S02]  /*3290*/  HFMA2 R9, R10, R16, R43 ;  /* 0x000000100a097231 */ /* 0x000fc4000000002b */
[----:B------:R-:W-:Y:S02]  /*32a0*/  HADD2 R10, R11, -1040, -1040 ;  /* 0xe410e4100b0a7430 */ /* 0x000fe40000000000 */
[-C--:B------:R-:W-:Y:S02]  /*32b0*/  HFMA2 R47, R50, R16.reuse, R47 ;  /* 0x00000010322f7231 */ /* 0x080fe4000000002f */
[----:B------:R-:W-:Y:S01]  /*32c0*/  HADD2 R11, R46, -1040, -1040 ;  /* 0xe410e4102e0b7430 */ /* 0x000fe20000000000 */
[----:B------:R-:W-:Y:S01]  /*32d0*/  LOP3.LUT R14, R14, 0x1f001f, RZ, 0xc0, !PT ;  /* 0x001f001f0e0e7812 */ /* 0x000fe200078ec0ff */
[----:B------:R-:W-:Y:S01]  /*32e0*/  HFMA2 R45, R10, R16, R45 ;  /* 0x000000100a2d7231 */ /* 0x000fe2000000002d */
[----:B------:R-:W-:Y:S01]  /*32f0*/  LOP3.LUT R15, R15, 0x1f001f, RZ, 0xc0, !PT ;  /* 0x001f001f0f0f7812 */ /* 0x000fe200078ec0ff */
[-C--:B------:R-:W-:Y:S02]  /*3300*/  HFMA2 R40, R11, R17.reuse, R40 ;  /* 0x000000110b287231 */ /* 0x080fe40000000028 */
[----:B------:R-:W-:-:S02]  /*3310*/  HFMA2 R16, R8, R17, R9 ;  /* 0x0000001108107231 */ /* 0x000fc40000000009 */
[----:B------:R-:W-:Y:S01]  /*3320*/  HADD2 R12, R12, -1040, -1040 ;  /* 0xe410e4100c0c7430 */ /* 0x000fe20000000000 */
[----:B------:R-:W0:Y:S01]  /*3330*/  LDS.128 R8, [UR4+0x10] ;  /* 0x00001004ff087984 */ /* 0x000e220008000c00 */
[-C--:B------:R-:W-:Y:S01]  /*3340*/  HFMA2 R43, R44, R17.reuse, R47 ;  /* 0x000000112c2b7231 */ /* 0x080fe2000000002f */
[----:B------:R-:W-:Y:S01]  /*3350*/  LOP3.LUT R47, R27, 0x64006400, RZ, 0xfc, !PT ;  /* 0x640064001b2f7812 */ /* 0x000fe200078efcff */
[-C--:B------:R-:W-:Y:S01]  /*3360*/  HFMA2 R40, R25, R18.reuse, R40 ;  /* 0x0000001219287231 */ /* 0x080fe20000000028 */
[----:B------:R-:W-:Y:S02]  /*3370*/  LOP3.LUT R14, R14, 0x64006400, RZ, 0xfc, !PT ;  /* 0x640064000e0e7812 */ /* 0x000fe400078efcff */
        /* <DEDUP_REMOVED lines=9> */
[----:B------:R-:W-:Y:S01]  /*3410*/  HFMA2 R45, R21, R18, R45 ;  /* 0x00000012152d7231 */ /* 0x000fe2000000002d */
[----:B------:R-:W-:Y:S01]  /*3420*/  LOP3.LUT R46, R46, 0x64006400, RZ, 0xfc, !PT ;  /* 0x640064002e2e7812 */ /* 0x000fe200078efcff */
[-C--:B------:R-:W-:Y:S02]  /*3430*/  HFMA2 R43, R12, R19.reuse, R43 ;  /* 0x000000130c2b7231 */ /* 0x080fe4000000002b */
[----:B------:R-:W-:Y:S01]  /*3440*/  HADD2 R12, R15, -1040, -1040 ;  /* 0xe410e4100f0c7430 */ /* 0x000fe20000000000 */
[----:B------:R-:W-:Y:S01]  /*3450*/  LOP3.LUT R44, R5, 0x1f001f, RZ, 0xc0, !PT ;  /* 0x001f001f052c7812 */ /* 0x000fe200078ec0ff */
[-C--:B------:R-:W-:Y:S01]  /*3460*/  HFMA2 R16, R17, R19.reuse, R16 ;  /* 0x0000001311107231 */ /* 0x080fe20000000010 */
[----:B------:R-:W-:Y:S01]  /*3470*/  SHF.R.U32.HI R4, RZ, 0xa, R4 ;  /* 0x0000000aff047819 */ /* 0x000fe20000011604 */
[-C--:B------:R-:W-:Y:S01]  /*3480*/  HFMA2 R45, R12, R19.reuse, R45 ;  /* 0x000000130c2d7231 */ /* 0x080fe2000000002d */
[--C-:B------:R-:W-:Y:S01]  /*3490*/  SHF.R.U32.HI R49, RZ, 0xb, R6.reuse ;  /* 0x0000000bff317819 */ /* 0x100fe20000011606 */
[----:B------:R-:W-:Y:S01]  /*34a0*/  HADD2 R12, R27, -1040, -1040 ;  /* 0xe410e4101b0c7430 */ /* 0x000fe20000000000 */
[----:B------:R-:W-:Y:S01]  /*34b0*/  SHF.R.U32.HI R6, RZ, 0xa, R6 ;  /* 0x0000000aff067819 */ /* 0x000fe20000011606 */
[----:B------:R-:W-:Y:S01]  /*34c0*/  HADD2 R15, R46, -1040, -1040 ;  /* 0xe410e4102e0f7430 */ /* 0x000fe20000000000 */
[----:B------:R-:W-:Y:S01]  /*34d0*/  LOP3.LUT R44, R44, 0x64006400, RZ, 0xfc, !PT ;  /* 0x640064002c2c7812 */ /* 0x000fe200078efcff */
[----:B------:R-:W-:Y:S01]  /*34e0*/  HFMA2 R40, R13, R19, R40 ;  /* 0x000000130d287231 */ /* 0x000fe20000000028 */
[----:B------:R-:W-:-:S02]  /*34f0*/  LOP3.LUT R4, R4, 0x1f001f, RZ, 0xc0, !PT ;  /* 0x001f001f04047812 */ /* 0x000fc400078ec0ff */
[----:B------:R-:W-:Y:S01]  /*3500*/  LOP3.LUT R47, R7, 0x1f001f, RZ, 0xc0, !PT ;  /* 0x001f001f072f7812 */ /* 0x000fe200078ec0ff */
[----:B------:R-:W-:Y:S01]  /*3510*/  HADD2 R13, R44, -1040, -1040 ;  /* 0xe410e4102c0d7430 */ /* 0x000fe20000000000 */
[----:B------:R-:W-:Y:S02]  /*3520*/  LOP3.LUT R6, R6, 0x1f001f, RZ, 0xc0, !PT ;  /* 0x001f001f06067812 */ /* 0x000fe400078ec0ff */
[----:B------:R-:W-:Y:S02]  /*3530*/  LOP3.LUT R4, R4, 0x64006400, RZ, 0xfc, !PT ;  /* 0x6400640004047812 */ /* 0x000fe400078efcff */
[----:B------:R-:W-:Y:S02]  /*3540*/  SHF.R.U32.HI R5, RZ, 0xa, R5 ;  /* 0x0000000aff057819 */ /* 0x000fe40000011605 */
[----:B------:R-:W-:Y:S01]  /*3550*/  LOP3.LUT R47, R47, 0x64006400, RZ, 0xfc, !PT ;  /* 0x640064002f2f7812 */ /* 0x000fe200078efcff */
[-C--:B0-----:R-:W-:Y:S01]  /*3560*/  HFMA2 R12, R12, R8.reuse, R43 ;  /* 0x000000080c0c7231 */ /* 0x081fe2000000002b */
[----:B------:R-:W-:Y:S01]  /*3570*/  LOP3.LUT R6, R6, 0x64006400, RZ, 0xfc, !PT ;  /* 0x6400640006067812 */ /* 0x000fe200078efcff */
[----:B------:R-:W-:-:S02]  /*3580*/  HFMA2 R16, R15, R8, R16 ;  /* 0x000000080f107231 */ /* 0x000fc40000000010 */
[-C--:B------:R-:W-:Y:S01]  /*3590*/  HFMA2 R40, R13, R8.reuse, R40 ;  /* 0x000000080d287231 */ /* 0x080fe20000000028 */
[----:B------:R-:W-:Y:S01]  /*35a0*/  LOP3.LUT R5, R5, 0x1f001f, RZ, 0xc0, !PT ;  /* 0x001f001f05057812 */ /* 0x000fe200078ec0ff */
[----:B------:R-:W-:Y:S01]  /*35b0*/  HADD2 R13, R4, -1040, -1040 ;  /* 0xe410e410040d7430 */ /* 0x000fe20000000000 */
[----:B------:R-:W-:Y:S01]  /*35c0*/  LOP3.LUT R22, R22, 0x64006400, RZ, 0xfc, !PT ;  /* 0x6400640016167812 */ /* 0x000fe200078efcff */
[----:B------:R-:W-:Y:S02]  /*35d0*/  HADD2 R14, R47, -1040, -1040 ;  /* 0xe410e4102f0e7430 */ /* 0x000fe40000000000 */
[-C--:B------:R-:W-:Y:S01]  /*35e0*/  HFMA2 R12, R24, R9.reuse, R12 ;  /* 0x00000009180c7231 */ /* 0x080fe2000000000c */
[----:B------:R-:W-:Y:S01]  /*35f0*/  LOP3.LUT R42, R42, 0x64006400, RZ, 0xfc, !PT ;  /* 0x640064002a2a7812 */ /* 0x000fe200078efcff */
[----:B------:R-:W-:Y:S01]  /*3600*/  HFMA2 R16, R20, R9, R16 ;  /* 0x0000000914107231 */ /* 0x000fe20000000010 */
[----:B------:R-:W-:Y:S01]  /*3610*/  SHF.R.U32.HI R7, RZ, 0xa, R7 ;  /* 0x0000000aff077819 */ /* 0x000fe20000011607 */
[----:B------:R-:W-:Y:S01]  /*3620*/  HADD2 R17, R6, -1040, -1040 ;  /* 0xe410e41006117430 */ /* 0x000fe20000000000 */
[----:B------:R-:W-:Y:S01]  /*3630*/  LOP3.LUT R38, R38, 0x100010, R49, 0xf8, !PT ;  /* 0x0010001026267812 */ /* 0x000fe200078ef831 */
[-C--:B------:R-:W-:Y:S01]  /*3640*/  HFMA2 R22, R22, R29.reuse.H1_H1, -48, -48 ;  /* 0xd200d20016167431 */ /* 0x080fe2000006001d */
[----:B------:R-:W-:Y:S01]  /*3650*/  LOP3.LUT R39, R39, 0x64006400, RZ, 0xfc, !PT ;  /* 0x6400640027277812 */ /* 0x000fe200078efcff */
[----:B------:R-:W-:Y:S01]  /*3660*/  HFMA2 R42, R42, R29.H1_H1, -48, -48 ;  /* 0xd200d2002a2a7431 */ /* 0x000fe2000006001d */
        /* <DEDUP_REMOVED lines=8> */
[----:B------:R-:W-:Y:S02]  /*36f0*/  HFMA2 R16, R17, R10, R16 ;  /* 0x0000000a11107231 */ /* 0x000fe40000000010 */
[-C--:B------:R-:W-:Y:S01]  /*3700*/  HFMA2 R40, R22, R9.reuse, R40 ;  /* 0x0000000916287231 */ /* 0x080fe20000000028 */
[----:B------:R-:W-:Y:S01]  /*3710*/  LOP3.LUT R26, R26, 0x64006400, RZ, 0xfc, !PT ;  /* 0x640064001a1a7812 */ /* 0x000fe200078efcff */
[----:B------:R-:W-:Y:S01]  /*3720*/  HFMA2 R5, R42, R9, R21 ;  /* 0x000000092a057231 */ /* 0x000fe20000000015 */
[----:B------:R-:W-:Y:S01]  /*3730*/  LOP3.LUT R37, R37, 0x64006400, RZ, 0xfc, !PT ;  /* 0x6400640025257812 */ /* 0x000fe200078efcff */
[----:B------:R-:W-:Y:S02]  /*3740*/  HADD2 R9, R38, -1040, -1040 ;  /* 0xe410e41026097430 */ /* 0x000fe40000000000 */
[----:B------:R-:W-:Y:S02]  /*3750*/  HFMA2 R12, R39, R11, R12 ;  /* 0x0000000b270c7231 */ /* 0x000fe4000000000c */
        /* <DEDUP_REMOVED lines=16> */
.L_x_3390:
[----:B------:R-:W-:Y:S01]  /*3860*/  UIADD3 UR4, UPT, UPT, UR4, 0x40, URZ ;  /* 0x0000004004047890 */ /* 0x000fe2000fffe0ff */
[----:B-----5:R-:W-:Y:S01]  /*3870*/  IMAD.WIDE R24, R35, 0x4, R2 ;  /* 0x0000000423187825 */ /* 0x020fe200078e0202 */
[----:B------:R-:W-:Y:S10]  /*3880*/  @!P0 BRA `(.L_x_3391) ;  /* 0xffffffe8009c8947 */ /* 0x000ff4000383ffff */
.L_x_3389:
[----:B------:R-:W0:Y:S02]  /*3890*/  S2UR UR4, SR_CTAID.Y ;  /* 0x00000000000479c3 */ /* 0x000e240000002600 */
[----:B0-----:R-:W-:-:S13]  /*38a0*/  ISETP.LE.AND P0, PT, R34, UR4, PT ;  /* 0x0000000422007c0c */ /* 0x001fda000bf03270 */
        /* <DEDUP_REMOVED lines=9> */
[----:B------:R-:W-:Y:S01]  /*3940*/  BSSY.RECONVERGENT B0, `(.L_x_3392) ;  /* 0x000000f000007945 */ /* 0x000fe20003800200 */
[----:B------:R-:W-:-:S03]  /*3950*/  IMAD.MOV.U32 R7, RZ, RZ, R0 ;  /* 0x000000ffff077224 */ /* 0x000fc600078e0000 */
[----:B0-----:R-:W-:Y:S05]  /*3960*/  @P0 BRA `(.L_x_3393) ;  /* 0x0000000000300947 */ /* 0x001fea0003800000 */
[----:B------:R-:W0:Y:S02]  /*3970*/  QSPC.E.S P0, RZ, [R4] ;  /* 0x0000000004ff73aa */ /* 0x000e240000000500 */
[----:B0-----:R-:W-:Y:S05]  /*3980*/  @!P0 BRA `(.L_x_3394) ;  /* 0x00000000001c8947 */ /* 0x001fea0003800000 */
[----:B------:R-:W-:-:S05]  /*3990*/  IMAD.MOV.U32 R2, RZ, RZ, R4 ;  /* 0x000000ffff027224 */ /* 0x000fca00078e0004 */
[----:B------:R-:W-:-:S07]  /*39a0*/  MOV R6, R2 ;  /* 0x0000000200067202 */ /* 0x000fce0000000f00 */
.L_x_3395:
[----:B------:R-:W0:Y:S02]  /*39b0*/  LDS R2, [R6] ;  /* 0x0000000006027984 */ /* 0x000e240000000800 */
[----:B0-----:R-:W-:-:S05]  /*39c0*/  HADD2 R3, R2, R28 ;  /* 0x0000001c02037230 */ /* 0x001fca0000000000 */
[----:B------:R-:W0:Y:S02]  /*39d0*/  ATOMS.CAST.SPIN P0, [R6], R2, R3 ;  /* 0x000000020600758d */ /* 0x000e240001800003 */
[----:B0-----:R-:W-:Y:S05]  /*39e0*/  @!P0 BRA `(.L_x_3395) ;  /* 0xfffffffc00f08947 */ /* 0x001fea000383ffff */
[----:B------:R-:W-:Y:S05]  /*39f0*/  BRA `(.L_x_3393) ;  /* 0x00000000000c7947 */ /* 0x000fea0003800000 */
.L_x_3394:
[----:B------:R-:W2:Y:S02]  /*3a00*/  LD.E R2, desc[UR6][R4.64] ;  /* 0x0000000604027980 */ /* 0x000ea4000c101900 */
[----:B--2---:R-:W-:-:S05]  /*3a10*/  IMAD.IADD R3, R28, 0x1, R2 ;  /* 0x000000011c037824 */ /* 0x004fca00078e0202 */
[----:B------:R0:W-:Y:S02]  /*3a20*/  ST.E desc[UR6][R4.64], R3 ;  /* 0x0000000304007985 */ /* 0x0001e4000c101906 */
.L_x_3393:
[----:B------:R-:W-:Y:S05]  /*3a30*/  BSYNC.RECONVERGENT B0 ;  /* 0x0000000000007941 */ /* 0x000fea0003800200 */
.L_x_3392:
[----:B------:R1:W-:Y:S02]  /*3a40*/  ATOM.E.ADD.F16x2.RN.STRONG.GPU P0, RZ, desc[UR6][R4.64+0x4], R7 ;  /* 0x8000040704ff79a2 */ /* 0x0003e4000c10e106 */
[----:B-1----:R-:W-:Y:S05]  /*3a50*/  @P0 EXIT ;  /* 0x000000000000094d */ /* 0x002fea0003800000 */
[----:B------:R-:W1:Y:S02]  /*3a60*/  QSPC.E.S P0, RZ, [R4+0x4] ;  /* 0x0000040004ff73aa */ /* 0x000e640000000500 */
[----:B-1----:R-:W-:Y:S05]  /*3a70*/  @!P0 BRA `(.L_x_3396) ;  /* 0x00000000001c8947 */ /* 0x002fea0003800000 */
[----:B------:R-:W-:-:S05]  /*3a80*/  IMAD.MOV.U32 R2, RZ, RZ, R4 ;  /* 0x000000ffff027224 */ /* 0x000fca00078e0004 */
[----:B0-----:R-:W-:-:S07]  /*3a90*/  MOV R4, R2 ;  /* 0x0000000200047202 */ /* 0x001fce0000000f00 */
.L_x_3397:
[----:B------:R-:W0:Y:S02]  /*3aa0*/  LDS R2, [R4+0x4] ;  /* 0x0000040004027984 */ /* 0x000e240000000800 */
[----:B0-----:R-:W-:-:S05]  /*3ab0*/  HFMA2 R3, R2, 1, 1, R0 ;  /* 0x3c003c0002037831 */ /* 0x001fca0000000000 */
[----:B------:R-:W0:Y:S02]  /*3ac0*/  ATOMS.CAST.SPIN P0, [R4+0x4], R2, R3 ;  /* 0x000004020400758d */ /* 0x000e240001800003 */
[----:B0-----:R-:W-:Y:S05]  /*3ad0*/  @!P0 BRA `(.L_x_3397) ;  /* 0xfffffffc00f08947 */ /* 0x001fea000383ffff */
[----:B------:R-:W-:Y:S05]  /*3ae0*/  EXIT ;  /* 0x000000000000794d */ /* 0x000fea0003800000 */
.L_x_3396:
[----:B------:R-:W0:Y:S02]  /*3af0*/  LD.E R0, desc[UR6][R4.64+0x4] ;  /* 0x0000040604007980 */ /* 0x000e24000c101900 */
[----:B0-----:R-:W-:-:S05]  /*3b00*/  IMAD.IADD R3, R7, 0x1, R0 ;  /* 0x0000000107037824 */ /* 0x001fca00078e0200 */
[----:B------:R-:W-:Y:S01]  /*3b10*/  ST.E desc[UR6][R4.64+0x4], R3 ;  /* 0x0000040304007985 */ /* 0x000fe2000c101906 */
[----:B------:R-:W-:Y:S05]  /*3b20*/  EXIT ;  /* 0x000000000000794d */ /* 0x000fea0003800000 */
.L_x_3398:
        /* <DEDUP_REMOVED lines=13> */
.L_x_3635:


//--------------------- .text._Z23gemm_half_q_half_kernelILi1ELi16ELb0ELb0ELi32EEvPK6__halfPKjS4_S2_PS0_iiiiPKtS7_iiiiiibS2_i --------------------------
	.section	.text._Z23gemm_half_q_half_kernelILi1ELi16ELb0ELb0ELi32EEvPK6__halfPKjS4_S2_PS0_iiiiPKtS7_iiiiiibS2_i,"ax",@progbits
	.align	128
        .global         _Z23gemm_half_q_half_kernelILi1ELi16ELb0ELb0ELi32EEvPK6__halfPKjS4_S2_PS0_iiiiPKtS7_iiiiiibS2_i
        .type           _Z23gemm_half_q_half_kernelILi1ELi16ELb0ELb0ELi32EEvPK6__halfPKjS4_S2_PS0_iiiiPKtS7_iiiiiibS2_i,@function
        .size           _Z23gemm_half_q_half_kernelILi1ELi16ELb0ELb0ELi32EEvPK6__halfPKjS4_S2_PS0_iiiiPKtS7_iiiiiibS2_i,(.L_x_3636 - _Z23gemm_half_q_half_kernelILi1ELi16ELb0ELb0ELi32EEvPK6__halfPKjS4_S2_PS0_iiiiPKtS7_iiiiiibS2_i)
        .other          _Z23gemm_half_q_half_kernelILi1ELi16ELb0ELb0ELi32EEvPK6__halfPKjS4_S2_PS0_iiiiPKtS7_iiiiiibS2_i,@"STO_CUDA_ENTRY STV_DEFAULT"
_Z23gemm_half_q_half_kernelILi1ELi16ELb0ELb0ELi32EEvPK6__halfPKjS4_S2_PS0_iiiiPKtS7_iiiiiibS2_i:
.text._Z23gemm_half_q_half_kernelILi1ELi16ELb0ELb0ELi32EEvPK6__halfPKjS4_S2_PS0_iiiiPKtS7_iiiiiibS2_i:
        /* <DEDUP_REMOVED lines=37> */
.L_x_3400:
[----:B------:R-:W-:Y:S05]  /*0250*/  BSYNC.RECONVERGENT B0 ;  /* 0x0000000000007941 */ /* 0x000fea0003800200 */
.L_x_3399:
        /* <DEDUP_REMOVED lines=13> */
[----:B------:R-:W1:Y:S01]  /*0330*/  LDC.64 R4, c[0x0][0x3b8] ;  /* 0x0000ee00ff047b82 */ /* 0x000e620000000a00 */
[----:B0-----:R-:W-:-:S04]  /*0340*/  IMAD.SHL.U32 R3, R13, 0x40, RZ ;  /* 0x000000400d037824 */ /* 0x001fc800078e00ff */
[----:B-1----:R-:W-:-:S05]  /*0350*/  IMAD.WIDE.U32 R2, R3, 0x2, R4 ;  /* 0x0000000203027825 */ /* 0x002fca00078e0004 */
        /* <DEDUP_REMOVED lines=8> */
.L_x_3402:
        /* <DEDUP_REMOVED lines=18> */
[--C-:B------:R-:W-:Y:S02]  /*0500*/  SHF.R.U32.HI R21, RZ, 0x4, R17.reuse ;  /* 0x00000004ff157819 */ /* 0x100fe40000011611 */
        /* <DEDUP_REMOVED lines=10> */
[----:B------:R-:W-:Y:S01]  /*05b0*/  IMAD R2, R17, R17, R17 ;  /* 0x0000001111027224 */ /* 0x000fe200078e0211 */
        /* <DEDUP_REMOVED lines=12> */
.L_x_3401:
[----:B------:R-:W1:Y:S01]  /*0680*/  LDCU UR4, c[0x0][0x3c8] ;  /* 0x00007900ff0477ac */ /* 0x000e620008000800 */
[----:B------:R-:W-:Y:S01]  /*0690*/  IMAD.MOV.U32 R4, RZ, RZ, RZ ;  /* 0x000000ffff047224 */ /* 0x000fe200078e00ff */
[----:B-1----:R-:W-:-:S13]  /*06a0*/  ISETP.GT.AND P0, PT, R7, UR4, PT ;  /* 0x0000000407007c0c */ /* 0x002fda000bf04270 */
        /* <DEDUP_REMOVED lines=8> */
.L_x_3403:
        /* <DEDUP_REMOVED lines=11> */
.L_x_3404:
        /* <DEDUP_REMOVED lines=11> */
.L_x_3405:
        /* <DEDUP_REMOVED lines=11> */
.L_x_3406:
        /* <DEDUP_REMOVED lines=11> */
.L_x_3407:
[----:B------:R-:W-:Y:S01]  /*09f0*/  VIMNMX R11, PT, PT, R7, UR4, PT ;  /* 0x00000004070b7c48 */ /* 0x000fe2000bfe0100 */
[----:B------:R-:W1:Y:S01]  /*0a00*/  LDCU.64 UR4, c[0x0][0x388] ;  /* 0x00007100ff0477ac */ /* 0x000e620008000a00 */
[----:B------:R-:W-:Y:S02]  /*0a10*/  VIMNMX R6, PT, PT, R6, UR9, PT ;  /* 0x0000000906067c48 */ /* 0x000fe4000bfe0100 */
[----:B------:R-:W-:Y:S02]  /*0a20*/  SHF.R.S32.HI R12, RZ, 0x1f, R11 ;  /* 0x0000001fff0c7819 */ /* 0x000fe4000001140b */
[----:B------:R-:W-:Y:S02]  /*0a30*/  ISETP.GT.AND P1, PT, R6, R7, PT ;  /* 0x000000070600720c */ /* 0x000fe40003f24270 */
[----:B------:R-:W-:Y:S02]  /*0a40*/  LEA.HI R12, R12, R11, RZ, 0x5 ;  /* 0x0000000b0c0c7211 */ /* 0x000fe400078f28ff */
[----:B------:R-:W-:-:S02]  /*0a50*/  PRMT R6, RZ, 0x5410, RZ ;  /* 0x00005410ff067816 */ /* 0x000fc400000000ff */
[----:B------:R-:W-:Y:S02]  /*0a60*/  SHF.R.S32.HI R11, RZ, 0x5, R12 ;  /* 0x00000005ff0b7819 */ /* 0x000fe4000001140c */
[----:B------:R-:W-:-:S03]  /*0a70*/  PRMT R7, RZ, 0x5410, RZ ;  /* 0x00005410ff077816 */ /* 0x000fc600000000ff */
[----:B------:R-:W-:-:S05]  /*0a80*/  IMAD R4, R11, 0x8, R4 ;  /* 0x000000080b047824 */ /* 0x000fca00078e0204 */
[----:B------:R-:W-:-:S04]  /*0a90*/  IADD3 R4, PT, PT, R8, R4, R5 ;  /* 0x0000000408047210 */ /* 0x000fc80007ffe005 */
[----:B------:R-:W-:-:S05]  /*0aa0*/  IADD3 R4, PT, PT, R10, R4, R9 ;  /* 0x000000040a047210 */ /* 0x000fca0007ffe009 */
[----:B------:R-:W-:Y:S01]  /*0ab0*/  IMAD R5, R4, R29, RZ ;  /* 0x0000001d04057224 */ /* 0x000fe200078e02ff */
[----:B------:R-:W-:-:S04]  /*0ac0*/  SHF.R.S32.HI R4, RZ, 0x1f, R30 ;  /* 0x0000001fff047819 */ /* 0x000fc8000001141e */
[----:B------:R-:W-:-:S04]  /*0ad0*/  IADD3 R8, P0, PT, R30, R5, RZ ;  /* 0x000000051e087210 */ /* 0x000fc80007f1e0ff */
[----:B------:R-:W-:Y:S02]  /*0ae0*/  LEA.HI.X.SX32 R5, R5, R4, 0x1, P0 ;  /* 0x0000000405057211 */ /* 0x000fe400000f0eff */
[----:B-1----:R-:W-:Y:S02]  /*0af0*/  LEA R34, P2, R8, UR4, 0x2 ;  /* 0x0000000408227c11 */ /* 0x002fe4000f8410ff */
[----:B------:R-:W-:Y:S02]  /*0b00*/  ISETP.LE.AND P0, PT, R16, UR8, PT ;  /* 0x0000000810007c0c */ /* 0x000fe4000bf03270 */
[----:B------:R-:W-:Y:S01]  /*0b10*/  LEA.HI.X R35, R8, UR5, R5, 0x2, P2 ;  /* 0x0000000508237c11 */ /* 0x000fe200090f1405 */
[----:B------:R-:W-:Y:S10]  /*0b20*/  @!P1 BRA `(.L_x_3408) ;  /* 0x0000001400589947 */ /* 0x000ff40003800000 */
[----:B------:R-:W-:-:S13]  /*0b30*/  ISETP.LE.AND P1, PT, R16, UR8, PT ;  /* 0x0000000810007c0c */ /* 0x000fda000bf23270 */
[----:B------:R-:W-:Y:S05]  /*0b40*/  @P1 BRA `(.L_x_3408) ;  /* 0x0000001400501947 */ /* 0x000fea0003800000 */
[----:B------:R-:W2:Y:S01]  /*0b50*/  LDG.E.128.CONSTANT R20, desc[UR6][R34.64] ;  /* 0x0000000622147981 */ /* 0x000ea2000c1e9d00 */
[----:B------:R-:W-:-:S05]  /*0b60*/  IMAD.WIDE R8, R29, 0x4, R34 ;  /* 0x000000041d087825 */ /* 0x000fca00078e0222 */
[----:B------:R1:W3:Y:S01]  /*0b70*/  LDG.E.128.CONSTANT R16, desc[UR6][R8.64] ;  /* 0x0000000608107981 */ /* 0x0002e2000c1e9d00 */
[----:B------:R-:W4:Y:S01]  /*0b80*/  S2UR UR5, SR_CgaCtaId ;  /* 0x00000000000579c3 */ /* 0x000f220000008800 */
[----:B------:R-:W-:-:S05]  /*0b90*/  IMAD.WIDE R32, R29, 0x4, R8 ;  /* 0x000000041d207825 */ /* 0x000fca00078e0208 */
[----:B------:R5:W3:Y:S01]  /*0ba0*/  LDG.E.128.CONSTANT R4, desc[UR6][R32.64] ;  /* 0x0000000620047981 */ /* 0x000ae2000c1e9d00 */
[----:B------:R-:W-:Y:S01]  /*0bb0*/  UMOV UR4, 0x400 ;  /* 0x0000040000047882 */ /* 0x000fe20000000000 */
[----:B------:R-:W-:-:S05]  /*0bc0*/  IMAD.WIDE R10, R29, 0x4, R32 ;  /* 0x000000041d0a7825 */ /* 0x000fca00078e0220 */
[----:B------:R0:W3:Y:S01]  /*0bd0*/  LDG.E.128.CONSTANT R12, desc[UR6][R10.64] ;  /* 0x000000060a0c7981 */ /* 0x0000e2000c1e9d00 */
[----:B----4-:R-:W-:-:S09]  /*0be0*/  ULEA UR4, UR5, UR4, 0x18 ;  /* 0x0000000405047291 */ /* 0x010fd2000f8ec0ff */
[----:B------:R-:W4:Y:S01]  /*0bf0*/  LDS.128 R24, [UR4] ;  /* 0x00000004ff187984 */ /* 0x000f220008000c00 */
[----:B------:R-:W-:-:S05]  /*0c00*/  IMAD.MOV.U32 R36, RZ, RZ, 0x2800 ;  /* 0x00002800ff247424 */ /* 0x000fca00078e00ff */
[----:B------:R-:W-:Y:S02]  /*0c10*/  PRMT R0, R0, 0x5410, R36 ;  /* 0x0000541000007816 */ /* 0x000fe40000000024 */
[----:B--2---:R-:W-:Y:S02]  /*0c20*/  LOP3.LUT R31, R20, 0x1f001f, RZ, 0xc0, !PT ;  /* 0x001f001f141f7812 */ /* 0x004fe400078ec0ff */
[----:B------:R-:W-:Y:S02]  /*0c30*/  LOP3.LUT R34, R21, 0x1f001f, RZ, 0xc0, !PT ;  /* 0x001f001f15227812 */ /* 0x000fe400078ec0ff */
[----:B------:R-:W-:Y:S02]  /*0c40*/  LOP3.LUT R31, R31, 0x64006400, RZ, 0xfc, !PT ;  /* 0x640064001f1f7812 */ /* 0x000fe400078efcff */
[----:B-1----:R-:W-:Y:S02]  /*0c50*/  LOP3.LUT R8, R22, 0x1f001f, RZ, 0xc0, !PT ;  /* 0x001f001f16087812 */ /* 0x002fe400078ec0ff */
[----:B------:R-:W-:-:S02]  /*0c60*/  LOP3.LUT R9, R23, 0x1f001f, RZ, 0xc0, !PT ;  /* 0x001f001f17097812 */ /* 0x000fc400078ec0ff */
[----:B------:R-:W-:Y:S01]  /*0c70*/  LOP3.LUT R34, R34, 0x64006400, RZ, 0xfc, !PT ;  /* 0x6400640022227812 */ /* 0x000fe200078efcff */
[----:B------:R-:W-:Y:S01]  /*0c80*/  HADD2 R31, R31, -1040, -1040 ;  /* 0xe410e4101f1f7430 */ /* 0x000fe20000000000 */
[----:B-----5:R-:W-:Y:S02]  /*0c90*/  LOP3.LUT R33, R8, 0x64006400, RZ, 0xfc, !PT ;  /* 0x6400640008217812 */ /* 0x020fe400078efcff */
[----:B------:R-:W-:Y:S01]  /*0ca0*/  LOP3.LUT R35, R9, 0x64006400, RZ, 0xfc, !PT ;  /* 0x6400640009237812 */ /* 0x000fe200078efcff */
[----:B------:R-:W-:-:S04]  /*0cb0*/  IMAD.WIDE R8, R29, 0x4, R10 ;  /* 0x000000041d087825 */ /* 0x000fc800078e020a */
[----:B0-----:R-:W-:Y:S02]  /*0cc0*/  HADD2 R11, R34, -1040, -1040 ;  /* 0xe410e410220b7430 */ /* 0x001fe40000000000 */
[-C--:B----4-:R-:W-:Y:S02]  /*0cd0*/  HFMA2 R32, R31, R24.reuse, RZ ;  /* 0x000000181f207231 */ /* 0x090fe400000000ff */
[-C--:B------:R-:W-:Y:S02]  /*0ce0*/  HFMA2 R31, R11, R24.reuse, RZ.H0_H0 ;  /* 0x000000180b1f7231 */ /* 0x080fe400000400ff */
[----:B------:R-:W2:Y:S01]  /*0cf0*/  LDG.E.128.CONSTANT R8, desc[UR6][R8.64] ;  /* 0x0000000608087981 */ /* 0x000ea2000c1e9d00 */
[----:B------:R-:W-:Y:S02]  /*0d00*/  HADD2 R35, R35, -1040, -1040 ;  /* 0xe410e41023237430 */ /* 0x000fe40000000000 */
[----:B------:R-:W-:Y:S02]  /*0d10*/  HADD2 R33, R33, -1040, -1040 ;  /* 0xe410e41021217430 */ /* 0x000fe40000000000 */
[-C--:B------:R-:W-:Y:S01]  /*0d20*/  HFMA2 R34, R35, R24.reuse, RZ.H0_H0 ;  /* 0x0000001823227231 */ /* 0x080fe200000400ff */
[----:B------:R-:W-:Y:S01]  /*0d30*/  LOP3.LUT R35, R20, 0x3e003e0, RZ, 0xc0, !PT ;  /* 0x03e003e014237812 */ /* 0x000fe200078ec0ff */
[----:B------:R-:W-:Y:S01]  /*0d40*/  HFMA2 R33, R33, R24, RZ ;  /* 0x0000001821217231 */ /* 0x000fe200000000ff */
[----:B------:R-:W-:-:S02]  /*0d50*/  LOP3.LUT R24, R21, 0x3e003e0, RZ, 0xc0, !PT ;  /* 0x03e003e015187812 */ /* 0x000fc400078ec0ff */
[----:B------:R-:W-:Y:S02]  /*0d60*/  LOP3.LUT R35, R35, 0x64006400, RZ, 0xfc, !PT ;  /* 0x6400640023237812 */ /* 0x000fe400078efcff */
[----:B------:R-:W-:-:S03]  /*0d70*/  LOP3.LUT R37, R24, 0x64006400, RZ, 0xfc, !PT ;  /* 0x6400640018257812 */ /* 0x000fc600078efcff */
[-C--:B------:R-:W-:Y:S02]  /*0d80*/  HFMA2 R35, R35, R0.reuse.H1_H1, -48, -48 ;  /* 0xd200d20023237431 */ /* 0x080fe40000060000 */
[----:B------:R-:W-:Y:S02]  /*0d90*/  HFMA2 R24, R37, R0.H1_H1, -48, -48 ;  /* 0xd200d20025187431 */ /* 0x000fe40000060000 */
[-C--:B------:R-:W-:Y:S02]  /*0da0*/  HFMA2 R35, R35, R25.reuse, R32 ;  /* 0x0000001923237231 */ /* 0x080fe40000000020 */
[----:B------:R-:W-:Y:S01]  /*0db0*/  HFMA2 R32, R24, R25, R31 ;  /* 0x0000001918207231 */ /* 0x000fe2000000001f */
[----:B------:R-:W-:-:S04]  /*0dc0*/  LOP3.LUT R24, R22, 0x3e003e0, RZ, 0xc0, !PT ;  /* 0x03e003e016187812 */ /* 0x000fc800078ec0ff */
[----:B------:R-:W-:-:S05]  /*0dd0*/  LOP3.LUT R31, R24, 0x64006400, RZ, 0xfc, !PT ;  /* 0x64006400181f7812 */ /* 0x000fca00078efcff */
[-C--:B------:R-:W-:Y:S01]  /*0de0*/  HFMA2 R24, R31, R0.reuse.H1_H1, -48, -48 ;  /* 0xd200d2001f187431 */ /* 0x080fe20000060000 */
[----:B------:R-:W-:Y:S02]  /*0df0*/  LOP3.LUT R36, R23, 0x3e003e0, RZ, 0xc0, !PT ;  /* 0x03e003e017247812 */ /* 0x000fe400078ec0ff */
[----:B------:R-:W-:Y:S01]  /*0e00*/  SHF.R.U32.HI R31, RZ, 0xa, R20 ;  /* 0x0000000aff1f7819 */ /* 0x000fe20000011614 */
[----:B------:R-:W-:Y:S01]  /*0e10*/  HFMA2 R24, R24, R25, R33 ;  /* 0x0000001918187231 */ /* 0x000fe20000000021 */
[----:B------:R-:W-:Y:S02]  /*0e20*/  SHF.R.U32.HI R33, RZ, 0xa, R21 ;  /* 0x0000000aff217819 */ /* 0x000fe40000011615 */
[----:B------:R-:W-:Y:S02]  /*0e30*/  LOP3.LUT R37, R36, 0x64006400, RZ, 0xfc, !PT ;  /* 0x6400640024257812 */ /* 0x000fe400078efcff */
[----:B------:R-:W-:Y:S02]  /*0e40*/  LOP3.LUT R31, R31, 0x1f001f, RZ, 0xc0, !PT ;  /* 0x001f001f1f1f7812 */ /* 0x000fe400078ec0ff */
[----:B------:R-:W-:Y:S01]  /*0e50*/  LOP3.LUT R33, R33, 0x1f001f, RZ, 0xc0, !PT ;  /* 0x001f001f21217812 */ /* 0x000fe200078ec0ff */
[----:B------:R-:W-:Y:S01]  /*0e60*/  HFMA2 R37, R37, R0.H1_H1, -48, -48 ;  /* 0xd200d20025257431 */ /* 0x000fe20000060000 */
[----:B------:R-:W-:-:S02]  /*0e70*/  LOP3.LUT R31, R31, 0x64006400, RZ, 0xfc, !PT ;  /* 0x640064001f1f7812 */ /* 0x000fc400078efcff */
[----:B------:R-:W-:Y:S01]  /*0e80*/  LOP3.LUT R33, R33, 0x64006400, RZ, 0xfc, !PT ;  /* 0x6400640021217812 */ /* 0x000fe200078efcff */
[----:B------:R-:W-:Y:S02]  /*0e90*/  HFMA2 R25, R37, R25, R34 ;  /* 0x0000001925197231 */ /* 0x000fe40000000022 */
[----:B------:R-:W-:Y:S02]  /*0ea0*/  HADD2 R34, R31, -1040, -1040 ;  /* 0xe410e4101f227430 */ /* 0x000fe40000000000 */
[----:B------:R-:W-:-:S04]  /*0eb0*/  HADD2 R33, R33, -1040, -1040 ;  /* 0xe410e41021217430 */ /* 0x000fc80000000000 */
[-C--:B------:R-:W-:Y:S01]  /*0ec0*/  HFMA2 R32, R33, R26.reuse, R32 ;  /* 0x0000001a21207231 */ /* 0x080fe20000000020 */
[----:B------:R-:W-:Y:S01]  /*0ed0*/  SHF.R.U32.HI R33, RZ, 0xa, R22 ;  /* 0x0000000aff217819 */ /* 0x000fe20000011616 */
[----:B------:R-:W-:Y:S01]  /*0ee0*/  HFMA2 R31, R34, R26, R35 ;  /* 0x0000001a221f7231 */ /* 0x000fe20000000023 */
[----:B------:R-:W-:Y:S02]  /*0ef0*/  SHF.R.U32.HI R34, RZ, 0xa, R23 ;  /* 0x0000000aff227819 */ /* 0x000fe40000011617 */
[----:B------:R-:W-:Y:S02]  /*0f00*/  LOP3.LUT R33, R33, 0x1f001f, RZ, 0xc0, !PT ;  /* 0x001f001f21217812 */ /* 0x000fe400078ec0ff */
[----:B------:R-:W-:Y:S02]  /*0f10*/  LOP3.LUT R35, R34, 0x1f001f, RZ, 0xc0, !PT ;  /* 0x001f001f22237812 */ /* 0x000fe400078ec0ff */
[----:B------:R-:W-:Y:S02]  /*0f20*/  LOP3.LUT R34, R33, 0x64006400, RZ, 0xfc, !PT ;  /* 0x6400640021227812 */ /* 0x000fe400078efcff */
[----:B------:R-:W-:-:S02]  /*0f30*/  LOP3.LUT R35, R35, 0x64006400, RZ, 0xfc, !PT ;  /* 0x6400640023237812 */ /* 0x000fc400078efcff */
[----:B---3--:R-:W-:Y:S01]  /*0f40*/  LOP3.LUT R33, R16, 0x1f001f, RZ, 0xc0, !PT ;  /* 0x001f001f10217812 */ /* 0x008fe200078ec0ff */
[----:B------:R-:W-:Y:S02]  /*0f50*/  HADD2 R37, R34, -1040, -1040 ;  /* 0xe410e41022257430 */ /* 0x000fe40000000000 */
[----:B------:R-:W-:Y:S01]  /*0f60*/  HADD2 R34, R35, -1040, -1040 ;  /* 0xe410e41023227430 */ /* 0x000fe20000000000 */
[----:B------:R-:W-:Y:S01]  /*0f70*/  LOP3.LUT R33, R33, 0x64006400, RZ, 0xfc, !PT ;  /* 0x6400640021217812 */ /* 0x000fe200078efcff */
[-C--:B------:R-:W-:Y:S02]  /*0f80*/  HFMA2 R24, R37, R26.reuse, R24 ;  /* 0x0000001a25187231 */ /* 0x080fe40000000018 */
[----:B------:R-:W-:Y:S01]  /*0f90*/  HFMA2 R25, R34, R26, R25 ;  /* 0x0000001a22197231 */ /* 0x000fe20000000019 */
[----:B------:R-:W-:Y:S01]  /*0fa0*/  LOP3.LUT R26, R17, 0x1f001f, RZ, 0xc0, !PT ;  /* 0x001f001f111a7812 */ /* 0x000fe200078ec0ff */
[----:B------:R-:W-:-:S03]  /*0fb0*/  HADD2 R34, R33, -1040, -1040 ;  /* 0xe410e41021227430 */ /* 0x000fc60000000000 */
[----:B------:R-:W-:Y:S02]  /*0fc0*/  LOP3.LUT R33, R26, 0x64006400, RZ, 0xfc, !PT ;  /* 0x640064001a217812 */ /* 0x000fe400078efcff */
[----:B------:R-:W-:Y:S01]  /*0fd0*/  LOP3.LUT R26, R18, 0x1f001f, RZ, 0xc0, !PT ;  /* 0x001f001f121a7812 */ /* 0x000fe200078ec0ff */
[-C--:B------:R-:W-:Y:S01]  /*0fe0*/  HFMA2 R31, R34, R27.reuse, R31 ;  /* 0x0000001b221f7231 */ /* 0x080fe2000000001f */
[----:B------:R-:W-:Y:S01]  /*0ff0*/  LOP3.LUT R34, R19, 0x1f001f, RZ, 0xc0, !PT ;  /* 0x001f001f13227812 */ /* 0x000fe200078ec0ff */
[----:B------:R-:W-:Y:S01]  /*1000*/  HADD2 R33, R33, -1040, -1040 ;  /* 0xe410e41021217430 */ /* 0x000fe20000000000 */
[----:B------:R-:W-:Y:S02]  /*1010*/  LOP3.LUT R26, R26, 0x64006400, RZ, 0xfc, !PT ;  /* 0x640064001a1a7812 */ /* 0x000fe400078efcff */
[----:B------:R-:W-:Y:S01]  /*1020*/  LOP3.LUT R34, R34, 0x64006400, RZ, 0xfc, !PT ;  /* 0x6400640022227812 */ /* 0x000fe200078efcff */
[----:B------:R-:W-:Y:S02]  /*1030*/  HFMA2 R32, R33, R27, R32 ;  /* 0x0000001b21207231 */ /* 0x000fe40000000020 */
[----:B------:R-:W-:-:S02]  /*1040*/  HADD2 R33, R26, -1040, -1040 ;  /* 0xe410e4101a217430 */ /* 0x000fc40000000000 */
[----:B------:R-:W-:Y:S02]  /*1050*/  HADD2 R34, R34, -1040, -1040 ;  /* 0xe410e41022227430 */ /* 0x000fe40000000000 */
[-C--:B------:R-:W-:Y:S02]  /*1060*/  HFMA2 R33, R33, R27.reuse, R24 ;  /* 0x0000001b21217231 */ /* 0x080fe40000000018 */
[----:B------:R-:W-:Y:S02]  /*1070*/  HFMA2 R34, R34, R27, R25 ;  /* 0x0000001b22227231 */ /* 0x000fe40000000019 */
[----:B------:R-:W0:Y:S01]  /*1080*/  LDS.128 R24, [UR4+0x10] ;  /* 0x00001004ff187984 */ /* 0x000e220008000c00 */
[----:B------:R-:W-:-:S04]  /*1090*/  LOP3.LUT R35, R16, 0x3e003e0, RZ, 0xc0, !PT ;  /* 0x03e003e010237812 */ /* 0x000fc800078ec0ff */
[----:B------:R-:W-:-:S05]  /*10a0*/  LOP3.LUT R35, R35, 0x64006400, RZ, 0xfc, !PT ;  /* 0x6400640023237812 */ /* 0x000fca00078efcff */
[----:B------:R-:W-:Y:S01]  /*10b0*/  HFMA2 R36, R35, R0.H1_H1, -48, -48 ;  /* 0xd200d20023247431 */ /* 0x000fe20000060000 */
[----:B------:R-:W-:-:S04]  /*10c0*/  LOP3.LUT R35, R17, 0x3e003e0, RZ, 0xc0, !PT ;  /* 0x03e003e011237812 */ /* 0x000fc800078ec0ff */
[----:B------:R-:W-:-:S05]  /*10d0*/  LOP3.LUT R35, R35, 0x64006400, RZ, 0xfc, !PT ;  /* 0x6400640023237812 */ /* 0x000fca00078efcff */
[----:B------:R-:W-:-:S04]  /*10e0*/  HFMA2 R35, R35, R0.H1_H1, -48, -48 ;  /* 0xd200d20023237431 */ /* 0x000fc80000060000 */
[----:B0-----:R-:W-:Y:S01]  /*10f0*/  HFMA2 R32, R35, R24, R32 ;  /* 0x0000001823207231 */ /* 0x001fe20000000020 */
[----:B------:R-:W-:-:S04]  /*1100*/  LOP3.LUT R35, R18, 0x3e003e0, RZ, 0xc0, !PT ;  /* 0x03e003e012237812 */ /* 0x000fc800078ec0ff */
[----:B------:R-:W-:Y:S01]  /*1110*/  LOP3.LUT R35, R35, 0x64006400, RZ, 0xfc, !PT ;  /* 0x6400640023237812 */ /* 0x000fe200078efcff */
[----:B------:R-:W-:-:S04]  /*1120*/  HFMA2 R31, R36, R24, R31 ;  /* 0x00000018241f7231 */ /* 0x000fc8000000001f */
[----:B------:R-:W-:Y:S01]  /*1130*/  HFMA2 R36, R35, R0.H1_H1, -48, -48 ;  /* 0xd200d20023247431 */ /* 0x000fe20000060000 */
[----:B------:R-:W-:-:S04]  /*1140*/  LOP3.LUT R35, R19, 0x3e003e0, RZ, 0xc0, !PT ;  /* 0x03e003e013237812 */ /* 0x000fc800078ec0ff */
[----:B------:R-:W-:-:S05]  /*1150*/  LOP3.LUT R35, R35, 0x64006400, RZ, 0xfc, !PT ;  /* 0x6400640023237812 */ /* 0x000fca00078efcff */
[----:B------:R-:W-:-:S04]  /*1160*/  HFMA2 R35, R35, R0.H1_H1, -48, -48 ;  /* 0xd200d20023237431 */ /* 0x000fc80000060000 */
[----:B------:R-:W-:Y:S01]  /*1170*/  HFMA2 R34, R35, R24, R34 ;  /* 0x0000001823227231 */ /* 0x000fe20000000022 */
[--C-:B------:R-:W-:Y:S02]  /*1180*/  SHF.R.U32.HI R35, RZ, 0xe, R16.reuse ;  /* 0x0000000eff237819 */ /* 0x100fe40000011610 */
[----:B------:R-:W-:-:S04]  /*1190*/  SHF.R.U32.HI R16, RZ, 0xa, R16 ;  /* 0x0000000aff107819 */ /* 0x000fc80000011610 */
[----:B------:R-:W-:Y:S01]  /*11a0*/  LOP3.LUT R16, R16, 0x1f001f, RZ, 0xc0, !PT ;  /* 0x001f001f10107812 */ /* 0x000fe200078ec0ff */
[----:B------:R-:W-:Y:S01]  /*11b0*/  HFMA2 R33, R36, R24, R33 ;  /* 0x0000001824217231 */ /* 0x000fe20000000021 */
[----:B------:R-:W-:Y:S02]  /*11c0*/  SHF.R.U32.HI R21, RZ, 0xf, R21 ;  /* 0x0000000fff157819 */ /* 0x000fe40000011615 */
[----:B------:R-:W-:Y:S02]  /*11d0*/  LOP3.LUT R16, R16, 0x64006400, RZ, 0xfc, !PT ;  /* 0x6400640010107812 */ /* 0x000fe400078efcff */
[--C-:B------:R-:W-:Y:S02]  /*11e0*/  SHF.R.U32.HI R24, RZ, 0xe, R17.reuse ;  /* 0x0000000eff187819 */ /* 0x100fe40000011611 */
[----:B------:R-:W-:Y:S01]  /*11f0*/  SHF.R.U32.HI R17, RZ, 0xa, R17 ;  /* 0x0000000aff117819 */ /* 0x000fe20000011611 */
[----:B------:R-:W-:Y:S01]  /*1200*/  HADD2 R16, R16, -1040, -1040 ;  /* 0xe410e41010107430 */ /* 0x000fe20000000000 */
[----:B------:R-:W-:-:S02]  /*1210*/  SHF.R.U32.HI R20, RZ, 0xf, R20 ;  /* 0x0000000fff147819 */ /* 0x000fc40000011614 */
[----:B------:R-:W-:Y:S01]  /*1220*/  LOP3.LUT R21, R21, 0x10001, RZ, 0xc0, !PT ;  /* 0x0001000115157812 */ /* 0x000fe200078ec0ff */
[----:B------:R-:W-:Y:S01]  /*1230*/  HFMA2 R31, R16, R25, R31 ;  /* 0x00000019101f7231 */ /* 0x000fe2000000001f */
[----:B------:R-:W-:Y:S02]  /*1240*/  LOP3.LUT R17, R17, 0x1f001f, RZ, 0xc0, !PT ;  /* 0x001f001f11117812 */ /* 0x000fe400078ec0ff */
[----:B------:R-:W-:Y:S02]  /*1250*/  LOP3.LUT R20, R20, 0x10001, RZ, 0xc0, !PT ;  /* 0x0001000114147812 */ /* 0x000fe400078ec0ff */
[----:B------:R-:W-:Y:S02]  /*1260*/  LOP3.LUT R21, R21, 0x20002, R24, 0xf8, !PT ;  /* 0x0002000215157812 */ /* 0x000fe400078ef818 */
[----:B------:R-:W-:Y:S02]  /*1270*/  SHF.R.U32.HI R16, RZ, 0xa, R18 ;  /* 0x0000000aff107819 */ /* 0x000fe40000011612 */
[----:B------:R-:W-:-:S02]  /*1280*/  SHF.R.U32.HI R24, RZ, 0xa, R19 ;  /* 0x0000000aff187819 */ /* 0x000fc40000011613 */
[----:B------:R-:W-:Y:S02]  /*1290*/  LOP3.LUT R17, R17, 0x64006400, RZ, 0xfc, !PT ;  /* 0x6400640011117812 */ /* 0x000fe400078efcff */
[----:B------:R-:W-:Y:S02]  /*12a0*/  LOP3.LUT R20, R20, 0x20002, R35, 0xf8, !PT ;  /* 0x0002000214147812 */ /* 0x000fe400078ef823 */
[----:B------:R-:W-:Y:S02]  /*12b0*/  LOP3.LUT R16, R16, 0x1f001f, RZ, 0xc0, !PT ;  /* 0x001f001f10107812 */ /* 0x000fe400078ec0ff */
[----:B------:R-:W-:Y:S01]  /*12c0*/  LOP3.LUT R35, R24, 0x1f001f, RZ, 0xc0, !PT ;  /* 0x001f001f18237812 */ /* 0x000fe200078ec0ff */
[----:B------:R-:W-:Y:S01]  /*12d0*/  HADD2 R17, R17, -1040, -1040 ;  /* 0xe410e41011117430 */ /* 0x000fe20000000000 */
[----:B------:R-:W-:Y:S02]  /*12e0*/  LOP3.LUT R24, R16, 0x64006400, RZ, 0xfc, !PT ;  /* 0x6400640010187812 */ /* 0x000fe400078efcff */
[----:B------:R-:W-:Y:S01]  /*12f0*/  LOP3.LUT R16, R35, 0x64006400, RZ, 0xfc, !PT ;  /* 0x6400640023107812 */ /* 0x000fe200078efcff */
[----:B------:R-:W-:-:S04]  /*1300*/  HFMA2 R32, R17, R25, R32 ;  /* 0x0000001911207231 */ /* 0x000fc80000000020 */
[----:B------:R-:W-:Y:S02]  /*1310*/  HADD2 R17, R16, -1040, -1040 ;  /* 0xe410e41010117430 */ /* 0x000fe40000000000 */
[----:B------:R-:W-:Y:S01]  /*1320*/  HADD2 R24, R24, -1040, -1040 ;  /* 0xe410e41018187430 */ /* 0x000fe20000000000 */
[----:B------:R-:W-:-:S03]  /*1330*/  SHF.R.U32.HI R22, RZ, 0xf, R22 ;  /* 0x0000000fff167819 */ /* 0x000fc60000011616 */
[-C--:B------:R-:W-:Y:S02]  /*1340*/  HFMA2 R33, R24, R25.reuse, R33 ;  /* 0x0000001918217231 */ /* 0x080fe40000000021 */
[----:B------:R-:W-:Y:S01]  /*1350*/  HFMA2 R34, R17, R25, R34 ;  /* 0x0000001911227231 */ /* 0x000fe20000000022 */
[----:B------:R-:W-:Y:S02]  /*1360*/  LOP3.LUT R25, R6, 0x1f001f, RZ, 0xc0, !PT ;  /* 0x001f001f06197812 */ /* 0x000fe400078ec0ff */
[----:B------:R-:W-:Y:S02]  /*1370*/  LOP3.LUT R17, R5, 0x1f001f, RZ, 0xc0, !PT ;  /* 0x001f001f05117812 */ /* 0x000fe400078ec0ff */
[----:B------:R-:W-:Y:S02]  /*1380*/  SHF.R.U32.HI R16, RZ, 0xf, R23 ;  /* 0x0000000fff107819 */ /* 0x000fe40000011617 */
[----:B------:R-:W-:Y:S02]  /*1390*/  LOP3.LUT R25, R25, 0x64006400, RZ, 0xfc, !PT ;  /* 0x6400640019197812 */ /* 0x000fe400078efcff */
[----:B------:R-:W-:-:S02]  /*13a0*/  SHF.R.U32.HI R24, RZ, 0xe, R18 ;  /* 0x0000000eff187819 */ /* 0x000fc40000011612 */
[----:B------:R-:W-:Y:S02]  /*13b0*/  LOP3.LUT R23, R22, 0x10001, RZ, 0xc0, !PT ;  /* 0x0001000116177812 */ /* 0x000fe400078ec0ff */
[----:B------:R-:W-:Y:S02]  /*13c0*/  LOP3.LUT R18, R17, 0x64006400, RZ, 0xfc, !PT ;  /* 0x6400640011127812 */ /* 0x000fe400078efcff */
[----:B------:R-:W-:Y:S02]  /*13d0*/  SHF.R.U32.HI R22, RZ, 0xe, R19 ;  /* 0x0000000eff167819 */ /* 0x000fe40000011613 */
[----:B------:R-:W-:Y:S02]  /*13e0*/  LOP3.LUT R17, R4, 0x1f001f, RZ, 0xc0, !PT ;  /* 0x001f001f04117812 */ /* 0x000fe400078ec0ff */
[----:B------:R-:W-:Y:S01]  /*13f0*/  LOP3.LUT R19, R16, 0x10001, RZ, 0xc0, !PT ;  /* 0x0001000110137812 */ /* 0x000fe200078ec0ff */
[----:B------:R-:W-:Y:S01]  /*1400*/  HADD2 R16, R25, -1040, -1040 ;  /* 0xe410e41019107430 */ /* 0x000fe20000000000 */
[----:B------:R-:W-:Y:S01]  /*1410*/  LOP3.LUT R17, R17, 0x64006400, RZ, 0xfc, !PT ;  /* 0x6400640011117812 */ /* 0x000fe200078efcff */
[----:B------:R-:W-:Y:S01]  /*1420*/  HADD2 R35, R18, -1040, -1040 ;  /* 0xe410e41012237430 */ /* 0x000fe20000000000 */
[----:B------:R-:W-:-:S02]  /*1430*/  LOP3.LUT R22, R19, 0x20002, R22, 0xf8, !PT ;  /* 0x0002000213167812 */ /* 0x000fc400078ef816 */
[----:B------:R-:W-:Y:S01]  /*1440*/  LOP3.LUT R19, R7, 0x1f001f, RZ, 0xc0, !PT ;  /* 0x001f001f07137812 */ /* 0x000fe200078ec0ff */
[-C--:B------:R-:W-:Y:S01]  /*1450*/  HFMA2 R33, R16, R26.reuse, R33 ;  /* 0x0000001a10217231 */ /* 0x080fe20000000021 */
[----:B------:R-:W-:Y:S01]  /*1460*/  LOP3.LUT R23, R23, 0x20002, R24, 0xf8, !PT ;  /* 0x0002000217177812 */ /* 0x000fe200078ef818 */
[----:B------:R-:W-:Y:S01]  /*1470*/  HADD2 R24, R17, -1040, -1040 ;  /* 0xe410e41011187430 */ /* 0x000fe20000000000 */
[----:B------:R-:W-:Y:S01]  /*1480*/  LOP3.LUT R16, R4, 0x3e003e0, RZ, 0xc0, !PT ;  /* 0x03e003e004107812 */ /* 0x000fe200078ec0ff */
[-C--:B------:R-:W-:Y:S01]  /*1490*/  HFMA2 R25, R35, R26.reuse, R32 ;  /* 0x0000001a23197231 */ /* 0x080fe20000000020 */
[----:B------:R-:W-:Y:S02]  /*14a0*/  LOP3.LUT R18, R5, 0x3e003e0, RZ, 0xc0, !PT ;  /* 0x03e003e005127812 */ /* 0x000fe400078ec0ff */
[----:B------:R-:W-:Y:S01]  /*14b0*/  LOP3.LUT R32, R19, 0x64006400, RZ, 0xfc, !PT ;  /* 0x6400640013207812 */ /* 0x000fe200078efcff */
[----:B------:R-:W-:Y:S01]  /*14c0*/  HFMA2 R24, R24, R26, R31 ;  /* 0x0000001a18187231 */ /* 0x000fe2000000001f */
[----:B------:R-:W-:-:S02]  /*14d0*/  LOP3.LUT R17, R16, 0x64006400, RZ, 0xfc, !PT ;  /* 0x6400640010117812 */ /* 0x000fc400078efcff */
[----:B------:R-:W-:Y:S02]  /*14e0*/  LOP3.LUT R31, R6, 0x3e003e0, RZ, 0xc0, !PT ;  /* 0x03e003e0061f7812 */ /* 0x000fe400078ec0ff */
[----:B------:R-:W-:Y:S01]  /*14f0*/  LOP3.LUT R19, R18, 0x64006400, RZ, 0xfc, !PT ;  /* 0x6400640012137812 */ /* 0x000fe200078efcff */
[----:B------:R-:W-:Y:S01]  /*1500*/  HADD2 R37, R32, -1040, -1040 ;  /* 0xe410e41020257430 */ /* 0x000fe20000000000 */
[----:B------:R-:W-:Y:S01]  /*1510*/  LOP3.LUT R35, R31, 0x64006400, RZ, 0xfc, !PT ;  /* 0x640064001f237812 */ /* 0x000fe200078efcff */
[-C--:B------:R-:W-:Y:S01]  /*1520*/  HFMA2 R17, R17, R0.reuse.H1_H1, -48, -48 ;  /* 0xd200d20011117431 */ /* 0x080fe20000060000 */
[----:B------:R-:W-:Y:S01]  /*1530*/  LOP3.LUT R16, R7, 0x3e003e0, RZ, 0xc0, !PT ;  /* 0x03e003e007107812 */ /* 0x000fe200078ec0ff */
[----:B------:R-:W-:Y:S02]  /*1540*/  HFMA2 R18, R19, R0.H1_H1, -48, -48 ;  /* 0xd200d20013127431 */ /* 0x000fe40000060000 */
[----:B------:R-:W-:Y:S02]  /*1550*/  HFMA2 R31, R37, R26, R34 ;  /* 0x0000001a251f7231 */ /* 0x000fe40000000022 */
[----:B------:R-:W-:-:S02]  /*1560*/  HFMA2 R26, R35, R0.H1_H1, -48, -48 ;  /* 0xd200d200231a7431 */ /* 0x000fc40000060000 */
[-C--:B------:R-:W-:Y:S02]  /*1570*/  HFMA2 R24, R17, R27.reuse, R24 ;  /* 0x0000001b11187231 */ /* 0x080fe40000000018 */
[-C--:B------:R-:W-:Y:S01]  /*1580*/  HFMA2 R25, R18, R27.reuse, R25 ;  /* 0x0000001b12197231 */ /* 0x080fe20000000019 */
[----:B------:R-:W-:Y:S02]  /*1590*/  LOP3.LUT R35, R16, 0x64006400, RZ, 0xfc, !PT ;  /* 0x6400640010237812 */ /* 0x000fe400078efcff */
[----:B------:R-:W0:Y:S01]  /*15a0*/  LDS.128 R16, [UR4+0x20] ;  /* 0x00002004ff107984 */ /* 0x000e220008000c00 */
[----:B------:R-:W-:Y:S01]  /*15b0*/  HFMA2 R26, R26, R27, R33 ;  /* 0x0000001b1a1a7231 */ /* 0x000fe20000000021 */
[----:B------:R-:W-:Y:S01]  /*15c0*/  SHF.R.U32.HI R33, RZ, 0xd, R4 ;  /* 0x0000000dff217819 */ /* 0x000fe20000011604 */
[----:B------:R-:W-:Y:S01]  /*15d0*/  HFMA2 R36, R35, R0.H1_H1, -48, -48 ;  /* 0xd200d20023247431 */ /* 0x000fe20000060000 */
[----:B------:R-:W-:Y:S02]  /*15e0*/  SHF.R.U32.HI R34, RZ, 0xd, R6 ;  /* 0x0000000dff227819 */ /* 0x000fe40000011606 */
[----:B------:R-:W-:-:S02]  /*15f0*/  LOP3.LUT R32, R20, 0x40004, R33, 0xf8, !PT ;  /* 0x0004000414207812 */ /* 0x000fc400078ef821 */
[----:B------:R-:W-:Y:S01]  /*1600*/  SHF.R.U32.HI R20, RZ, 0xd, R5 ;  /* 0x0000000dff147819 */ /* 0x000fe20000011605 */
[----:B------:R-:W-:Y:S01]  /*1610*/  HFMA2 R27, R36, R27, R31 ;  /* 0x0000001b241b7231 */ /* 0x000fe2000000001f */
[----:B------:R-:W-:Y:S02]  /*1620*/  SHF.R.U32.HI R4, RZ, 0xa, R4 ;  /* 0x0000000aff047819 */ /* 0x000fe40000011604 */
[----:B------:R-:W-:Y:S02]  /*1630*/  LOP3.LUT R33, R21, 0x40004, R20, 0xf8, !PT ;  /* 0x0004000415217812 */ /* 0x000fe400078ef814 */
[----:B------:R-:W-:Y:S02]  /*1640*/  LOP3.LUT R20, R23, 0x40004, R34, 0xf8, !PT ;  /* 0x0004000417147812 */ /* 0x000fe400078ef822 */
[----:B------:R-:W-:Y:S02]  /*1650*/  SHF.R.U32.HI R31, RZ, 0xc, R14 ;  /* 0x0000000cff1f7819 */ /* 0x000fe4000001160e */
[----:B------:R-:W-:-:S02]  /*1660*/  SHF.R.U32.HI R21, RZ, 0xd, R7 ;  /* 0x0000000dff157819 */ /* 0x000fc40000011607 */
[----:B------:R-:W-:Y:S02]  /*1670*/  SHF.R.U32.HI R5, RZ, 0xa, R5 ;  /* 0x0000000aff057819 */ /* 0x000fe40000011605 */
[----:B------:R-:W-:Y:S02]  /*1680*/  SHF.R.U32.HI R23, RZ, 0xc, R12 ;  /* 0x0000000cff177819 */ /* 0x000fe4000001160c */
[----:B------:R-:W-:Y:S02]  /*1690*/  LOP3.LUT R20, R20, 0x80008, R31, 0xf8, !PT ;  /* 0x0008000814147812 */ /* 0x000fe400078ef81f */
[----:B------:R-:W-:Y:S02]  /*16a0*/  LOP3.LUT R4, R4, 0x1f001f, RZ, 0xc0, !PT ;  /* 0x001f001f04047812 */ /* 0x000fe400078ec0ff */
[----:B------:R-:W-:Y:S02]  /*16b0*/  LOP3.LUT R21, R22, 0x40004, R21, 0xf8, !PT ;  /* 0x0004000416157812 */ /* 0x000fe400078ef815 */
[----:B------:R-:W-:-:S02]  /*16c0*/  LOP3.LUT R31, R5, 0x1f001f, RZ, 0xc0, !PT ;  /* 0x001f001f051f7812 */ /* 0x000fc400078ec0ff */
[----:B------:R-:W-:Y:S02]  /*16d0*/  LOP3.LUT R22, R32, 0x80008, R23, 0xf8, !PT ;  /* 0x0008000820167812 */ /* 0x000fe400078ef817 */
[----:B------:R-:W-:Y:S02]  /*16e0*/  SHF.R.U32.HI R32, RZ, 0xc, R15 ;  /* 0x0000000cff207819 */ /* 0x000fe4000001160f */
[----:B------:R-:W-:Y:S02]  /*16f0*/  SHF.R.U32.HI R6, RZ, 0xa, R6 ;  /* 0x0000000aff067819 */ /* 0x000fe40000011606 */
[----:B------:R-:W-:Y:S02]  /*1700*/  LOP3.LUT R4, R4, 0x64006400, RZ, 0xfc, !PT ;  /* 0x6400640004047812 */ /* 0x000fe400078efcff */
[----:B--2---:R-:W-:Y:S02]  /*1710*/  SHF.R.U32.HI R5, RZ, 0xb, R8 ;  /* 0x0000000bff057819 */ /* 0x004fe40000011608 */
[----:B------:R-:W-:-:S02]  /*1720*/  LOP3.LUT R31, R31, 0x64006400, RZ, 0xfc, !PT ;  /* 0x640064001f1f7812 */ /* 0x000fc400078efcff */
[----:B------:R-:W-:Y:S02]  /*1730*/  LOP3.LUT R21, R21, 0x80008, R32, 0xf8, !PT ;  /* 0x0008000815157812 */ /* 0x000fe400078ef820 */
[----:B------:R-:W-:Y:S02]  /*1740*/  LOP3.LUT R32, R6, 0x1f001f, RZ, 0xc0, !PT ;  /* 0x001f001f06207812 */ /* 0x000fe400078ec0ff */
[----:B------:R-:W-:Y:S01]  /*1750*/  LOP3.LUT R22, R22, 0x100010, R5, 0xf8, !PT ;  /* 0x0010001016167812 */ /* 0x000fe200078ef805 */
[----:B------:R-:W-:Y:S01]  /*1760*/  HADD2 R5, R4, -1040, -1040 ;  /* 0xe410e41004057430 */ /* 0x000fe20000000000 */
[----:B------:R-:W-:Y:S01]  /*1770*/  SHF.R.U32.HI R7, RZ, 0xa, R7 ;  /* 0x0000000aff077819 */ /* 0x000fe20000011607 */
[----:B------:R-:W-:Y:S01]  /*1780*/  HADD2 R4, R31, -1040, -1040 ;  /* 0xe410e4101f047430 */ /* 0x000fe20000000000 */
[----:B------:R-:W-:Y:S02]  /*1790*/  SHF.R.U32.HI R34, RZ, 0xc, R13 ;  /* 0x0000000cff227819 */ /* 0x000fe4000001160d */
[----:B------:R-:W-:-:S02]  /*17a0*/  LOP3.LUT R32, R32, 0x64006400, RZ, 0xfc, !PT ;  /* 0x6400640020207812 */ /* 0x000fc400078efcff */
[----:B------:R-:W-:Y:S01]  /*17b0*/  LOP3.LUT R7, R7, 0x1f001f, RZ, 0xc0, !PT ;  /* 0x001f001f07077812 */ /* 0x000fe200078ec0ff */
[-C--:B0-----:R-:W-:Y:S01]  /*17c0*/  HFMA2 R4, R4, R16.reuse, R25 ;  /* 0x0000001004047231 */ /* 0x081fe20000000019 */
[----:B------:R-:W-:Y:S02]  /*17d0*/  LOP3.LUT R23, R33, 0x80008, R34, 0xf8, !PT ;  /* 0x0008000821177812 */ /* 0x000fe400078ef822 */
[----:B------:R-:W-:Y:S01]  /*17e0*/  SHF.R.U32.HI R6, RZ, 0xb, R9 ;  /* 0x0000000bff067819 */ /* 0x000fe20000011609 */
[----:B------:R-:W-:Y:S01]  /*17f0*/  HADD2 R31, R32, -1040, -1040 ;  /* 0xe410e410201f7430 */ /* 0x000fe20000000000 */
[----:B------:R-:W-:Y:S01]  /*1800*/  LOP3.LUT R25, R7, 0x64006400, RZ, 0xfc, !PT ;  /* 0x6400640007197812 */ /* 0x000fe200078efcff */
[----:B------:R-:W-:Y:S01]  /*1810*/  HFMA2 R24, R5, R16, R24 ;  /* 0x0000001005187231 */ /* 0x000fe20000000018 */
[----:B------:R-:W-:Y:S02]  /*1820*/  LOP3.LUT R5, R12, 0x1f001f, RZ, 0xc0, !PT ;  /* 0x001f001f0c057812 */ /* 0x000fe400078ec0ff */
[----:B------:R-:W-:-:S02]  /*1830*/  LOP3.LUT R23, R23, 0x100010, R6, 0xf8, !PT ;  /* 0x0010001017177812 */ /* 0x000fc400078ef806 */
[----:B------:R-:W-:Y:S01]  /*1840*/  LOP3.LUT R7, R14, 0x1f001f, RZ, 0xc0, !PT ;  /* 0x001f001f0e077812 */ /* 0x000fe200078ec0ff */
[-C--:B------:R-:W-:Y:S01]  /*1850*/  HFMA2 R26, R31, R16.reuse, R26 ;  /* 0x000000101f1a7231 */ /* 0x080fe2000000001a */
[----:B------:R-:W-:Y:S01]  /*1860*/  LOP3.LUT R6, R13, 0x1f001f, RZ, 0xc0, !PT ;  /* 0x001f001f0d067812 */ /* 0x000fe200078ec0ff */
[----:B------:R-:W-:Y:S01]  /*1870*/  HADD2 R32, R25, -1040, -1040 ;  /* 0xe410e41019207430 */ /* 0x000fe20000000000 */
[----:B------:R-:W-:Y:S02]  /*1880*/  LOP3.LUT R31, R15, 0x1f001f, RZ, 0xc0, !PT ;  /* 0x001f001f0f1f7812 */ /* 0x000fe400078ec0ff */
[----:B------:R-:W-:Y:S02]  /*1890*/  LOP3.LUT R5, R5, 0x64006400, RZ, 0xfc, !PT ;  /* 0x6400640005057812 */ /* 0x000fe400078efcff */
[----:B------:R-:W-:Y:S02]  /*18a0*/  LOP3.LUT R7, R7, 0x64006400, RZ, 0xfc, !PT ;  /* 0x6400640007077812 */ /* 0x000fe400078efcff */
[----:B------:R-:W-:Y:S01]  /*18b0*/  LOP3.LUT R6, R6, 0x64006400, RZ, 0xfc, !PT ;  /* 0x6400640006067812 */ /* 0x000fe200078efcff */
[----:B------:R-:W-:Y:S01]  /*18c0*/  HADD2 R5, R5, -1040, -1040 ;  /* 0xe410e41005057430 */ /* 0x000fe20000000000 */
[----:B------:R-:W-:Y:S01]  /*18d0*/  LOP3.LUT R31, R31, 0x64006400, RZ, 0xfc, !PT ;  /* 0x640064001f1f7812 */ /* 0x000fe200078efcff */
[----:B------:R-:W-:-:S02]  /*18e0*/  HFMA2 R16, R32, R16, R27 ;  /* 0x0000001020107231 */ /* 0x000fc4000000001b */
[----:B------:R-:W-:Y:S02]  /*18f0*/  HADD2 R7, R7, -1040, -1040 ;  /* 0xe410e41007077430 */ /* 0x000fe40000000000 */
[----:B------:R-:W-:Y:S01]  /*1900*/  HADD2 R27, R6, -1040, -1040 ;  /* 0xe410e410061b7430 */ /* 0x000fe20000000000 */
[----:B------:R-:W-:Y:S01]  /*1910*/  LOP3.LUT R6, R14, 0x3e003e0, RZ, 0xc0, !PT ;  /* 0x03e003e00e067812 */ /* 0x000fe200078ec0ff */
[----:B------:R-:W-:Y:S02]  /*1920*/  HADD2 R33, R31, -1040, -1040 ;  /* 0xe410e4101f217430 */ /* 0x000fe40000000000 */
[-C--:B------:R-:W-:Y:S01]  /*1930*/  HFMA2 R25, R5, R17.reuse, R24 ;  /* 0x0000001105197231 */ /* 0x080fe20000000018 */
        /* <DEDUP_REMOVED lines=8> */
[----:B------:R-:W-:Y:S01]  /*19c0*/  HFMA2 R17, R33, R17, R16 ;  /* 0x0000001121117231 */ /* 0x000fe20000000010 */
[----:B------:R-:W-:Y:S02]  /*19d0*/  LOP3.LUT R7, R10, 0x3e003e0, RZ, 0xc0, !PT ;  /* 0x03e003e00a077812 */ /* 0x000fe400078ec0ff */
[----:B------:R-:W-:Y:S01]  /*19e0*/  LOP3.LUT R33, R4, 0x64006400, RZ, 0xfc, !PT ;  /* 0x6400640004217812 */ /* 0x000fe200078efcff */
[-C--:B------:R-:W-:Y:S01]  /*19f0*/  HFMA2 R4, R37, R0.reuse.H1_H1, -48, -48 ;  /* 0xd200d20025047431 */ /* 0x080fe20000060000 */
[----:B------:R-:W-:Y:S01]  /*1a00*/  LOP3.LUT R16, R11, 0x3e003e0, RZ, 0xc0, !PT ;  /* 0x03e003e00b107812 */ /* 0x000fe200078ec0ff */
[----:B------:R-:W-:Y:S01]  /*1a10*/  HFMA2 R6, R35, R0.H1_H1, -48, -48 ;  /* 0xd200d20023067431 */ /* 0x000fe20000060000 */
[----:B------:R-:W-:-:S02]  /*1a20*/  LOP3.LUT R7, R7, 0x64006400, RZ, 0xfc, !PT ;  /* 0x6400640007077812 */ /* 0x000fc400078efcff */
[----:B------:R-:W-:Y:S01]  /*1a30*/  LOP3.LUT R37, R16, 0x64006400, RZ, 0xfc, !PT ;  /* 0x6400640010257812 */ /* 0x000fe200078efcff */
[----:B------:R-:W-:Y:S02]  /*1a40*/  HFMA2 R16, R5, R0.H1_H1, -48, -48 ;  /* 0xd200d20005107431 */ /* 0x000fe40000060000 */
[----:B------:R-:W-:Y:S02]  /*1a50*/  HFMA2 R31, R4, R18, R31 ;  /* 0x00000012041f7231 */ /* 0x000fe4000000001f */
[----:B------:R-:W-:Y:S02]  /*1a60*/  HFMA2 R32, R7, R0.H1_H1, -48, -48 ;  /* 0xd200d20007207431 */ /* 0x000fe40000060000 */
[----:B------:R-:W-:Y:S02]  /*1a70*/  HFMA2 R27, R6, R18, R27 ;  /* 0x00000012061b7231 */ /* 0x000fe4000000001b */
[----:B------:R-:W0:Y:S01]  /*1a80*/  LDS.128 R4, [UR4+0x30] ;  /* 0x00003004ff047984 */ /* 0x000e220008000c00 */
[----:B------:R-:W-:Y:S01]  /*1a90*/  SHF.R.U32.HI R12, RZ, 0xa, R12 ;  /* 0x0000000aff0c7819 */ /* 0x000fe2000001160c */
[----:B------:R-:W-:-:S03]  /*1aa0*/  HFMA2 R36, R33, R0.H1_H1, -48, -48 ;  /* 0xd200d20021247431 */ /* 0x000fc60000060000 */
[----:B------:R-:W-:Y:S02]  /*1ab0*/  LOP3.LUT R12, R12, 0x1f001f, RZ, 0xc0, !PT ;  /* 0x001f001f0c0c7812 */ /* 0x000fe400078ec0ff */
[----:B------:R-:W-:Y:S02]  /*1ac0*/  SHF.R.U32.HI R14, RZ, 0xa, R14 ;  /* 0x0000000aff0e7819 */ /* 0x000fe4000001160e */
[----:B------:R-:W-:Y:S02]  /*1ad0*/  SHF.R.U32.HI R13, RZ, 0xa, R13 ;  /* 0x0000000aff0d7819 */ /* 0x000fe4000001160d */
[----:B------:R-:W-:Y:S01]  /*1ae0*/  LOP3.LUT R12, R12, 0x64006400, RZ, 0xfc, !PT ;  /* 0x640064000c0c7812 */ /* 0x000fe200078efcff */
[-C--:B------:R-:W-:Y:S01]  /*1af0*/  HFMA2 R25, R36, R18.reuse, R25 ;  /* 0x0000001224197231 */ /* 0x080fe20000000019 */
[----:B------:R-:W-:Y:S02]  /*1b00*/  LOP3.LUT R14, R14, 0x1f001f, RZ, 0xc0, !PT ;  /* 0x001f001f0e0e7812 */ /* 0x000fe400078ec0ff */
[----:B------:R-:W-:Y:S01]  /*1b10*/  LOP3.LUT R13, R13, 0x1f001f, RZ, 0xc0, !PT ;  /* 0x001f001f0d0d7812 */ /* 0x000fe200078ec0ff */
[----:B------:R-:W-:Y:S01]  /*1b20*/  HADD2 R12, R12, -1040, -1040 ;  /* 0xe410e4100c0c7430 */ /* 0x000fe20000000000 */
[----:B------:R-:W-:Y:S01]  /*1b30*/  SHF.R.U32.HI R15, RZ, 0xa, R15 ;  /* 0x0000000aff0f7819 */ /* 0x000fe2000001160f */
[----:B------:R-:W-:Y:S01]  /*1b40*/  HFMA2 R17, R16, R18, R17 ;  /* 0x0000001210117231 */ /* 0x000fe20000000011 */
[----:B------:R-:W-:-:S02]  /*1b50*/  LOP3.LUT R16, R14, 0x64006400, RZ, 0xfc, !PT ;  /* 0x640064000e107812 */ /* 0x000fc400078efcff */
[----:B------:R-:W-:Y:S02]  /*1b60*/  SHF.R.U32.HI R36, RZ, 0xb, R11 ;  /* 0x0000000bff247819 */ /* 0x000fe4000001160b */
[----:B------:R-:W-:Y:S02]  /*1b70*/  LOP3.LUT R13, R13, 0x64006400, RZ, 0xfc, !PT ;  /* 0x640064000d0d7812 */ /* 0x000fe400078efcff */
[----:B------:R-:W-:Y:S01]  /*1b80*/  LOP3.LUT R15, R15, 0x1f001f, RZ, 0xc0, !PT ;  /* 0x001f001f0f0f7812 */ /* 0x000fe200078ec0ff */
[----:B------:R-:W-:Y:S01]  /*1b90*/  HFMA2 R25, R12, R19, R25 ;  /* 0x000000130c197231 */ /* 0x000fe20000000019 */
[----:B------:R-:W-:Y:S01]  /*1ba0*/  LOP3.LUT R21, R21, 0x100010, R36, 0xf8, !PT ;  /* 0x0010001015157812 */ /* 0x000fe200078ef824 */
        /* <DEDUP_REMOVED lines=21> */
[----:B------:R-:W-:Y:S01]  /*1d00*/  HADD2 R16, R13, -1040, -1040 ;  /* 0xe410e4100d107430 */ /* 0x000fe20000000000 */
[----:B------:R-:W-:Y:S01]  /*1d10*/  SHF.R.U32.HI R9, RZ, 0xa, R9 ;  /* 0x0000000aff097819 */ /* 0x000fe20000011609 */
[----:B------:R-:W-:Y:S01]  /*1d20*/  HFMA2 R24, R33, R0.H1_H1, -48, -48 ;  /* 0xd200d20021187431 */ /* 0x000fe20000060000 */
[--C-:B------:R-:W-:Y:S01]  /*1d30*/  SHF.R.U32.HI R33, RZ, 0xb, R10.reuse ;  /* 0x0000000bff217819 */ /* 0x100fe2000001160a */
[-C--:B0-----:R-:W-:Y:S01]  /*1d40*/  HFMA2 R12, R12, R4.reuse, R25 ;  /* 0x000000040c0c7231 */ /* 0x081fe20000000019 */
[----:B------:R-:W-:Y:S01]  /*1d50*/  LOP3.LUT R35, R26, 0x64006400, RZ, 0xfc, !PT ;  /* 0x640064001a237812 */ /* 0x000fe200078efcff */
[----:B------:R-:W-:Y:S01]  /*1d60*/  HFMA2 R13, R16, R4, R27 ;  /* 0x00000004100d7231 */ /* 0x000fe2000000001b */
[----:B------:R-:W-:Y:S01]  /*1d70*/  SHF.R.U32.HI R10, RZ, 0xa, R10 ;  /* 0x0000000aff0a7819 */ /* 0x000fe2000001160a */
[----:B------:R-:W-:-:S02]  /*1d80*/  HADD2 R18, R15, -1040, -1040 ;  /* 0xe410e4100f127430 */ /* 0x000fc40000000000 */
[----:B------:R-:W-:Y:S01]  /*1d90*/  HFMA2 R16, R14, R4, R31 ;  /* 0x000000040e107231 */ /* 0x000fe2000000001f */
[----:B------:R-:W-:Y:S02]  /*1da0*/  LOP3.LUT R8, R8, 0x1f001f, RZ, 0xc0, !PT ;  /* 0x001f001f08087812 */ /* 0x000fe400078ec0ff */
[----:B------:R-:W-:Y:S01]  /*1db0*/  LOP3.LUT R9, R9, 0x1f001f, RZ, 0xc0, !PT ;  /* 0x001f001f09097812 */ /* 0x000fe200078ec0ff */
[-C--:B------:R-:W-:Y:S01]  /*1dc0*/  HFMA2 R26, R35, R0.reuse.H1_H1, -48, -48 ;  /* 0xd200d200231a7431 */ /* 0x080fe20000060000 */
[----:B------:R-:W-:Y:S01]  /*1dd0*/  LOP3.LUT R10, R10, 0x1f001f, RZ, 0xc0, !PT ;  /* 0x001f001f0a0a7812 */ /* 0x000fe200078ec0ff */
[----:B------:R-:W-:Y:S01]  /*1de0*/  HFMA2 R34, R37, R0.H1_H1, -48, -48 ;  /* 0xd200d20025227431 */ /* 0x000fe20000060000 */
[----:B------:R-:W-:Y:S01]  /*1df0*/  LOP3.LUT R8, R8, 0x64006400, RZ, 0xfc, !PT ;  /* 0x6400640008087812 */ /* 0x000fe200078efcff */
[----:B------:R-:W-:Y:S01]  /*1e00*/  HFMA2 R17, R18, R4, R17 ;  /* 0x0000000412117231 */ /* 0x000fe20000000011 */
[----:B------:R-:W-:Y:S01]  /*1e10*/  LOP3.LUT R9, R9, 0x64006400, RZ, 0xfc, !PT ;  /* 0x6400640009097812 */ /* 0x000fe200078efcff */
[-C--:B------:R-:W-:Y:S01]  /*1e20*/  HFMA2 R24, R24, R5.reuse, R12 ;  /* 0x0000000518187231 */ /* 0x080fe2000000000c */
[----:B------:R-:W-:Y:S01]  /*1e30*/  SHF.R.U32.HI R11, RZ, 0xa, R11 ;  /* 0x0000000aff0b7819 */ /* 0x000fe2000001160b */
[-C--:B------:R-:W-:Y:S01]  /*1e40*/  HFMA2 R13, R26, R5.reuse, R13 ;  /* 0x000000051a0d7231 */ /* 0x080fe2000000000d */
[----:B------:R-:W-:Y:S01]  /*1e50*/  LOP3.LUT R10, R10, 0x64006400, RZ, 0xfc, !PT ;  /* 0x640064000a0a7812 */ /* 0x000fe200078efcff */
[----:B------:R-:W-:-:S02]  /*1e60*/  HFMA2 R16, R32, R5, R16 ;  /* 0x0000000520107231 */ /* 0x000fc40000000010 */
[----:B------:R-:W-:Y:S02]  /*1e70*/  HFMA2 R17, R34, R5, R17 ;  /* 0x0000000522117231 */ /* 0x000fe40000000011 */
[----:B------:R-:W-:Y:S01]  /*1e80*/  HADD2 R5, R8, -1040, -1040 ;  /* 0xe410e41008057430 */ /* 0x000fe20000000000 */
[----:B------:R-:W-:Y:S01]  /*1e90*/  LOP3.LUT R20, R20, 0x100010, R33, 0xf8, !PT ;  /* 0x0010001014147812 */ /* 0x000fe200078ef821 */
[----:B------:R-:W-:Y:S01]  /*1ea0*/  HADD2 R4, R9, -1040, -1040 ;  /* 0xe410e41009047430 */ /* 0x000fe20000000000 */
[----:B------:R-:W-:Y:S01]  /*1eb0*/  LOP3.LUT R11, R11, 0x1f001f, RZ, 0xc0, !PT ;  /* 0x001f001f0b0b7812 */ /* 0x000fe200078ec0ff */
[----:B------:R-:W-:Y:S01]  /*1ec0*/  HADD2 R9, R10, -1040, -1040 ;  /* 0xe410e4100a097430 */ /* 0x000fe20000000000 */
[----:B------:R-:W-:Y:S01]  /*1ed0*/  LOP3.LUT R22, R22, 0x64006400, RZ, 0xfc, !PT ;  /* 0x6400640016167812 */ /* 0x000fe200078efcff */
[----:B------:R-:W-:Y:S01]  /*1ee0*/  HFMA2 R24, R5, R6, R24 ;  /* 0x0000000605187231 */ /* 0x000fe20000000018 */
[----:B------:R-:W-:Y:S02]  /*1ef0*/  LOP3.LUT R11, R11, 0x64006400, RZ, 0xfc, !PT ;  /* 0x640064000b0b7812 */ /* 0x000fe400078efcff */
[----:B------:R-:W-:Y:S01]  /*1f00*/  LOP3.LUT R20, R20, 0x64006400, RZ, 0xfc, !PT ;  /* 0x6400640014147812 */ /* 0x000fe200078efcff */
[----:B------:R-:W-:-:S02]  /*1f10*/  HADD2 R5, R22, -1040, -1040 ;  /* 0xe410e41016057430 */ /* 0x000fc40000000000 */
[-C--:B------:R-:W-:Y:S02]  /*1f20*/  HFMA2 R16, R9, R6.reuse, R16 ;  /* 0x0000000609107231 */ /* 0x080fe40000000010 */
[-C--:B------:R-:W-:Y:S01]  /*1f30*/  HFMA2 R13, R4, R6.reuse, R13 ;  /* 0x00000006040d7231 */ /* 0x080fe2000000000d */
[----:B------:R-:W-:Y:S01]  /*1f40*/  LOP3.LUT R23, R23, 0x64006400, RZ, 0xfc, !PT ;  /* 0x6400640017177812 */ /* 0x000fe200078efcff */
[----:B------:R-:W-:Y:S02]  /*1f50*/  HADD2 R4, R11, -1040, -1040 ;  /* 0xe410e4100b047430 */ /* 0x000fe40000000000 */
[----:B------:R-:W-:Y:S01]  /*1f60*/  HADD2 R9, R20, -1040, -1040 ;  /* 0xe410e41014097430 */ /* 0x000fe20000000000 */
[----:B------:R-:W-:Y:S01]  /*1f70*/  LOP3.LUT R21, R21, 0x64006400, RZ, 0xfc, !PT ;  /* 0x6400640015157812 */ /* 0x000fe200078efcff */
[----:B------:R-:W-:Y:S02]  /*1f80*/  HFMA2 R24, R5, R7, R24 ;  /* 0x0000000705187231 */ /* 0x000fe40000000018 */
[----:B------:R-:W-:-:S02]  /*1f90*/  HFMA2 R17, R4, R6, R17 ;  /* 0x0000000604117231 */ /* 0x000fc40000000011 */
[----:B------:R-:W-:Y:S02]  /*1fa0*/  HADD2 R4, R23, -1040, -1040 ;  /* 0xe410e41017047430 */ /* 0x000fe40000000000 */
[-C--:B------:R-:W-:Y:S02]  /*1fb0*/  HFMA2 R16, R9, R7.reuse, R16 ;  /* 0x0000000709107231 */ /* 0x080fe40000000010 */
[----:B------:R-:W-:Y:S02]  /*1fc0*/  HADD2 R6, R21, -1040, -1040 ;  /* 0xe410e41015067430 */ /* 0x000fe40000000000 */
[-C--:B------:R-:W-:Y:S02]  /*1fd0*/  HFMA2 R13, R4, R7.reuse, R13 ;  /* 0x00000007040d7231 */ /* 0x080fe4000000000d */
[----:B------:R-:W-:Y:S02]  /*1fe0*/  HFMA2 R17, R6, R7, R17 ;  /* 0x0000000706117231 */ /* 0x000fe40000000011 */
[----:B------:R-:W-:-:S02]  /*1ff0*/  HADD2 R24, R24.H0_H0, R24.H1_H1 ;  /* 0x3000001818187230 */ /* 0x000fc40000000800 */
[----:B------:R-:W-:Y:S02]  /*2000*/  HADD2 R12, R13.H0_H0, R13.H1_H1 ;  /* 0x3000000d0d0c7230 */ /* 0x000fe40000000800 */
[----:B------:R-:W-:Y:S02]  /*2010*/  HADD2 R16, R16.H0_H0, R16.H1_H1 ;  /* 0x3000001010107230 */ /* 0x000fe40000000800 */
[----:B------:R-:W-:Y:S01]  /*2020*/  HADD2 R8, R17.H0_H0, R17.H1_H1 ;  /* 0x3000001111087230 */ /* 0x000fe20000000800 */
[----:B------:R-:W-:Y:S02]  /*2030*/  PRMT R28, R28, 0x5410, R2 ;  /* 0x000054101c1c7816 */ /* 0x000fe40000000002 */
[----:B------:R-:W-:Y:S02]  /*2040*/  PRMT R24, R24, 0x5410, R12 ;  /* 0x0000541018187816 */ /* 0x000fe4000000000c */
[----:B------:R-:W-:Y:S02]  /*2050*/  PRMT R3, R3, 0x5410, R0 ;  /* 0x0000541003037816 */ /* 0x000fe40000000000 */
[----:B------:R-:W-:Y:S01]  /*2060*/  PRMT R16, R16, 0x5410, R8 ;  /* 0x0000541010107816 */ /* 0x000fe20000000008 */
[----:B------:R-:W-:-:S04]  /*2070*/  HFMA2 R6, R24, R28, RZ ;  /* 0x0000001c18067231 */ /* 0x000fc800000000ff */
[----:B------:R-:W-:-:S07]  /*2080*/  HFMA2 R7, R16, R3, RZ.H0_H0 ;  /* 0x0000000310077231 */ /* 0x000fce00000400ff */
.L_x_3408:
[----:B------:R-:W-:Y:S05]  /*2090*/  @P0 EXIT ;  /* 0x000000000000094d */ /* 0x000fea0003800000 */
[----:B0-----:R-:W0:Y:S01]  /*20a0*/  LDC.64 R2, c[0x0][0x3a0] ;  /* 0x0000e800ff027b82 */ /* 0x001e220000000a00 */
        /* <DEDUP_REMOVED lines=8> */
[----:B------:R-:W-:-:S07]  /*2130*/  MOV R2, R2 ;  /* 0x0000000200027202 */ /* 0x000fce0000000f00 */
.L_x_3412:
[----:B------:R-:W0:Y:S02]  /*2140*/  LDS R8, [R2] ;  /* 0x0000000002087984 */ /* 0x000e240000000800 */
[----:B0-----:R-:W-:-:S05]  /*2150*/  HADD2 R9, R8, R6 ;  /* 0x0000000608097230 */ /* 0x001fca0000000000 */
[----:B------:R-:W0:Y:S02]  /*2160*/  ATOMS.CAST.SPIN P0, [R2], R8, R9 ;  /* 0x000000080200758d */ /* 0x000e240001800009 */
[----:B0-----:R-:W-:Y:S05]  /*2170*/  @!P0 BRA `(.L_x_3412) ;  /* 0xfffffffc00f08947 */ /* 0x001fea000383ffff */
[----:B------:R-:W-:Y:S05]  /*2180*/  BRA `(.L_x_3410) ;  /* 0x00000000000c7947 */ /* 0x000fea0003800000 */
.L_x_3411:
[----:B------:R-:W2:Y:S02]  /*2190*/  LD.E R0, desc[UR6][R4.64] ;  /* 0x0000000604007980 */ /* 0x000ea4000c101900 */
[----:B--2---:R-:W-:-:S05]  /*21a0*/  IMAD.IADD R3, R6, 0x1, R0 ;  /* 0x0000000106037824 */ /* 0x004fca00078e0200 */
[----:B------:R0:W-:Y:S02]  /*21b0*/  ST.E desc[UR6][R4.64], R3 ;  /* 0x0000000304007985 */ /* 0x0001e4000c101906 */
.L_x_3410:
[----:B------:R-:W-:Y:S05]  /*21c0*/  BSYNC.RECONVERGENT B0 ;  /* 0x0000000000007941 */ /* 0x000fea0003800200 */
.L_x_3409:
[----:B------:R1:W-:Y:S02]  /*21d0*/  ATOM.E.ADD.F16x2.RN.STRONG.GPU P0, RZ, desc[UR6][R4.64+0x4], R7 ;  /* 0x8000040704ff79a2 */ /* 0x0003e4000c10e106 */
[----:B-1----:R-:W-:Y:S05]  /*21e0*/  @P0 EXIT ;  /* 0x000000000000094d */ /* 0x002fea0003800000 */
[----:B------:R-:W1:Y:S02]  /*21f0*/  QSPC.E.S P0, RZ, [R4+0x4] ;  /* 0x0000040004ff73aa */ /* 0x000e640000000500 */
[----:B-1----:R-:W-:Y:S05]  /*2200*/  @!P0 BRA `(.L_x_3413) ;  /* 0x00000000001c8947 */ /* 0x002fea0003800000 */
[----:B------:R-:W-:-:S05]  /*2210*/  IMAD.MOV.U32 R2, RZ, RZ, R4 ;  /* 0x000000ffff027224 */ /* 0x000fca00078e0004 */
[----:B------:R-:W-:-:S07]  /*2220*/  MOV R2, R2 ;  /* 0x0000000200027202 */ /* 0x000fce0000000f00 */
.L_x_3414:
[----:B0-----:R-:W0:Y:S02]  /*2230*/  LDS R4, [R2+0x4] ;  /* 0x0000040002047984 */ /* 0x001e240000000800 */
[----:B0-----:R-:W-:-:S05]  /*2240*/  HFMA2 R5, R4, 1, 1, R7 ;  /* 0x3c003c0004057831 */ /* 0x001fca0000000007 */
[----:B------:R-:W0:Y:S02]  /*2250*/  ATOMS.CAST.SPIN P0, [R2+0x4], R4, R5 ;  /* 0x000004040200758d */ /* 0x000e240001800005 */
[----:B0-----:R-:W-:Y:S05]  /*2260*/  @!P0 BRA `(.L_x_3414) ;  /* 0xfffffffc00f08947 */ /* 0x001fea000383ffff */
[----:B------:R-:W-:Y:S05]  /*2270*/  EXIT ;  /* 0x000000000000794d */ /* 0x000fea0003800000 */
.L_x_3413:
[----:B------:R-:W0:Y:S02]  /*2280*/  LD.E R0, desc[UR6][R4.64+0x4] ;  /* 0x0000040604007980 */ /* 0x000e24000c101900 */
[----:B0-----:R-:W-:-:S05]  /*2290*/  IMAD.IADD R3, R7, 0x1, R0 ;  /* 0x0000000107037824 */ /* 0x001fca00078e0200 */
[----:B------:R-:W-:Y:S01]  /*22a0*/  ST.E desc[UR6][R4.64+0x4], R3 ;  /* 0x0000040304007985 */ /* 0x000fe2000c101906 */
[----:B------:R-:W-:Y:S05]  /*22b0*/  EXIT ;  /* 0x000000000000794d */ /* 0x000fea0003800000 */
.L_x_3415:
        /* <DEDUP_REMOVED lines=12> */
.L_x_3636:


//--------------------- .text._Z23gemm_half_q_half_kernelILi1ELi24ELb0ELb0ELi32EEvPK6__halfPKjS4_S2_PS0_iiiiPKtS7_iiiiiibS2_i --------------------------
	.section	.text._Z23gemm_half_q_half_kernelILi1ELi24ELb0ELb0ELi32EEvPK6__halfPKjS4_S2_PS0_iiiiPKtS7_iiiiiibS2_i,"ax",@progbits
	.align	128
        .global         _Z23gemm_half_q_half_kernelILi1ELi24ELb0ELb0ELi32EEvPK6__halfPKjS4_S2_PS0_iiiiPKtS7_iiiiiibS2_i
        .type           _Z23gemm_half_q_half_kernelILi1ELi24ELb0ELb0ELi32EEvPK6__halfPKjS4_S2_PS0_iiiiPKtS7_iiiiiibS2_i,@function
        .size           _Z23gemm_half_q_half_kernelILi1ELi24ELb0ELb0ELi32EEvPK6__halfPKjS4_S2_PS0_iiiiPKtS7_iiiiiibS2_i,(.L_x_3637 - _Z23gemm_half_q_half_kernelILi1ELi24ELb0ELb0ELi32EEvPK6__halfPKjS4_S2_PS0_iiiiPKtS7_iiiiiibS2_i)
        .other          _Z23gemm_half_q_half_kernelILi1ELi24ELb0ELb0ELi32EEvPK6__halfPKjS4_S2_PS0_iiiiPKtS7_iiiiiibS2_i,@"STO_CUDA_ENTRY STV_DEFAULT"
_Z23gemm_half_q_half_kernelILi1ELi24ELb0ELb0ELi32EEvPK6__halfPKjS4_S2_PS0_iiiiPKtS7_iiiiiibS2_i:
.text._Z23gemm_half_q_half_kernelILi1ELi24ELb0ELb0ELi32EEvPK6__halfPKjS4_S2_PS0_iiiiPKtS7_iiiiiibS2_i:
        /* <DEDUP_REMOVED lines=9> */
[----:B--2---:R-:W-:-:S04]  /*0090*/  MOV R45, UR4 ;  /* 0x00000004002d7c02 */ /* 0x004fc80008000f00 */
[----:B-1----:R-:W-:Y:S02]  /*00a0*/  ISETP.LE.AND P0, PT, R45, UR8, PT ;  /* 0x000000082d007c0c */ /* 0x002fe4000bf03270 */
[----:B0-----:R-:W-:-:S04]  /*00b0*/  SHF.L.U32 R34, R12, 0x5, RZ ;  /* 0x000000050c227819 */ /* 0x001fc800000006ff */
[C---:B------:R-:W-:Y:S02]  /*00c0*/  IADD3 R60, PT, PT, R34.reuse, 0x20, RZ ;  /* 0x00000020223c7810 */ /* 0x040fe40007ffe0ff */
[----:B---3--:R-:W-:Y:S02]  /*00d0*/  IADD3 R11, PT, PT, R34, R13, RZ ;  /* 0x0000000d220b7210 */ /* 0x008fe40007ffe0ff */
        /* <DEDUP_REMOVED lines=21> */
.L_x_3417:
[----:B------:R-:W-:Y:S05]  /*0230*/  BSYNC.RECONVERGENT B0 ;  /* 0x0000000000007941 */ /* 0x000fea0003800200 */
.L_x_3416:
[----:B------:R-:W1:Y:S01]  /*0240*/  LDCU UR4, c[0x0][0x3ac] ;  /* 0x00007580ff0477ac */ /* 0x000e620008000800 */
[----:B------:R-:W-:-:S04]  /*0250*/  LEA R10, R10, R13, 0x5 ;  /* 0x0000000d0a0a7211 */ /* 0x000fc800078e28ff */
[----:B------:R-:W-:Y:S02]  /*0260*/  SHF.L.U32 R32, R10, 0x2, RZ ;  /* 0x000000020a207819 */ /* 0x000fe400000006ff */
[----:B-1----:R-:W-:-:S04]  /*0270*/  MOV R33, UR4 ;  /* 0x0000000400217c02 */ /* 0x002fc80008000f00 */
        /* <DEDUP_REMOVED lines=25> */
.L_x_3419:
        /* <DEDUP_REMOVED lines=42> */
.L_x_3418:
[----:B------:R-:W1:Y:S01]  /*06b0*/  LDCU UR4, c[0x0][0x3c8] ;  /* 0x00007900ff0477ac */ /* 0x000e620008000800 */
[----:B0-----:R-:W-:Y:S01]  /*06c0*/  HFMA2 R2, -RZ, RZ, 0, 0 ;  /* 0x00000000ff027431 */ /* 0x001fe200000001ff */
[----:B-1----:R-:W-:-:S13]  /*06d0*/  ISETP.GT.AND P0, PT, R34, UR4, PT ;  /* 0x0000000422007c0c */ /* 0x002fda000bf04270 */
        /* <DEDUP_REMOVED lines=8> */
.L_x_3420:
        /* <DEDUP_REMOVED lines=11> */
.L_x_3421:
        /* <DEDUP_REMOVED lines=11> */
.L_x_3422:
        /* <DEDUP_REMOVED lines=11> */
.L_x_3423:
        /* <DEDUP_REMOVED lines=11> */
.L_x_3424:
[----:B------:R-:W-:Y:S01]  /*0a20*/  VIMNMX R8, PT, PT, R34, UR4, PT ;  /* 0x0000000422087c48 */ /* 0x000fe2000bfe0100 */
[----:B------:R-:W0:Y:S01]  /*0a30*/  S2UR UR5, SR_CgaCtaId ;  /* 0x00000000000579c3 */ /* 0x000e220000008800 */
[----:B------:R-:W1:Y:S01]  /*0a40*/  LDCU.64 UR10, c[0x0][0x388] ;  /* 0x00007100ff0a77ac */ /* 0x000e620008000a00 */
[----:B------:R-:W-:Y:S02]  /*0a50*/  VIMNMX R5, PT, PT, R5, UR9, PT ;  /* 0x0000000905057c48 */ /* 0x000fe4000bfe0100 */
[----:B------:R-:W-:Y:S01]  /*0a60*/  SHF.R.S32.HI R9, RZ, 0x1f, R8 ;  /* 0x0000001fff097819 */ /* 0x000fe20000011408 */
[----:B------:R-:W-:Y:S01]  /*0a70*/  UMOV UR4, 0x400 ;  /* 0x0000040000047882 */ /* 0x000fe20000000000 */
[----:B------:R-:W-:Y:S02]  /*0a80*/  PRMT R23, RZ, 0x5410, RZ ;  /* 0x00005410ff177816 */ /* 0x000fe400000000ff */
[----:B------:R-:W-:Y:S02]  /*0a90*/  LEA.HI R9, R9, R8, RZ, 0x5 ;  /* 0x0000000809097211 */ /* 0x000fe400078f28ff */
[----:B------:R-:W-:-:S02]  /*0aa0*/  PRMT R22, RZ, 0x5410, RZ ;  /* 0x00005410ff167816 */ /* 0x000fc400000000ff */
[----:B------:R-:W-:-:S04]  /*0ab0*/  SHF.R.S32.HI R9, RZ, 0x5, R9 ;  /* 0x00000005ff097819 */ /* 0x000fc80000011409 */
[----:B------:R-:W-:-:S04]  /*0ac0*/  LEA R2, R9, R2, 0x3 ;  /* 0x0000000209027211 */ /* 0x000fc800078e18ff */
[----:B------:R-:W-:-:S04]  /*0ad0*/  IADD3 R2, PT, PT, R4, R2, R3 ;  /* 0x0000000204027210 */ /* 0x000fc80007ffe003 */
[----:B------:R-:W-:Y:S01]  /*0ae0*/  IADD3 R2, PT, PT, R7, R2, R6 ;  /* 0x0000000207027210 */ /* 0x000fe20007ffe006 */
[----:B0-----:R-:W-:-:S04]  /*0af0*/  ULEA UR5, UR5, UR4, 0x18 ;  /* 0x0000000405057291 */ /* 0x001fc8000f8ec0ff */
[----:B------:R-:W-:Y:S01]  /*0b00*/  IMAD R3, R2, R33, RZ ;  /* 0x0000002102037224 */ /* 0x000fe200078e02ff */
[----:B------:R-:W-:Y:S02]  /*0b10*/  SHF.R.S32.HI R2, RZ, 0x1f, R32 ;  /* 0x0000001fff027819 */ /* 0x000fe40000011420 */
[----:B------:R-:W-:Y:S02]  /*0b20*/  UMOV UR4, UR5 ;  /* 0x0000000500047c82 */ /* 0x000fe40008000000 */
[----:B------:R-:W-:-:S04]  /*0b30*/  IADD3 R4, P0, PT, R32, R3, RZ ;  /* 0x0000000320047210 */ /* 0x000fc80007f1e0ff */
[----:B------:R-:W-:Y:S02]  /*0b40*/  LEA.HI.X.SX32 R3, R3, R2, 0x1, P0 ;  /* 0x0000000203037211 */ /* 0x000fe400000f0eff */
[----:B------:R-:W-:Y:S02]  /*0b50*/  ISETP.GT.AND P0, PT, R5, R34, PT ;  /* 0x000000220500720c */ /* 0x000fe40003f04270 */
[----:B-1----:R-:W-:-:S04]  /*0b60*/  LEA R2, P1, R4, UR10, 0x2 ;  /* 0x0000000a04027c11 */ /* 0x002fc8000f8210ff */
[----:B------:R-:W-:-:S07]  /*0b70*/  LEA.HI.X R3, R4, UR11, R3, 0x2, P1 ;  /* 0x0000000b04037c11 */ /* 0x000fce00088f1403 */
        /* <DEDUP_REMOVED lines=11> */
[----:B------:R-:W-:Y:S01]  /*0c30*/  ISETP.LE.AND P0, PT, R45, UR8, PT ;  /* 0x000000082d007c0c */ /* 0x000fe2000bf03270 */
[----:B------:R-:W-:Y:S01]  /*0c40*/  UIADD3 UR4, UPT, UPT, UR5, 0x40, URZ ;  /* 0x0000004005047890 */ /* 0x000fe2000fffe0ff */
[----:B--2---:R-:W-:Y:S02]  /*0c50*/  LOP3.LUT R35, R25, 0x3e003e0, RZ, 0xc0, !PT ;  /* 0x03e003e019237812 */ /* 0x004fe400078ec0ff */
[----:B0-----:R-:W-:Y:S02]  /*0c60*/  LOP3.LUT R36, R26, 0x3e003e0, RZ, 0xc0, !PT ;  /* 0x03e003e01a247812 */ /* 0x001fe400078ec0ff */
[----:B------:R-:W-:Y:S02]  /*0c70*/  LOP3.LUT R34, R24, 0x3e003e0, RZ, 0xc0, !PT ;  /* 0x03e003e018227812 */ /* 0x000fe400078ec0ff */
[----:B------:R-:W-:-:S02]  /*0c80*/  LOP3.LUT R37, R27, 0x3e003e0, RZ, 0xc0, !PT ;  /* 0x03e003e01b257812 */ /* 0x000fc400078ec0ff */
[----:B------:R-:W-:Y:S02]  /*0c90*/  LOP3.LUT R57, R35, 0x64006400, RZ, 0xfc, !PT ;  /* 0x6400640023397812 */ /* 0x000fe400078efcff */
[----:B------:R-:W-:Y:S02]  /*0ca0*/  LOP3.LUT R41, R36, 0x64006400, RZ, 0xfc, !PT ;  /* 0x6400640024297812 */ /* 0x000fe400078efcff */
[----:B-1----:R-:W-:Y:S01]  /*0cb0*/  LOP3.LUT R39, R34, 0x64006400, RZ, 0xfc, !PT ;  /* 0x6400640022277812 */ /* 0x002fe200078efcff */
[-C--:B------:R-:W-:Y:S01]  /*0cc0*/  HFMA2 R57, R57, R42.reuse.H0_H0, -48, -48 ;  /* 0xd200d20039397431 */ /* 0x080fe2000004002a */
[----:B---3--:R-:W-:Y:S01]  /*0cd0*/  LOP3.LUT R35, R12, 0x3e003e0, RZ, 0xc0, !PT ;  /* 0x03e003e00c237812 */ /* 0x008fe200078ec0ff */
[-C--:B------:R-:W-:Y:S01]  /*0ce0*/  HFMA2 R58, R41, R42.reuse.H0_H0, -48, -48 ;  /* 0xd200d200293a7431 */ /* 0x080fe2000004002a */
[----:B----4-:R-:W-:Y:S01]  /*0cf0*/  LOP3.LUT R34, R18, 0x3e003e0, RZ, 0xc0, !PT ;  /* 0x03e003e012227812 */ /* 0x010fe200078ec0ff */
[----:B------:R-:W-:Y:S01]  /*0d00*/  HFMA2 R56, R39, R42.H0_H0, -48, -48 ;  /* 0xd200d20027387431 */ /* 0x000fe2000004002a */
[----:B------:R-:W-:-:S02]  /*0d10*/  LOP3.LUT R59, R37, 0x64006400, RZ, 0xfc, !PT ;  /* 0x64006400253b7812 */ /* 0x000fc400078efcff */
[----:B------:R-:W-:Y:S02]  /*0d20*/  LOP3.LUT R37, R14, 0x3e003e0, RZ, 0xc0, !PT ;  /* 0x03e003e00e257812 */ /* 0x000fe400078ec0ff */
[----:B------:R-:W-:Y:S01]  /*0d30*/  LOP3.LUT R35, R35, 0x64006400, RZ, 0xfc, !PT ;  /* 0x6400640023237812 */ /* 0x000fe200078efcff */
[-C--:B------:R-:W-:Y:S01]  /*0d40*/  HFMA2 R59, R59, R42.reuse.H0_H0, -48, -48 ;  /* 0xd200d2003b3b7431 */ /* 0x080fe2000004002a */
[----:B------:R-:W-:Y:S02]  /*0d50*/  LOP3.LUT R41, R34, 0x64006400, RZ, 0xfc, !PT ;  /* 0x6400640022297812 */ /* 0x000fe400078efcff */
[----:B-----5:R-:W-:Y:S01]  /*0d60*/  LOP3.LUT R34, R4, 0x3e003e0, RZ, 0xc0, !PT ;  /* 0x03e003e004227812 */ /* 0x020fe200078ec0ff */
[-C--:B------:R-:W-:Y:S01]  /*0d70*/  HFMA2 R52, R35, R42.reuse.H0_H0, -48, -48 ;  /* 0xd200d20023347431 */ /* 0x080fe2000004002a */
[----:B------:R-:W-:Y:S01]  /*0d80*/  LOP3.LUT R37, R37, 0x64006400, RZ, 0xfc, !PT ;  /* 0x6400640025257812 */ /* 0x000fe200078efcff */
[----:B------:R-:W-:Y:S01]  /*0d90*/  HFMA2 R50, R41, R42.H0_H0, -48, -48 ;  /* 0xd200d20029327431 */ /* 0x000fe2000004002a */
[----:B------:R-:W-:-:S02]  /*0da0*/  SHF.R.U32.HI R40, RZ, 0xf, R24 ;  /* 0x0000000fff287819 */ /* 0x000fc40000011618 */
[----:B------:R-:W-:Y:S01]  /*0db0*/  LOP3.LUT R47, R16, 0x3e003e0, RZ, 0xc0, !PT ;  /* 0x03e003e0102f7812 */ /* 0x000fe200078ec0ff */
[-C--:B------:R-:W-:Y:S01]  /*0dc0*/  HFMA2 R54, R37, R42.reuse.H0_H0, -48, -48 ;  /* 0xd200d20025367431 */ /* 0x080fe2000004002a */
[----:B------:R-:W-:Y:S02]  /*0dd0*/  LOP3.LUT R36, R6, 0x3e003e0, RZ, 0xc0, !PT ;  /* 0x03e003e006247812 */ /* 0x000fe400078ec0ff */
[----:B------:R-:W-:Y:S02]  /*0de0*/  LOP3.LUT R39, R7, 0x3e003e0, RZ, 0xc0, !PT ;  /* 0x03e003e007277812 */ /* 0x000fe400078ec0ff */
[----:B------:R-:W-:Y:S02]  /*0df0*/  LOP3.LUT R35, R34, 0x64006400, RZ, 0xfc, !PT ;  /* 0x6400640022237812 */ /* 0x000fe400078efcff */
[----:B------:R-:W-:Y:S02]  /*0e00*/  LOP3.LUT R34, R8, 0x3e003e0, RZ, 0xc0, !PT ;  /* 0x03e003e008227812 */ /* 0x000fe400078ec0ff */
[----:B------:R-:W-:Y:S01]  /*0e10*/  LOP3.LUT R40, R40, 0x10001, RZ, 0xc0, !PT ;  /* 0x0001000128287812 */ /* 0x000fe200078ec0ff */
[----:B------:R-:W-:Y:S01]  /*0e20*/  HFMA2 R35, R35, R42.H0_H0, -48, -48 ;  /* 0xd200d20023237431 */ /* 0x000fe2000004002a */
        /* <DEDUP_REMOVED lines=15> */
[----:B------:R-:W-:Y:S02]  /*0f20*/  LOP3.LUT R2, R40, 0x20002, R3, 0xf8, !PT ;  /* 0x0002000228027812 */ /* 0x000fe400078ef803 */
        /* <DEDUP_REMOVED lines=19> */
[----:B------:R-:W-:Y:S01]  /*1060*/  SHF.R.U32.HI R44, RZ, 0xf, R26 ;  /* 0x0000000fff2c7819 */ /* 0x000fe2000001161a */
[-C--:B------:R-:W-:Y:S01]  /*1070*/  HFMA2 R41, R41, R42.reuse.H0_H0, -48, -48 ;  /* 0xd200d20029297431 */ /* 0x080fe2000004002a */
[----:B------:R-:W-:Y:S01]  /*1080*/  SHF.R.U32.HI R47, RZ, 0xd, R16 ;  /* 0x0000000dff2f7819 */ /* 0x000fe20000011610 */
[----:B------:R-:W-:Y:S01]  /*1090*/  HFMA2 R42, R43, R42.H0_H0, -48, -48 ;  /* 0xd200d2002b2a7431 */ /* 0x000fe2000004002a */
[----:B------:R-:W-:-:S02]  /*10a0*/  LOP3.LUT R43, R3, 0x20002, R34, 0xf8, !PT ;  /* 0x00020002032b7812 */ /* 0x000fc400078ef822 */
        /* <DEDUP_REMOVED lines=8> */
[----:B------:R-:W-:Y:S02]  /*1130*/  SHF.R.U32.HI R44, RZ, 0xd, R17 ;  /* 0x0000000dff2c7819 */ /* 0x000fe40000011611 */
[----:B------:R-:W-:Y:S02]  /*1140*/  SHF.R.U32.HI R47, RZ, 0xd, R18 ;  /* 0x0000000dff2f7819 */ /* 0x000fe40000011612 */
[----:B------:R-:W-:Y:S02]  /*1150*/  LOP3.LUT R43, R43, 0x40004, R44, 0xf8, !PT ;  /* 0x000400042b2b7812 */ /* 0x000fe400078ef82c */
        /* <DEDUP_REMOVED lines=15> */
[----:B------:R-:W-:Y:S02]  /*1250*/  LOP3.LUT R3, R3, 0x80008, R46, 0xf8, !PT ;  /* 0x0008000803037812 */ /* 0x000fe400078ef82e */
[----:B------:R-:W-:Y:S02]  /*1260*/  SHF.R.U32.HI R2, RZ, 0xb, R11 ;  /* 0x0000000bff027819 */ /* 0x000fe4000001160b */
[----:B------:R-:W-:Y:S02]  /*1270*/  LOP3.LUT R46, R34, 0x100010, R47, 0xf8, !PT ;  /* 0x00100010222e7812 */ /* 0x000fe400078ef82f */
[----:B------:R-:W-:Y:S01]  /*1280*/  LOP3.LUT R47, R3, 0x100010, R2, 0xf8, !PT ;  /* 0x00100010032f7812 */ /* 0x000fe200078ef802 */
[----:B------:R-:W-:Y:S01]  /*1290*/  IMAD.WIDE R2, R33, 0x4, R20 ;  /* 0x0000000421027825 */ /* 0x000fe200078e0214 */
[----:B------:R-:W-:Y:S01]  /*12a0*/  MOV R34, R60 ;  /* 0x0000003c00227202 */ /* 0x000fe20000000f00 */
[----:B------:R-:W-:Y:S06]  /*12b0*/  @P0 BRA `(.L_x_3425) ;  /* 0x0000000c00980947 */ /* 0x000fec0003800000 */
[----:B------:R-:W0:Y:S01]  /*12c0*/  LDS.128 R20, [UR5] ;  /* 0x00000005ff147984 */ /* 0x000e220008000c00 */
[----:B------:R-:W-:Y:S01]  /*12d0*/  LOP3.LUT R61, R25, 0x1f001f, RZ, 0xc0, !PT ;  /* 0x001f001f193d7812 */ /* 0x000fe200078ec0ff */
[----:B------:R-:W-:Y:S01]  /*12e0*/  UMOV UR4, 0x400 ;  /* 0x0000040000047882 */ /* 0x000fe20000000000 */
[----:B------:R-:W-:Y:S02]  /*12f0*/  LOP3.LUT R60, R24, 0x1f001f, RZ, 0xc0, !PT ;  /* 0x001f001f183c7812 */ /* 0x000fe400078ec0ff */
[----:B------:R-:W-:Y:S02]  /*1300*/  LOP3.LUT R61, R61, 0x64006400, RZ, 0xfc, !PT ;  /* 0x640064003d3d7812 */ /* 0x000fe400078efcff */
[----:B------:R-:W-:Y:S02]  /*1310*/  LOP3.LUT R60, R60, 0x64006400, RZ, 0xfc, !PT ;  /* 0x640064003c3c7812 */ /* 0x000fe400078efcff */
[----:B------:R-:W-:Y:S01]  /*1320*/  SHF.R.U32.HI R24, RZ, 0xa, R24 ;  /* 0x0000000aff187819 */ /* 0x000fe20000011618 */
[----:B------:R-:W-:Y:S01]  /*1330*/  HADD2 R61, R61, -1040, -1040 ;  /* 0xe410e4103d3d7430 */ /* 0x000fe20000000000 */
        /* <DEDUP_REMOVED lines=17> */
[----:B------:R-:W-:Y:S02]  /*1450*/  HFMA2 R60, R60, R20, RZ ;  /* 0x000000143c3c7231 */ /* 0x000fe400000000ff */
[-C--:B------:R-:W-:Y:S01]  /*1460*/  HFMA2 R57, R57, R21.reuse, R61 ;  /* 0x0000001539397231 */ /* 0x080fe2000000003d */
[----:B------:R-:W-:Y:S01]  /*1470*/  LOP3.LUT R61, R26, 0x1f001f, RZ, 0xc0, !PT ;  /* 0x001f001f1a3d7812 */ /* 0x000fe200078ec0ff */
[----:B------:R-:W-:Y:S01]  /*1480*/  HFMA2 R56, R56, R21, R60 ;  /* 0x0000001538387231 */ /* 0x000fe2000000003c */
[----:B------:R-:W-:Y:S02]  /*1490*/  LOP3.LUT R60, R27, 0x1f001f, RZ, 0xc0, !PT ;  /* 0x001f001f1b3c7812 */ /* 0x000fe400078ec0ff */
[----:B------:R-:W-:Y:S02]  /*14a0*/  LOP3.LUT R61, R61, 0x64006400, RZ, 0xfc, !PT ;  /* 0x640064003d3d7812 */ /* 0x000fe400078efcff */
[----:B------:R-:W-:-:S02]  /*14b0*/  LOP3.LUT R60, R60, 0x64006400, RZ, 0xfc, !PT ;  /* 0x640064003c3c7812 */ /* 0x000fc400078efcff */
[----:B------:R-:W-:Y:S01]  /*14c0*/  SHF.R.U32.HI R26, RZ, 0xa, R26 ;  /* 0x0000000aff1a7819 */ /* 0x000fe2000001161a */
[----:B------:R-:W-:Y:S01]  /*14d0*/  HADD2 R61, R61, -1040, -1040 ;  /* 0xe410e4103d3d7430 */ /* 0x000fe20000000000 */
[----:B------:R-:W-:Y:S01]  /*14e0*/  SHF.R.U32.HI R27, RZ, 0xa, R27 ;  /* 0x0000000aff1b7819 */ /* 0x000fe2000001161b */
[----:B------:R-:W-:Y:S01]  /*14f0*/  HADD2 R60, R60, -1040, -1040 ;  /* 0xe410e4103c3c7430 */ /* 0x000fe20000000000 */
[----:B------:R-:W-:Y:S02]  /*1500*/  LOP3.LUT R26, R26, 0x1f001f, RZ, 0xc0, !PT ;  /* 0x001f001f1a1a7812 */ /* 0x000fe400078ec0ff */
[----:B------:R-:W-:Y:S01]  /*1510*/  LOP3.LUT R27, R27, 0x1f001f, RZ, 0xc0, !PT ;  /* 0x001f001f1b1b7812 */ /* 0x000fe200078ec0ff */
[-C--:B------:R-:W-:Y:S02]  /*1520*/  HFMA2 R61, R61, R20.reuse, RZ ;  /* 0x000000143d3d7231 */ /* 0x080fe400000000ff */
[----:B------:R-:W-:Y:S01]  /*1530*/  HFMA2 R20, R60, R20, RZ.H0_H0 ;  /* 0x000000143c147231 */ /* 0x000fe200000400ff */
[----:B------:R-:W-:-:S02]  /*1540*/  LOP3.LUT R26, R26, 0x64006400, RZ, 0xfc, !PT ;  /* 0x640064001a1a7812 */ /* 0x000fc400078efcff */
[----:B------:R-:W-:-:S03]  /*1550*/  LOP3.LUT R27, R27, 0x64006400, RZ, 0xfc, !PT ;  /* 0x640064001b1b7812 */ /* 0x000fc600078efcff */
[----:B------:R-:W-:Y:S02]  /*1560*/  HADD2 R26, R26, -1040, -1040 ;  /* 0xe410e4101a1a7430 */ /* 0x000fe40000000000 */
[-C--:B------:R-:W-:Y:S02]  /*1570*/  HFMA2 R61, R58, R21.reuse, R61 ;  /* 0x000000153a3d7231 */ /* 0x080fe4000000003d */
[----:B------:R-:W-:Y:S02]  /*1580*/  HFMA2 R21, R59, R21, R20 ;  /* 0x000000153b157231 */ /* 0x000fe40000000014 */
[----:B------:R-:W-:Y:S02]  /*1590*/  HADD2 R59, R24, -1040, -1040 ;  /* 0xe410e410183b7430 */ /* 0x000fe40000000000 */
[----:B------:R-:W-:Y:S02]  /*15a0*/  HADD2 R20, R25, -1040, -1040 ;  /* 0xe410e41019147430 */ /* 0x000fe40000000000 */
[----:B------:R-:W-:-:S02]  /*15b0*/  HFMA2 R58, R59, R22, R56 ;  /* 0x000000163b3a7231 */ /* 0x000fc40000000038 */
[----:B------:R-:W-:Y:S01]  /*15c0*/  HADD2 R56, R27, -1040, -1040 ;  /* 0xe410e4101b387430 */ /* 0x000fe20000000000 */
        /* <DEDUP_REMOVED lines=8> */
[----:B------:R-:W-:Y:S01]  /*1650*/  SHF.R.U32.HI R12, RZ, 0xa, R12 ;  /* 0x0000000aff0c7819 */ /* 0x000fe2000001160c */
[----:B------:R-:W-:Y:S01]  /*1660*/  HADD2 R59, R59, -1040, -1040 ;  /* 0xe410e4103b3b7430 */ /* 0x000fe20000000000 */
[----:B------:R-:W-:Y:S01]  /*1670*/  SHF.R.U32.HI R15, RZ, 0xa, R15 ;  /* 0x0000000aff0f7819 */ /* 0x000fe2000001160f */
[----:B------:R-:W-:Y:S01]  /*1680*/  HADD2 R21, R21, -1040, -1040 ;  /* 0xe410e41015157430 */ /* 0x000fe20000000000 */
        /* <DEDUP_REMOVED lines=8> */
[----:B------:R-:W-:Y:S01]  /*1710*/  SHF.R.U32.HI R13, RZ, 0xa, R13 ;  /* 0x0000000aff0d7819 */ /* 0x000fe2000001160d */
[----:B------:R-:W-:Y:S01]  /*1720*/  HADD2 R60, R21, -1040, -1040 ;  /* 0xe410e410153c7430 */ /* 0x000fe20000000000 */
[----:B------:R-:W-:Y:S02]  /*1730*/  SHF.R.U32.HI R14, RZ, 0xa, R14 ;  /* 0x0000000aff0e7819 */ /* 0x000fe4000001160e */
[----:B------:R-:W-:Y:S01]  /*1740*/  LOP3.LUT R13, R13, 0x1f001f, RZ, 0xc0, !PT ;  /* 0x001f001f0d0d7812 */ /* 0x000fe200078ec0ff */
[----:B------:R-:W-:Y:S01]  /*1750*/  HFMA2 R21, R60, R23, R57 ;  /* 0x000000173c157231 */ /* 0x000fe20000000039 */
[----:B------:R-:W-:Y:S01]  /*1760*/  LOP3.LUT R14, R14, 0x1f001f, RZ, 0xc0, !PT ;  /* 0x001f001f0e0e7812 */ /* 0x000fe200078ec0ff */
[----:B------:R-:W-:Y:S01]  /*1770*/  HADD2 R57, R58, -1040, -1040 ;  /* 0xe410e4103a397430 */ /* 0x000fe20000000000 */
[----:B------:R-:W-:-:S02]  /*1780*/  LOP3.LUT R13, R13, 0x64006400, RZ, 0xfc, !PT ;  /* 0x640064000d0d7812 */ /* 0x000fc400078efcff */
[----:B------:R-:W-:Y:S02]  /*1790*/  LOP3.LUT R14, R14, 0x64006400, RZ, 0xfc, !PT ;  /* 0x640064000e0e7812 */ /* 0x000fe400078efcff */
[----:B------:R-:W-:Y:S01]  /*17a0*/  LOP3.LUT R15, R15, 0x64006400, RZ, 0xfc, !PT ;  /* 0x640064000f0f7812 */ /* 0x000fe200078efcff */
[-C--:B------:R-:W-:Y:S02]  /*17b0*/  HFMA2 R20, R57, R23.reuse, R20 ;  /* 0x0000001739147231 */ /* 0x080fe40000000014 */
[----:B------:R-:W-:Y:S01]  /*17c0*/  HFMA2 R23, R59, R23, R56 ;  /* 0x000000173b177231 */ /* 0x000fe20000000038 */
[----:B------:R-:W-:Y:S01]  /*17d0*/  LOP3.LUT R56, R16, 0x1f001f, RZ, 0xc0, !PT ;  /* 0x001f001f10387812 */ /* 0x000fe200078ec0ff */
[----:B------:R-:W-:Y:S02]  /*17e0*/  HADD2 R57, R14, -1040, -1040 ;  /* 0xe410e4100e397430 */ /* 0x000fe40000000000 */
[-C--:B0-----:R-:W-:Y:S02]  /*17f0*/  HFMA2 R52, R52, R24.reuse, R22 ;  /* 0x0000001834347231 */ /* 0x081fe40000000016 */
[----:B------:R-:W-:Y:S01]  /*1800*/  HFMA2 R23, R55, R24, R23 ;  /* 0x0000001837177231 */ /* 0x000fe20000000017 */
[----:B------:R-:W-:Y:S01]  /*1810*/  LOP3.LUT R56, R56, 0x64006400, RZ, 0xfc, !PT ;  /* 0x6400640038387812 */ /* 0x000fe200078efcff */
[----:B------:R-:W-:-:S02]  /*1820*/  HADD2 R55, R12, -1040, -1040 ;  /* 0xe410e4100c377430 */ /* 0x000fc40000000000 */
[-C--:B------:R-:W-:Y:S02]  /*1830*/  HFMA2 R54, R54, R24.reuse, R20 ;  /* 0x0000001836367231 */ /* 0x080fe40000000014 */
[----:B------:R-:W-:Y:S01]  /*1840*/  HADD2 R12, R13, -1040, -1040 ;  /* 0xe410e4100d0c7430 */ /* 0x000fe20000000000 */
[----:B------:R-:W-:Y:S01]  /*1850*/  SHF.R.U32.HI R20, RZ, 0xa, R16 ;  /* 0x0000000aff147819 */ /* 0x000fe20000011610 */
[----:B------:R-:W-:Y:S01]  /*1860*/  HFMA2 R53, R53, R24, R21 ;  /* 0x0000001835357231 */ /* 0x000fe20000000015 */
[----:B------:R-:W-:Y:S01]  /*1870*/  LOP3.LUT R16, R17, 0x1f001f, RZ, 0xc0, !PT ;  /* 0x001f001f11107812 */ /* 0x000fe200078ec0ff */
[-C--:B------:R-:W-:Y:S02]  /*1880*/  HFMA2 R52, R55, R25.reuse, R52 ;  /* 0x0000001937347231 */ /* 0x080fe40000000034 */
[----:B------:R-:W-:Y:S01]  /*1890*/  HADD2 R13, R56, -1040, -1040 ;  /* 0xe410e410380d7430 */ /* 0x000fe20000000000 */
[----:B------:R-:W-:Y:S01]  /*18a0*/  SHF.R.U32.HI R21, RZ, 0xa, R17 ;  /* 0x0000000aff157819 */ /* 0x000fe20000011611 */
[----:B------:R-:W-:Y:S01]  /*18b0*/  HADD2 R14, R15, -1040, -1040 ;  /* 0xe410e4100f0e7430 */ /* 0x000fe20000000000 */
[----:B------:R-:W-:Y:S01]  /*18c0*/  LOP3.LUT R17, R18, 0x1f001f, RZ, 0xc0, !PT ;  /* 0x001f001f12117812 */ /* 0x000fe200078ec0ff */
[----:B------:R-:W-:-:S02]  /*18d0*/  HFMA2 R55, R12, R25, R53 ;  /* 0x000000190c377231 */ /* 0x000fc40000000035 */
[-C--:B------:R-:W-:Y:S02]  /*18e0*/  HFMA2 R53, R57, R25.reuse, R54 ;  /* 0x0000001939357231 */ /* 0x080fe40000000036 */
[----:B------:R-:W-:Y:S02]  /*18f0*/  HFMA2 R54, R14, R25, R23 ;  /* 0x000000190e367231 */ /* 0x000fe40000000017 */
[----:B------:R-:W-:Y:S01]  /*1900*/  HFMA2 R52, R13, R26, R52 ;  /* 0x0000001a0d347231 */ /* 0x000fe20000000034 */
[----:B------:R-:W-:Y:S01]  /*1910*/  LOP3.LUT R17, R17, 0x64006400, RZ, 0xfc, !PT ;  /* 0x6400640011117812 */ /* 0x000fe200078efcff */
[----:B------:R-:W0:Y:S01]  /*1920*/  LDS.128 R12, [UR5+0x20] ;  /* 0x00002005ff0c7984 */ /* 0x000e220008000c00 */
[----:B------:R-:W-:Y:S02]  /*1930*/  SHF.R.U32.HI R22, RZ, 0xa, R18 ;  /* 0x0000000aff167819 */ /* 0x000fe40000011612 */
[----:B------:R-:W-:Y:S01]  /*1940*/  LOP3.LUT R18, R19, 0x1f001f, RZ, 0xc0, !PT ;  /* 0x001f001f13127812 */ /* 0x000fe200078ec0ff */
[----:B------:R-:W-:Y:S01]  /*1950*/  HADD2 R58, R17, -1040, -1040 ;  /* 0xe410e410113a7430 */ /* 0x000fe20000000000 */
[----:B------:R-:W-:Y:S01]  /*1960*/  LOP3.LUT R56, R16, 0x64006400, RZ, 0xfc, !PT ;  /* 0x6400640010387812 */ /* 0x000fe200078efcff */
[----:B------:R-:W-:Y:S01]  /*1970*/  HFMA2 R52, R48, R27, R52 ;  /* 0x0000001b30347231 */ /* 0x000fe20000000034 */
[----:B------:R-:W-:-:S02]  /*1980*/  LOP3.LUT R18, R18, 0x64006400, RZ, 0xfc, !PT ;  /* 0x6400640012127812 */ /* 0x000fc400078efcff */
[----:B------:R-:W-:Y:S01]  /*1990*/  SHF.R.U32.HI R19, RZ, 0xa, R19 ;  /* 0x0000000aff137819 */ /* 0x000fe20000011613 */
[----:B------:R-:W-:Y:S01]  /*19a0*/  HADD2 R56, R56, -1040, -1040 ;  /* 0xe410e41038387430 */ /* 0x000fe20000000000 */
[----:B------:R-:W-:Y:S01]  /*19b0*/  LOP3.LUT R25, R4, 0x1f001f, RZ, 0xc0, !PT ;  /* 0x001f001f04197812 */ /* 0x000fe200078ec0ff */
[----:B------:R-:W-:Y:S01]  /*19c0*/  HFMA2 R53, R58, R26, R53 ;  /* 0x0000001a3a357231 */ /* 0x000fe20000000035 */
[----:B------:R-:W-:Y:S01]  /*19d0*/  SHF.R.U32.HI R23, RZ, 0xa, R4 ;  /* 0x0000000aff177819 */ /* 0x000fe20000011604 */
[----:B------:R-:W-:Y:S01]  /*19e0*/  HADD2 R57, R18, -1040, -1040 ;  /* 0xe410e41012397430 */ /* 0x000fe20000000000 */
[----:B------:R-:W-:Y:S02]  /*19f0*/  LOP3.LUT R4, R5, 0x1f001f, RZ, 0xc0, !PT ;  /* 0x001f001f05047812 */ /* 0x000fe400078ec0ff */
[----:B------:R-:W-:Y:S02]  /*1a00*/  SHF.R.U32.HI R24, RZ, 0xa, R5 ;  /* 0x0000000aff187819 */ /* 0x000fe40000011605 */
[----:B------:R-:W-:Y:S01]  /*1a10*/  LOP3.LUT R20, R20, 0x1f001f, RZ, 0xc0, !PT ;  /* 0x001f001f14147812 */ /* 0x000fe200078ec0ff */
[----:B------:R-:W-:Y:S01]  /*1a20*/  HFMA2 R53, R50, R27, R53 ;  /* 0x0000001b32357231 */ /* 0x000fe20000000035 */
[----:B------:R-:W-:-:S02]  /*1a30*/  LOP3.LUT R22, R22, 0x1f001f, RZ, 0xc0, !PT ;  /* 0x001f001f16167812 */ /* 0x000fc400078ec0ff */
[----:B------:R-:W-:Y:S02]  /*1a40*/  LOP3.LUT R5, R6, 0x1f001f, RZ, 0xc0, !PT ;  /* 0x001f001f06057812 */ /* 0x000fe400078ec0ff */
[----:B------:R-:W-:Y:S02]  /*1a50*/  SHF.R.U32.HI R16, RZ, 0xa, R6 ;  /* 0x0000000aff107819 */ /* 0x000fe40000011606 */
[----:B------:R-:W-:Y:S02]  /*1a60*/  LOP3.LUT R21, R21, 0x1f001f, RZ, 0xc0, !PT ;  /* 0x001f001f15157812 */ /* 0x000fe400078ec0ff */
[----:B------:R-:W-:Y:S02]  /*1a70*/  LOP3.LUT R6, R7, 0x1f001f, RZ, 0xc0, !PT ;  /* 0x001f001f07067812 */ /* 0x000fe400078ec0ff */
[----:B------:R-:W-:Y:S01]  /*1a80*/  SHF.R.U32.HI R17, RZ, 0xa, R7 ;  /* 0x0000000aff117819 */ /* 0x000fe20000011607 */
[-C--:B------:R-:W-:Y:S01]  /*1a90*/  HFMA2 R7, R56, R26.reuse, R55 ;  /* 0x0000001a38077231 */ /* 0x080fe20000000037 */
        /* <DEDUP_REMOVED lines=15> */
[-C--:B------:R-:W-:Y:S02]  /*1b90*/  HFMA2 R19, R20, R12.reuse, R7 ;  /* 0x0000000c14137231 */ /* 0x080fe40000000007 */
[-C--:B------:R-:W-:Y:S02]  /*1ba0*/  HFMA2 R53, R22, R12.reuse, R53 ;  /* 0x0000000c16357231 */ /* 0x080fe40000000035 */
[----:B------:R-:W-:Y:S01]  /*1bb0*/  HFMA2 R56, R21, R12, R56 ;  /* 0x0000000c15387231 */ /* 0x000fe20000000038 */
[----:B------:R-:W-:Y:S01]  /*1bc0*/  LOP3.LUT R12, R4, 0x64006400, RZ, 0xfc, !PT ;  /* 0x64006400040c7812 */ /* 0x000fe200078efcff */
[----:B------:R-:W-:Y:S01]  /*1bd0*/  HADD2 R25, R25, -1040, -1040 ;  /* 0xe410e41019197430 */ /* 0x000fe20000000000 */
[----:B------:R-:W-:Y:S02]  /*1be0*/  LOP3.LUT R20, R5, 0x64006400, RZ, 0xfc, !PT ;  /* 0x6400640005147812 */ /* 0x000fe400078efcff */
[----:B------:R-:W-:Y:S01]  /*1bf0*/  LOP3.LUT R21, R6, 0x64006400, RZ, 0xfc, !PT ;  /* 0x6400640006157812 */ /* 0x000fe200078efcff */
[----:B------:R-:W-:Y:S01]  /*1c00*/  HADD2 R12, R12, -1040, -1040 ;  /* 0xe410e4100c0c7430 */ /* 0x000fe20000000000 */
[----:B------:R-:W0:Y:S01]  /*1c10*/  LDS.128 R4, [UR5+0x30] ;  /* 0x00003005ff047984 */ /* 0x000e220008000c00 */
[----:B------:R-:W-:-:S02]  /*1c20*/  HADD2 R20, R20, -1040, -1040 ;  /* 0xe410e41014147430 */ /* 0x000fc40000000000 */
[-C--:B------:R-:W-:Y:S01]  /*1c30*/  HFMA2 R52, R25, R13.reuse, R52 ;  /* 0x0000000d19347231 */ /* 0x080fe20000000034 */
[----:B------:R-:W-:Y:S01]  /*1c40*/  LOP3.LUT R16, R16, 0x1f001f, RZ, 0xc0, !PT ;  /* 0x001f001f10107812 */ /* 0x000fe200078ec0ff */
[----:B------:R-:W-:Y:S01]  /*1c50*/  HADD2 R21, R21, -1040, -1040 ;  /* 0xe410e41015157430 */ /* 0x000fe20000000000 */
[----:B------:R-:W-:Y:S01]  /*1c60*/  LOP3.LUT R23, R23, 0x64006400, RZ, 0xfc, !PT ;  /* 0x6400640017177812 */ /* 0x000fe200078efcff */
[-C--:B------:R-:W-:Y:S02]  /*1c70*/  HFMA2 R19, R12, R13.reuse, R19 ;  /* 0x0000000d0c137231 */ /* 0x080fe40000000013 */
[-C--:B------:R-:W-:Y:S01]  /*1c80*/  HFMA2 R53, R20, R13.reuse, R53 ;  /* 0x0000000d14357231 */ /* 0x080fe20000000035 */
[----:B------:R-:W-:Y:S01]  /*1c90*/  LOP3.LUT R16, R16, 0x64006400, RZ, 0xfc, !PT ;  /* 0x6400640010107812 */ /* 0x000fe200078efcff */
[----:B------:R-:W-:Y:S02]  /*1ca0*/  HFMA2 R56, R21, R13, R56 ;  /* 0x0000000d15387231 */ /* 0x000fe40000000038 */
[----:B------:R-:W-:Y:S01]  /*1cb0*/  HFMA2 R52, R35, R14, R52 ;  /* 0x0000000e23347231 */ /* 0x000fe20000000034 */
        /* <DEDUP_REMOVED lines=16> */
[----:B------:R-:W-:Y:S01]  /*1dc0*/  HADD2 R54, R54, -1040, -1040 ;  /* 0xe410e41036367430 */ /* 0x000fe20000000000 */
[----:B------:R-:W-:Y:S01]  /*1dd0*/  LOP3.LUT R24, R24, 0x64006400, RZ, 0xfc, !PT ;  /* 0x6400640018187812 */ /* 0x000fe200078efcff */
[----:B------:R-:W1:Y:S01]  /*1de0*/  S2UR UR5, SR_CgaCtaId ;  /* 0x00000000000579c3 */ /* 0x000e620000008800 */
[----:B------:R-:W-:-:S02]  /*1df0*/  LOP3.LUT R17, R17, 0x64006400, RZ, 0xfc, !PT ;  /* 0x6400640011117812 */ /* 0x000fc400078efcff */
[----:B------:R-:W-:Y:S01]  /*1e00*/  LOP3.LUT R26, R26, 0x64006400, RZ, 0xfc, !PT ;  /* 0x640064001a1a7812 */ /* 0x000fe200078efcff */
[----:B------:R-:W-:Y:S01]  /*1e10*/  HADD2 R24, R24, -1040, -1040 ;  /* 0xe410e41018187430 */ /* 0x000fe20000000000 */
[----:B------:R-:W-:Y:S01]  /*1e20*/  LOP3.LUT R55, R55, 0x64006400, RZ, 0xfc, !PT ;  /* 0x6400640037377812 */ /* 0x000fe200078efcff */
[----:B------:R-:W-:Y:S01]  /*1e30*/  HADD2 R17, R17, -1040, -1040 ;  /* 0xe410e41011117430 */ /* 0x000fe20000000000 */
[----:B------:R-:W-:Y:S01]  /*1e40*/  SHF.R.U32.HI R8, RZ, 0xa, R8 ;  /* 0x0000000aff087819 */ /* 0x000fe20000011608 */
[-C--:B------:R-:W-:Y:S01]  /*1e50*/  HFMA2 R19, R24, R15.reuse, R19 ;  /* 0x0000000f18137231 */ /* 0x080fe20000000013 */
[----:B------:R-:W-:Y:S01]  /*1e60*/  SHF.R.U32.HI R10, RZ, 0xa, R10 ;  /* 0x0000000aff0a7819 */ /* 0x000fe2000001160a */
[----:B------:R-:W-:Y:S02]  /*1e70*/  HFMA2 R56, R17, R15, R56 ;  /* 0x0000000f11387231 */ /* 0x000fe40000000038 */
[----:B0-----:R-:W-:Y:S02]  /*1e80*/  HFMA2 R52, R13, R4, R52 ;  /* 0x000000040d347231 */ /* 0x001fe40000000034 */
[----:B------:R-:W-:-:S02]  /*1e90*/  HADD2 R26, R26, -1040, -1040 ;  /* 0xe410e4101a1a7430 */ /* 0x000fc40000000000 */
        /* <DEDUP_REMOVED lines=10> */
[----:B------:R-:W-:Y:S01]  /*1f40*/  SHF.R.U32.HI R9, RZ, 0xa, R9 ;  /* 0x0000000aff097819 */ /* 0x000fe20000011609 */
[----:B------:R-:W-:-:S02]  /*1f50*/  HFMA2 R53, R41, R5, R53 ;  /* 0x0000000529357231 */ /* 0x000fc40000000035 */
[----:B------:R-:W-:Y:S01]  /*1f60*/  HFMA2 R56, R42, R5, R56 ;  /* 0x000000052a387231 */ /* 0x000fe20000000038 */
[----:B------:R-:W-:Y:S01]  /*1f70*/  SHF.R.U32.HI R11, RZ, 0xa, R11 ;  /* 0x0000000aff0b7819 */ /* 0x000fe2000001160b */
[----:B------:R-:W-:Y:S01]  /*1f80*/  HADD2 R5, R8, -1040, -1040 ;  /* 0xe410e41008057430 */ /* 0x000fe20000000000 */
[----:B------:R-:W-:Y:S01]  /*1f90*/  LOP3.LUT R9, R9, 0x1f001f, RZ, 0xc0, !PT ;  /* 0x001f001f09097812 */ /* 0x000fe200078ec0ff */
[----:B------:R-:W-:Y:S01]  /*1fa0*/  HADD2 R10, R10, -1040, -1040 ;  /* 0xe410e4100a0a7430 */ /* 0x000fe20000000000 */
[----:B------:R-:W-:Y:S01]  /*1fb0*/  LOP3.LUT R11, R11, 0x1f001f, RZ, 0xc0, !PT ;  /* 0x001f001f0b0b7812 */ /* 0x000fe200078ec0ff */
[----:B-1----:R-:W-:Y:S01]  /*1fc0*/  ULEA UR4, UR5, UR4, 0x18 ;  /* 0x0000000405047291 */ /* 0x002fe2000f8ec0ff */
[----:B------:R-:W-:Y:S01]  /*1fd0*/  LOP3.LUT R9, R9, 0x64006400, RZ, 0xfc, !PT ;  /* 0x6400640009097812 */ /* 0x000fe200078efcff */
[-C--:B------:R-:W-:Y:S01]  /*1fe0*/  HFMA2 R52, R5, R6.reuse, R52 ;  /* 0x0000000605347231 */ /* 0x080fe20000000034 */
[----:B------:R-:W-:Y:S01]  /*1ff0*/  LOP3.LUT R11, R11, 0x64006400, RZ, 0xfc, !PT ;  /* 0x640064000b0b7812 */ /* 0x000fe200078efcff */
[----:B------:R-:W-:Y:S01]  /*2000*/  HFMA2 R53, R10, R6, R53 ;  /* 0x000000060a357231 */ /* 0x000fe20000000035 */
[----:B------:R-:W-:Y:S01]  /*2010*/  UIADD3 UR4, UPT, UPT, UR4, 0x40, URZ ;  /* 0x0000004004047890 */ /* 0x000fe2000fffe0ff */
[----:B------:R-:W-:-:S02]  /*2020*/  HADD2 R4, R9, -1040, -1040 ;  /* 0xe410e41009047430 */ /* 0x000fc40000000000 */
[----:B------:R-:W-:Y:S02]  /*2030*/  HADD2 R11, R11, -1040, -1040 ;  /* 0xe410e4100b0b7430 */ /* 0x000fe40000000000 */
[-C--:B------:R-:W-:Y:S02]  /*2040*/  HFMA2 R52, R43, R7.reuse, R52 ;  /* 0x000000072b347231 */ /* 0x080fe40000000034 */
[-C--:B------:R-:W-:Y:S02]  /*2050*/  HFMA2 R19, R4, R6.reuse, R19 ;  /* 0x0000000604137231 */ /* 0x080fe40000000013 */
[-C--:B------:R-:W-:Y:S02]  /*2060*/  HFMA2 R53, R46, R7.reuse, R53 ;  /* 0x000000072e357231 */ /* 0x080fe40000000035 */
[----:B------:R-:W-:Y:S02]  /*2070*/  HFMA2 R56, R11, R6, R56 ;  /* 0x000000060b387231 */ /* 0x000fe40000000038 */
        /* <DEDUP_REMOVED lines=10> */
.L_x_3425:
[----:B------:R-:W-:-:S04]  /*2120*/  VIMNMX R5, PT, PT, R0, UR12, PT ;  /* 0x0000000c00057c48 */ /* 0x000fc8000bfe0100 */
[----:B------:R-:W-:-:S13]  /*2130*/  ISETP.GT.AND P0, PT, R5, R34, PT ;  /* 0x000000220500720c */ /* 0x000fda0003f04270 */
[----:B------:R-:W-:Y:S05]  /*2140*/  @!P0 BRA `(.L_x_3426) ;  /* 0x0000002400388947 */ /* 0x000fea0003800000 */
[----:B------:R-:W-:Y:S01]  /*2150*/  VIMNMX.U32 R11, PT, PT, R0, UR12, PT ;  /* 0x0000000c000b7c48 */ /* 0x000fe2000bfe0000 */
[----:B------:R-:W-:-:S12]  /*2160*/  UIADD3 UR4, UPT, UPT, UR4, 0x20, URZ ;  /* 0x0000002004047890 */ /* 0x000fd8000fffe0ff */
.L_x_3431:
[----:B------:R-:W0:Y:S01]  /*2170*/  LDC R45, c[0x0][0x3a8] ;  /* 0x0000ea00ff2d7b82 */ /* 0x000e220000000800 */
[----:B------:R-:W-:-:S07]  /*2180*/  MOV R10, 0x2c00 ;  /* 0x00002c00000a7802 */ /* 0x000fce0000000f00 */
[----:B------:R-:W1:Y:S01]  /*2190*/  LDC R33, c[0x0][0x3ac] ;  /* 0x0000eb00ff217b82 */ /* 0x000e620000000800 */
[----:B0-----:R-:W-:Y:S01]  /*21a0*/  ISETP.LE.AND P0, PT, R45, UR8, PT ;  /* 0x000000082d007c0c */ /* 0x001fe2000bf03270 */
[----:B-1----:R-:W-:-:S04]  /*21b0*/  IMAD.WIDE R12, R33, 0x4, R2 ;  /* 0x00000004210c7825 */ /* 0x002fc800078e0202 */
[----:B------:R-:W-:-:S08]  /*21c0*/  IMAD.WIDE R8, R33, 0x4, R12 ;  /* 0x0000000421087825 */ /* 0x000fd000078e020c */
[----:B------:R-:W-:Y:S05]  /*21d0*/  @P0 BRA `(.L_x_3427) ;  /* 0x00000008003c0947 */ /* 0x000fea0003800000 */
[----:B------:R0:W2:Y:S04]  /*21e0*/  LDG.E.128.CONSTANT R4, desc[UR6][R2.64] ;  /* 0x0000000602047981 */ /* 0x0000a8000c1e9d00 */
        /* <DEDUP_REMOVED lines=22> */
[----:B------:R-:W-:Y:S01]  /*2350*/  SHF.R.U32.HI R17, RZ, 0x8, R5 ;  /* 0x00000008ff117819 */ /* 0x000fe20000011605 */
[----:B------:R-:W-:Y:S01]  /*2360*/  HADD2.F32 R2, -RZ, R39.H0_H0 ;  /* 0x20000027ff027230 */ /* 0x000fe20000004100 */
[----:B------:R-:W-:Y:S01]  /*2370*/  LOP3.LUT R26, R6, 0xf000f0, RZ, 0xc0, !PT ;  /* 0x00f000f0061a7812 */ /* 0x000fe200078ec0ff */
[----:B------:R-:W-:Y:S01]  /*2380*/  HADD2.F32 R4, -RZ, R41.H0_H0 ;  /* 0x20000029ff047230 */ /* 0x000fe20000004100 */
[----:B------:R-:W-:Y:S01]  /*2390*/  SHF.R.U32.HI R5, RZ, 0x8, R6 ;  /* 0x00000008ff057819 */ /* 0x000fe20000011606 */
[----:B------:R-:W-:Y:S01]  /*23a0*/  HADD2.F32 R36, -RZ, R27.H1_H1 ;  /* 0x3000001bff247230 */ /* 0x000fe20000004100 */
[----:B------:R-:W-:Y:S01]  /*23b0*/  LOP3.LUT R20, R7, 0xf000f0, RZ, 0xc0, !PT ;  /* 0x00f000f007147812 */ /* 0x000fe200078ec0ff */
[----:B------:R-:W-:Y:S01]  /*23c0*/  FFMA.FTZ R25, R0, R3, RZ ;  /* 0x0000000300197223 */ /* 0x000fe200000100ff */
[----:B------:R-:W-:Y:S01]  /*23d0*/  SHF.R.U32.HI R16, RZ, 0x8, R7 ;  /* 0x00000008ff107819 */ /* 0x000fe20000011607 */
[C---:B------:R-:W-:Y:S01]  /*23e0*/  FFMA.FTZ R38, R3.reuse, R38, RZ ;  /* 0x0000002603267223 */ /* 0x040fe200000100ff */
[----:B------:R-:W0:Y:S01]  /*23f0*/  LDS.64 R6, [UR4+-0x18] ;  /* 0xffffe804ff067984 */ /* 0x000e220008000a00 */
[C---:B------:R-:W-:Y:S01]  /*2400*/  FFMA.FTZ R37, R3.reuse, R2, RZ ;  /* 0x0000000203257223 */ /* 0x040fe200000100ff */
[----:B------:R-:W-:Y:S01]  /*2410*/  FFMA.FTZ R40, R3, R4, RZ ;  /* 0x0000000403287223 */ /* 0x000fe200000100ff */
[----:B------:R-:W-:Y:S01]  /*2420*/  LOP3.LUT R3, R24, 0x64006400, RZ, 0xfc, !PT ;  /* 0x6400640018037812 */ /* 0x000fe200078efcff */
[----:B------:R-:W-:Y:S01]  /*2430*/  FFMA.FTZ R27, R36, R19, R25 ;  /* 0x00000013241b7223 */ /* 0x000fe20000010019 */
[----:B------:R-:W-:Y:S01]  /*2440*/  LOP3.LUT R21, R21, 0x64006400, RZ, 0xfc, !PT ;  /* 0x6400640015157812 */ /* 0x000fe200078efcff */
[----:B------:R-:W-:Y:S01]  /*2450*/  HADD2.F32 R2, -RZ, R39.H1_H1 ;  /* 0x30000027ff027230 */ /* 0x000fe20000004100 */
[----:B------:R-:W-:Y:S01]  /*2460*/  LOP3.LUT R25, R26, 0x64006400, RZ, 0xfc, !PT ;  /* 0x640064001a197812 */ /* 0x000fe200078efcff */
[----:B------:R-:W-:Y:S01]  /*2470*/  HFMA2 R24, R3, R10.H0_H0, -72, -72 ;  /* 0xd480d48003187431 */ /* 0x000fe2000004000a */
[----:B------:R-:W-:Y:S01]  /*2480*/  LOP3.LUT R3, R20, 0x64006400, RZ, 0xfc, !PT ;  /* 0x6400640014037812 */ /* 0x000fe200078efcff */
[----:B------:R-:W-:-:S02]  /*2490*/  HADD2.F32 R0, -RZ, R35.H1_H1 ;  /* 0x30000023ff007230 */ /* 0x000fc40000004100 */
[-C--:B------:R-:W-:Y:S02]  /*24a0*/  HFMA2 R21, R21, R10.reuse.H0_H0, -72, -72 ;  /* 0xd480d48015157431 */ /* 0x080fe4000004000a */
[C---:B------:R-:W-:Y:S01]  /*24b0*/  FFMA.FTZ R37, R19.reuse, R2, R37 ;  /* 0x0000000213257223 */ /* 0x040fe20000010025 */
        /* <DEDUP_REMOVED lines=17> */
[----:B------:R-:W-:Y:S01]  /*25d0*/  HADD2.F32 R24, -RZ, R26.H1_H1 ;  /* 0x3000001aff187230 */ /* 0x000fe20000004100 */
[----:B------:R-:W-:Y:S01]  /*25e0*/  LOP3.LUT R2, R17, 0xf000f, RZ, 0xc0, !PT ;  /* 0x000f000f11027812 */ /* 0x000fe200078ec0ff */
[----:B------:R-:W-:Y:S01]  /*25f0*/  FFMA.FTZ R27, R0, R15, R27 ;  /* 0x0000000f001b7223 */ /* 0x000fe2000001001b */
[C---:B------:R-:W-:Y:S01]  /*2600*/  FFMA.FTZ R37, R15.reuse, R20, R37 ;  /* 0x000000140f257223 */ /* 0x040fe20000010025 */
[----:B------:R-:W-:Y:S01]  /*2610*/  LOP3.LUT R0, R18, 0xf000f, RZ, 0xc0, !PT ;  /* 0x000f000f12007812 */ /* 0x000fe200078ec0ff */
[----:B------:R-:W-:Y:S01]  /*2620*/  FFMA.FTZ R15, R15, R24, R3 ;  /* 0x000000180f0f7223 */ /* 0x000fe20000010003 */
[----:B------:R-:W-:-:S02]  /*2630*/  LOP3.LUT R3, R5, 0xf000f, RZ, 0xc0, !PT ;  /* 0x000f000f05037812 */ /* 0x000fc400078ec0ff */
[----:B------:R-:W-:Y:S02]  /*2640*/  LOP3.LUT R2, R2, 0x64006400, RZ, 0xfc, !PT ;  /* 0x6400640002027812 */ /* 0x000fe400078efcff */
[----:B------:R-:W-:Y:S01]  /*2650*/  LOP3.LUT R4, R16, 0xf000f, RZ, 0xc0, !PT ;  /* 0x000f000f10047812 */ /* 0x000fe200078ec0ff */
[--C-:B0-----:R-:W-:Y:S01]  /*2660*/  HADD2.F32 R14, -RZ, R6.reuse.H0_H0 ;  /* 0x20000006ff0e7230 */ /* 0x101fe20000004100 */
[----:B------:R-:W-:Y:S01]  /*2670*/  LOP3.LUT R0, R0, 0x64006400, RZ, 0xfc, !PT ;  /* 0x6400640000007812 */ /* 0x000fe200078efcff */
[----:B------:R-:W-:Y:S01]  /*2680*/  HADD2 R25, R2, -1032, -1032 ;  /* 0xe408e40802197430 */ /* 0x000fe20000000000 */
[----:B------:R-:W-:Y:S01]  /*2690*/  LOP3.LUT R3, R3, 0x64006400, RZ, 0xfc, !PT ;  /* 0x6400640003037812 */ /* 0x000fe200078efcff */
[----:B------:R-:W-:Y:S01]  /*26a0*/  HADD2.F32 R6, -RZ, R6.H1_H1 ;  /* 0x30000006ff067230 */ /* 0x000fe20000004100 */
        /* <DEDUP_REMOVED lines=26> */
[----:B------:R-:W-:Y:S02]  /*2850*/  HADD2.F32 R0, -RZ, R7.H0_H0 ;  /* 0x20000007ff007230 */ /* 0x000fe40000004100 */
[-C--:B------:R-:W-:Y:S02]  /*2860*/  HFMA2 R5, R5, R10.reuse.H0_H0, -72, -72 ;  /* 0xd480d48005057431 */ /* 0x080fe4000004000a */
[----:B------:R-:W-:Y:S02]  /*2870*/  HADD2.F32 R2, -RZ, R14.H0_H0 ;  /* 0x2000000eff027230 */ /* 0x000fe40000004100 */
[----:B------:R-:W-:Y:S02]  /*2880*/  HFMA2 R20, R3, R10.H0_H0, -72, -72 ;  /* 0xd480d48003147431 */ /* 0x000fe4000004000a */
[C---:B------:R-:W-:Y:S01]  /*2890*/  FFMA.FTZ R25, R6.reuse, R25, R4 ;  /* 0x0000001906197223 */ /* 0x040fe20000010004 */
[----:B------:R-:W-:Y:S02]  /*28a0*/  HADD2.F32 R17, -RZ, R35.H1_H1 ;  /* 0x30000023ff117230 */ /* 0x000fe40000004100 */
        /* <DEDUP_REMOVED lines=34> */
.L_x_3427:
[----:B------:R-:W-:Y:S05]  /*2ad0*/  @P0 BRA `(.L_x_3428) ;  /* 0x00000008003c0947 */ /* 0x000fea0003800000 */
[----:B------:R-:W2:Y:S04]  /*2ae0*/  LDG.E.128.CONSTANT R12, desc[UR6][R12.64] ;  /* 0x000000060c0c7981 */ /* 0x000ea8000c1e9d00 */
[----:B------:R-:W0:Y:S02]  /*2af0*/  LDS.64 R4, [UR4+-0x10] ;  /* 0xfffff004ff047984 */ /* 0x000e240008000a00 */
[----:B0-----:R-:W-:Y:S01]  /*2b00*/  HADD2.F32 R3, -RZ, R4.H0_H0 ;  /* 0x20000004ff037230 */ /* 0x001fe20000004100 */
[----:B--2---:R-:W-:Y:S02]  /*2b10*/  LOP3.LUT R0, R12, 0xf000f, RZ, 0xc0, !PT ;  /* 0x000f000f0c007812 */ /* 0x004fe400078ec0ff */
        /* <DEDUP_REMOVED lines=13> */
[----:B------:R-:W-:Y:S01]  /*2bf0*/  HADD2.F32 R13, -RZ, R4.H1_H1 ;  /* 0x30000004ff0d7230 */ /* 0x000fe20000004100 */
[----:B------:R-:W0:Y:S01]  /*2c00*/  LDS.64 R6, [UR4+-0x8] ;  /* 0xfffff804ff067984 */ /* 0x000e220008000a00 */
[----:B------:R-:W-:Y:S01]  /*2c10*/  HADD2.F32 R0, -RZ, R24.H0_H0 ;  /* 0x20000018ff007230 */ /* 0x000fe20000004100 */
[----:B------:R-:W-:Y:S01]  /*2c20*/  LOP3.LUT R19, R12, 0xf000f0, RZ, 0xc0, !PT ;  /* 0x00f000f00c137812 */ /* 0x000fe200078ec0ff */
[----:B------:R-:W-:Y:S01]  /*2c30*/  HADD2.F32 R26, -RZ, R27.H0_H0 ;  /* 0x2000001bff1a7230 */ /* 0x000fe20000004100 */
[----:B------:R-:W-:Y:S01]  /*2c40*/  LOP3.LUT R21, R14, 0xf000f0, RZ, 0xc0, !PT ;  /* 0x00f000f00e157812 */ /* 0x000fe200078ec0ff */
[--C-:B------:R-:W-:Y:S02]  /*2c50*/  HADD2.F32 R2, -RZ, R37.reuse.H0_H0 ;  /* 0x20000025ff027230 */ /* 0x100fe40000004100 */
[----:B------:R-:W-:Y:S01]  /*2c60*/  FFMA.FTZ R25, R0, R3, RZ ;  /* 0x0000000300197223 */ /* 0x000fe200000100ff */
[----:B------:R-:W-:Y:S02]  /*2c70*/  HADD2.F32 R4, -RZ, R38.H0_H0 ;  /* 0x20000026ff047230 */ /* 0x000fe40000004100 */
[----:B------:R-:W-:Y:S01]  /*2c80*/  FFMA.FTZ R26, R3, R26, RZ ;  /* 0x0000001a031a7223 */ /* 0x000fe200000100ff */
[----:B------:R-:W-:Y:S01]  /*2c90*/  LOP3.LUT R18, R15, 0xf000f0, RZ, 0xc0, !PT ;  /* 0x00f000f00f127812 */ /* 0x000fe200078ec0ff */
[----:B------:R-:W-:Y:S01]  /*2ca0*/  FFMA.FTZ R35, R3, R2, RZ ;  /* 0x0000000203237223 */ /* 0x000fe200000100ff */
[----:B------:R-:W-:Y:S01]  /*2cb0*/  LOP3.LUT R19, R19, 0x64006400, RZ, 0xfc, !PT ;  /* 0x6400640013137812 */ /* 0x000fe200078efcff */
[----:B------:R-:W-:Y:S01]  /*2cc0*/  FFMA.FTZ R36, R3, R4, RZ ;  /* 0x0000000403247223 */ /* 0x000fe200000100ff */
[----:B------:R-:W-:Y:S01]  /*2cd0*/  LOP3.LUT R3, R20, 0x64006400, RZ, 0xfc, !PT ;  /* 0x6400640014037812 */ /* 0x000fe200078efcff */
[----:B------:R-:W-:Y:S01]  /*2ce0*/  HADD2.F32 R24, -RZ, R24.H1_H1 ;  /* 0x30000018ff187230 */ /* 0x000fe20000004100 */
[----:B------:R-:W-:Y:S01]  /*2cf0*/  LOP3.LUT R21, R21, 0x64006400, RZ, 0xfc, !PT ;  /* 0x6400640015157812 */ /* 0x000fe200078efcff */
[----:B------:R-:W-:-:S02]  /*2d00*/  HADD2.F32 R2, -RZ, R37.H1_H1 ;  /* 0x30000025ff027230 */ /* 0x000fc40000004100 */
[-C--:B------:R-:W-:Y:S02]  /*2d10*/  HFMA2 R19, R19, R10.reuse.H0_H0, -72, -72 ;  /* 0xd480d48013137431 */ /* 0x080fe4000004000a */
[----:B------:R-:W-:Y:S02]  /*2d20*/  HADD2.F32 R0, -RZ, R27.H1_H1 ;  /* 0x3000001bff007230 */ /* 0x000fe40000004100 */
[-C--:B------:R-:W-:Y:S01]  /*2d30*/  HFMA2 R20, R3, R10.reuse.H0_H0, -72, -72 ;  /* 0xd480d48003147431 */ /* 0x080fe2000004000a */
[----:B------:R-:W-:Y:S01]  /*2d40*/  LOP3.LUT R3, R18, 0x64006400, RZ, 0xfc, !PT ;  /* 0x6400640012037812 */ /* 0x000fe200078efcff */
[----:B------:R-:W-:Y:S01]  /*2d50*/  FFMA.FTZ R25, R24, R13, R25 ;  /* 0x0000000d18197223 */ /* 0x000fe20000010019 */
[----:B------:R-:W-:Y:S01]  /*2d60*/  SHF.R.U32.HI R17, RZ, 0x8, R12 ;  /* 0x00000008ff117819 */ /* 0x000fe2000001160c */
[----:B------:R-:W-:Y:S01]  /*2d70*/  FFMA.FTZ R35, R13, R2, R35 ;  /* 0x000000020d237223 */ /* 0x000fe20000010023 */
[----:B------:R-:W-:Y:S02]  /*2d80*/  HADD2.F32 R4, -RZ, R38.H1_H1 ;  /* 0x30000026ff047230 */ /* 0x000fe40000004100 */
        /* <DEDUP_REMOVED lines=16> */
[----:B------:R-:W-:Y:S01]  /*2e90*/  SHF.R.U32.HI R14, RZ, 0x8, R14 ;  /* 0x00000008ff0e7819 */ /* 0x000fe2000001160e */
[----:B------:R-:W-:-:S02]  /*2ea0*/  HADD2.F32 R20, -RZ, R24.H1_H1 ;  /* 0x30000018ff147230 */ /* 0x000fc40000004100 */
[C---:B------:R-:W-:Y:S01]  /*2eb0*/  FFMA.FTZ R12, R5.reuse, R2, R4 ;  /* 0x00000002050c7223 */ /* 0x040fe20000010004 */
[----:B------:R-:W-:Y:S01]  /*2ec0*/  LOP3.LUT R2, R16, 0xf000f, RZ, 0xc0, !PT ;  /* 0x000f000f10027812 */ /* 0x000fe200078ec0ff */
[----:B------:R-:W-:Y:S01]  /*2ed0*/  FFMA.FTZ R25, R0, R5, R25 ;  /* 0x0000000500197223 */ /* 0x000fe20000010019 */
[----:B------:R-:W-:Y:S01]  /*2ee0*/  SHF.R.U32.HI R15, RZ, 0x8, R15 ;  /* 0x00000008ff0f7819 */ /* 0x000fe2000001160f */
[----:B------:R-:W-:Y:S01]  /*2ef0*/  FFMA.FTZ R20, R5, R20, R3 ;  /* 0x0000001405147223 */ /* 0x000fe20000010003 */
[----:B------:R-:W-:Y:S01]  /*2f00*/  LOP3.LUT R0, R17, 0xf000f, RZ, 0xc0, !PT ;  /* 0x000f000f11007812 */ /* 0x000fe200078ec0ff */
[----:B------:R-:W-:Y:S01]  /*2f10*/  HADD2.F32 R18, -RZ, R21.H1_H1 ;  /* 0x30000015ff127230 */ /* 0x000fe20000004100 */
[----:B------:R-:W-:Y:S02]  /*2f20*/  LOP3.LUT R3, R14, 0xf000f, RZ, 0xc0, !PT ;  /* 0x000f000f0e037812 */ /* 0x000fe400078ec0ff */
[----:B------:R-:W-:Y:S02]  /*2f30*/  LOP3.LUT R2, R2, 0x64006400, RZ, 0xfc, !PT ;  /* 0x6400640002027812 */ /* 0x000fe400078efcff */
[----:B------:R-:W-:Y:S01]  /*2f40*/  LOP3.LUT R4, R15, 0xf000f, RZ, 0xc0, !PT ;  /* 0x000f000f0f047812 */ /* 0x000fe200078ec0ff */
[----:B------:R-:W-:Y:S01]  /*2f50*/  FFMA.FTZ R18, R5, R18, R35 ;  /* 0x0000001205127223 */ /* 0x000fe20000010023 */
[----:B------:R-:W-:Y:S01]  /*2f60*/  LOP3.LUT R0, R0, 0x64006400, RZ, 0xfc, !PT ;  /* 0x6400640000007812 */ /* 0x000fe200078efcff */
[----:B------:R-:W-:Y:S01]  /*2f70*/  HADD2 R26, R2, -1032, -1032 ;  /* 0xe408e408021a7430 */ /* 0x000fe20000000000 */
[----:B------:R-:W-:Y:S01]  /*2f80*/  LOP3.LUT R3, R3, 0x64006400, RZ, 0xfc, !PT ;  /* 0x6400640003037812 */ /* 0x000fe200078efcff */
[----:B0-----:R-:W-:Y:S01]  /*2f90*/  HADD2.F32 R5, -RZ, R6.H0_H0 ;  /* 0x20000006ff057230 */ /* 0x001fe20000004100 */
[----:B------:R-:W-:Y:S01]  /*2fa0*/  LOP3.LUT R4, R4, 0x64006400, RZ, 0xfc, !PT ;  /* 0x6400640004047812 */ /* 0x000fe200078efcff */
[----:B------:R-:W-:-:S02]  /*2fb0*/  HADD2 R24, R0, -1032, -1032 ;  /* 0xe408e40800187430 */ /* 0x000fc40000000000 */
[----:B------:R-:W-:Y:S02]  /*2fc0*/  HADD2.F32 R6, -RZ, R6.H1_H1 ;  /* 0x30000006ff067230 */ /* 0x000fe40000004100 */
        /* <DEDUP_REMOVED lines=22> */
[----:B------:R-:W-:Y:S01]  /*3130*/  HFMA2 R12, R17, R10.H0_H0, -72, -72 ;  /* 0xd480d480110c7431 */ /* 0x000fe2000004000a */
[----:B------:R-:W-:Y:S01]  /*3140*/  LOP3.LUT R15, R15, 0x64006400, RZ, 0xfc, !PT ;  /* 0x640064000f0f7812 */ /* 0x000fe200078efcff */
[----:B------:R-:W-:Y:S01]  /*3150*/  FFMA.FTZ R21, R6, R21, R18 ;  /* 0x0000001506157223 */ /* 0x000fe20000010012 */
[----:B------:R-:W-:-:S02]  /*3160*/  HADD2.F32 R0, -RZ, R7.H0_H0 ;  /* 0x20000007ff007230 */ /* 0x000fc40000004100 */
[-C--:B------:R-:W-:Y:S02]  /*3170*/  HFMA2 R18, R3, R10.reuse.H0_H0, -72, -72 ;  /* 0xd480d48003127431 */ /* 0x080fe4000004000a */
        /* <DEDUP_REMOVED lines=37> */
.L_x_3428:
[----:B------:R-:W-:Y:S05]  /*33d0*/  @P0 BRA `(.L_x_3429) ;  /* 0x00000008003c0947 */ /* 0x000fea0003800000 */
        /* <DEDUP_REMOVED lines=9> */
[C---:B------:R-:W-:Y:S02]  /*3470*/  LOP3.LUT R2, R5.reuse, 0xf000f, RZ, 0xc0, !PT ;  /* 0x000f000f05027812 */ /* 0x040fe400078ec0ff */
        /* <DEDUP_REMOVED lines=17> */
[----:B------:R-:W-:Y:S01]  /*3590*/  SHF.R.U32.HI R14, RZ, 0x8, R7 ;  /* 0x00000008ff0e7819 */ /* 0x000fe20000011607 */
[----:B------:R-:W-:Y:S01]  /*35a0*/  HADD2.F32 R2, -RZ, R37.H0_H0 ;  /* 0x20000025ff027230 */ /* 0x000fe20000004100 */
[----:B------:R-:W0:Y:S01]  /*35b0*/  LDS.64 R6, [UR4+0x8] ;  /* 0x00000804ff067984 */ /* 0x000e220008000a00 */
[----:B------:R-:W-:-:S02]  /*35c0*/  HADD2.F32 R4, -RZ, R38.H0_H0 ;  /* 0x20000026ff047230 */ /* 0x000fc40000004100 */
[----:B------:R-:W-:Y:S01]  /*35d0*/  FFMA.FTZ R25, R0, R3, RZ ;  /* 0x0000000300197223 */ /* 0x000fe200000100ff */
[C---:B------:R-:W-:Y:S01]  /*35e0*/  FFMA.FTZ R26, R3.reuse, R26, RZ ;  /* 0x0000001a031a7223 */ /* 0x040fe200000100ff */
[----:B------:R-:W-:Y:S01]  /*35f0*/  FFMA.FTZ R35, R3, R2, RZ ;  /* 0x0000000203237223 */ /* 0x000fe200000100ff */
[----:B------:R-:W-:Y:S01]  /*3600*/  LOP3.LUT R19, R19, 0x64006400, RZ, 0xfc, !PT ;  /* 0x6400640013137812 */ /* 0x000fe200078efcff */
[----:B------:R-:W-:Y:S01]  /*3610*/  FFMA.FTZ R36, R3, R4, RZ ;  /* 0x0000000403247223 */ /* 0x000fe200000100ff */
[----:B------:R-:W-:Y:S01]  /*3620*/  LOP3.LUT R3, R20, 0x64006400, RZ, 0xfc, !PT ;  /* 0x6400640014037812 */ /* 0x000fe200078efcff */
[----:B------:R-:W-:Y:S01]  /*3630*/  HADD2.F32 R24, -RZ, R24.H1_H1 ;  /* 0x30000018ff187230 */ /* 0x000fe20000004100 */
[----:B------:R-:W-:Y:S01]  /*3640*/  LOP3.LUT R21, R21, 0x64006400, RZ, 0xfc, !PT ;  /* 0x6400640015157812 */ /* 0x000fe200078efcff */
[----:B------:R-:W-:Y:S02]  /*3650*/  HADD2.F32 R2, -RZ, R37.H1_H1 ;  /* 0x30000025ff027230 */ /* 0x000fe40000004100 */
[----:B------:R-:W-:-:S02]  /*3660*/  HFMA2 R19, R19, R10.H0_H0, -72, -72 ;  /* 0xd480d48013137431 */ /* 0x000fc4000004000a */
[----:B------:R-:W-:Y:S02]  /*3670*/  HADD2.F32 R0, -RZ, R27.H1_H1 ;  /* 0x3000001bff007230 */ /* 0x000fe40000004100 */
[-C--:B------:R-:W-:Y:S01]  /*3680*/  HFMA2 R20, R3, R10.reuse.H0_H0, -72, -72 ;  /* 0xd480d48003147431 */ /* 0x080fe2000004000a */
[----:B------:R-:W-:Y:S01]  /*3690*/  LOP3.LUT R3, R18, 0x64006400, RZ, 0xfc, !PT ;  /* 0x6400640012037812 */ /* 0x000fe200078efcff */
[-C--:B------:R-:W-:Y:S02]  /*36a0*/  HFMA2 R21, R21, R10.reuse.H0_H0, -72, -72 ;  /* 0xd480d48015157431 */ /* 0x080fe4000004000a */
[----:B------:R-:W-:Y:S01]  /*36b0*/  FFMA.FTZ R25, R24, R17, R25 ;  /* 0x0000001118197223 */ /* 0x000fe20000010019 */
[----:B------:R-:W-:Y:S01]  /*36c0*/  FFMA.FTZ R35, R17, R2, R35 ;  /* 0x0000000211237223 */ /* 0x000fe20000010023 */
[----:B------:R-:W-:Y:S02]  /*36d0*/  HADD2.F32 R4, -RZ, R38.H1_H1 ;  /* 0x30000026ff047230 */ /* 0x000fe40000004100 */
[----:B------:R-:W-:-:S02]  /*36e0*/  HFMA2 R24, R3, R10.H0_H0, -72, -72 ;  /* 0xd480d48003187431 */ /* 0x000fc4000004000a */
[----:B------:R-:W-:Y:S02]  /*36f0*/  HADD2.F32 R2, -RZ, R20.H0_H0 ;  /* 0x20000014ff027230 */ /* 0x000fe40000004100 */
        /* <DEDUP_REMOVED lines=26> */
[----:B------:R-:W-:Y:S02]  /*38a0*/  LOP3.LUT R3, R3, 0x64006400, RZ, 0xfc, !PT ;  /* 0x6400640003037812 */ /* 0x000fe400078efcff */
        /* <DEDUP_REMOVED lines=66> */
.L_x_3429:
        /* <DEDUP_REMOVED lines=12> */
[----:B------:R-:W-:Y:S02]  /*3d90*/  SHF.R.U32.HI R16, RZ, 0x8, R4 ;  /* 0x00000008ff107819 */ /* 0x000fe40000011604 */
[----:B------:R-:W-:-:S02]  /*3da0*/  LOP3.LUT R21, R6, 0xf000f0, RZ, 0xc0, !PT ;  /* 0x00f000f006157812 */ /* 0x000fc400078ec0ff */
[----:B------:R-:W-:Y:S02]  /*3db0*/  SHF.R.U32.HI R5, RZ, 0x8, R6 ;  /* 0x00000008ff057819 */ /* 0x000fe40000011606 */
[C---:B------:R-:W-:Y:S02]  /*3dc0*/  LOP3.LUT R18, R7.reuse, 0xf000f0, RZ, 0xc0, !PT ;  /* 0x00f000f007127812 */ /* 0x040fe400078ec0ff */
        /* <DEDUP_REMOVED lines=15> */
[----:B------:R-:W0:Y:S01]  /*3ec0*/  LDS.64 R6, [UR4+0x18] ;  /* 0x00001804ff067984 */ /* 0x000e220008000a00 */
[----:B------:R-:W-:Y:S02]  /*3ed0*/  HADD2.F32 R2, -RZ, R37.H0_H0 ;  /* 0x20000025ff027230 */ /* 0x000fe40000004100 */
[----:B------:R-:W-:Y:S01]  /*3ee0*/  FFMA.FTZ R24, R3, R24, RZ ;  /* 0x0000001803187223 */ /* 0x000fe200000100ff */
[----:B------:R-:W-:Y:S01]  /*3ef0*/  HADD2.F32 R4, -RZ, R39.H0_H0 ;  /* 0x20000027ff047230 */ /* 0x000fe20000004100 */
[----:B------:R-:W-:Y:S01]  /*3f00*/  LOP3.LUT R21, R21, 0x64006400, RZ, 0xfc, !PT ;  /* 0x6400640015157812 */ /* 0x000fe200078efcff */
[----:B------:R-:W-:Y:S02]  /*3f10*/  HADD2.F32 R26, -RZ, R25.H1_H1 ;  /* 0x30000019ff1a7230 */ /* 0x000fe40000004100 */
[----:B------:R-:W-:Y:S01]  /*3f20*/  FFMA.FTZ R25, R0, R3, RZ ;  /* 0x0000000300197223 */ /* 0x000fe200000100ff */
[C---:B------:R-:W-:Y:S01]  /*3f30*/  FFMA.FTZ R36, R3.reuse, R2, RZ ;  /* 0x0000000203247223 */ /* 0x040fe200000100ff */
[----:B------:R-:W-:Y:S01]  /*3f40*/  FFMA.FTZ R38, R3, R4, RZ ;  /* 0x0000000403267223 */ /* 0x000fe200000100ff */
[----:B------:R-:W-:Y:S01]  /*3f50*/  LOP3.LUT R3, R20, 0x64006400, RZ, 0xfc, !PT ;  /* 0x6400640014037812 */ /* 0x000fe200078efcff */
[----:B------:R-:W-:-:S02]  /*3f60*/  HADD2.F32 R2, -RZ, R37.H1_H1 ;  /* 0x30000025ff027230 */ /* 0x000fc40000004100 */
[-C--:B------:R-:W-:Y:S02]  /*3f70*/  HFMA2 R19, R19, R10.reuse.H0_H0, -72, -72 ;  /* 0xd480d48013137431 */ /* 0x080fe4000004000a */
[----:B------:R-:W-:Y:S02]  /*3f80*/  HADD2.F32 R0, -RZ, R35.H1_H1 ;  /* 0x30000023ff007230 */ /* 0x000fe40000004100 */
[-C--:B------:R-:W-:Y:S02]  /*3f90*/  HFMA2 R21, R21, R10.reuse.H0_H0, -72, -72 ;  /* 0xd480d48015157431 */ /* 0x080fe4000004000a */
[C---:B------:R-:W-:Y:S01]  /*3fa0*/  FFMA.FTZ R27, R17.reuse, R26, R24 ;  /* 0x0000001a111b7223 */ /* 0x040fe20000010018 */
[----:B------:R-:W-:Y:S01]  /*3fb0*/  HFMA2 R20, R3, R10.H0_H0, -72, -72 ;  /* 0xd480d48003147431 */ /* 0x000fe2000004000a */
[----:B------:R-:W-:Y:S01]  /*3fc0*/  LOP3.LUT R3, R18, 0x64006400, RZ, 0xfc, !PT ;  /* 0x6400640012037812 */ /* 0x000fe200078efcff */
[----:B------:R-:W-:Y:S01]  /*3fd0*/  FFMA.FTZ R35, R17, R2, R36 ;  /* 0x0000000211237223 */ /* 0x000fe20000010024 */
[----:B------:R-:W-:-:S02]  /*3fe0*/  HADD2.F32 R4, -RZ, R39.H1_H1 ;  /* 0x30000027ff047230 */ /* 0x000fc40000004100 */
[----:B------:R-:W-:Y:S01]  /*3ff0*/  FFMA.FTZ R25, R0, R17, R25 ;  /* 0x0000001100197223 */ /* 0x000fe20000010019 */
[----:B------:R-:W-:Y:S02]  /*4000*/  HADD2.F32 R2, -RZ, R20.H0_H0 ;  /* 0x20000014ff027230 */ /* 0x000fe40000004100 */
[----:B------:R-:W-:Y:S02]  /*4010*/  HFMA2 R24, R3, R10.H0_H0, -72, -72 ;  /* 0xd480d48003187431 */ /* 0x000fe4000004000a */
[----:B------:R-:W-:Y:S02]  /*4020*/  HADD2.F32 R0, -RZ, R19.H0_H0 ;  /* 0x20000013ff007230 */ /* 0x000fe40000004100 */
[----:B------:R-:W-:Y:S01]  /*4030*/  FFMA.FTZ R17, R17, R4, R38 ;  /* 0x0000000411117223 */ /* 0x000fe20000010026 */
[----:B------:R-:W-:Y:S02]  /*4040*/  HADD2.F32 R18, -RZ, R21.H0_H0 ;  /* 0x20000015ff127230 */ /* 0x000fe40000004100 */
[----:B------:R-:W-:Y:S01]  /*4050*/  FFMA.FTZ R4, R12, R2, R27 ;  /* 0x000000020c047223 */ /* 0x000fe2000001001b */
[----:B------:R-:W-:-:S02]  /*4060*/  HADD2.F32 R3, -RZ, R24.H0_H0 ;  /* 0x20000018ff037230 */ /* 0x000fc40000004100 */
[----:B------:R-:W-:Y:S01]  /*4070*/  FFMA.FTZ R25, R0, R12, R25 ;  /* 0x0000000c00197223 */ /* 0x000fe20000010019 */
[----:B------:R-:W-:Y:S02]  /*4080*/  HADD2.F32 R2, -RZ, R20.H1_H1 ;  /* 0x30000014ff027230 */ /* 0x000fe40000004100 */
        /* <DEDUP_REMOVED lines=38> */
[----:B------:R-:W-:Y:S01]  /*42f0*/  HADD2.F32 R21, -RZ, R24.H1_H1 ;  /* 0x30000018ff157230 */ /* 0x000fe20000004100 */
[----:B------:R-:W-:Y:S01]  /*4300*/  LOP3.LUT R15, R15, 0x64006400, RZ, 0xfc, !PT ;  /* 0x640064000f0f7812 */ /* 0x000fe200078efcff */
[----:B------:R-:W-:Y:S01]  /*4310*/  FFMA.FTZ R4, R12, R4, R35 ;  /* 0x000000040c047223 */ /* 0x000fe20000010023 */
        /* <DEDUP_REMOVED lines=44> */
.L_x_3430:
[----:B------:R-:W-:Y:S01]  /*45e0*/  IADD3 R34, PT, PT, R34, 0x20, RZ ;  /* 0x0000002022227810 */ /* 0x000fe20007ffe0ff */
[----:B------:R-:W-:Y:S01]  /*45f0*/  UIADD3 UR4, UPT, UPT, UR4, 0x40, URZ ;  /* 0x0000004004047890 */ /* 0x000fe2000fffe0ff */
[----:B------:R-:W-:Y:S02]  /*4600*/  IMAD.WIDE R2, R33, 0x4, R8 ;  /* 0x0000000421027825 */ /* 0x000fe400078e0208 */
[----:B------:R-:W-:-:S13]  /*4610*/  ISETP.GE.AND P0, PT, R34, R11, PT ;  /* 0x0000000b2200720c */ /* 0x000fda0003f06270 */
[----:B------:R-:W-:Y:S05]  /*4620*/  @!P0 BRA `(.L_x_3431) ;  /* 0xffffffd800d08947 */ /* 0x000fea000383ffff */
.L_x_3426:
        /* <DEDUP_REMOVED lines=12> */
.L_x_3435:
[----:B------:R-:W0:Y:S02]  /*46f0*/  LDS R2, [R0] ;  /* 0x0000000000027984 */ /* 0x000e240000000800 */
[----:B0-----:R-:W-:-:S05]  /*4700*/  HFMA2 R3, R2, 1, 1, R23 ;  /* 0x3c003c0002037831 */ /* 0x001fca0000000017 */
[----:B------:R-:W0:Y:S02]  /*4710*/  ATOMS.CAST.SPIN P0, [R0], R2, R3 ;  /* 0x000000020000758d */ /* 0x000e240001800003 */
[----:B0-----:R-:W-:Y:S05]  /*4720*/  @!P0 BRA `(.L_x_3435) ;  /* 0xfffffffc00f08947 */ /* 0x001fea000383ffff */
[----:B------:R-:W-:Y:S05]  /*4730*/  BRA `(.L_x_3433) ;  /* 0x00000000000c7947 */ /* 0x000fea0003800000 */
.L_x_3434:
[----:B------:R-:W2:Y:S02]  /*4740*/  LD.E R0, desc[UR6][R4.64] ;  /* 0x0000000604007980 */ /* 0x000ea4000c101900 */
[----:B--2---:R-:W-:-:S05]  /*4750*/  IADD3 R3, PT, PT, R23, R0, RZ ;  /* 0x0000000017037210 */ /* 0x004fca0007ffe0ff */
[----:B------:R0:W-:Y:S02]  /*4760*/  ST.E desc[UR6][R4.64], R3 ;  /* 0x0000000304007985 */ /* 0x0001e4000c101906 */
.L_x_3433:
[----:B------:R-:W-:Y:S05]  /*4770*/  BSYNC.RECONVERGENT B0 ;  /* 0x0000000000007941 */ /* 0x000fea0003800200 */
.L_x_3432:
[----:B------:R1:W-:Y:S02]  /*4780*/  ATOM.E.ADD.F16x2.RN.STRONG.GPU P0, RZ, desc[UR6][R4.64+0x4], R22 ;  /* 0x8000041604ff79a2 */ /* 0x0003e4000c10e106 */
[----:B-1----:R-:W-:Y:S05]  /*4790*/  @P0 EXIT ;  /* 0x000000000000094d */ /* 0x002fea0003800000 */
[----:B------:R-:W1:Y:S02]  /*47a0*/  QSPC.E.S P0, RZ, [R4+0x4] ;  /* 0x0000040004ff73aa */ /* 0x000e640000000500 */
[----:B-1----:R-:W-:Y:S05]  /*47b0*/  @!P0 BRA `(.L_x_3436) ;  /* 0x00000000001c8947 */ /* 0x002fea0003800000 */
[----:B------:R-:W-:-:S04]  /*47c0*/  MOV R2, R4 ;  /* 0x0000000400027202 */ /* 0x000fc80000000f00 */
[----:B------:R-:W-:-:S07]  /*47d0*/  MOV R0, R2 ;  /* 0x0000000200007202 */ /* 0x000fce0000000f00 */
.L_x_3437:
[----:B------:R-:W0:Y:S02]  /*47e0*/  LDS R2, [R0+0x4] ;  /* 0x0000040000027984 */ /* 0x000e240000000800 */
[----:B0-----:R-:W-:-:S05]  /*47f0*/  HADD2 R3, R2, R22 ;  /* 0x0000001602037230 */ /* 0x001fca0000000000 */
[----:B------:R-:W0:Y:S02]  /*4800*/  ATOMS.CAST.SPIN P0, [R0+0x4], R2, R3 ;  /* 0x000004020000758d */ /* 0x000e240001800003 */
[----:B0-----:R-:W-:Y:S05]  /*4810*/  @!P0 BRA `(.L_x_3437) ;  /* 0xfffffffc00f08947 */ /* 0x001fea000383ffff */
[----:B------:R-:W-:Y:S05]  /*4820*/  EXIT ;  /* 0x000000000000794d */ /* 0x000fea0003800000 */
.L_x_3436:
[----:B------:R-:W0:Y:S02]  /*4830*/  LD.E R0, desc[UR6][R4.64+0x4] ;  /* 0x0000040604007980 */ /* 0x000e24000c101900 */
[----:B0-----:R-:W-:-:S05]  /*4840*/  IADD3 R3, PT, PT, R22, R0, RZ ;  /* 0x0000000016037210 */ /* 0x001fca0007ffe0ff */
[----:B------:R-:W-:Y:S01]  /*4850*/  ST.E desc[UR6][R4.64+0x4], R3 ;  /* 0x0000040304007985 */ /* 0x000fe2000c101906 */
[----:B------:R-:W-:Y:S05]  /*4860*/  EXIT ;  /* 0x000000000000794d */ /* 0x000fea0003800000 */
.L_x_3438:
        /* <DEDUP_REMOVED lines=9> */
.L_x_3637:


//--------------------- .text._Z23gemm_half_q_half_kernelILi1ELi8ELb0ELb0ELi32EEvPK6__halfPKjS4_S2_PS0_iiiiPKtS7_iiiiiibS2_i --------------------------
	.section	.text._Z23gemm_half_q_half_kernelILi1ELi8ELb0ELb0ELi32EEvPK6__halfPKjS4_S2_PS0_iiiiPKtS7_iiiiiibS2_i,"ax",@progbits
	.align	128
        .global         _Z23gemm_half_q_half_kernelILi1ELi8ELb0ELb0ELi32EEvPK6__halfPKjS4_S2_PS0_iiiiPKtS7_iiiiiibS2_i
        .type           _Z23gemm_half_q_half_kernelILi1ELi8ELb0ELb0ELi32EEvPK6__halfPKjS4_S2_PS0_iiiiPKtS7_iiiiiibS2_i,@function
        .size           _Z23gemm_half_q_half_kernelILi1ELi8ELb0ELb0ELi32EEvPK6__halfPKjS4_S2_PS0_iiiiPKtS7_iiiiiibS2_i,(.L_x_3638 - _Z23gemm_half_q_half_kernelILi1ELi8ELb0ELb0ELi32EEvPK6__halfPKjS4_S2_PS0_iiiiPKtS7_iiiiiibS2_i)
        .other          _Z23gemm_half_q_half_kernelILi1ELi8ELb0ELb0ELi32EEvPK6__halfPKjS4_S2_PS0_iiiiPKtS7_iiiiiibS2_i,@"STO_CUDA_ENTRY STV_DEFAULT"
_Z23gemm_half_q_half_kernelILi1ELi8ELb0ELb0ELi32EEvPK6__halfPKjS4_S2_PS0_iiiiPKtS7_iiiiiibS2_i:
.text._Z23gemm_half_q_half_kernelILi1ELi8ELb0ELb0ELi32EEvPK6__halfPKjS4_S2_PS0_iiiiPKtS7_iiiiiibS2_i:
        /* <DEDUP_REMOVED lines=10> */
[----:B0-----:R-:W-:-:S02]  /*00a0*/  SHF.L.U32 R0, R6, 0x5, RZ ;  /* 0x0000000506007819 */ /* 0x001fc400000006ff */
[----:B-1----:R-:W-:Y:S02]  /*00b0*/  ISETP.LE.AND P1, PT, R3, UR8, PT ;  /* 0x0000000803007c0c */ /* 0x002fe4000bf23270 */
[-C--:B---3--:R-:W-:Y:S02]  /*00c0*/  IADD3 R17, PT, PT, R0, R9.reuse, RZ ;  /* 0x0000000900117210 */ /* 0x088fe40007ffe0ff */
[----:B----4-:R-:W-:Y:S02]  /*00d0*/  LEA R13, R2, R9, 0x5 ;  /* 0x00000009020d7211 */ /* 0x010fe400078e28ff */
[----:B-----5:R-:W-:Y:S02]  /*00e0*/  VIADDMNMX R2, R0, 0x20, R7, PT ;  /* 0x0000002000027846 */ /* 0x020fe40003800107 */
[----:B------:R-:W-:Y:S02]  /*00f0*/  SHF.L.U32 R13, R13, 0x2, RZ ;  /* 0x000000020d0d7819 */ /* 0x000fe400000006ff */
[----:B------:R-:W-:-:S02]  /*0100*/  ISETP.GE.OR P0, PT, R17, R2, P1 ;  /* 0x000000021100720c */ /* 0x000fc40000f06670 */
[----:B--2---:R-:W-:-:S11]  /*0110*/  ISETP.GE.AND P2, PT, R13, R12, PT ;  /* 0x0000000c0d00720c */ /* 0x004fd60003f46270 */
        /* <DEDUP_REMOVED lines=19> */
.L_x_3440:
[----:B------:R-:W-:Y:S05]  /*0250*/  BSYNC.RECONVERGENT B0 ;  /* 0x0000000000007941 */ /* 0x000fea0003800200 */
.L_x_3439:
        /* <DEDUP_REMOVED lines=24> */
.L_x_3442:
        /* <DEDUP_REMOVED lines=12> */
[----:B0-----:R-:W-:-:S05]  /*04a0*/  IMAD.WIDE.U32 R10, R17, 0x2, R10 ;  /* 0x00000002110a7825 */ /* 0x001fca00078e000a */
        /* <DEDUP_REMOVED lines=9> */
[----:B0-----:R-:W-:Y:S01]  /*0540*/  IMAD R11, R20, R20, R20 ;  /* 0x00000014140b7224 */ /* 0x001fe200078e0214 */
        /* <DEDUP_REMOVED lines=19> */
.L_x_3441:
[----:B------:R-:W1:Y:S01]  /*0680*/  LDCU UR4, c[0x0][0x3c8] ;  /* 0x00007900ff0477ac */ /* 0x000e620008000800 */
[----:B------:R-:W-:Y:S01]  /*0690*/  HFMA2 R2, -RZ, RZ, 0, 0 ;  /* 0x00000000ff027431 */ /* 0x000fe200000001ff */
[----:B-1----:R-:W-:-:S13]  /*06a0*/  ISETP.GT.AND P0, PT, R0, UR4, PT ;  /* 0x0000000400007c0c */ /* 0x002fda000bf04270 */
[----:B------:R-:W-:Y:S05]  /*06b0*/  @!P0 BRA `(.L_x_3443) ;  /* 0x00000000001c8947 */ /* 0x000fea0003800000 */
[----:B0-----:R-:W0:Y:S02]  /*06c0*/  LDC R5, c[0x0][0x3cc] ;  /* 0x0000f300ff057b82 */ /* 0x001e240000000800 */
[----:B0-----:R-:W-:-:S04]  /*06d0*/  VIMNMX R2, PT, PT, R0, R5, PT ;  /* 0x0000000500027248 */ /* 0x001fc80003fe0100 */
[----:B------:R-:W-:-:S04]  /*06e0*/  IADD3 R2, PT, PT, R2, -UR4, RZ ;  /* 0x8000000402027c10 */ /* 0x000fc8000fffe0ff */
[----:B------:R-:W-:-:S04]  /*06f0*/  SHF.R.S32.HI R5, RZ, 0x1f, R2 ;  /* 0x0000001fff057819 */ /* 0x000fc80000011402 */
[----:B------:R-:W-:-:S04]  /*0700*/  LEA.HI R5, R5, R2, RZ, 0x5 ;  /* 0x0000000205057211 */ /* 0x000fc800078f28ff */
[----:B------:R-:W-:-:S05]  /*0710*/  SHF.R.S32.HI R5, RZ, 0x5, R5 ;  /* 0x00000005ff057819 */ /* 0x000fca0000011405 */
[----:B------:R-:W-:-:S07]  /*0720*/  IMAD R2, R5, 0x6, RZ ;  /* 0x0000000605027824 */ /* 0x000fce00078e02ff */
.L_x_3443:
[----:B------:R-:W1:Y:S01]  /*0730*/  LDCU UR5, c[0x0][0x3cc] ;  /* 0x00007980ff0577ac */ /* 0x000e620008000800 */
[----:B0-----:R-:W-:Y:S02]  /*0740*/  MOV R4, RZ ;  /* 0x000000ff00047202 */ /* 0x001fe40000000f00 */
[----:B-1----:R-:W-:-:S13]  /*0750*/  ISETP.GT.AND P0, PT, R0, UR5, PT ;  /* 0x0000000500007c0c */ /* 0x002fda000bf04270 */
        /* <DEDUP_REMOVED lines=8> */
.L_x_3444:
        /* <DEDUP_REMOVED lines=11> */
.L_x_3445:
        /* <DEDUP_REMOVED lines=11> */
.L_x_3446:
        /* <DEDUP_REMOVED lines=11> */
.L_x_3447:
[----:B------:R-:W-:Y:S01]  /*09f0*/  VIMNMX R8, PT, PT, R0, UR4, PT ;  /* 0x0000000400087c48 */ /* 0x000fe2000bfe0100 */
[----:B------:R-:W0:Y:S01]  /*0a00*/  LDCU.64 UR4, c[0x0][0x388] ;  /* 0x00007100ff0477ac */ /* 0x000e220008000a00 */
[----:B------:R-:W-:Y:S02]  /*0a10*/  VIMNMX R7, PT, PT, R7, UR9, PT ;  /* 0x0000000907077c48 */ /* 0x000fe4000bfe0100 */
[----:B------:R-:W-:-:S04]  /*0a20*/  SHF.R.S32.HI R11, RZ, 0x1f, R8 ;  /* 0x0000001fff0b7819 */ /* 0x000fc80000011408 */
[----:B------:R-:W-:-:S04]  /*0a30*/  LEA.HI R11, R11, R8, RZ, 0x5 ;  /* 0x000000080b0b7211 */ /* 0x000fc800078f28ff */
[----:B------:R-:W-:-:S04]  /*0a40*/  SHF.R.S32.HI R11, RZ, 0x5, R11 ;  /* 0x00000005ff0b7819 */ /* 0x000fc8000001140b */
[----:B------:R-:W-:-:S04]  /*0a50*/  LEA R2, R11, R2, 0x3 ;  /* 0x000000020b027211 */ /* 0x000fc800078e18ff */
[----:B------:R-:W-:Y:S02]  /*0a60*/  IADD3 R2, PT, PT, R5, R2, R4 ;  /* 0x0000000205027210 */ /* 0x000fe40007ffe004 */
[----:B------:R-:W-:Y:S02]  /*0a70*/  SHF.R.S32.HI R5, RZ, 0x1f, R13 ;  /* 0x0000001fff057819 */ /* 0x000fe4000001140d */
[----:B------:R-:W-:-:S05]  /*0a80*/  IADD3 R9, PT, PT, R9, R2, R6 ;  /* 0x0000000209097210 */ /* 0x000fca0007ffe006 */
        /* <DEDUP_REMOVED lines=9> */
[----:B------:R-:W-:Y:S01]  /*0b20*/  ISETP.LE.AND P0, PT, R3, UR8, PT ;  /* 0x0000000803007c0c */ /* 0x000fe2000bf03270 */
[----:B------:R-:W-:Y:S01]  /*0b30*/  IMAD.WIDE R8, R12, 0x4, R4 ;  /* 0x000000040c087825 */ /* 0x000fe200078e0204 */
[----:B------:R-:W-:Y:S02]  /*0b40*/  MOV R6, 0x2c00 ;  /* 0x00002c0000067802 */ /* 0x000fe40000000f00 */
[----:B------:R-:W-:Y:S02]  /*0b50*/  PRMT R2, RZ, 0x7610, R2 ;  /* 0x00007610ff027816 */ /* 0x000fe40000000002 */
[----:B------:R-:W-:-:S07]  /*0b60*/  PRMT R14, R14, 0x5410, R6 ;  /* 0x000054100e0e7816 */ /* 0x000fce0000000006 */
[----:B------:R-:W-:Y:S05]  /*0b70*/  @P0 BRA `(.L_x_3449) ;  /* 0x0000000800480947 */ /* 0x000fea0003800000 */
[----:B------:R-:W2:Y:S01]  /*0b80*/  LDG.E.128.CONSTANT R4, desc[UR6][R4.64] ;  /* 0x0000000604047981 */ /* 0x000ea2000c1e9d00 */
[----:B------:R-:W0:Y:S01]  /*0b90*/  S2UR UR5, SR_CgaCtaId ;  /* 0x00000000000579c3 */ /* 0x000e220000008800 */
[----:B------:R-:W-:Y:S02]  /*0ba0*/  UMOV UR4, 0x400 ;  /* 0x0000040000047882 */ /* 0x000fe40000000000 */
[----:B0-----:R-:W-:-:S09]  /*0bb0*/  ULEA UR4, UR5, UR4, 0x18 ;  /* 0x0000000405047291 */ /* 0x001fd2000f8ec0ff */
[----:B------:R-:W0:Y:S01]  /*0bc0*/  LDS.64 R18, [UR4] ;  /* 0x00000004ff127984 */ /* 0x000e220008000a00 */
        /* <DEDUP_REMOVED lines=14> */
[----:B0-----:R-:W-:Y:S01]  /*0cb0*/  HADD2.F32 R11, -RZ, R18.H0_H0 ;  /* 0x20000012ff0b7230 */ /* 0x001fe20000004100 */
[----:B------:R-:W-:Y:S01]  /*0cc0*/  LOP3.LUT R29, R29, 0x64006400, RZ, 0xfc, !PT ;  /* 0x640064001d1d7812 */ /* 0x000fe200078efcff */
[----:B------:R-:W-:Y:S01]  /*0cd0*/  HADD2.F32 R25, -RZ, R20.H1_H1 ;  /* 0x30000014ff197230 */ /* 0x000fe20000004100 */
[----:B------:R-:W-:Y:S01]  /*0ce0*/  SHF.R.U32.HI R6, RZ, 0x8, R6 ;  /* 0x00000008ff067819 */ /* 0x000fe20000011606 */
[----:B------:R-:W-:-:S02]  /*0cf0*/  HADD2.F32 R2, -RZ, R24.H0_H0 ;  /* 0x20000018ff027230 */ /* 0x000fc40000004100 */
[----:B------:R-:W-:Y:S01]  /*0d00*/  FFMA.FTZ R0, R0, R11, RZ ;  /* 0x0000000b00007223 */ /* 0x000fe200000100ff */
[----:B------:R-:W-:Y:S02]  /*0d10*/  HADD2.F32 R26, -RZ, R22.H0_H0 ;  /* 0x20000016ff1a7230 */ /* 0x000fe40000004100 */
[----:B------:R-:W-:Y:S02]  /*0d20*/  HADD2.F32 R20, -RZ, R18.H1_H1 ;  /* 0x30000012ff147230 */ /* 0x000fe40000004100 */
[C---:B------:R-:W-:Y:S01]  /*0d30*/  FFMA.FTZ R23, R11.reuse, R2, RZ ;  /* 0x000000020b177223 */ /* 0x040fe200000100ff */
[----:B------:R-:W-:Y:S02]  /*0d40*/  HADD2.F32 R10, -RZ, R21.H0_H0 ;  /* 0x20000015ff0a7230 */ /* 0x000fe40000004100 */
[----:B------:R-:W-:Y:S01]  /*0d50*/  FFMA.FTZ R27, R11, R26, RZ ;  /* 0x0000001a0b1b7223 */ /* 0x000fe200000100ff */
[----:B------:R-:W-:Y:S02]  /*0d60*/  HADD2.F32 R22, -RZ, R22.H1_H1 ;  /* 0x30000016ff167230 */ /* 0x000fe40000004100 */
[----:B------:R-:W-:Y:S01]  /*0d70*/  FFMA.FTZ R2, R25, R20, R0 ;  /* 0x0000001419027223 */ /* 0x000fe20000010000 */
[----:B------:R-:W-:-:S02]  /*0d80*/  HADD2.F32 R18, -RZ, R24.H1_H1 ;  /* 0x30000018ff127230 */ /* 0x000fc40000004100 */
[----:B------:R-:W-:Y:S01]  /*0d90*/  FFMA.FTZ R11, R11, R10, RZ ;  /* 0x0000000a0b0b7223 */ /* 0x000fe200000100ff */
[----:B------:R-:W-:Y:S01]  /*0da0*/  LOP3.LUT R0, R4, 0xf000f0, RZ, 0xc0, !PT ;  /* 0x00f000f004007812 */ /* 0x000fe200078ec0ff */
[----:B------:R-:W-:Y:S01]  /*0db0*/  HADD2.F32 R24, -RZ, R21.H1_H1 ;  /* 0x30000015ff187230 */ /* 0x000fe20000004100 */
[----:B------:R-:W-:Y:S01]  /*0dc0*/  LOP3.LUT R10, R5, 0xf000f0, RZ, 0xc0, !PT ;  /* 0x00f000f0050a7812 */ /* 0x000fe200078ec0ff */
[----:B------:R-:W-:Y:S01]  /*0dd0*/  FFMA.FTZ R22, R20, R22, R27 ;  /* 0x0000001614167223 */ /* 0x000fe2000001001b */
[----:B------:R-:W-:Y:S01]  /*0de0*/  LOP3.LUT R25, R0, 0x64006400, RZ, 0xfc, !PT ;  /* 0x6400640000197812 */ /* 0x000fe200078efcff */
[C---:B------:R-:W-:Y:S01]  /*0df0*/  FFMA.FTZ R18, R20.reuse, R18, R23 ;  /* 0x0000001214127223 */ /* 0x040fe20000010017 */
[----:B------:R-:W-:Y:S01]  /*0e00*/  FFMA.FTZ R20, R20, R24, R11 ;  /* 0x0000001814147223 */ /* 0x000fe2000001000b */
[----:B------:R-:W-:Y:S01]  /*0e10*/  LOP3.LUT R23, R10, 0x64006400, RZ, 0xfc, !PT ;  /* 0x640064000a177812 */ /* 0x000fe200078efcff */
[----:B------:R-:W-:Y:S01]  /*0e20*/  HADD2.F32 R21, -RZ, R19.H0_H0 ;  /* 0x20000013ff157230 */ /* 0x000fe20000004100 */
[----:B------:R-:W0:Y:S01]  /*0e30*/  LDS.64 R10, [UR4+0x8] ;  /* 0x00000804ff0a7984 */ /* 0x000e220008000a00 */
[-C--:B------:R-:W-:Y:S01]  /*0e40*/  HFMA2 R25, R25, R14.reuse.H1_H1, -72, -72 ;  /* 0xd480d48019197431 */ /* 0x080fe2000006000e */
[----:B------:R-:W-:Y:S01]  /*0e50*/  LOP3.LUT R27, R7, 0xf000f0, RZ, 0xc0, !PT ;  /* 0x00f000f0071b7812 */ /* 0x000fe200078ec0ff */
[----:B------:R-:W-:Y:S01]  /*0e60*/  HFMA2 R0, R23, R14.H1_H1, -72, -72 ;  /* 0xd480d48017007431 */ /* 0x000fe2000006000e */
[----:B------:R-:W-:-:S02]  /*0e70*/  SHF.R.U32.HI R4, RZ, 0x8, R4 ;  /* 0x00000008ff047819 */ /* 0x000fc40000011604 */
[--C-:B------:R-:W-:Y:S01]  /*0e80*/  HADD2.F32 R23, -RZ, R25.reuse.H0_H0 ;  /* 0x20000019ff177230 */ /* 0x100fe20000004100 */
[----:B------:R-:W-:Y:S01]  /*0e90*/  LOP3.LUT R27, R27, 0x64006400, RZ, 0xfc, !PT ;  /* 0x640064001b1b7812 */ /* 0x000fe200078efcff */
[--C-:B------:R-:W-:Y:S01]  /*0ea0*/  HADD2.F32 R26, -RZ, R0.reuse.H0_H0 ;  /* 0x20000000ff1a7230 */ /* 0x100fe20000004100 */
[----:B------:R-:W-:Y:S01]  /*0eb0*/  SHF.R.U32.HI R5, RZ, 0x8, R5 ;  /* 0x00000008ff057819 */ /* 0x000fe20000011605 */
[----:B------:R-:W-:Y:S02]  /*0ec0*/  HADD2.F32 R25, -RZ, R25.H1_H1 ;  /* 0x30000019ff197230 */ /* 0x000fe40000004100 */
[----:B------:R-:W-:Y:S01]  /*0ed0*/  FFMA.FTZ R2, R23, R21, R2 ;  /* 0x0000001517027223 */ /* 0x000fe20000010002 */
[----:B------:R-:W-:Y:S02]  /*0ee0*/  HADD2.F32 R23, -RZ, R19.H1_H1 ;  /* 0x30000013ff177230 */ /* 0x000fe40000004100 */
[-C--:B------:R-:W-:Y:S02]  /*0ef0*/  HFMA2 R19, R29, R14.reuse.H1_H1, -72, -72 ;  /* 0xd480d4801d137431 */ /* 0x080fe4000006000e */
[----:B------:R-:W-:Y:S01]  /*0f00*/  FFMA.FTZ R22, R21, R26, R22 ;  /* 0x0000001a15167223 */ /* 0x000fe20000010016 */
[----:B------:R-:W-:Y:S01]  /*0f10*/  HFMA2 R24, R27, R14.H1_H1, -72, -72 ;  /* 0xd480d4801b187431 */ /* 0x000fe2000006000e */
[----:B------:R-:W-:Y:S01]  /*0f20*/  SHF.R.U32.HI R7, RZ, 0x8, R7 ;  /* 0x00000008ff077819 */ /* 0x000fe20000011607 */
[----:B------:R-:W-:-:S02]  /*0f30*/  HADD2.F32 R0, -RZ, R0.H1_H1 ;  /* 0x30000000ff007230 */ /* 0x000fc40000004100 */
[--C-:B------:R-:W-:Y:S02]  /*0f40*/  HADD2.F32 R26, -RZ, R19.reuse.H0_H0 ;  /* 0x20000013ff1a7230 */ /* 0x100fe40000004100 */
[--C-:B------:R-:W-:Y:S02]  /*0f50*/  HADD2.F32 R27, -RZ, R24.reuse.H0_H0 ;  /* 0x20000018ff1b7230 */ /* 0x100fe40000004100 */
[----:B------:R-:W-:Y:S01]  /*0f60*/  FFMA.FTZ R22, R23, R0, R22 ;  /* 0x0000000017167223 */ /* 0x000fe20000010016 */
[----:B------:R-:W-:Y:S01]  /*0f70*/  FFMA.FTZ R18, R21, R26, R18 ;  /* 0x0000001a15127223 */ /* 0x000fe20000010012 */
[----:B------:R-:W-:Y:S01]  /*0f80*/  FFMA.FTZ R26, R25, R23, R2 ;  /* 0x00000017191a7223 */ /* 0x000fe20000010002 */
[----:B------:R-:W-:Y:S01]  /*0f90*/  LOP3.LUT R2, R4, 0xf000f, RZ, 0xc0, !PT ;  /* 0x000f000f04027812 */ /* 0x000fe200078ec0ff */
[----:B------:R-:W-:Y:S01]  /*0fa0*/  FFMA.FTZ R20, R21, R27, R20 ;  /* 0x0000001b15147223 */ /* 0x000fe20000010014 */
[----:B------:R-:W-:Y:S01]  /*0fb0*/  HADD2.F32 R25, -RZ, R19.H1_H1 ;  /* 0x30000013ff197230 */ /* 0x000fe20000004100 */
[----:B------:R-:W-:Y:S01]  /*0fc0*/  LOP3.LUT R21, R5, 0xf000f, RZ, 0xc0, !PT ;  /* 0x000f000f05157812 */ /* 0x000fe200078ec0ff */
[----:B------:R-:W-:Y:S01]  /*0fd0*/  HADD2.F32 R19, -RZ, R24.H1_H1 ;  /* 0x30000018ff137230 */ /* 0x000fe20000004100 */
[----:B------:R-:W-:-:S02]  /*0fe0*/  LOP3.LUT R2, R2, 0x64006400, RZ, 0xfc, !PT ;  /* 0x6400640002027812 */ /* 0x000fc400078efcff */
[----:B------:R-:W-:Y:S01]  /*0ff0*/  LOP3.LUT R24, R7, 0xf000f, RZ, 0xc0, !PT ;  /* 0x000f000f07187812 */ /* 0x000fe200078ec0ff */
[----:B------:R-:W-:Y:S01]  /*1000*/  FFMA.FTZ R0, R23, R25, R18 ;  /* 0x0000001917007223 */ /* 0x000fe20000010012 */
[----:B------:R-:W-:Y:S01]  /*1010*/  LOP3.LUT R21, R21, 0x64006400, RZ, 0xfc, !PT ;  /* 0x6400640015157812 */ /* 0x000fe200078efcff */
[----:B------:R-:W-:Y:S02]  /*1020*/  HADD2 R18, R2, -1032, -1032 ;  /* 0xe408e40802127430 */ /* 0x000fe40000000000 */
[----:B------:R-:W-:Y:S01]  /*1030*/  FFMA.FTZ R23, R23, R19, R20 ;  /* 0x0000001317177223 */ /* 0x000fe20000010014 */
[----:B------:R-:W-:Y:S02]  /*1040*/  LOP3.LUT R2, R24, 0x64006400, RZ, 0xfc, !PT ;  /* 0x6400640018027812 */ /* 0x000fe400078efcff */
[----:B------:R-:W-:Y:S01]  /*1050*/  LOP3.LUT R19, R6, 0xf000f, RZ, 0xc0, !PT ;  /* 0x000f000f06137812 */ /* 0x000fe200078ec0ff */
[----:B------:R-:W-:Y:S02]  /*1060*/  HADD2 R20, R21, -1032, -1032 ;  /* 0xe408e40815147430 */ /* 0x000fe40000000000 */
[----:B0-----:R-:W-:-:S02]  /*1070*/  HADD2.F32 R21, -RZ, R10.H0_H0 ;  /* 0x2000000aff157230 */ /* 0x001fc40000004100 */
[----:B------:R-:W-:Y:S02]  /*1080*/  HADD2 R2, R2, -1032, -1032 ;  /* 0xe408e40802027430 */ /* 0x000fe40000000000 */
[----:B------:R-:W-:Y:S01]  /*1090*/  HADD2.F32 R27, -RZ, R18.H0_H0 ;  /* 0x20000012ff1b7230 */ /* 0x000fe20000004100 */
[----:B------:R-:W-:Y:S01]  /*10a0*/  LOP3.LUT R19, R19, 0x64006400, RZ, 0xfc, !PT ;  /* 0x6400640013137812 */ /* 0x000fe200078efcff */
[--C-:B------:R-:W-:Y:S01]  /*10b0*/  HADD2.F32 R25, -RZ, R20.reuse.H0_H0 ;  /* 0x20000014ff197230 */ /* 0x100fe20000004100 */
[----:B------:R-:W-:Y:S01]  /*10c0*/  LOP3.LUT R4, R4, 0xf000f0, RZ, 0xc0, !PT ;  /* 0x00f000f004047812 */ /* 0x000fe200078ec0ff */
[----:B------:R-:W-:Y:S02]  /*10d0*/  HADD2.F32 R20, -RZ, R20.H1_H1 ;  /* 0x30000014ff147230 */ /* 0x000fe40000004100 */
[----:B------:R-:W-:Y:S01]  /*10e0*/  FFMA.FTZ R24, R27, R21, R26 ;  /* 0x000000151b187223 */ /* 0x000fe2000001001a */
[----:B------:R-:W-:Y:S02]  /*10f0*/  HADD2 R19, R19, -1032, -1032 ;  /* 0xe408e40813137430 */ /* 0x000fe40000000000 */
[----:B------:R-:W-:-:S02]  /*1100*/  HADD2.F32 R26, -RZ, R2.H0_H0 ;  /* 0x20000002ff1a7230 */ /* 0x000fc40000004100 */
[C---:B------:R-:W-:Y:S01]  /*1110*/  FFMA.FTZ R22, R21.reuse, R25, R22 ;  /* 0x0000001915167223 */ /* 0x040fe20000010016 */
[----:B------:R-:W-:Y:S01]  /*1120*/  HADD2.F32 R27, -RZ, R10.H1_H1 ;  /* 0x3000000aff1b7230 */ /* 0x000fe20000004100 */
[----:B------:R-:W-:Y:S01]  /*1130*/  LOP3.LUT R6, R6, 0xf000f0, RZ, 0xc0, !PT ;  /* 0x00f000f006067812 */ /* 0x000fe200078ec0ff */
[----:B------:R-:W-:Y:S02]  /*1140*/  HADD2.F32 R25, -RZ, R19.H0_H0 ;  /* 0x20000013ff197230 */ /* 0x000fe40000004100 */
[----:B------:R-:W-:Y:S01]  /*1150*/  FFMA.FTZ R26, R21, R26, R23 ;  /* 0x0000001a151a7223 */ /* 0x000fe20000010017 */
[----:B------:R-:W-:Y:S01]  /*1160*/  HADD2.F32 R23, -RZ, R18.H1_H1 ;  /* 0x30000012ff177230 */ /* 0x000fe20000004100 */
[----:B------:R-:W-:Y:S01]  /*1170*/  LOP3.LUT R18, R5, 0xf000f0, RZ, 0xc0, !PT ;  /* 0x00f000f005127812 */ /* 0x000fe200078ec0ff */
[----:B------:R-:W-:Y:S02]  /*1180*/  HADD2.F32 R10, -RZ, R11.H0_H0 ;  /* 0x2000000bff0a7230 */ /* 0x000fe40000004100 */
[----:B------:R-:W-:Y:S01]  /*1190*/  FFMA.FTZ R0, R21, R25, R0 ;  /* 0x0000001915007223 */ /* 0x000fe20000010000 */
[----:B------:R-:W-:-:S02]  /*11a0*/  HADD2.F32 R21, -RZ, R19.H1_H1 ;  /* 0x30000013ff157230 */ /* 0x000fc40000004100 */
[----:B------:R-:W-:Y:S01]  /*11b0*/  FFMA.FTZ R5, R23, R27, R24 ;  /* 0x0000001b17057223 */ /* 0x000fe20000010018 */
[----:B------:R-:W-:Y:S01]  /*11c0*/  LOP3.LUT R25, R18, 0x64006400, RZ, 0xfc, !PT ;  /* 0x6400640012197812 */ /* 0x000fe200078efcff */
[C---:B------:R-:W-:Y:S01]  /*11d0*/  FFMA.FTZ R19, R27.reuse, R20, R22 ;  /* 0x000000141b137223 */ /* 0x040fe20000010016 */
[----:B------:R-:W-:Y:S01]  /*11e0*/  LOP3.LUT R23, R4, 0x64006400, RZ, 0xfc, !PT ;  /* 0x6400640004177812 */ /* 0x000fe200078efcff */
[----:B------:R-:W-:Y:S01]  /*11f0*/  FFMA.FTZ R21, R27, R21, R0 ;  /* 0x000000151b157223 */ /* 0x000fe20000010000 */
[----:B------:R-:W-:Y:S01]  /*1200*/  LOP3.LUT R18, R7, 0xf000f0, RZ, 0xc0, !PT ;  /* 0x00f000f007127812 */ /* 0x000fe200078ec0ff */
[-C--:B------:R-:W-:Y:S01]  /*1210*/  HFMA2 R0, R25, R14.reuse.H1_H1, -72, -72 ;  /* 0xd480d48019007431 */ /* 0x080fe2000006000e */
[----:B------:R-:W-:Y:S01]  /*1220*/  LOP3.LUT R7, R6, 0x64006400, RZ, 0xfc, !PT ;  /* 0x6400640006077812 */ /* 0x000fe200078efcff */
[----:B------:R-:W-:Y:S01]  /*1230*/  HFMA2 R4, R23, R14.H1_H1, -72, -72 ;  /* 0xd480d48017047431 */ /* 0x000fe2000006000e */
[----:B------:R-:W-:Y:S01]  /*1240*/  LOP3.LUT R23, R18, 0x64006400, RZ, 0xfc, !PT ;  /* 0x6400640012177812 */ /* 0x000fe200078efcff */
        /* <DEDUP_REMOVED lines=13> */
[----:B------:R-:W-:Y:S02]  /*1320*/  HADD2.F32 R18, -RZ, R2.H0_H0 ;  /* 0x20000002ff127230 */ /* 0x000fe40000004100 */
        /* <DEDUP_REMOVED lines=21> */
[----:B------:R-:W-:Y:S02]  /*1480*/  HFMA2 R2, R4, 1, 1, RZ ;  /* 0x3c003c0004027831 */ /* 0x000fe400000000ff */
[----:B------:R-:W-:-:S07]  /*1490*/  HADD2 R0, R6, RZ.H0_H0 ;  /* 0x200000ff06007230 */ /* 0x000fce0000000000 */
.L_x_3449:
[----:B------:R-:W-:Y:S01]  /*14a0*/  IMAD.WIDE R18, R12, 0x4, R8 ;  /* 0x000000040c127825 */ /* 0x000fe200078e0208 */
[----:B------:R-:W-:Y:S06]  /*14b0*/  @P1 BRA `(.L_x_3450) ;  /* 0x0000000800501947 */ /* 0x000fec0003800000 */
[----:B------:R-:W2:Y:S01]  /*14c0*/  LDG.E.128.CONSTANT R8, desc[UR6][R8.64] ;  /* 0x0000000608087981 */ /* 0x000ea2000c1e9d00 */
[----:B------:R-:W0:Y:S01]  /*14d0*/  S2UR UR5, SR_CgaCtaId ;  /* 0x00000000000579c3 */ /* 0x000e220000008800 */
[----:B------:R-:W-:Y:S01]  /*14e0*/  UMOV UR4, 0x400 ;  /* 0x0000040000047882 */ /* 0x000fe20000000000 */
[----:B------:R-:W-:-:S04]  /*14f0*/  MOV R20, 0x2c00 ;  /* 0x00002c0000147802 */ /* 0x000fc80000000f00 */
[----:B------:R-:W-:Y:S01]  /*1500*/  PRMT R14, R14, 0x5410, R20 ;  /* 0x000054100e0e7816 */ /* 0x000fe20000000014 */
[----:B0-----:R-:W-:-:S09]  /*1510*/  ULEA UR4, UR5, UR4, 0x18 ;  /* 0x0000000405047291 */ /* 0x001fd2000f8ec0ff */
[----:B------:R-:W0:Y:S02]  /*1520*/  LDS.64 R4, [UR4+0x10] ;  /* 0x00001004ff047984 */ /* 0x000e240008000a00 */
[--C-:B0-----:R-:W-:Y:S02]  /*1530*/  HADD2.F32 R20, -RZ, R4.reuse.H0_H0 ;  /* 0x20000004ff147230 */ /* 0x101fe40000004100 */
[----:B------:R-:W-:Y:S01]  /*1540*/  HADD2.F32 R21, -RZ, R4.H1_H1 ;  /* 0x30000004ff157230 */ /* 0x000fe20000004100 */
[----:B--2---:R-:W-:Y:S02]  /*1550*/  LOP3.LUT R6, R8, 0xf000f, RZ, 0xc0, !PT ;  /* 0x000f000f08067812 */ /* 0x004fe400078ec0ff */
        /* <DEDUP_REMOVED lines=8> */
[--C-:B------:R-:W-:Y:S01]  /*15e0*/  HADD2.F32 R23, -RZ, R6.reuse.H0_H0 ;  /* 0x20000006ff177230 */ /* 0x100fe20000004100 */
[----:B------:R-:W-:Y:S01]  /*15f0*/  LOP3.LUT R27, R27, 0x64006400, RZ, 0xfc, !PT ;  /* 0x640064001b1b7812 */ /* 0x000fe200078efcff */
[----:B------:R-:W-:Y:S02]  /*1600*/  HADD2.F32 R22, -RZ, R6.H1_H1 ;  /* 0x30000006ff167230 */ /* 0x000fe40000004100 */
[----:B------:R-:W-:Y:S01]  /*1610*/  HFMA2 R25, R25, R14.H1_H1, -72, -72 ;  /* 0xd480d48019197431 */ /* 0x000fe2000006000e */
[----:B------:R-:W0:Y:S01]  /*1620*/  LDS.64 R6, [UR4+0x18] ;  /* 0x00001804ff067984 */ /* 0x000e220008000a00 */
[----:B------:R-:W-:-:S02]  /*1630*/  HADD2.F32 R29, -RZ, R24.H0_H0 ;  /* 0x20000018ff1d7230 */ /* 0x000fc40000004100 */
[----:B------:R-:W-:Y:S01]  /*1640*/  FFMA.FTZ R23, R23, R20, RZ ;  /* 0x0000001417177223 */ /* 0x000fe200000100ff */
[----:B------:R-:W-:Y:S02]  /*1650*/  HADD2.F32 R4, -RZ, R24.H1_H1 ;  /* 0x30000018ff047230 */ /* 0x000fe40000004100 */
[----:B------:R-:W-:Y:S01]  /*1660*/  HFMA2 R27, R27, R14.H1_H1, -72, -72 ;  /* 0xd480d4801b1b7431 */ /* 0x000fe2000006000e */
[----:B------:R-:W-:Y:S01]  /*1670*/  SHF.R.U32.HI R8, RZ, 0x8, R8 ;  /* 0x00000008ff087819 */ /* 0x000fe20000011608 */
[----:B------:R-:W-:Y:S01]  /*1680*/  FFMA.FTZ R24, R20, R29, RZ ;  /* 0x0000001d14187223 */ /* 0x000fe200000100ff */
[----:B------:R-:W-:Y:S01]  /*1690*/  FFMA.FTZ R23, R22, R21, R23 ;  /* 0x0000001516177223 */ /* 0x000fe20000010017 */
[----:B------:R-:W-:Y:S02]  /*16a0*/  HADD2.F32 R22, -RZ, R25.H0_H0 ;  /* 0x20000019ff167230 */ /* 0x000fe40000004100 */
[----:B------:R-:W-:Y:S01]  /*16b0*/  FFMA.FTZ R29, R21, R4, R24 ;  /* 0x00000004151d7223 */ /* 0x000fe20000010018 */
[----:B------:R-:W-:Y:S01]  /*16c0*/  HADD2.F32 R4, -RZ, R5.H0_H0 ;  /* 0x20000005ff047230 */ /* 0x000fe20000004100 */
[----:B------:R-:W-:Y:S01]  /*16d0*/  SHF.R.U32.HI R24, RZ, 0x8, R9 ;  /* 0x00000008ff187819 */ /* 0x000fe20000011609 */
[----:B------:R-:W-:-:S02]  /*16e0*/  HADD2.F32 R26, -RZ, R27.H0_H0 ;  /* 0x2000001bff1a7230 */ /* 0x000fc40000004100 */
[----:B------:R-:W-:Y:S02]  /*16f0*/  HADD2.F32 R5, -RZ, R5.H1_H1 ;  /* 0x30000005ff057230 */ /* 0x000fe40000004100 */
[----:B------:R-:W-:Y:S01]  /*1700*/  FFMA.FTZ R22, R4, R22, R29 ;  /* 0x0000001604167223 */ /* 0x000fe2000001001d */
[----:B------:R-:W-:Y:S02]  /*1710*/  HADD2.F32 R25, -RZ, R25.H1_H1 ;  /* 0x30000019ff197230 */ /* 0x000fe40000004100 */
[----:B------:R-:W-:Y:S01]  /*1720*/  FFMA.FTZ R26, R26, R4, R23 ;  /* 0x000000041a1a7223 */ /* 0x000fe20000010017 */
[----:B------:R-:W-:Y:S01]  /*1730*/  LOP3.LUT R23, R8, 0xf000f, RZ, 0xc0, !PT ;  /* 0x000f000f08177812 */ /* 0x000fe200078ec0ff */
[----:B------:R-:W-:Y:S01]  /*1740*/  HADD2.F32 R27, -RZ, R27.H1_H1 ;  /* 0x3000001bff1b7230 */ /* 0x000fe20000004100 */
[----:B------:R-:W-:Y:S01]  /*1750*/  LOP3.LUT R9, R24, 0xf000f, RZ, 0xc0, !PT ;  /* 0x000f000f18097812 */ /* 0x000fe200078ec0ff */
[----:B------:R-:W-:Y:S01]  /*1760*/  FFMA.FTZ R22, R5, R25, R22 ;  /* 0x0000001905167223 */ /* 0x000fe20000010016 */
[----:B------:R-:W-:-:S02]  /*1770*/  LOP3.LUT R25, R10, 0xf000f, RZ, 0xc0, !PT ;  /* 0x000f000f0a197812 */ /* 0x000fc400078ec0ff */
        /* <DEDUP_REMOVED lines=10> */
[----:B------:R-:W-:Y:S02]  /*1820*/  HADD2.F32 R27, -RZ, R28.H0_H0 ;  /* 0x2000001cff1b7230 */ /* 0x000fe40000004100 */
[----:B------:R-:W-:Y:S02]  /*1830*/  HADD2.F32 R25, -RZ, R25.H1_H1 ;  /* 0x30000019ff197230 */ /* 0x000fe40000004100 */
[--C-:B0-----:R-:W-:Y:S02]  /*1840*/  HADD2.F32 R23, -RZ, R6.reuse.H0_H0 ;  /* 0x20000006ff177230 */ /* 0x101fe40000004100 */
[----:B------:R-:W-:Y:S01]  /*1850*/  FFMA.FTZ R27, R20, R27, RZ ;  /* 0x0000001b141b7223 */ /* 0x000fe200000100ff */
[----:B------:R-:W-:Y:S02]  /*1860*/  HADD2.F32 R6, -RZ, R6.H1_H1 ;  /* 0x30000006ff067230 */ /* 0x000fe40000004100 */
[----:B------:R-:W-:Y:S01]  /*1870*/  FFMA.FTZ R26, R29, R23, R26 ;  /* 0x000000171d1a7223 */ /* 0x000fe2000001001a */
[----:B------:R-:W-:-:S02]  /*1880*/  HADD2.F32 R29, -RZ, R28.H1_H1 ;  /* 0x3000001cff1d7230 */ /* 0x000fc40000004100 */
[--C-:B------:R-:W-:Y:S02]  /*1890*/  HADD2.F32 R28, -RZ, R9.reuse.H0_H0 ;  /* 0x20000009ff1c7230 */ /* 0x100fe40000004100 */
[----:B------:R-:W-:Y:S01]  /*18a0*/  FFMA.FTZ R25, R25, R6, R26 ;  /* 0x0000000619197223 */ /* 0x000fe2000001001a */
[----:B------:R-:W-:Y:S02]  /*18b0*/  HADD2.F32 R9, -RZ, R9.H1_H1 ;  /* 0x30000009ff097230 */ /* 0x000fe40000004100 */
[----:B------:R-:W-:Y:S01]  /*18c0*/  FFMA.FTZ R27, R21, R29, R27 ;  /* 0x0000001d151b7223 */ /* 0x000fe2000001001b */
[----:B------:R-:W-:Y:S01]  /*18d0*/  LOP3.LUT R29, R10, 0xf000f0, RZ, 0xc0, !PT ;  /* 0x00f000f00a1d7812 */ /* 0x000fe200078ec0ff */
[----:B------:R-:W-:Y:S01]  /*18e0*/  FFMA.FTZ R22, R23, R28, R22 ;  /* 0x0000001c17167223 */ /* 0x000fe20000010016 */
[----:B------:R-:W-:Y:S02]  /*18f0*/  SHF.R.U32.HI R10, RZ, 0x8, R10 ;  /* 0x00000008ff0a7819 */ /* 0x000fe4000001160a */
[----:B------:R-:W-:Y:S01]  /*1900*/  LOP3.LUT R29, R29, 0x64006400, RZ, 0xfc, !PT ;  /* 0x640064001d1d7812 */ /* 0x000fe200078efcff */
[----:B------:R-:W-:-:S04]  /*1910*/  FFMA.FTZ R9, R6, R9, R22 ;  /* 0x0000000906097223 */ /* 0x000fc80000010016 */
[----:B------:R-:W-:-:S05]  /*1920*/  HFMA2 R29, R29, R14.H1_H1, -72, -72 ;  /* 0xd480d4801d1d7431 */ /* 0x000fca000006000e */
[--C-:B------:R-:W-:Y:S02]  /*1930*/  HADD2.F32 R26, -RZ, R29.reuse.H0_H0 ;  /* 0x2000001dff1a7230 */ /* 0x100fe40000004100 */
[----:B------:R-:W-:-:S03]  /*1940*/  HADD2.F32 R29, -RZ, R29.H1_H1 ;  /* 0x3000001dff1d7230 */ /* 0x000fc60000004100 */
[----:B------:R-:W-:Y:S01]  /*1950*/  FFMA.FTZ R26, R4, R26, R27 ;  /* 0x0000001a041a7223 */ /* 0x000fe2000001001b */
[----:B------:R-:W-:-:S03]  /*1960*/  LOP3.LUT R27, R10, 0xf000f, RZ, 0xc0, !PT ;  /* 0x000f000f0a1b7812 */ /* 0x000fc600078ec0ff */
[----:B------:R-:W-:Y:S01]  /*1970*/  FFMA.FTZ R26, R5, R29, R26 ;  /* 0x0000001d051a7223 */ /* 0x000fe2000001001a */
[----:B------:R-:W-:-:S05]  /*1980*/  LOP3.LUT R27, R27, 0x64006400, RZ, 0xfc, !PT ;  /* 0x640064001b1b7812 */ /* 0x000fca00078efcff */
[----:B------:R-:W-:-:S05]  /*1990*/  HADD2 R27, R27, -1032, -1032 ;  /* 0xe408e4081b1b7430 */ /* 0x000fca0000000000 */
[--C-:B------:R-:W-:Y:S02]  /*19a0*/  HADD2.F32 R29, -RZ, R27.reuse.H0_H0 ;  /* 0x2000001bff1d7230 */ /* 0x100fe40000004100 */
[----:B------:R-:W-:-:S03]  /*19b0*/  HADD2.F32 R27, -RZ, R27.H1_H1 ;  /* 0x3000001bff1b7230 */ /* 0x000fc60000004100 */
[----:B------:R-:W-:Y:S01]  /*19c0*/  FFMA.FTZ R29, R23, R29, R26 ;  /* 0x0000001d171d7223 */ /* 0x000fe2000001001a */
[----:B------:R-:W-:-:S03]  /*19d0*/  LOP3.LUT R26, R11, 0xf000f, RZ, 0xc0, !PT ;  /* 0x000f000f0b1a7812 */ /* 0x000fc600078ec0ff */
[----:B------:R-:W-:Y:S01]  /*19e0*/  FFMA.FTZ R29, R6, R27, R29 ;  /* 0x0000001b061d7223 */ /* 0x000fe2000001001d */
[----:B------:R-:W-:Y:S02]  /*19f0*/  LOP3.LUT R26, R26, 0x64006400, RZ, 0xfc, !PT ;  /* 0x640064001a1a7812 */ /* 0x000fe400078efcff */
[----:B------:R-:W-:-:S03]  /*1a00*/  LOP3.LUT R27, R24, 0x64006400, RZ, 0xfc, !PT ;  /* 0x64006400181b7812 */ /* 0x000fc600078efcff */
[----:B------:R-:W-:-:S05]  /*1a10*/  HADD2 R26, R26, -1032, -1032 ;  /* 0xe408e4081a1a7430 */ /* 0x000fca0000000000 */
[--C-:B------:R-:W-:Y:S02]  /*1a20*/  HADD2.F32 R22, -RZ, R26.reuse.H0_H0 ;  /* 0x2000001aff167230 */ /* 0x100fe40000004100 */
[----:B------:R-:W-:-:S03]  /*1a30*/  HADD2.F32 R26, -RZ, R26.H1_H1 ;  /* 0x3000001aff1a7230 */ /* 0x000fc60000004100 */
[----:B------:R-:W-:Y:S01]  /*1a40*/  FFMA.FTZ R20, R20, R22, RZ ;  /* 0x0000001614147223 */ /* 0x000fe200000100ff */
[----:B------:R-:W-:Y:S02]  /*1a50*/  LOP3.LUT R22, R11, 0xf000f0, RZ, 0xc0, !PT ;  /* 0x00f000f00b167812 */ /* 0x000fe400078ec0ff */
[----:B------:R-:W-:Y:S01]  /*1a60*/  SHF.R.U32.HI R11, RZ, 0x8, R11 ;  /* 0x00000008ff0b7819 */ /* 0x000fe2000001160b */
[----:B------:R-:W-:Y:S01]  /*1a70*/  FFMA.FTZ R21, R21, R26, R20 ;  /* 0x0000001a15157223 */ /* 0x000fe20000010014 */
[----:B------:R-:W-:-:S05]  /*1a80*/  LOP3.LUT R22, R22, 0x64006400, RZ, 0xfc, !PT ;  /* 0x6400640016167812 */ /* 0x000fca00078efcff */
[----:B------:R-:W-:-:S05]  /*1a90*/  HFMA2 R22, R22, R14.H1_H1, -72, -72 ;  /* 0xd480d48016167431 */ /* 0x000fca000006000e */
[--C-:B------:R-:W-:Y:S02]  /*1aa0*/  HADD2.F32 R20, -RZ, R22.reuse.H0_H0 ;  /* 0x20000016ff147230 */ /* 0x100fe40000004100 */
[----:B------:R-:W-:-:S03]  /*1ab0*/  HADD2.F32 R22, -RZ, R22.H1_H1 ;  /* 0x30000016ff167230 */ /* 0x000fc60000004100 */
[----:B------:R-:W-:Y:S01]  /*1ac0*/  FFMA.FTZ R4, R4, R20, R21 ;  /* 0x0000001404047223 */ /* 0x000fe20000010015 */
[----:B------:R-:W-:Y:S02]  /*1ad0*/  LOP3.LUT R20, R11, 0xf000f, RZ, 0xc0, !PT ;  /* 0x000f000f0b147812 */ /* 0x000fe400078ec0ff */
[----:B------:R-:W-:Y:S01]  /*1ae0*/  LOP3.LUT R21, R10, 0xf000f0, RZ, 0xc0, !PT ;  /* 0x00f000f00a157812 */ /* 0x000fe200078ec0ff */
[----:B------:R-:W-:Y:S01]  /*1af0*/  FFMA.FTZ R4, R5, R22, R4 ;  /* 0x0000001605047223 */ /* 0x000fe20000010004 */
[----:B------:R-:W-:Y:S01]  /*1b00*/  LOP3.LUT R5, R8, 0x64006400, RZ, 0xfc, !PT ;  /* 0x6400640008057812 */ /* 0x000fe200078efcff */
[----:B------:R-:W-:Y:S01]  /*1b10*/  HADD2.F32 R8, -RZ, R7.H0_H0 ;  /* 0x20000007ff087230 */ /* 0x000fe20000004100 */
[----:B------:R-:W-:Y:S02]  /*1b20*/  LOP3.LUT R20, R20, 0x64006400, RZ, 0xfc, !PT ;  /* 0x6400640014147812 */ /* 0x000fe400078efcff */
[----:B------:R-:W-:Y:S01]  /*1b30*/  LOP3.LUT R22, R11, 0xf000f0, RZ, 0xc0, !PT ;  /* 0x00f000f00b167812 */ /* 0x000fe200078ec0ff */
[----:B------:R-:W-:Y:S01]  /*1b40*/  HFMA2 R5, R5, R14.H1_H1, -72, -72 ;  /* 0xd480d48005057431 */ /* 0x000fe2000006000e */
[----:B------:R-:W-:Y:S01]  /*1b50*/  LOP3.LUT R21, R21, 0x64006400, RZ, 0xfc, !PT ;  /* 0x6400640015157812 */ /* 0x000fe200078efcff */
[----:B------:R-:W-:-:S02]  /*1b60*/  HADD2 R10, R20, -1032, -1032 ;  /* 0xe408e408140a7430 */ /* 0x000fc40000000000 */
[-C--:B------:R-:W-:Y:S02]  /*1b70*/  HFMA2 R11, R27, R14.reuse.H1_H1, -72, -72 ;  /* 0xd480d4801b0b7431 */ /* 0x080fe4000006000e */
[----:B------:R-:W-:Y:S01]  /*1b80*/  HADD2.F32 R24, -RZ, R5.H0_H0 ;  /* 0x20000005ff187230 */ /* 0x000fe20000004100 */
[----:B------:R-:W-:Y:S01]  /*1b90*/  LOP3.LUT R27, R22, 0x64006400, RZ, 0xfc, !PT ;  /* 0x64006400161b7812 */ /* 0x000fe200078efcff */
[--C-:B------:R-:W-:Y:S02]  /*1ba0*/  HADD2.F32 R20, -RZ, R10.reuse.H0_H0 ;  /* 0x2000000aff147230 */ /* 0x100fe40000004100 */
[----:B------:R-:W-:Y:S02]  /*1bb0*/  HFMA2 R21, R21, R14.H1_H1, -72, -72 ;  /* 0xd480d48015157431 */ /* 0x000fe4000006000e */
[----:B------:R-:W-:Y:S02]  /*1bc0*/  HADD2.F32 R22, -RZ, R11.H0_H0 ;  /* 0x2000000bff167230 */ /* 0x000fe40000004100 */
[----:B------:R-:W-:Y:S01]  /*1bd0*/  FFMA.FTZ R25, R24, R8, R25 ;  /* 0x0000000818197223 */ /* 0x000fe20000010019 */
[----:B------:R-:W-:-:S02]  /*1be0*/  HADD2.F32 R24, -RZ, R10.H1_H1 ;  /* 0x3000000aff187230 */ /* 0x000fc40000004100 */
[----:B------:R-:W-:Y:S01]  /*1bf0*/  FFMA.FTZ R23, R23, R20, R4 ;  /* 0x0000001417177223 */ /* 0x000fe20000010004 */
[----:B------:R-:W-:Y:S02]  /*1c00*/  HFMA2 R4, R27, R14.H1_H1, -72, -72 ;  /* 0xd480d4801b047431 */ /* 0x000fe4000006000e */
[----:B------:R-:W-:Y:S02]  /*1c10*/  HADD2.F32 R20, -RZ, R21.H0_H0 ;  /* 0x20000015ff147230 */ /* 0x000fe40000004100 */
[----:B------:R-:W-:Y:S01]  /*1c20*/  FFMA.FTZ R9, R8, R22, R9 ;  /* 0x0000001608097223 */ /* 0x000fe20000010009 */
[----:B------:R-:W-:Y:S02]  /*1c30*/  HADD2.F32 R10, -RZ, R7.H1_H1 ;  /* 0x30000007ff0a7230 */ /* 0x000fe40000004100 */
[----:B------:R-:W-:Y:S01]  /*1c40*/  FFMA.FTZ R23, R6, R24, R23 ;  /* 0x0000001806177223 */ /* 0x000fe20000010017 */
[----:B------:R-:W-:Y:S02]  /*1c50*/  HADD2.F32 R11, -RZ, R11.H1_H1 ;  /* 0x3000000bff0b7230 */ /* 0x000fe40000004100 */
[----:B------:R-:W-:Y:S01]  /*1c60*/  FFMA.FTZ R20, R8, R20, R29 ;  /* 0x0000001408147223 */ /* 0x000fe2000001001d */
[----:B------:R-:W-:-:S02]  /*1c70*/  HADD2.F32 R7, -RZ, R4.H0_H0 ;  /* 0x20000004ff077230 */ /* 0x000fc40000004100 */
[----:B------:R-:W-:Y:S02]  /*1c80*/  HADD2.F32 R6, -RZ, R5.H1_H1 ;  /* 0x30000005ff067230 */ /* 0x000fe40000004100 */
[----:B------:R-:W-:Y:S01]  /*1c90*/  FFMA.FTZ R9, R10, R11, R9 ;  /* 0x0000000b0a097223 */ /* 0x000fe20000010009 */
[----:B------:R-:W-:Y:S02]  /*1ca0*/  HADD2.F32 R21, -RZ, R21.H1_H1 ;  /* 0x30000015ff157230 */ /* 0x000fe40000004100 */
[----:B------:R-:W-:Y:S01]  /*1cb0*/  FFMA.FTZ R7, R8, R7, R23 ;  /* 0x0000000708077223 */ /* 0x000fe20000010017 */
[----:B------:R-:W-:Y:S02]  /*1cc0*/  HADD2.F32 R5, -RZ, R4.H1_H1 ;  /* 0x30000004ff057230 */ /* 0x000fe40000004100 */
[----:B------:R-:W-:Y:S01]  /*1cd0*/  FFMA.FTZ R6, R6, R10, R25 ;  /* 0x0000000a06067223 */ /* 0x000fe20000010019 */
        /* <DEDUP_REMOVED lines=18> */
.L_x_3450:
[----:B------:R-:W-:Y:S05]  /*1e00*/  @P1 BRA `(.L_x_3451) ;  /* 0x0000000800501947 */ /* 0x000fea0003800000 */
        /* <DEDUP_REMOVED lines=50> */
[----:B------:R-:W-:Y:S02]  /*2130*/  HADD2 R28, R28, -1032, -1032 ;  /* 0xe408e4081c1c7430 */ /* 0x000fe40000000000 */
        /* <DEDUP_REMOVED lines=37> */
[----:B------:R-:W-:-:S03]  /*2390*/  LOP3.LUT R22, R7, 0xf000f0, RZ, 0xc0, !PT ;  /* 0x00f000f007167812 */ /* 0x000fc600078ec0ff */
[----:B------:R-:W-:Y:S01]  /*23a0*/  FFMA.FTZ R21, R21, R26, R20 ;  /* 0x0000001a15157223 */ /* 0x000fe20000010014 */
[----:B------:R-:W-:-:S05]  /*23b0*/  LOP3.LUT R22, R22, 0x64006400, RZ, 0xfc, !PT ;  /* 0x6400640016167812 */ /* 0x000fca00078efcff */
[----:B------:R-:W-:-:S05]  /*23c0*/  HFMA2 R22, R22, R14.H1_H1, -72, -72 ;  /* 0xd480d48016167431 */ /* 0x000fca000006000e */
[--C-:B------:R-:W-:Y:S02]  /*23d0*/  HADD2.F32 R20, -RZ, R22.reuse.H0_H0 ;  /* 0x20000016ff147230 */ /* 0x100fe40000004100 */
[----:B------:R-:W-:-:S03]  /*23e0*/  HADD2.F32 R22, -RZ, R22.H1_H1 ;  /* 0x30000016ff167230 */ /* 0x000fc60000004100 */
[----:B------:R-:W-:Y:S01]  /*23f0*/  FFMA.FTZ R20, R8, R20, R21 ;  /* 0x0000001408147223 */ /* 0x000fe20000010015 */
[----:B------:R-:W-:Y:S02]  /*2400*/  SHF.R.U32.HI R8, RZ, 0x8, R7 ;  /* 0x00000008ff087819 */ /* 0x000fe40000011607 */
[----:B------:R-:W-:Y:S01]  /*2410*/  LOP3.LUT R7, R4, 0xf000f0, RZ, 0xc0, !PT ;  /* 0x00f000f004077812 */ /* 0x000fe200078ec0ff */
[----:B------:R-:W-:Y:S01]  /*2420*/  FFMA.FTZ R4, R9, R22, R20 ;  /* 0x0000001609047223 */ /* 0x000fe20000010014 */
[C---:B------:R-:W-:Y:S02]  /*2430*/  LOP3.LUT R9, R8.reuse, 0xf000f, RZ, 0xc0, !PT ;  /* 0x000f000f08097812 */ /* 0x040fe400078ec0ff */
[----:B------:R-:W-:Y:S02]  /*2440*/  LOP3.LUT R7, R7, 0x64006400, RZ, 0xfc, !PT ;  /* 0x6400640007077812 */ /* 0x000fe400078efcff */
[----:B------:R-:W-:Y:S02]  /*2450*/  LOP3.LUT R9, R9, 0x64006400, RZ, 0xfc, !PT ;  /* 0x6400640009097812 */ /* 0x000fe400078efcff */
[----:B------:R-:W-:Y:S01]  /*2460*/  LOP3.LUT R22, R8, 0xf000f0, RZ, 0xc0, !PT ;  /* 0x00f000f008167812 */ /* 0x000fe200078ec0ff */
[-C--:B------:R-:W-:Y:S01]  /*2470*/  HFMA2 R8, R27, R14.reuse.H1_H1, -72, -72 ;  /* 0xd480d4801b087431 */ /* 0x080fe2000006000e */
[----:B------:R-:W-:Y:S01]  /*2480*/  LOP3.LUT R21, R6, 0xf000f0, RZ, 0xc0, !PT ;  /* 0x00f000f006157812 */ /* 0x000fe200078ec0ff */
[----:B------:R-:W-:Y:S01]  /*2490*/  HADD2 R9, R9, -1032, -1032 ;  /* 0xe408e40809097430 */ /* 0x000fe20000000000 */
[----:B------:R-:W-:Y:S01]  /*24a0*/  LOP3.LUT R27, R22, 0x64006400, RZ, 0xfc, !PT ;  /* 0x64006400161b7812 */ /* 0x000fe200078efcff */
[----:B------:R-:W-:Y:S01]  /*24b0*/  HFMA2 R7, R7, R14.H1_H1, -72, -72 ;  /* 0xd480d48007077431 */ /* 0x000fe2000006000e */
[----:B------:R-:W-:Y:S01]  /*24c0*/  LOP3.LUT R21, R21, 0x64006400, RZ, 0xfc, !PT ;  /* 0x6400640015157812 */ /* 0x000fe200078efcff */
[----:B------:R-:W-:-:S02]  /*24d0*/  HADD2.F32 R6, -RZ, R11.H0_H0 ;  /* 0x2000000bff067230 */ /* 0x000fc40000004100 */
[----:B------:R-:W-:Y:S02]  /*24e0*/  HADD2.F32 R20, -RZ, R9.H0_H0 ;  /* 0x20000009ff147230 */ /* 0x000fe40000004100 */
[----:B------:R-:W-:Y:S02]  /*24f0*/  HADD2.F32 R24, -RZ, R7.H0_H0 ;  /* 0x20000007ff187230 */ /* 0x000fe40000004100 */
[-C--:B------:R-:W-:Y:S02]  /*2500*/  HFMA2 R21, R21, R14.reuse.H1_H1, -72, -72 ;  /* 0xd480d48015157431 */ /* 0x080fe4000006000e */
[----:B------:R-:W-:Y:S02]  /*2510*/  HADD2.F32 R9, -RZ, R9.H1_H1 ;  /* 0x30000009ff097230 */ /* 0x000fe40000004100 */
[----:B------:R-:W-:Y:S01]  /*2520*/  FFMA.FTZ R23, R23, R20, R4 ;  /* 0x0000001417177223 */ /* 0x000fe20000010004 */
[----:B------:R-:W-:Y:S02]  /*2530*/  HFMA2 R4, R27, R14.H1_H1, -72, -72 ;  /* 0xd480d4801b047431 */ /* 0x000fe4000006000e */
[----:B------:R-:W-:-:S02]  /*2540*/  HADD2.F32 R22, -RZ, R8.H0_H0 ;  /* 0x20000008ff167230 */ /* 0x000fc40000004100 */
[----:B------:R-:W-:Y:S01]  /*2550*/  FFMA.FTZ R25, R24, R6, R25 ;  /* 0x0000000618197223 */ /* 0x000fe20000010019 */
[----:B------:R-:W-:Y:S02]  /*2560*/  HADD2.F32 R20, -RZ, R11.H1_H1 ;  /* 0x3000000bff147230 */ /* 0x000fe40000004100 */
[----:B------:R-:W-:Y:S01]  /*2570*/  FFMA.FTZ R9, R10, R9, R23 ;  /* 0x000000090a097223 */ /* 0x000fe20000010017 */
[----:B------:R-:W-:Y:S02]  /*2580*/  HADD2.F32 R11, -RZ, R4.H0_H0 ;  /* 0x20000004ff0b7230 */ /* 0x000fe40000004100 */
[C---:B------:R-:W-:Y:S01]  /*2590*/  FFMA.FTZ R5, R6.reuse, R22, R5 ;  /* 0x0000001606057223 */ /* 0x040fe20000010005 */
[----:B------:R-:W-:Y:S02]  /*25a0*/  HADD2.F32 R24, -RZ, R21.H0_H0 ;  /* 0x20000015ff187230 */ /* 0x000fe40000004100 */
        /* <DEDUP_REMOVED lines=26> */
.L_x_3451:
[----:B------:R-:W-:Y:S05]  /*2750*/  @P1 BRA `(.L_x_3448) ;  /* 0x0000000800541947 */ /* 0x000fea0003800000 */
[----:B------:R-:W-:-:S06]  /*2760*/  IMAD.WIDE R4, R12, 0x4, R18 ;  /* 0x000000040c047825 */ /* 0x000fcc00078e0212 */
[----:B------:R-:W2:Y:S01]  /*2770*/  LDG.E.128.CONSTANT R4, desc[UR6][R4.64] ;  /* 0x0000000604047981 */ /* 0x000ea2000c1e9d00 */
[----:B------:R-:W0:Y:S01]  /*2780*/  S2UR UR5, SR_CgaCtaId ;  /* 0x00000000000579c3 */ /* 0x000e220000008800 */
[----:B------:R-:W-:Y:S01]  /*2790*/  UMOV UR4, 0x400 ;  /* 0x0000040000047882 */ /* 0x000fe20000000000 */
[----:B------:R-:W-:Y:S01]  /*27a0*/  MOV R21, 0x2c00 ;  /* 0x00002c0000157802 */ /* 0x000fe20000000f00 */
[----:B------:R-:W-:Y:S02]  /*27b0*/  HADD2.F32 R15, -RZ, R15.H0_H0 ;  /* 0x2000000fff0f7230 */ /* 0x000fe40000004100 */
[----:B------:R-:W-:Y:S01]  /*27c0*/  HADD2.F32 R16, -RZ, R16.H0_H0 ;  /* 0x20000010ff107230 */ /* 0x000fe20000004100 */
[----:B------:R-:W-:Y:S01]  /*27d0*/  PRMT R14, R14, 0x5410, R21 ;  /* 0x000054100e0e7816 */ /* 0x000fe20000000015 */
[----:B------:R-:W-:Y:S01]  /*27e0*/  HADD2.F32 R17, -RZ, R17.H0_H0 ;  /* 0x20000011ff117230 */ /* 0x000fe20000004100 */
[----:B0-----:R-:W-:-:S09]  /*27f0*/  ULEA UR4, UR5, UR4, 0x18 ;  /* 0x0000000405047291 */ /* 0x001fd2000f8ec0ff */
[----:B------:R-:W0:Y:S01]  /*2800*/  LDS.64 R10, [UR4+0x30] ;  /* 0x00003004ff0a7984 */ /* 0x000e220008000a00 */
        /* <DEDUP_REMOVED lines=16> */
[--C-:B------:R-:W-:Y:S01]  /*2910*/  HADD2.F32 R8, -RZ, R20.reuse.H0_H0 ;  /* 0x20000014ff087230 */ /* 0x100fe20000004100 */
[----:B------:R-:W-:Y:S01]  /*2920*/  SHF.R.U32.HI R5, RZ, 0x8, R5 ;  /* 0x00000008ff057819 */ /* 0x000fe20000011605 */
[----:B------:R-:W-:-:S02]  /*2930*/  HADD2.F32 R21, -RZ, R20.H1_H1 ;  /* 0x30000014ff157230 */ /* 0x000fc40000004100 */
[C---:B------:R-:W-:Y:S01]  /*2940*/  FFMA.FTZ R27, R19.reuse, R26, RZ ;  /* 0x0000001a131b7223 */ /* 0x040fe200000100ff */
[----:B------:R-:W-:Y:S02]  /*2950*/  HADD2.F32 R20, -RZ, R23.H0_H0 ;  /* 0x20000017ff147230 */ /* 0x000fe40000004100 */
[----:B------:R-:W-:Y:S01]  /*2960*/  FFMA.FTZ R24, R8, R19, RZ ;  /* 0x0000001308187223 */ /* 0x000fe200000100ff */
[----:B------:R-:W-:Y:S02]  /*2970*/  HADD2.F32 R26, -RZ, R9.H1_H1 ;  /* 0x30000009ff1a7230 */ /* 0x000fe40000004100 */
[----:B------:R-:W-:Y:S01]  /*2980*/  HADD2.F32 R22, -RZ, R18.H0_H0 ;  /* 0x20000012ff167230 */ /* 0x000fe20000004100 */
[----:B------:R-:W0:Y:S01]  /*2990*/  LDS.64 R8, [UR4+0x38] ;  /* 0x00003804ff087984 */ /* 0x000e220008000a00 */
[----:B------:R-:W-:Y:S02]  /*29a0*/  HADD2.F32 R10, -RZ, R10.H1_H1 ;  /* 0x3000000aff0a7230 */ /* 0x000fe40000004100 */
[----:B------:R-:W-:Y:S01]  /*29b0*/  FFMA.FTZ R25, R19, R20, RZ ;  /* 0x0000001413197223 */ /* 0x000fe200000100ff */
[----:B------:R-:W-:-:S02]  /*29c0*/  HADD2.F32 R18, -RZ, R18.H1_H1 ;  /* 0x30000012ff127230 */ /* 0x000fc40000004100 */
[----:B------:R-:W-:Y:S01]  /*29d0*/  FFMA.FTZ R19, R19, R22, RZ ;  /* 0x0000001613137223 */ /* 0x000fe200000100ff */
[----:B------:R-:W-:Y:S01]  /*29e0*/  LOP3.LUT R22, R4, 0xf000f0, RZ, 0xc0, !PT ;  /* 0x00f000f004167812 */ /* 0x000fe200078ec0ff */
[----:B------:R-:W-:Y:S01]  /*29f0*/  FFMA.FTZ R20, R21, R10, R24 ;  /* 0x0000000a15147223 */ /* 0x000fe20000010018 */
[----:B------:R-:W-:Y:S01]  /*2a00*/  FFMA.FTZ R21, R10, R26, R27 ;  /* 0x0000001a0a157223 */ /* 0x000fe2000001001b */
[----:B------:R-:W-:Y:S01]  /*2a10*/  LOP3.LUT R27, R6, 0xf000f0, RZ, 0xc0, !PT ;  /* 0x00f000f0061b7812 */ /* 0x000fe200078ec0ff */
[----:B------:R-:W-:Y:S01]  /*2a20*/  HADD2.F32 R24, -RZ, R23.H1_H1 ;  /* 0x30000017ff187230 */ /* 0x000fe20000004100 */
[----:B------:R-:W-:Y:S01]  /*2a30*/  LOP3.LUT R22, R22, 0x64006400, RZ, 0xfc, !PT ;  /* 0x6400640016167812 */ /* 0x000fe200078efcff */
[-C--:B------:R-:W-:Y:S01]  /*2a40*/  HFMA2 R23, R29, R14.reuse.H1_H1, -72, -72 ;  /* 0xd480d4801d177431 */ /* 0x080fe2000006000e */
[----:B------:R-:W-:Y:S01]  /*2a50*/  LOP3.LUT R27, R27, 0x64006400, RZ, 0xfc, !PT ;  /* 0x640064001b1b7812 */ /* 0x000fe200078efcff */
[----:B------:R-:W-:Y:S02]  /*2a60*/  HADD2.F32 R26, -RZ, R11.H0_H0 ;  /* 0x2000000bff1a7230 */ /* 0x000fe40000004100 */
[----:B------:R-:W-:Y:S01]  /*2a70*/  FFMA.FTZ R24, R10, R24, R25 ;  /* 0x000000180a187223 */ /* 0x000fe20000010019 */
[----:B------:R-:W-:-:S02]  /*2a80*/  HFMA2 R22, R22, R14.H1_H1, -72, -72 ;  /* 0xd480d48016167431 */ /* 0x000fc4000006000e */
[--C-:B------:R-:W-:Y:S02]  /*2a90*/  HADD2.F32 R28, -RZ, R23.reuse.H0_H0 ;  /* 0x20000017ff1c7230 */ /* 0x100fe40000004100 */
[----:B------:R-:W-:Y:S01]  /*2aa0*/  HFMA2 R25, R27, R14.H1_H1, -72, -72 ;  /* 0xd480d4801b197431 */ /* 0x000fe2000006000e */
[----:B------:R-:W-:Y:S01]  /*2ab0*/  SHF.R.U32.HI R4, RZ, 0x8, R4 ;  /* 0x00000008ff047819 */ /* 0x000fe20000011604 */
[----:B------:R-:W-:Y:S01]  /*2ac0*/  HADD2.F32 R23, -RZ, R23.H1_H1 ;  /* 0x30000017ff177230 */ /* 0x000fe20000004100 */
[----:B------:R-:W-:Y:S01]  /*2ad0*/  SHF.R.U32.HI R6, RZ, 0x8, R6 ;  /* 0x00000008ff067819 */ /* 0x000fe20000011606 */
[--C-:B------:R-:W-:Y:S02]  /*2ae0*/  HADD2.F32 R27, -RZ, R22.reuse.H0_H0 ;  /* 0x20000016ff1b7230 */ /* 0x100fe40000004100 */
[----:B------:R-:W-:Y:S01]  /*2af0*/  FFMA.FTZ R21, R26, R28, R21 ;  /* 0x0000001c1a157223 */ /* 0x000fe20000010015 */
[----:B------:R-:W-:Y:S02]  /*2b00*/  HADD2.F32 R28, -RZ, R11.H1_H1 ;  /* 0x3000000bff1c7230 */ /* 0x000fe40000004100 */
[----:B------:R-:W-:Y:S01]  /*2b10*/  FFMA.FTZ R19, R10, R18, R19 ;  /* 0x000000120a137223 */ /* 0x000fe20000010013 */
[----:B------:R-:W-:-:S02]  /*2b20*/  HADD2.F32 R11, -RZ, R22.H1_H1 ;  /* 0x30000016ff0b7230 */ /* 0x000fc40000004100 */
[----:B------:R-:W-:Y:S01]  /*2b30*/  FFMA.FTZ R20, R27, R26, R20 ;  /* 0x0000001a1b147223 */ /* 0x000fe20000010014 */
[----:B------:R-:W-:Y:S01]  /*2b40*/  LOP3.LUT R22, R4, 0xf000f, RZ, 0xc0, !PT ;  /* 0x000f000f04167812 */ /* 0x000fe200078ec0ff */
[--C-:B------:R-:W-:Y:S02]  /*2b50*/  HADD2.F32 R29, -RZ, R25.reuse.H0_H0 ;  /* 0x20000019ff1d7230 */ /* 0x100fe40000004100 */
[----:B------:R-:W-:Y:S01]  /*2b60*/  FFMA.FTZ R21, R28, R23, R21 ;  /* 0x000000171c157223 */ /* 0x000fe20000010015 */
        /* <DEDUP_REMOVED lines=8> */
[----:B------:R-:W-:Y:S01]  /*2bf0*/  FFMA.FTZ R25, R28, R25, R29 ;  /* 0x000000191c197223 */ /* 0x000fe2000001001d */
[----:B0-----:R-:W-:-:S03]  /*2c00*/  HADD2.F32 R24, -RZ, R8.H0_H0 ;  /* 0x20000008ff187230 */ /* 0x001fc60000004100 */
[----:B------:R-:W-:Y:S02]  /*2c10*/  HADD2 R20, R20, -1032, -1032 ;  /* 0xe408e40814147430 */ /* 0x000fe40000000000 */
[--C-:B------:R-:W-:Y:S02]  /*2c20*/  HADD2.F32 R23, -RZ, R22.reuse.H0_H0 ;  /* 0x20000016ff177230 */ /* 0x100fe40000004100 */
[----:B------:R-:W-:Y:S02]  /*2c30*/  HADD2.F32 R22, -RZ, R22.H1_H1 ;  /* 0x30000016ff167230 */ /* 0x000fe40000004100 */
[----:B------:R-:W-:Y:S02]  /*2c40*/  HADD2.F32 R27, -RZ, R20.H0_H0 ;  /* 0x20000014ff1b7230 */ /* 0x000fe40000004100 */
[----:B------:R-:W-:Y:S01]  /*2c50*/  FFMA.FTZ R23, R23, R24, R11 ;  /* 0x0000001817177223 */ /* 0x000fe2000001000b */
[----:B------:R-:W-:Y:S01]  /*2c60*/  LOP3.LUT R11, R6, 0xf000f, RZ, 0xc0, !PT ;  /* 0x000f000f060b7812 */ /* 0x000fe200078ec0ff */
[----:B------:R-:W-:-:S02]  /*2c70*/  HADD2.F32 R8, -RZ, R8.H1_H1 ;  /* 0x30000008ff087230 */ /* 0x000fc40000004100 */
[----:B------:R-:W-:Y:S01]  /*2c80*/  FFMA.FTZ R21, R24, R27, R21 ;  /* 0x0000001b18157223 */ /* 0x000fe20000010015 */
[----:B------:R-:W-:Y:S01]  /*2c90*/  LOP3.LUT R11, R11, 0x64006400, RZ, 0xfc, !PT ;  /* 0x640064000b0b7812 */ /* 0x000fe200078efcff */
[----:B------:R-:W-:Y:S01]  /*2ca0*/  HADD2.F32 R20, -RZ, R20.H1_H1 ;  /* 0x30000014ff147230 */ /* 0x000fe20000004100 */
[----:B------:R-:W-:Y:S01]  /*2cb0*/  LOP3.LUT R27, R7, 0xf000f0, RZ, 0xc0, !PT ;  /* 0x00f000f0071b7812 */ /* 0x000fe200078ec0ff */
[----:B------:R-:W-:Y:S01]  /*2cc0*/  FFMA.FTZ R22, R22, R8, R23 ;  /* 0x0000000816167223 */ /* 0x000fe20000010017 */
[----:B------:R-:W-:Y:S01]  /*2cd0*/  SHF.R.U32.HI R7, RZ, 0x8, R7 ;  /* 0x00000008ff077819 */ /* 0x000fe20000011607 */
[----:B------:R-:W-:Y:S01]  /*2ce0*/  HADD2 R11, R11, -1032, -1032 ;  /* 0xe408e4080b0b7430 */ /* 0x000fe20000000000 */
[----:B------:R-:W-:Y:S01]  /*2cf0*/  LOP3.LUT R27, R27, 0x64006400, RZ, 0xfc, !PT ;  /* 0x640064001b1b7812 */ /* 0x000fe200078efcff */
[----:B------:R-:W-:Y:S01]  /*2d00*/  FFMA.FTZ R21, R8, R20, R21 ;  /* 0x0000001408157223 */ /* 0x000fe20000010015 */
[----:B------:R-:W-:Y:S01]  /*2d10*/  LOP3.LUT R23, R5, 0xf000f0, RZ, 0xc0, !PT ;  /* 0x00f000f005177812 */ /* 0x000fe200078ec0ff */
[----:B------:R-:W-:-:S02]  /*2d20*/  HADD2.F32 R20, -RZ, R9.H0_H0 ;  /* 0x20000009ff147230 */ /* 0x000fc40000004100 */
[----:B------:R-:W-:Y:S02]  /*2d30*/  HFMA2 R27, R27, R14.H1_H1, -72, -72 ;  /* 0xd480d4801b1b7431 */ /* 0x000fe4000006000e */
[--C-:B------:R-:W-:Y:S01]  /*2d40*/  HADD2.F32 R10, -RZ, R11.reuse.H0_H0 ;  /* 0x2000000bff0a7230 */ /* 0x100fe20000004100 */
[----:B------:R-:W-:Y:S01]  /*2d50*/  LOP3.LUT R23, R23, 0x64006400, RZ, 0xfc, !PT ;  /* 0x6400640017177812 */ /* 0x000fe200078efcff */
[----:B------:R-:W-:Y:S02]  /*2d60*/  HADD2.F32 R11, -RZ, R11.H1_H1 ;  /* 0x3000000bff0b7230 */ /* 0x000fe40000004100 */
[--C-:B------:R-:W-:Y:S02]  /*2d70*/  HADD2.F32 R18, -RZ, R27.reuse.H0_H0 ;  /* 0x2000001bff127230 */ /* 0x100fe40000004100 */
[----:B------:R-:W-:Y:S01]  /*2d80*/  FFMA.FTZ R10, R24, R10, R25 ;  /* 0x0000000a180a7223 */ /* 0x000fe20000010019 */
[----:B------:R-:W-:Y:S01]  /*2d90*/  LOP3.LUT R25, R7, 0xf000f, RZ, 0xc0, !PT ;  /* 0x000f000f07197812 */ /* 0x000fe200078ec0ff */
[----:B------:R-:W-:-:S02]  /*2da0*/  HADD2.F32 R27, -RZ, R27.H1_H1 ;  /* 0x3000001bff1b7230 */ /* 0x000fc40000004100 */
[----:B------:R-:W-:Y:S01]  /*2db0*/  FFMA.FTZ R19, R26, R18, R19 ;  /* 0x000000121a137223 */ /* 0x000fe20000010013 */
[----:B------:R-:W-:Y:S01]  /*2dc0*/  LOP3.LUT R18, R25, 0x64006400, RZ, 0xfc, !PT ;  /* 0x6400640019127812 */ /* 0x000fe200078efcff */
[----:B------:R-:W-:Y:S01]  /*2dd0*/  FFMA.FTZ R11, R8, R11, R10 ;  /* 0x0000000b080b7223 */ /* 0x000fe2000001000a */
[----:B------:R-:W-:Y:S01]  /*2de0*/  LOP3.LUT R10, R6, 0xf000f0, RZ, 0xc0, !PT ;  /* 0x00f000f0060a7812 */ /* 0x000fe200078ec0ff */
[----:B------:R-:W-:Y:S01]  /*2df0*/  FFMA.FTZ R19, R28, R27, R19 ;  /* 0x0000001b1c137223 */ /* 0x000fe20000010013 */
[----:B------:R-:W-:Y:S02]  /*2e00*/  HADD2.F32 R9, -RZ, R9.H1_H1 ;  /* 0x30000009ff097230 */ /* 0x000fe40000004100 */
[----:B------:R-:W-:-:S05]  /*2e10*/  HADD2 R18, R18, -1032, -1032 ;  /* 0xe408e40812127430 */ /* 0x000fca0000000000 */
[----:B------:R-:W-:-:S05]  /*2e20*/  HADD2.F32 R25, -RZ, R18.H0_H0 ;  /* 0x20000012ff197230 */ /* 0x000fca0000004100 */
[----:B------:R-:W-:Y:S01]  /*2e30*/  FFMA.FTZ R5, R24, R25, R19 ;  /* 0x0000001918057223 */ /* 0x000fe20000010013 */
[----:B------:R-:W-:Y:S01]  /*2e40*/  LOP3.LUT R19, R4, 0x64006400, RZ, 0xfc, !PT ;  /* 0x6400640004137812 */ /* 0x000fe200078efcff */
[-C--:B------:R-:W-:Y:S01]  /*2e50*/  HFMA2 R4, R23, R14.reuse.H1_H1, -72, -72 ;  /* 0xd480d48017047431 */ /* 0x080fe2000006000e */
[----:B------:R-:W-:Y:S02]  /*2e60*/  LOP3.LUT R24, R7, 0xf000f0, RZ, 0xc0, !PT ;  /* 0x00f000f007187812 */ /* 0x000fe400078ec0ff */
[----:B------:R-:W-:Y:S01]  /*2e70*/  LOP3.LUT R7, R10, 0x64006400, RZ, 0xfc, !PT ;  /* 0x640064000a077812 */ /* 0x000fe200078efcff */
[-C--:B------:R-:W-:Y:S01]  /*2e80*/  HFMA2 R6, R19, R14.reuse.H1_H1, -72, -72 ;  /* 0xd480d48013067431 */ /* 0x080fe2000006000e */
[----:B------:R-:W-:Y:S01]  /*2e90*/  LOP3.LUT R19, R24, 0x64006400, RZ, 0xfc, !PT ;  /* 0x6400640018137812 */ /* 0x000fe200078efcff */
[----:B------:R-:W-:Y:S02]  /*2ea0*/  HADD2.F32 R24, -RZ, R18.H1_H1 ;  /* 0x30000012ff187230 */ /* 0x000fe40000004100 */
[----:B------:R-:W-:-:S02]  /*2eb0*/  HFMA2 R10, R7, R14.H1_H1, -72, -72 ;  /* 0xd480d480070a7431 */ /* 0x000fc4000006000e */
[----:B------:R-:W-:Y:S02]  /*2ec0*/  HADD2.F32 R23, -RZ, R6.H0_H0 ;  /* 0x20000006ff177230 */ /* 0x000fe40000004100 */
[----:B------:R-:W-:Y:S02]  /*2ed0*/  HFMA2 R7, R19, R14.H1_H1, -72, -72 ;  /* 0xd480d48013077431 */ /* 0x000fe4000006000e */
        /* <DEDUP_REMOVED lines=16> */
[----:B------:R-:W-:Y:S01]  /*2fe0*/  FFMA.FTZ R8, R9, R8, R20 ;  /* 0x0000000809087223 */ /* 0x000fe20000010014 */
        /* <DEDUP_REMOVED lines=11> */
[----:B------:R-:W-:-:S07]  /*30a0*/  HADD2 R0, R5, R0 ;  /* 0x0000000005007230 */ /* 0x000fce0000000000 */
.L_x_3448:
[----:B------:R-:W-:-:S13]  /*30b0*/  ISETP.LE.AND P0, PT, R3, UR8, PT ;  /* 0x0000000803007c0c */ /* 0x000fda000bf03270 */
[----:B------:R-:W-:Y:S05]  /*30c0*/  @P0 EXIT ;  /* 0x000000000000094d */ /* 0x000fea0003800000 */
[----:B------:R-:W0:Y:S01]  /*30d0*/  LDC.64 R4, c[0x0][0x3a0] ;  /* 0x0000e800ff047b82 */ /* 0x000e220000000a00 */
[----:B------:R-:W-:Y:S01]  /*30e0*/  IMAD R7, R12, UR8, R13 ;  /* 0x000000080c077c24 */ /* 0x000fe2000f8e020d */
[----:B------:R-:W-:-:S03]  /*30f0*/  MOV R3, R2 ;  /* 0x0000000200037202 */ /* 0x000fc60000000f00 */
[----:B0-----:R-:W-:-:S05]  /*3100*/  IMAD.WIDE R6, R7, 0x2, R4 ;  /* 0x0000000207067825 */ /* 0x001fca00078e0204 */
        /* <DEDUP_REMOVED lines=9> */
.L_x_3455:
[----:B------:R-:W0:Y:S02]  /*31a0*/  LDS R2, [R4] ;  /* 0x0000000004027984 */ /* 0x000e240000000800 */
[----:B0-----:R-:W-:-:S05]  /*31b0*/  HFMA2 R3, R2, 1, 1, R5 ;  /* 0x3c003c0002037831 */ /* 0x001fca0000000005 */
[----:B------:R-:W0:Y:S02]  /*31c0*/  ATOMS.CAST.SPIN P0, [R4], R2, R3 ;  /* 0x000000020400758d */ /* 0x000e240001800003 */
[----:B0-----:R-:W-:Y:S05]  /*31d0*/  @!P0 BRA `(.L_x_3455) ;  /* 0xfffffffc00f08947 */ /* 0x001fea000383ffff */
[----:B------:R-:W-:Y:S05]  /*31e0*/  BRA `(.L_x_3453) ;  /* 0x00000000000c7947 */ /* 0x000fea0003800000 */
.L_x_3454:
[----:B------:R-:W2:Y:S02]  /*31f0*/  LD.E R2, desc[UR6][R6.64] ;  /* 0x0000000606027980 */ /* 0x000ea4000c101900 */
[----:B--2---:R-:W-:-:S05]  /*3200*/  IADD3 R3, PT, PT, R3, R2, RZ ;  /* 0x0000000203037210 */ /* 0x004fca0007ffe0ff */
[----:B------:R0:W-:Y:S02]  /*3210*/  ST.E desc[UR6][R6.64], R3 ;  /* 0x0000000306007985 */ /* 0x0001e4000c101906 */
.L_x_3453:
[----:B------:R-:W-:Y:S05]  /*3220*/  BSYNC.RECONVERGENT B0 ;  /* 0x0000000000007941 */ /* 0x000fea0003800200 */
.L_x_3452:
[----:B------:R1:W-:Y:S02]  /*3230*/  ATOM.E.ADD.F16x2.RN.STRONG.GPU P0, RZ, desc[UR6][R6.64+0x4], R9 ;  /* 0x8000040906ff79a2 */ /* 0x0003e4000c10e106 */
[----:B-1----:R-:W-:Y:S05]  /*3240*/  @P0 EXIT ;  /* 0x000000000000094d */ /* 0x002fea0003800000 */
[----:B------:R-:W1:Y:S02]  /*3250*/  QSPC.E.S P0, RZ, [R6+0x4] ;  /* 0x0000040006ff73aa */ /* 0x000e640000000500 */
[----:B-1----:R-:W-:Y:S05]  /*3260*/  @!P0 BRA `(.L_x_3456) ;  /* 0x00000000001c8947 */ /* 0x002fea0003800000 */
[----:B------:R-:W-:-:S04]  /*3270*/  MOV R2, R6 ;  /* 0x0000000600027202 */ /* 0x000fc80000000f00 */
[----:B------:R-:W-:-:S07]  /*3280*/  MOV R2, R2 ;  /* 0x0000000200027202 */ /* 0x000fce0000000f00 */
.L_x_3457:
[----:B------:R-:W1:Y:S02]  /*3290*/  LDS R4, [R2+0x4] ;  /* 0x0000040002047984 */ /* 0x000e640000000800 */
[----:B-1----:R-:W-:-:S05]  /*32a0*/  HADD2 R5, R4, R0 ;  /* 0x0000000004057230 */ /* 0x002fca0000000000 */
[----:B------:R-:W1:Y:S02]  /*32b0*/  ATOMS.CAST.SPIN P0, [R2+0x4], R4, R5 ;  /* 0x000004040200758d */ /* 0x000e640001800005 */
[----:B-1----:R-:W-:Y:S05]  /*32c0*/  @!P0 BRA `(.L_x_3457) ;  /* 0xfffffffc00f08947 */ /* 0x002fea000383ffff */
[----:B------:R-:W-:Y:S05]  /*32d0*/  EXIT ;  /* 0x000000000000794d */ /* 0x000fea0003800000 */
.L_x_3456:
[----:B------:R-:W0:Y:S02]  /*32e0*/  LD.E R0, desc[UR6][R6.64+0x4] ;  /* 0x0000040606007980 */ /* 0x000e24000c101900 */
[----:B0-----:R-:W-:-:S05]  /*32f0*/  IADD3 R3, PT, PT, R9, R0, RZ ;  /* 0x0000000009037210 */ /* 0x001fca0007ffe0ff */
[----:B------:R-:W-:Y:S01]  /*3300*/  ST.E desc[UR6][R6.64+0x4], R3 ;  /* 0x0000040306007985 */ /* 0x000fe2000c101906 */
[----:B------:R-:W-:Y:S05]  /*3310*/  EXIT ;  /* 0x000000000000794d */ /* 0x000fea0003800000 */
.L_x_3458:
        /* <DEDUP_REMOVED lines=14> */
.L_x_3638:


//--------------------- .text._Z23gemm_half_q_half_kernelILi1ELi12ELb0ELb0ELi32EEvPK6__halfPKjS4_S2_PS0_iiiiPKtS7_iiiiiibS2_i --------------------------
	.section	.text._Z23gemm_half_q_half_kernelILi1ELi12ELb0ELb0ELi32EEvPK6__halfPKjS4_S2_PS0_iiiiPKtS7_iiiiiibS2_i,"ax",@progbits
	.align	128
        .global         _Z23gemm_half_q_half_kernelILi1ELi12ELb0ELb0ELi32EEvPK6__halfPKjS4_S2_PS0_iiiiPKtS7_iiiiiibS2_i
        .type           _Z23gemm_half_q_half_kernelILi1ELi12ELb0ELb0ELi32EEvPK6__halfPKjS4_S2_PS0_iiiiPKtS7_iiiiiibS2_i,@function
        .size           _Z23gemm_half_q_half_kernelILi1ELi12ELb0ELb0ELi32EEvPK6__halfPKjS4_S2_PS0_iiiiPKtS7_iiiiiibS2_i,(.L_x_3639 - _Z23gemm_half_q_half_kernelILi1ELi12ELb0ELb0ELi32EEvPK6__halfPKjS4_S2_PS0_iiiiPKtS7_iiiiiibS2_i)
        .other          _Z23gemm_half_q_half_kernelILi1ELi12ELb0ELb0ELi32EEvPK6__halfPKjS4_S2_PS0_iiiiPKtS7_iiiiiibS2_i,@"STO_CUDA_ENTRY STV_DEFAULT"
_Z23gemm_half_q_half_kernelILi1ELi12ELb0ELb0ELi32EEvPK6__halfPKjS4_S2_PS0_iiiiPKtS7_iiiiiibS2_i:
.text._Z23gemm_half_q_half_kernelILi1ELi12ELb0ELb0ELi32EEvPK6__halfPKjS4_S2_PS0_iiiiPKtS7_iiiiiibS2_i:
        /* <DEDUP_REMOVED lines=35> */
.L_x_3460:
[----:B------:R-:W-:Y:S05]  /*0230*/  BSYNC.RECONVERGENT B0 ;  /* 0x0000000000007941 */ /* 0x000fea0003800200 */
.L_x_3459:
[----:B------:R-:W1:Y:S01]  /*0240*/  LDCU UR4, c[0x0][0x3ac] ;  /* 0x00007580ff0477ac */ /* 0x000e620008000800 */
[----:B------:R-:W-:-:S04]  /*0250*/  LEA R6, R13, R10, 0x5 ;  /* 0x0000000a0d067211 */ /* 0x000fc800078e28ff */
[----:B------:R-:W-:Y:S02]  /*0260*/  SHF.L.U32 R6, R6, 0x2, RZ ;  /* 0x0000000206067819 */ /* 0x000fe400000006ff */
[----:B-1----:R-:W-:-:S04]  /*0270*/  MOV R15, UR4 ;  /* 0x00000004000f7c02 */ /* 0x002fc80008000f00 */
[----:B------:R-:W-:-:S13]  /*0280*/  ISETP.GE.AND P0, PT, R6, R15, PT ;  /* 0x0000000f0600720c */ /* 0x000fda0003f06270 */
        /* <DEDUP_REMOVED lines=24> */
.L_x_3462:
[----:B------:R-:W0:Y:S01]  /*0410*/  LDC.64 R12, c[0x0][0x390] ;  /* 0x0000e400ff0c7b82 */ /* 0x000e220000000a00 */
[----:B-----5:R-:W-:-:S05]  /*0420*/  IADD3 R2, PT, PT, R7, UR4, RZ ;  /* 0x0000000407027c10 */ /* 0x020fca000fffe0ff */
[----:B------:R-:W-:-:S05]  /*0430*/  IMAD R11, R2, R15, RZ ;  /* 0x0000000f020b7224 */ /* 0x000fca00078e02ff */
[----:B------:R-:W-:-:S04]  /*0440*/  SHF.R.S32.HI R16, RZ, 0x1f, R11 ;  /* 0x0000001fff107819 */ /* 0x000fc8000001140b */
[----:B------:R-:W-:Y:S02]  /*0450*/  LEA.HI R11, R16, R11, RZ, 0x3 ;  /* 0x0000000b100b7211 */ /* 0x000fe400078f18ff */
[----:B------:R-:W1:Y:S02]  /*0460*/  LDC.64 R16, c[0x0][0x398] ;  /* 0x0000e600ff107b82 */ /* 0x000e640000000a00 */
        /* <DEDUP_REMOVED lines=13> */
[C---:B------:R-:W-:Y:S01]  /*0540*/  IMAD R22, R11.reuse, R11, R11 ;  /* 0x0000000b0b167224 */ /* 0x040fe200078e020b */
[----:B------:R-:W-:Y:S02]  /*0550*/  LOP3.LUT R18, R18, 0xf, RZ, 0xc0, !PT ;  /* 0x0000000f12127812 */ /* 0x000fe400078ec0ff */
[----:B------:R-:W-:Y:S02]  /*0560*/  LOP3.LUT R12, R12, 0xf, RZ, 0xc0, !PT ;  /* 0x0000000f0c0c7812 */ /* 0x000fe400078ec0ff */
[----:B------:R-:W-:Y:S01]  /*0570*/  IADD3 R22, PT, PT, R11, 0x1, R22 ;  /* 0x000000010b167810 */ /* 0x000fe20007ffe016 */
[----:B------:R-:W-:Y:S01]  /*0580*/  IMAD R11, R18, R18, R18 ;  /* 0x00000012120b7224 */ /* 0x000fe200078e0212 */
[----:B------:R-:W-:-:S02]  /*0590*/  SHF.R.U32.HI R2, RZ, 0xc, R2 ;  /* 0x0000000cff027819 */ /* 0x000fc40000011602 */
[----:B---3--:R-:W-:Y:S01]  /*05a0*/  IADD3 R8, PT, PT, R23, R8, RZ ;  /* 0x0000000817087210 */ /* 0x008fe20007ffe0ff */
[----:B------:R-:W4:Y:S01]  /*05b0*/  I2F.F16 R13, R22 ;  /* 0x00000016000d7306 */ /* 0x000f220000200c00 */
[----:B------:R-:W-:Y:S01]  /*05c0*/  IADD3 R18, PT, PT, R18, 0x1, R11 ;  /* 0x0000000112127810 */ /* 0x000fe20007ffe00b */
[----:B------:R-:W-:Y:S01]  /*05d0*/  IMAD R11, R12, R12, R12 ;  /* 0x0000000c0c0b7224 */ /* 0x000fe200078e020c */
[----:B------:R-:W-:Y:S02]  /*05e0*/  LOP3.LUT R2, R2, 0xf, RZ, 0xc0, !PT ;  /* 0x0000000f02027812 */ /* 0x000fe400078ec0ff */
[----:B------:R-:W-:Y:S02]  /*05f0*/  ISETP.GE.AND P0, PT, R8, R19, PT ;  /* 0x000000130800720c */ /* 0x000fe40003f06270 */
[----:B------:R-:W-:Y:S01]  /*0600*/  IADD3 R20, PT, PT, R12, 0x1, R11 ;  /* 0x000000010c147810 */ /* 0x000fe20007ffe00b */
[C---:B------:R-:W-:Y:S01]  /*0610*/  IMAD R11, R2.reuse, R2, R2 ;  /* 0x00000002020b7224 */ /* 0x040fe200078e0202 */
[----:B0-----:R-:W0:Y:S04]  /*0620*/  I2F.F16 R17, R18 ;  /* 0x0000001200117306 */ /* 0x001e280000200c00 */
[----:B------:R-:W-:Y:S01]  /*0630*/  IADD3 R11, PT, PT, R2, 0x1, R11 ;  /* 0x00000001020b7810 */ /* 0x000fe20007ffe00b */
[----:B----4-:R-:W-:-:S03]  /*0640*/  HMUL2 R2, R13.H0_H0, R16.H0_H0 ;  /* 0x200000100d027232 */ /* 0x010fc60000000800 */
[----:B------:R-:W1:Y:S01]  /*0650*/  I2F.F16 R21, R20 ;  /* 0x0000001400157306 */ /* 0x000e620000200c00 */
[----:B0-----:R-:W-:-:S07]  /*0660*/  HMUL2 R12, R17.H0_H0, R16.H0_H0 ;  /* 0x20000010110c7232 */ /* 0x001fce0000000800 */
[----:B------:R-:W0:Y:S01]  /*0670*/  I2F.F16 R11, R11 ;  /* 0x0000000b000b7306 */ /* 0x000e220000200c00 */
[-C--:B-1----:R-:W-:Y:S02]  /*0680*/  HMUL2 R13, R21.H0_H0, R16.reuse.H0_H0 ;  /* 0x20000010150d7232 */ /* 0x082fe40000000800 */
[----:B0-----:R-:W-:Y:S01]  /*0690*/  HMUL2 R16, R11.H0_H0, R16.H0_H0 ;  /* 0x200000100b107232 */ /* 0x001fe20000000800 */
[----:B------:R-:W-:Y:S06]  /*06a0*/  @!P0 BRA `(.L_x_3462) ;  /* 0xfffffffc00588947 */ /* 0x000fec000383ffff */
.L_x_3461:
        /* <DEDUP_REMOVED lines=11> */
.L_x_3463:
        /* <DEDUP_REMOVED lines=11> */
.L_x_3464:
        /* <DEDUP_REMOVED lines=11> */
.L_x_3465:
        /* <DEDUP_REMOVED lines=11> */
.L_x_3466:
        /* <DEDUP_REMOVED lines=11> */
.L_x_3467:
        /* <DEDUP_REMOVED lines=8> */
[----:B------:R-:W-:Y:S02]  /*0aa0*/  SHF.R.S32.HI R9, RZ, 0x5, R18 ;  /* 0x00000005ff097819 */ /* 0x000fe40000011412 */
[----:B------:R-:W-:Y:S02]  /*0ab0*/  PRMT R18, RZ, 0x5410, RZ ;  /* 0x00005410ff127816 */ /* 0x000fe400000000ff */
        /* <DEDUP_REMOVED lines=13> */
[----:B------:R-:W-:-:S04]  /*0b90*/  IMAD.WIDE R26, R15, 0x4, R28 ;  /* 0x000000040f1a7825 */ /* 0x000fc800078e021c */
[----:B------:R-:W-:-:S04]  /*0ba0*/  IMAD.WIDE R22, R15, 0x4, R26 ;  /* 0x000000040f167825 */ /* 0x000fc800078e021a */
[----:B------:R-:W-:-:S05]  /*0bb0*/  IMAD.WIDE R20, R15, 0x4, R22 ;  /* 0x000000040f147825 */ /* 0x000fca00078e0216 */
[----:B------:R-:W2:Y:S01]  /*0bc0*/  LDG.E.128.CONSTANT R8, desc[UR6][R20.64] ;  /* 0x0000000614087981 */ /* 0x000ea2000c1e9d00 */
[----:B------:R-:W-:Y:S01]  /*0bd0*/  ISETP.LE.AND P0, PT, R14, UR8, PT ;  /* 0x000000080e007c0c */ /* 0x000fe2000bf03270 */
[----:B------:R-:W-:Y:S01]  /*0be0*/  HFMA2 R0, -RZ, RZ, 0, 0.0625 ;  /* 0x00002c00ff007431 */ /* 0x000fe200000001ff */
[----:B------:R-:W-:Y:S01]  /*0bf0*/  UIADD3 UR4, UPT, UPT, UR5, 0x40, URZ ;  /* 0x0000004005047890 */ /* 0x000fe2000fffe0ff */
[----:B------:R-:W-:-:S03]  /*0c00*/  PRMT R18, RZ, 0x7610, R18 ;  /* 0x00007610ff127816 */ /* 0x000fc60000000012 */
[----:B------:R-:W-:Y:S02]  /*0c10*/  PRMT R2, R2, 0x5410, R0 ;  /* 0x0000541002027816 */ /* 0x000fe40000000000 */
[----:B--2---:R-:W-:-:S05]  /*0c20*/  LOP3.LUT R25, R8, 0xf000f0, RZ, 0xc0, !PT ;  /* 0x00f000f008197812 */ /* 0x004fca00078ec0ff */
[----:B------:R-:W-:Y:S05]  /*0c30*/  @P0 BRA `(.L_x_3469) ;  /* 0x00000008003c0947 */ /* 0x000fea0003800000 */
        /* <DEDUP_REMOVED lines=16> */
[----:B------:R-:W-:Y:S01]  /*0d40*/  LOP3.LUT R28, R28, 0x64006400, RZ, 0xfc, !PT ;  /* 0x640064001c1c7812 */ /* 0x000fe200078efcff */
[----:B------:R-:W-:Y:S02]  /*0d50*/  HADD2 R40, R5, -1032, -1032 ;  /* 0xe408e40805287430 */ /* 0x000fe40000000000 */
[----:B------:R-:W-:Y:S02]  /*0d60*/  HADD2.F32 R5, -RZ, R41.H0_H0 ;  /* 0x20000029ff057230 */ /* 0x000fe40000004100 */
[----:B------:R-:W-:-:S02]  /*0d70*/  HADD2 R38, R37, -1032, -1032 ;  /* 0xe408e40825267430 */ /* 0x000fc40000000000 */
[----:B------:R-:W-:Y:S02]  /*0d80*/  HADD2.F32 R41, -RZ, R41.H1_H1 ;  /* 0x30000029ff297230 */ /* 0x000fe40000004100 */
[----:B------:R-:W-:Y:S01]  /*0d90*/  HADD2 R37, R28, -1032, -1032 ;  /* 0xe408e4081c257430 */ /* 0x000fe20000000000 */
[----:B------:R-:W-:Y:S01]  /*0da0*/  LOP3.LUT R17, R4, 0xf000f0, RZ, 0xc0, !PT ;  /* 0x00f000f004117812 */ /* 0x000fe200078ec0ff */
[----:B------:R-:W-:Y:S01]  /*0db0*/  FFMA.FTZ R42, R5, R0, RZ ;  /* 0x00000000052a7223 */ /* 0x000fe200000100ff */
[----:B------:R-:W-:Y:S01]  /*0dc0*/  LOP3.LUT R34, R6, 0xf000f0, RZ, 0xc0, !PT ;  /* 0x00f000f006227812 */ /* 0x000fe200078ec0ff */
[----:B------:R-:W-:Y:S01]  /*0dd0*/  HADD2.F32 R39, -RZ, R38.H0_H0 ;  /* 0x20000026ff277230 */ /* 0x000fe20000004100 */
[----:B------:R-:W-:Y:S01]  /*0de0*/  LOP3.LUT R35, R7, 0xf000f0, RZ, 0xc0, !PT ;  /* 0x00f000f007237812 */ /* 0x000fe200078ec0ff */
[----:B------:R-:W-:Y:S01]  /*0df0*/  HADD2.F32 R3, -RZ, R37.H0_H0 ;  /* 0x20000025ff037230 */ /* 0x000fe20000004100 */
[----:B------:R-:W-:Y:S01]  /*0e00*/  SHF.R.U32.HI R32, RZ, 0x8, R7 ;  /* 0x00000008ff207819 */ /* 0x000fe20000011607 */
[----:B------:R-:W-:-:S02]  /*0e10*/  HADD2.F32 R7, -RZ, R40.H0_H0 ;  /* 0x20000028ff077230 */ /* 0x000fc40000004100 */
[----:B------:R-:W-:Y:S01]  /*0e20*/  FFMA.FTZ R5, R41, R30, R42 ;  /* 0x0000001e29057223 */ /* 0x000fe2000001002a */
[----:B------:R-:W-:Y:S01]  /*0e30*/  LOP3.LUT R17, R17, 0x64006400, RZ, 0xfc, !PT ;  /* 0x6400640011117812 */ /* 0x000fe200078efcff */
[----:B------:R-:W0:Y:S01]  /*0e40*/  LDS.64 R28, [UR5+0x8] ;  /* 0x00000805ff1c7984 */ /* 0x000e220008000a00 */
[----:B------:R-:W-:Y:S01]  /*0e50*/  LOP3.LUT R33, R33, 0x64006400, RZ, 0xfc, !PT ;  /* 0x6400640021217812 */ /* 0x000fe200078efcff */
[----:B------:R-:W-:Y:S01]  /*0e60*/  FFMA.FTZ R39, R0, R39, RZ ;  /* 0x0000002700277223 */ /* 0x000fe200000100ff */
[----:B------:R-:W-:Y:S01]  /*0e70*/  LOP3.LUT R41, R34, 0x64006400, RZ, 0xfc, !PT ;  /* 0x6400640022297812 */ /* 0x000fe200078efcff */
[C---:B------:R-:W-:Y:S01]  /*0e80*/  FFMA.FTZ R7, R0.reuse, R7, RZ ;  /* 0x0000000700077223 */ /* 0x040fe200000100ff */
[----:B------:R-:W-:Y:S01]  /*0e90*/  FFMA.FTZ R3, R0, R3, RZ ;  /* 0x0000000300037223 */ /* 0x000fe200000100ff */
[----:B------:R-:W-:Y:S02]  /*0ea0*/  HADD2.F32 R38, -RZ, R38.H1_H1 ;  /* 0x30000026ff267230 */ /* 0x000fe40000004100 */
[----:B------:R-:W-:-:S02]  /*0eb0*/  HFMA2 R17, R17, R2.H1_H1, -72, -72 ;  /* 0xd480d48011117431 */ /* 0x000fc40000060002 */
[----:B------:R-:W-:Y:S02]  /*0ec0*/  HADD2.F32 R40, -RZ, R40.H1_H1 ;  /* 0x30000028ff287230 */ /* 0x000fe40000004100 */
[-C--:B------:R-:W-:Y:S01]  /*0ed0*/  HFMA2 R0, R33, R2.reuse.H1_H1, -72, -72 ;  /* 0xd480d48021007431 */ /* 0x080fe20000060002 */
[----:B------:R-:W-:Y:S01]  /*0ee0*/  LOP3.LUT R35, R35, 0x64006400, RZ, 0xfc, !PT ;  /* 0x6400640023237812 */ /* 0x000fe200078efcff */
[----:B------:R-:W-:Y:S02]  /*0ef0*/  HFMA2 R33, R41, R2.H1_H1, -72, -72 ;  /* 0xd480d48029217431 */ /* 0x000fe40000060002 */
[C---:B------:R-:W-:Y:S01]  /*0f00*/  FFMA.FTZ R39, R30.reuse, R38, R39 ;  /* 0x000000261e277223 */ /* 0x040fe20000010027 */
[----:B------:R-:W-:Y:S02]  /*0f10*/  HADD2.F32 R41, -RZ, R37.H1_H1 ;  /* 0x30000025ff297230 */ /* 0x000fe40000004100 */
[----:B------:R-:W-:Y:S01]  /*0f20*/  FFMA.FTZ R7, R30, R40, R7 ;  /* 0x000000281e077223 */ /* 0x000fe20000010007 */
[----:B------:R-:W-:-:S02]  /*0f30*/  HADD2.F32 R38, -RZ, R17.H0_H0 ;  /* 0x20000011ff267230 */ /* 0x000fc40000004100 */
[----:B------:R-:W-:Y:S02]  /*0f40*/  HFMA2 R34, R35, R2.H1_H1, -72, -72 ;  /* 0xd480d48023227431 */ /* 0x000fe40000060002 */
[----:B------:R-:W-:Y:S02]  /*0f50*/  HADD2.F32 R40, -RZ, R33.H0_H0 ;  /* 0x20000021ff287230 */ /* 0x000fe40000004100 */
[----:B------:R-:W-:Y:S01]  /*0f60*/  FFMA.FTZ R3, R30, R41, R3 ;  /* 0x000000291e037223 */ /* 0x000fe20000010003 */
[----:B------:R-:W-:Y:S02]  /*0f70*/  HADD2.F32 R37, -RZ, R0.H0_H0 ;  /* 0x20000000ff257230 */ /* 0x000fe40000004100 */
[----:B------:R-:W-:Y:S01]  /*0f80*/  FFMA.FTZ R30, R38, R36, R5 ;  /* 0x00000024261e7223 */ /* 0x000fe20000010005 */
[----:B------:R-:W-:Y:S02]  /*0f90*/  HADD2.F32 R17, -RZ, R17.H1_H1 ;  /* 0x30000011ff117230 */ /* 0x000fe40000004100 */
[----:B------:R-:W-:Y:S01]  /*0fa0*/  FFMA.FTZ R5, R36, R40, R7 ;  /* 0x0000002824057223 */ /* 0x000fe20000010007 */
[----:B------:R-:W-:-:S02]  /*0fb0*/  HADD2.F32 R7, -RZ, R34.H0_H0 ;  /* 0x20000022ff077230 */ /* 0x000fc40000004100 */
[C---:B------:R-:W-:Y:S01]  /*0fc0*/  FFMA.FTZ R38, R36.reuse, R37, R39 ;  /* 0x0000002524267223 */ /* 0x040fe20000010027 */
[----:B------:R-:W-:Y:S01]  /*0fd0*/  HADD2.F32 R0, -RZ, R0.H1_H1 ;  /* 0x30000000ff007230 */ /* 0x000fe20000004100 */
[----:B------:R-:W-:Y:S01]  /*0fe0*/  SHF.R.U32.HI R4, RZ, 0x8, R4 ;  /* 0x00000008ff047819 */ /* 0x000fe20000011604 */
        /* <DEDUP_REMOVED lines=8> */
[----:B------:R-:W-:-:S02]  /*1070*/  LOP3.LUT R3, R18, 0xf000f, RZ, 0xc0, !PT ;  /* 0x000f000f12037812 */ /* 0x000fc400078ec0ff */
[----:B------:R-:W-:Y:S02]  /*1080*/  LOP3.LUT R0, R4, 0xf000f, RZ, 0xc0, !PT ;  /* 0x000f000f04007812 */ /* 0x000fe400078ec0ff */
[----:B------:R-:W-:Y:S01]  /*1090*/  LOP3.LUT R33, R6, 0xf000f, RZ, 0xc0, !PT ;  /* 0x000f000f06217812 */ /* 0x000fe200078ec0ff */
[--C-:B0-----:R-:W-:Y:S01]  /*10a0*/  HADD2.F32 R30, -RZ, R28.reuse.H0_H0 ;  /* 0x2000001cff1e7230 */ /* 0x101fe20000004100 */
        /* <DEDUP_REMOVED lines=25> */
[----:B------:R-:W-:Y:S01]  /*1240*/  FFMA.FTZ R7, R28, R34, R7 ;  /* 0x000000221c077223 */ /* 0x000fe20000010007 */
        /* <DEDUP_REMOVED lines=8> */
[----:B------:R-:W-:Y:S01]  /*12d0*/  FFMA.FTZ R17, R30, R28, R17 ;  /* 0x0000001c1e117223 */ /* 0x000fe20000010011 */
[----:B------:R-:W-:Y:S02]  /*12e0*/  HADD2.F32 R0, -RZ, R29.H0_H0 ;  /* 0x2000001dff007230 */ /* 0x000fe40000004100 */
[-C--:B------:R-:W-:Y:S02]  /*12f0*/  HFMA2 R33, R33, R2.reuse.H1_H1, -72, -72 ;  /* 0xd480d48021217431 */ /* 0x080fe40000060002 */
[----:B------:R-:W-:Y:S02]  /*1300*/  HADD2.F32 R6, -RZ, R36.H0_H0 ;  /* 0x20000024ff067230 */ /* 0x000fe40000004100 */
[----:B------:R-:W-:Y:S02]  /*1310*/  HFMA2 R3, R35, R2.H1_H1, -72, -72 ;  /* 0xd480d48023037431 */ /* 0x000fe40000060002 */
[----:B------:R-:W-:Y:S01]  /*1320*/  FFMA.FTZ R31, R28, R18, R31 ;  /* 0x000000121c1f7223 */ /* 0x000fe2000001001f */
[----:B------:R-:W-:-:S02]  /*1330*/  HADD2.F32 R4, -RZ, R34.H0_H0 ;  /* 0x20000022ff047230 */ /* 0x000fc40000004100 */
[----:B------:R-:W-:Y:S01]  /*1340*/  FFMA.FTZ R18, R0, R6, R7 ;  /* 0x0000000600127223 */ /* 0x000fe20000010007 */
[----:B------:R-:W-:Y:S02]  /*1350*/  HADD2.F32 R7, -RZ, R33.H0_H0 ;  /* 0x20000021ff077230 */ /* 0x000fe40000004100 */
[----:B------:R-:W-:Y:S02]  /*1360*/  HADD2.F32 R30, -RZ, R3.H0_H0 ;  /* 0x20000003ff1e7230 */ /* 0x000fe40000004100 */
[----:B------:R-:W-:Y:S01]  /*1370*/  FFMA.FTZ R17, R4, R0, R17 ;  /* 0x0000000004117223 */ /* 0x000fe20000010011 */
        /* <DEDUP_REMOVED lines=25> */
[----:B------:R-:W-:Y:S02]  /*1510*/  HFMA2 R18, R3, 1, 1, RZ ;  /* 0x3c003c0003127831 */ /* 0x000fe400000000ff */
[----:B------:R-:W-:-:S07]  /*1520*/  HADD2 R17, R7, RZ.H0_H0 ;  /* 0x200000ff07117230 */ /* 0x000fce0000000000 */
.L_x_3469:
        /* <DEDUP_REMOVED lines=20> */
[----:B------:R-:W-:Y:S01]  /*1670*/  HADD2 R38, R37, -1032, -1032 ;  /* 0xe408e40825267430 */ /* 0x000fe20000000000 */
[----:B------:R-:W-:Y:S01]  /*1680*/  LOP3.LUT R34, R6, 0xf000f0, RZ, 0xc0, !PT ;  /* 0x00f000f006227812 */ /* 0x000fe200078ec0ff */
[----:B------:R-:W-:-:S02]  /*1690*/  HADD2 R37, R26, -1032, -1032 ;  /* 0xe408e4081a257430 */ /* 0x000fc40000000000 */
[----:B------:R-:W-:Y:S01]  /*16a0*/  HADD2.F32 R41, -RZ, R41.H1_H1 ;  /* 0x30000029ff297230 */ /* 0x000fe20000004100 */
[----:B------:R-:W-:Y:S01]  /*16b0*/  LOP3.LUT R35, R7, 0xf000f0, RZ, 0xc0, !PT ;  /* 0x00f000f007237812 */ /* 0x000fe200078ec0ff */
[----:B------:R-:W-:Y:S01]  /*16c0*/  FFMA.FTZ R42, R5, R0, RZ ;  /* 0x00000000052a7223 */ /* 0x000fe200000100ff */
[----:B------:R-:W-:Y:S01]  /*16d0*/  SHF.R.U32.HI R32, RZ, 0x8, R7 ;  /* 0x00000008ff207819 */ /* 0x000fe20000011607 */
[----:B------:R-:W-:Y:S01]  /*16e0*/  HADD2.F32 R39, -RZ, R38.H0_H0 ;  /* 0x20000026ff277230 */ /* 0x000fe20000004100 */
[----:B------:R-:W-:Y:S01]  /*16f0*/  LOP3.LUT R30, R4, 0xf000f0, RZ, 0xc0, !PT ;  /* 0x00f000f0041e7812 */ /* 0x000fe200078ec0ff */
[--C-:B------:R-:W-:Y:S01]  /*1700*/  HADD2.F32 R7, -RZ, R40.reuse.H0_H0 ;  /* 0x20000028ff077230 */ /* 0x100fe20000004100 */
[----:B------:R-:W-:Y:S01]  /*1710*/  LOP3.LUT R33, R33, 0x64006400, RZ, 0xfc, !PT ;  /* 0x6400640021217812 */ /* 0x000fe200078efcff */
[----:B------:R-:W-:Y:S01]  /*1720*/  HADD2.F32 R3, -RZ, R37.H0_H0 ;  /* 0x20000025ff037230 */ /* 0x000fe20000004100 */
[----:B------:R-:W-:Y:S01]  /*1730*/  LOP3.LUT R43, R34, 0x64006400, RZ, 0xfc, !PT ;  /* 0x64006400222b7812 */ /* 0x000fe200078efcff */
[----:B------:R-:W0:Y:S01]  /*1740*/  LDS.64 R26, [UR5+0x18] ;  /* 0x00001805ff1a7984 */ /* 0x000e220008000a00 */
[----:B------:R-:W-:Y:S01]  /*1750*/  FFMA.FTZ R5, R41, R28, R42 ;  /* 0x0000001c29057223 */ /* 0x000fe2000001002a */
[----:B------:R-:W-:Y:S01]  /*1760*/  LOP3.LUT R41, R30, 0x64006400, RZ, 0xfc, !PT ;  /* 0x640064001e297812 */ /* 0x000fe200078efcff */
[C---:B------:R-:W-:Y:S01]  /*1770*/  FFMA.FTZ R39, R0.reuse, R39, RZ ;  /* 0x0000002700277223 */ /* 0x040fe200000100ff */
[C---:B------:R-:W-:Y:S01]  /*1780*/  FFMA.FTZ R7, R0.reuse, R7, RZ ;  /* 0x0000000700077223 */ /* 0x040fe200000100ff */
[----:B------:R-:W-:Y:S01]  /*1790*/  FFMA.FTZ R3, R0, R3, RZ ;  /* 0x0000000300037223 */ /* 0x000fe200000100ff */
[----:B------:R-:W-:-:S02]  /*17a0*/  HADD2.F32 R40, -RZ, R40.H1_H1 ;  /* 0x30000028ff287230 */ /* 0x000fc40000004100 */
[-C--:B------:R-:W-:Y:S02]  /*17b0*/  HFMA2 R0, R33, R2.reuse.H1_H1, -72, -72 ;  /* 0xd480d48021007431 */ /* 0x080fe40000060002 */
[----:B------:R-:W-:Y:S02]  /*17c0*/  HADD2.F32 R38, -RZ, R38.H1_H1 ;  /* 0x30000026ff267230 */ /* 0x000fe40000004100 */
[-C--:B------:R-:W-:Y:S01]  /*17d0*/  HFMA2 R33, R43, R2.reuse.H1_H1, -72, -72 ;  /* 0xd480d4802b217431 */ /* 0x080fe20000060002 */
[----:B------:R-:W-:Y:S01]  /*17e0*/  LOP3.LUT R35, R35, 0x64006400, RZ, 0xfc, !PT ;  /* 0x6400640023237812 */ /* 0x000fe200078efcff */
[----:B------:R-:W-:Y:S02]  /*17f0*/  HFMA2 R30, R41, R2.H1_H1, -72, -72 ;  /* 0xd480d480291e7431 */ /* 0x000fe40000060002 */
[C---:B------:R-:W-:Y:S01]  /*1800*/  FFMA.FTZ R7, R28.reuse, R40, R7 ;  /* 0x000000281c077223 */ /* 0x040fe20000010007 */
[----:B------:R-:W-:Y:S01]  /*1810*/  FFMA.FTZ R39, R28, R38, R39 ;  /* 0x000000261c277223 */ /* 0x000fe20000010027 */
[----:B------:R-:W-:-:S02]  /*1820*/  HADD2.F32 R40, -RZ, R33.H0_H0 ;  /* 0x20000021ff287230 */ /* 0x000fc40000004100 */
[----:B------:R-:W-:Y:S02]  /*1830*/  HFMA2 R34, R35, R2.H1_H1, -72, -72 ;  /* 0xd480d48023227431 */ /* 0x000fe40000060002 */
[----:B------:R-:W-:Y:S01]  /*1840*/  HADD2.F32 R41, -RZ, R37.H1_H1 ;  /* 0x30000025ff297230 */ /* 0x000fe20000004100 */
[----:B------:R-:W-:Y:S01]  /*1850*/  SHF.R.U32.HI R4, RZ, 0x8, R4 ;  /* 0x00000008ff047819 */ /* 0x000fe20000011604 */
        /* <DEDUP_REMOVED lines=48> */
[----:B------:R-:W-:Y:S01]  /*1b60*/  LOP3.LUT R35, R28, 0x64006400, RZ, 0xfc, !PT ;  /* 0x640064001c237812 */ /* 0x000fe200078efcff */
[----:B------:R-:W-:Y:S02]  /*1b70*/  HADD2.F32 R30, -RZ, R30.H1_H1 ;  /* 0x3000001eff1e7230 */ /* 0x000fe40000004100 */
[-C--:B------:R-:W-:Y:S01]  /*1b80*/  HFMA2 R34, R31, R2.reuse.H1_H1, -72, -72 ;  /* 0xd480d4801f227431 */ /* 0x080fe20000060002 */
[----:B------:R-:W-:Y:S01]  /*1b90*/  LOP3.LUT R31, R6, 0x64006400, RZ, 0xfc, !PT ;  /* 0x64006400061f7812 */ /* 0x000fe200078efcff */
[----:B------:R-:W-:Y:S01]  /*1ba0*/  HFMA2 R36, R35, R2.H1_H1, -72, -72 ;  /* 0xd480d48023247431 */ /* 0x000fe20000060002 */
[----:B------:R-:W-:Y:S01]  /*1bb0*/  LOP3.LUT R35, R32, 0x64006400, RZ, 0xfc, !PT ;  /* 0x6400640020237812 */ /* 0x000fe200078efcff */
[----:B------:R-:W-:-:S02]  /*1bc0*/  HADD2.F32 R28, -RZ, R3.H1_H1 ;  /* 0x30000003ff1c7230 */ /* 0x000fc40000004100 */
[----:B------:R-:W-:Y:S01]  /*1bd0*/  FFMA.FTZ R33, R30, R26, R33 ;  /* 0x0000001a1e217223 */ /* 0x000fe20000010021 */
[--C-:B------:R-:W-:Y:S02]  /*1be0*/  HADD2.F32 R0, -RZ, R27.reuse.H0_H0 ;  /* 0x2000001bff007230 */ /* 0x100fe40000004100 */
[-C--:B------:R-:W-:Y:S02]  /*1bf0*/  HFMA2 R31, R31, R2.reuse.H1_H1, -72, -72 ;  /* 0xd480d4801f1f7431 */ /* 0x080fe40000060002 */
[----:B------:R-:W-:Y:S02]  /*1c00*/  HADD2.F32 R6, -RZ, R36.H0_H0 ;  /* 0x20000024ff067230 */ /* 0x000fe40000004100 */
[----:B------:R-:W-:Y:S02]  /*1c10*/  HFMA2 R3, R35, R2.H1_H1, -72, -72 ;  /* 0xd480d48023037431 */ /* 0x000fe40000060002 */
[----:B------:R-:W-:Y:S02]  /*1c20*/  HADD2.F32 R4, -RZ, R34.H0_H0 ;  /* 0x20000022ff047230 */ /* 0x000fe40000004100 */
[----:B------:R-:W-:Y:S01]  /*1c30*/  FFMA.FTZ R29, R26, R28, R29 ;  /* 0x0000001c1a1d7223 */ /* 0x000fe2000001001d */
[----:B------:R-:W-:-:S02]  /*1c40*/  HADD2.F32 R27, -RZ, R27.H1_H1 ;  /* 0x3000001bff1b7230 */ /* 0x000fc40000004100 */
[----:B------:R-:W-:Y:S01]  /*1c50*/  FFMA.FTZ R26, R0, R6, R7 ;  /* 0x00000006001a7223 */ /* 0x000fe20000010007 */
[----:B------:R-:W-:Y:S02]  /*1c60*/  HADD2.F32 R7, -RZ, R31.H0_H0 ;  /* 0x2000001fff077230 */ /* 0x000fe40000004100 */
[----:B------:R-:W-:Y:S01]  /*1c70*/  FFMA.FTZ R33, R4, R0, R33 ;  /* 0x0000000004217223 */ /* 0x000fe20000010021 */
[----:B------:R-:W-:Y:S02]  /*1c80*/  HADD2.F32 R30, -RZ, R3.H0_H0 ;  /* 0x20000003ff1e7230 */ /* 0x000fe40000004100 */
        /* <DEDUP_REMOVED lines=26> */
.L_x_3470:
        /* <DEDUP_REMOVED lines=21> */
[----:B------:R-:W-:Y:S01]  /*1f80*/  LOP3.LUT R32, R6, 0xf000f0, RZ, 0xc0, !PT ;  /* 0x00f000f006207812 */ /* 0x000fe200078ec0ff */
[----:B------:R-:W-:Y:S02]  /*1f90*/  HADD2 R35, R22, -1032, -1032 ;  /* 0xe408e40816237430 */ /* 0x000fe40000000000 */
[----:B------:R-:W-:Y:S01]  /*1fa0*/  FFMA.FTZ R40, R3, R0, RZ ;  /* 0x0000000003287223 */ /* 0x000fe200000100ff */
[----:B------:R-:W-:Y:S01]  /*1fb0*/  HADD2 R38, R5, -1032, -1032 ;  /* 0xe408e40805267430 */ /* 0x000fe20000000000 */
[----:B------:R-:W0:Y:S01]  /*1fc0*/  LDS.64 R22, [UR5+0x28] ;  /* 0x00002805ff167984 */ /* 0x000e220008000a00 */
[----:B------:R-:W-:Y:S01]  /*1fd0*/  LOP3.LUT R30, R4, 0xf000f0, RZ, 0xc0, !PT ;  /* 0x00f000f0041e7812 */ /* 0x000fe200078ec0ff */
[----:B------:R-:W-:Y:S01]  /*1fe0*/  HADD2.F32 R37, -RZ, R36.H0_H0 ;  /* 0x20000024ff257230 */ /* 0x000fe20000004100 */
[----:B------:R-:W-:Y:S01]  /*1ff0*/  LOP3.LUT R33, R7, 0xf000f0, RZ, 0xc0, !PT ;  /* 0x00f000f007217812 */ /* 0x000fe200078ec0ff */
[--C-:B------:R-:W-:Y:S01]  /*2000*/  HADD2.F32 R5, -RZ, R38.reuse.H0_H0 ;  /* 0x20000026ff057230 */ /* 0x100fe20000004100 */
[----:B------:R-:W-:Y:S01]  /*2010*/  SHF.R.U32.HI R29, RZ, 0x8, R7 ;  /* 0x00000008ff1d7819 */ /* 0x000fe20000011607 */
[----:B------:R-:W-:Y:S01]  /*2020*/  HADD2.F32 R7, -RZ, R35.H0_H0 ;  /* 0x20000023ff077230 */ /* 0x000fe20000004100 */
[----:B------:R-:W-:Y:S01]  /*2030*/  LOP3.LUT R43, R32, 0x64006400, RZ, 0xfc, !PT ;  /* 0x64006400202b7812 */ /* 0x000fe200078efcff */
[----:B------:R-:W-:Y:S01]  /*2040*/  FFMA.FTZ R3, R39, R34, R40 ;  /* 0x0000002227037223 */ /* 0x000fe20000010028 */
[----:B------:R-:W-:Y:S01]  /*2050*/  LOP3.LUT R39, R30, 0x64006400, RZ, 0xfc, !PT ;  /* 0x640064001e277812 */ /* 0x000fe200078efcff */
[C---:B------:R-:W-:Y:S01]  /*2060*/  FFMA.FTZ R37, R0.reuse, R37, RZ ;  /* 0x0000002500257223 */ /* 0x040fe200000100ff */
[----:B------:R-:W-:Y:S01]  /*2070*/  LOP3.LUT R41, R31, 0x64006400, RZ, 0xfc, !PT ;  /* 0x640064001f297812 */ /* 0x000fe200078efcff */
[C---:B------:R-:W-:Y:S01]  /*2080*/  FFMA.FTZ R5, R0.reuse, R5, RZ ;  /* 0x0000000500057223 */ /* 0x040fe200000100ff */
[----:B------:R-:W-:Y:S01]  /*2090*/  FFMA.FTZ R7, R0, R7, RZ ;  /* 0x0000000700077223 */ /* 0x000fe200000100ff */
[----:B------:R-:W-:Y:S01]  /*20a0*/  HADD2.F32 R38, -RZ, R38.H1_H1 ;  /* 0x30000026ff267230 */ /* 0x000fe20000004100 */
[----:B------:R-:W-:Y:S01]  /*20b0*/  LOP3.LUT R33, R33, 0x64006400, RZ, 0xfc, !PT ;  /* 0x6400640021217812 */ /* 0x000fe200078efcff */
[----:B------:R-:W-:-:S02]  /*20c0*/  HFMA2 R0, R43, R2.H1_H1, -72, -72 ;  /* 0xd480d4802b007431 */ /* 0x000fc40000060002 */
[----:B------:R-:W-:Y:S02]  /*20d0*/  HADD2.F32 R36, -RZ, R36.H1_H1 ;  /* 0x30000024ff247230 */ /* 0x000fe40000004100 */
[-C--:B------:R-:W-:Y:S02]  /*20e0*/  HFMA2 R31, R39, R2.reuse.H1_H1, -72, -72 ;  /* 0xd480d480271f7431 */ /* 0x080fe40000060002 */
[----:B------:R-:W-:Y:S01]  /*20f0*/  FFMA.FTZ R5, R34, R38, R5 ;  /* 0x0000002622057223 */ /* 0x000fe20000010005 */
[-C--:B------:R-:W-:Y:S02]  /*2100*/  HFMA2 R30, R41, R2.reuse.H1_H1, -72, -72 ;  /* 0xd480d480291e7431 */ /* 0x080fe40000060002 */
[----:B------:R-:W-:Y:S02]  /*2110*/  HADD2.F32 R39, -RZ, R35.H1_H1 ;  /* 0x30000023ff277230 */ /* 0x000fe40000004100 */
[----:B------:R-:W-:Y:S02]  /*2120*/  HFMA2 R32, R33, R2.H1_H1, -72, -72 ;  /* 0xd480d48021207431 */ /* 0x000fe40000060002 */
[----:B------:R-:W-:-:S02]  /*2130*/  HADD2.F32 R38, -RZ, R0.H0_H0 ;  /* 0x20000000ff267230 */ /* 0x000fc40000004100 */
[C---:B------:R-:W-:Y:S01]  /*2140*/  FFMA.FTZ R37, R34.reuse, R36, R37 ;  /* 0x0000002422257223 */ /* 0x040fe20000010025 */
[--C-:B------:R-:W-:Y:S02]  /*2150*/  HADD2.F32 R36, -RZ, R31.reuse.H0_H0 ;  /* 0x2000001fff247230 */ /* 0x100fe40000004100 */
[----:B------:R-:W-:Y:S01]  /*2160*/  FFMA.FTZ R7, R34, R39, R7 ;  /* 0x0000002722077223 */ /* 0x000fe20000010007 */
[----:B------:R-:W-:Y:S02]  /*2170*/  HADD2.F32 R35, -RZ, R30.H0_H0 ;  /* 0x2000001eff237230 */ /* 0x000fe40000004100 */
[----:B------:R-:W-:Y:S01]  /*2180*/  FFMA.FTZ R5, R26, R38, R5 ;  /* 0x000000261a057223 */ /* 0x000fe20000010005 */
[----:B------:R-:W-:Y:S01]  /*2190*/  HADD2.F32 R33, -RZ, R32.H0_H0 ;  /* 0x20000020ff217230 */ /* 0x000fe20000004100 */
[----:B------:R-:W-:Y:S01]  /*21a0*/  SHF.R.U32.HI R4, RZ, 0x8, R4 ;  /* 0x00000008ff047819 */ /* 0x000fe20000011604 */
[----:B------:R-:W-:Y:S02]  /*21b0*/  HADD2.F32 R0, -RZ, R0.H1_H1 ;  /* 0x30000000ff007230 */ /* 0x000fe40000004100 */
[----:B------:R-:W-:Y:S01]  /*21c0*/  FFMA.FTZ R3, R36, R26, R3 ;  /* 0x0000001a24037223 */ /* 0x000fe20000010003 */
[----:B------:R-:W-:-:S02]  /*21d0*/  HADD2.F32 R34, -RZ, R31.H1_H1 ;  /* 0x3000001fff227230 */ /* 0x000fc40000004100 */
[C---:B------:R-:W-:Y:S01]  /*21e0*/  FFMA.FTZ R36, R26.reuse, R35, R37 ;  /* 0x000000231a247223 */ /* 0x040fe20000010025 */
[----:B------:R-:W-:Y:S01]  /*21f0*/  HADD2.F32 R30, -RZ, R30.H1_H1 ;  /* 0x3000001eff1e7230 */ /* 0x000fe20000004100 */
[----:B------:R-:W-:Y:S01]  /*2200*/  SHF.R.U32.HI R6, RZ, 0x8, R6 ;  /* 0x00000008ff067819 */ /* 0x000fe20000011606 */
[----:B------:R-:W-:Y:S02]  /*2210*/  HADD2.F32 R32, -RZ, R32.H1_H1 ;  /* 0x30000020ff207230 */ /* 0x000fe40000004100 */
[----:B------:R-:W-:Y:S01]  /*2220*/  FFMA.FTZ R33, R26, R33, R7 ;  /* 0x000000211a217223 */ /* 0x000fe20000010007 */
[C---:B------:R-:W-:Y:S01]  /*2230*/  FFMA.FTZ R5, R27.reuse, R0, R5 ;  /* 0x000000001b057223 */ /* 0x040fe20000010005 */
[----:B------:R-:W-:Y:S01]  /*2240*/  LOP3.LUT R0, R4, 0xf000f, RZ, 0xc0, !PT ;  /* 0x000f000f04007812 */ /* 0x000fe200078ec0ff */
[----:B------:R-:W-:Y:S01]  /*2250*/  FFMA.FTZ R7, R34, R27, R3 ;  /* 0x0000001b22077223 */ /* 0x000fe20000010003 */
        /* <DEDUP_REMOVED lines=17> */
[--C-:B------:R-:W-:Y:S01]  /*2370*/  HADD2.F32 R36, -RZ, R32.reuse.H0_H0 ;  /* 0x20000020ff247230 */ /* 0x100fe20000004100 */
[----:B------:R-:W-:Y:S01]  /*2380*/  LOP3.LUT R6, R6, 0xf000f0, RZ, 0xc0, !PT ;  /* 0x00f000f006067812 */ /* 0x000fe200078ec0ff */
[----:B------:R-:W-:Y:S02]  /*2390*/  HADD2.F32 R31, -RZ, R31.H1_H1 ;  /* 0x3000001fff1f7230 */ /* 0x000fe40000004100 */
[----:B------:R-:W-:Y:S01]  /*23a0*/  FFMA.FTZ R34, R34, R30, R7 ;  /* 0x0000001e22227223 */ /* 0x000fe20000010007 */
[----:B------:R-:W-:Y:S01]  /*23b0*/  LOP3.LUT R7, R28, 0xf000f0, RZ, 0xc0, !PT ;  /* 0x00f000f01c077812 */ /* 0x000fe200078ec0ff */
[--C-:B------:R-:W-:Y:S02]  /*23c0*/  HADD2.F32 R35, -RZ, R33.reuse.H0_H0 ;  /* 0x20000021ff237230 */ /* 0x100fe40000004100 */
[----:B------:R-:W-:Y:S01]  /*23d0*/  FFMA.FTZ R36, R30, R36, R5 ;  /* 0x000000241e247223 */ /* 0x000fe20000010005 */
[----:B------:R-:W-:Y:S01]  /*23e0*/  LOP3.LUT R5, R4, 0x64006400, RZ, 0xfc, !PT ;  /* 0x6400640004057812 */ /* 0x000fe200078efcff */
[----:B------:R-:W-:Y:S01]  /*23f0*/  HADD2.F32 R33, -RZ, R33.H1_H1 ;  /* 0x30000021ff217230 */ /* 0x000fe20000004100 */
[----:B------:R-:W-:Y:S01]  /*2400*/  LOP3.LUT R7, R7, 0x64006400, RZ, 0xfc, !PT ;  /* 0x6400640007077812 */ /* 0x000fe200078efcff */
[----:B------:R-:W-:Y:S01]  /*2410*/  FFMA.FTZ R35, R30, R35, R26 ;  /* 0x000000231e237223 */ /* 0x000fe2000001001a */
[----:B------:R-:W-:Y:S01]  /*2420*/  LOP3.LUT R29, R29, 0xf000f0, RZ, 0xc0, !PT ;  /* 0x00f000f01d1d7812 */ /* 0x000fe200078ec0ff */
[----:B------:R-:W-:Y:S01]  /*2430*/  FFMA.FTZ R26, R31, R22, R34 ;  /* 0x000000161f1a7223 */ /* 0x000fe20000010022 */
[----:B------:R-:W-:-:S02]  /*2440*/  HADD2.F32 R37, -RZ, R32.H1_H1 ;  /* 0x30000020ff257230 */ /* 0x000fc40000004100 */
[-C--:B------:R-:W-:Y:S01]  /*2450*/  HFMA2 R31, R5, R2.reuse.H1_H1, -72, -72 ;  /* 0xd480d480051f7431 */ /* 0x080fe20000060002 */
[----:B------:R-:W-:Y:S01]  /*2460*/  LOP3.LUT R5, R6, 0x64006400, RZ, 0xfc, !PT ;  /* 0x6400640006057812 */ /* 0x000fe200078efcff */
[-C--:B------:R-:W-:Y:S02]  /*2470*/  HFMA2 R32, R7, R2.reuse.H1_H1, -72, -72 ;  /* 0xd480d48007207431 */ /* 0x080fe40000060002 */
[--C-:B------:R-:W-:Y:S01]  /*2480*/  HADD2.F32 R38, -RZ, R0.reuse.H0_H0 ;  /* 0x20000000ff267230 */ /* 0x100fe20000004100 */
[----:B------:R-:W-:Y:S01]  /*2490*/  LOP3.LUT R29, R29, 0x64006400, RZ, 0xfc, !PT ;  /* 0x640064001d1d7812 */ /* 0x000fe200078efcff */
[----:B------:R-:W-:Y:S01]  /*24a0*/  FFMA.FTZ R28, R22, R33, R35 ;  /* 0x00000021161c7223 */ /* 0x000fe20000010023 */
[----:B------:R-:W-:Y:S02]  /*24b0*/  HADD2.F32 R6, -RZ, R0.H1_H1 ;  /* 0x30000000ff067230 */ /* 0x000fe40000004100 */
[----:B------:R-:W-:Y:S02]  /*24c0*/  HFMA2 R33, R5, R2.H1_H1, -72, -72 ;  /* 0xd480d48005217431 */ /* 0x000fe40000060002 */
[----:B------:R-:W-:-:S02]  /*24d0*/  HADD2.F32 R3, -RZ, R23.H0_H0 ;  /* 0x20000017ff037230 */ /* 0x000fc40000004100 */
[----:B------:R-:W-:Y:S01]  /*24e0*/  FFMA.FTZ R27, R30, R38, R27 ;  /* 0x000000261e1b7223 */ /* 0x000fe2000001001b */
[----:B------:R-:W-:Y:S02]  /*24f0*/  HADD2.F32 R0, -RZ, R32.H0_H0 ;  /* 0x20000020ff007230 */ /* 0x000fe40000004100 */
[----:B------:R-:W-:Y:S02]  /*2500*/  HFMA2 R29, R29, R2.H1_H1, -72, -72 ;  /* 0xd480d4801d1d7431 */ /* 0x000fe40000060002 */
[----:B------:R-:W-:Y:S02]  /*2510*/  HADD2.F32 R7, -RZ, R31.H0_H0 ;  /* 0x2000001fff077230 */ /* 0x000fe40000004100 */
[----:B------:R-:W-:Y:S01]  /*2520*/  FFMA.FTZ R30, R22, R6, R27 ;  /* 0x00000006161e7223 */ /* 0x000fe2000001001b */
[----:B------:R-:W-:Y:S02]  /*2530*/  HADD2.F32 R5, -RZ, R33.H0_H0 ;  /* 0x20000021ff057230 */ /* 0x000fe40000004100 */
[----:B------:R-:W-:Y:S01]  /*2540*/  FFMA.FTZ R28, R3, R0, R28 ;  /* 0x00000000031c7223 */ /* 0x000fe2000001001c */
[----:B------:R-:W-:-:S02]  /*2550*/  HADD2.F32 R23, -RZ, R23.H1_H1 ;  /* 0x30000017ff177230 */ /* 0x000fc40000004100 */
        /* <DEDUP_REMOVED lines=29> */
.L_x_3471:
[----:B------:R-:W-:Y:S02]  /*2730*/  LOP3.LUT R0, R9, 0xf000f0, RZ, 0xc0, !PT ;  /* 0x00f000f009007812 */ /* 0x000fe400078ec0ff */
[----:B------:R-:W-:Y:S02]  /*2740*/  SHF.R.U32.HI R6, RZ, 0x8, R8 ;  /* 0x00000008ff067819 */ /* 0x000fe40000011608 */
[----:B------:R-:W-:Y:S02]  /*2750*/  LOP3.LUT R4, R11, 0xf000f0, RZ, 0xc0, !PT ;  /* 0x00f000f00b047812 */ /* 0x000fe400078ec0ff */
[----:B------:R-:W-:Y:S02]  /*2760*/  SHF.R.U32.HI R26, RZ, 0x8, R9 ;  /* 0x00000008ff1a7819 */ /* 0x000fe40000011609 */
[----:B------:R-:W-:Y:S02]  /*2770*/  SHF.R.U32.HI R23, RZ, 0x8, R10 ;  /* 0x00000008ff177819 */ /* 0x000fe4000001160a */
[----:B------:R-:W-:-:S02]  /*2780*/  SHF.R.U32.HI R22, RZ, 0x8, R11 ;  /* 0x00000008ff167819 */ /* 0x000fc4000001160b */
        /* <DEDUP_REMOVED lines=19> */
[----:B------:R-:W-:Y:S01]  /*28c0*/  MOV R3, R24 ;  /* 0x0000001800037202 */ /* 0x000fe20000000f00 */
[----:B------:R-:W-:-:S02]  /*28d0*/  HFMA2 R25, R7, R2.H1_H1, -72, -72 ;  /* 0xd480d48007197431 */ /* 0x000fc40000060002 */
[----:B------:R-:W-:-:S04]  /*28e0*/  IMAD.WIDE R28, R15, 0x4, R20 ;  /* 0x000000040f1c7825 */ /* 0x000fc800078e0214 */
[----:B------:R-:W-:Y:S01]  /*28f0*/  HFMA2 R31, R31, R2.H1_H1, -72, -72 ;  /* 0xd480d4801f1f7431 */ /* 0x000fe20000060002 */
[----:B------:R-:W-:Y:S06]  /*2900*/  @P1 BRA `(.L_x_3468) ;  /* 0x0000000400c81947 */ /* 0x000fec0003800000 */
[----:B------:R-:W0:Y:S01]  /*2910*/  LDS.64 R4, [UR5+0x30] ;  /* 0x00003005ff047984 */ /* 0x000e220008000a00 */
        /* <DEDUP_REMOVED lines=10> */
[----:B------:R-:W1:Y:S01]  /*29c0*/  LDS.64 R10, [UR5+0x38] ;  /* 0x00003805ff0a7984 */ /* 0x000e620008000a00 */
[----:B------:R-:W-:Y:S02]  /*29d0*/  HADD2 R36, R7, -1032, -1032 ;  /* 0xe408e40807247430 */ /* 0x000fe40000000000 */
[--C-:B------:R-:W-:Y:S02]  /*29e0*/  HADD2.F32 R39, -RZ, R9.reuse.H0_H0 ;  /* 0x20000009ff277230 */ /* 0x100fe40000004100 */
[----:B------:R-:W-:Y:S02]  /*29f0*/  HADD2 R21, R21, -1032, -1032 ;  /* 0xe408e40815157430 */ /* 0x000fe40000000000 */
[----:B------:R-:W-:Y:S01]  /*2a00*/  HADD2.F32 R41, -RZ, R9.H1_H1 ;  /* 0x30000009ff297230 */ /* 0x000fe20000004100 */
[----:B------:R-:W-:Y:S01]  /*2a10*/  LOP3.LUT R26, R26, 0xf000f, RZ, 0xc0, !PT ;  /* 0x000f000f1a1a7812 */ /* 0x000fe200078ec0ff */
[----:B------:R-:W-:Y:S01]  /*2a20*/  HADD2.F32 R9, -RZ, R24.H0_H0 ;  /* 0x20000018ff097230 */ /* 0x000fe20000004100 */
[----:B------:R-:W-:Y:S01]  /*2a30*/  LOP3.LUT R23, R23, 0xf000f, RZ, 0xc0, !PT ;  /* 0x000f000f17177812 */ /* 0x000fe200078ec0ff */
[--C-:B------:R-:W-:Y:S01]  /*2a40*/  HADD2.F32 R7, -RZ, R21.reuse.H0_H0 ;  /* 0x20000015ff077230 */ /* 0x100fe20000004100 */
[----:B------:R-:W-:Y:S01]  /*2a50*/  LOP3.LUT R22, R22, 0xf000f, RZ, 0xc0, !PT ;  /* 0x000f000f16167812 */ /* 0x000fe200078ec0ff */
[----:B------:R-:W-:Y:S01]  /*2a60*/  HADD2.F32 R37, -RZ, R36.H1_H1 ;  /* 0x30000024ff257230 */ /* 0x000fe20000004100 */
[----:B------:R-:W-:Y:S01]  /*2a70*/  LOP3.LUT R26, R26, 0x64006400, RZ, 0xfc, !PT ;  /* 0x640064001a1a7812 */ /* 0x000fe200078efcff */
[----:B------:R-:W-:Y:S01]  /*2a80*/  HADD2.F32 R21, -RZ, R21.H1_H1 ;  /* 0x30000015ff157230 */ /* 0x000fe20000004100 */
[----:B------:R-:W-:-:S02]  /*2a90*/  LOP3.LUT R23, R23, 0x64006400, RZ, 0xfc, !PT ;  /* 0x6400640017177812 */ /* 0x000fc400078efcff */
[----:B------:R-:W-:Y:S01]  /*2aa0*/  LOP3.LUT R22, R22, 0x64006400, RZ, 0xfc, !PT ;  /* 0x6400640016167812 */ /* 0x000fe200078efcff */
[----:B------:R-:W-:Y:S02]  /*2ab0*/  HADD2 R26, R26, -1032, -1032 ;  /* 0xe408e4081a1a7430 */ /* 0x000fe40000000000 */
[--C-:B0-----:R-:W-:Y:S02]  /*2ac0*/  HADD2.F32 R0, -RZ, R4.reuse.H0_H0 ;  /* 0x20000004ff007230 */ /* 0x101fe40000004100 */
[----:B------:R-:W-:Y:S02]  /*2ad0*/  HADD2.F32 R20, -RZ, R4.H1_H1 ;  /* 0x30000004ff147230 */ /* 0x000fe40000004100 */
[--C-:B------:R-:W-:Y:S02]  /*2ae0*/  HADD2.F32 R8, -RZ, R5.reuse.H0_H0 ;  /* 0x20000005ff087230 */ /* 0x100fe40000004100 */
[----:B------:R-:W-:Y:S01]  /*2af0*/  FFMA.FTZ R38, R0, R9, RZ ;  /* 0x0000000900267223 */ /* 0x000fe200000100ff */
[----:B------:R-:W-:-:S02]  /*2b00*/  HADD2.F32 R4, -RZ, R5.H1_H1 ;  /* 0x30000005ff047230 */ /* 0x000fc40000004100 */
[C---:B------:R-:W-:Y:S01]  /*2b10*/  FFMA.FTZ R39, R0.reuse, R39, RZ ;  /* 0x0000002700277223 */ /* 0x040fe200000100ff */
[----:B------:R-:W-:Y:S02]  /*2b20*/  HADD2.F32 R5, -RZ, R36.H0_H0 ;  /* 0x20000024ff057230 */ /* 0x000fe40000004100 */
[----:B------:R-:W-:Y:S01]  /*2b30*/  FFMA.FTZ R7, R0, R7, RZ ;  /* 0x0000000700077223 */ /* 0x000fe200000100ff */
[----:B------:R-:W-:Y:S02]  /*2b40*/  HADD2.F32 R9, -RZ, R24.H1_H1 ;  /* 0x30000018ff097230 */ /* 0x000fe40000004100 */
[----:B------:R-:W-:Y:S01]  /*2b50*/  FFMA.FTZ R39, R20, R41, R39 ;  /* 0x0000002914277223 */ /* 0x000fe20000010027 */
[----:B------:R-:W-:Y:S02]  /*2b60*/  HADD2.F32 R24, -RZ, R33.H0_H0 ;  /* 0x20000021ff187230 */ /* 0x000fe40000004100 */
[----:B------:R-:W-:Y:S01]  /*2b70*/  FFMA.FTZ R36, R5, R0, RZ ;  /* 0x0000000005247223 */ /* 0x000fe200000100ff */
[----:B------:R-:W-:-:S02]  /*2b80*/  HADD2.F32 R5, -RZ, R34.H0_H0 ;  /* 0x20000022ff057230 */ /* 0x000fc40000004100 */
[C---:B------:R-:W-:Y:S01]  /*2b90*/  FFMA.FTZ R7, R20.reuse, R21, R7 ;  /* 0x0000001514077223 */ /* 0x040fe20000010007 */
[--C-:B------:R-:W-:Y:S02]  /*2ba0*/  HADD2.F32 R0, -RZ, R35.reuse.H0_H0 ;  /* 0x20000023ff007230 */ /* 0x100fe40000004100 */
[----:B------:R-:W-:Y:S01]  /*2bb0*/  FFMA.FTZ R37, R37, R20, R36 ;  /* 0x0000001425257223 */ /* 0x000fe20000010024 */
[----:B------:R-:W-:Y:S01]  /*2bc0*/  FFMA.FTZ R9, R20, R9, R38 ;  /* 0x0000000914097223 */ /* 0x000fe20000010026 */
[----:B------:R-:W-:Y:S02]  /*2bd0*/  HADD2.F32 R20, -RZ, R32.H0_H0 ;  /* 0x20000020ff147230 */ /* 0x000fe40000004100 */
[C---:B------:R-:W-:Y:S01]  /*2be0*/  FFMA.FTZ R39, R8.reuse, R5, R39 ;  /* 0x0000000508277223 */ /* 0x040fe20000010027 */
[----:B------:R-:W-:Y:S01]  /*2bf0*/  FFMA.FTZ R24, R8, R24, R7 ;  /* 0x0000001808187223 */ /* 0x000fe20000010007 */
        /* <DEDUP_REMOVED lines=8> */
[----:B------:R-:W-:Y:S02]  /*2c80*/  HADD2 R32, R22, -1032, -1032 ;  /* 0xe408e40816207430 */ /* 0x000fe40000000000 */
[----:B------:R-:W-:Y:S01]  /*2c90*/  FFMA.FTZ R7, R4, R7, R24 ;  /* 0x0000000704077223 */ /* 0x000fe20000010018 */
[----:B------:R-:W-:-:S02]  /*2ca0*/  HADD2 R24, R23, -1032, -1032 ;  /* 0xe408e40817187430 */ /* 0x000fc40000000000 */
[----:B------:R-:W-:Y:S01]  /*2cb0*/  FFMA.FTZ R8, R4, R21, R8 ;  /* 0x0000001504087223 */ /* 0x000fe20000010008 */
[----:B------:R-:W-:Y:S01]  /*2cc0*/  LOP3.LUT R4, R6, 0xf000f, RZ, 0xc0, !PT ;  /* 0x000f000f06047812 */ /* 0x000fe200078ec0ff */
[----:B-1----:R-:W-:Y:S02]  /*2cd0*/  HADD2.F32 R6, -RZ, R10.H0_H0 ;  /* 0x2000000aff067230 */ /* 0x002fe40000004100 */
[----:B------:R-:W-:Y:S01]  /*2ce0*/  HADD2.F32 R20, -RZ, R26.H0_H0 ;  /* 0x2000001aff147230 */ /* 0x000fe20000004100 */
[----:B------:R-:W-:Y:S01]  /*2cf0*/  LOP3.LUT R9, R4, 0x64006400, RZ, 0xfc, !PT ;  /* 0x6400640004097812 */ /* 0x000fe200078efcff */
[----:B------:R-:W-:Y:S02]  /*2d00*/  HADD2.F32 R22, -RZ, R24.H0_H0 ;  /* 0x20000018ff167230 */ /* 0x000fe40000004100 */
[----:B------:R-:W-:Y:S02]  /*2d10*/  HADD2.F32 R23, -RZ, R32.H0_H0 ;  /* 0x20000020ff177230 */ /* 0x000fe40000004100 */
[----:B------:R-:W-:-:S02]  /*2d20*/  HADD2 R21, R9, -1032, -1032 ;  /* 0xe408e40809157430 */ /* 0x000fc40000000000 */
[----:B------:R-:W-:Y:S02]  /*2d30*/  HADD2.F32 R10, -RZ, R10.H1_H1 ;  /* 0x3000000aff0a7230 */ /* 0x000fe40000004100 */
[C---:B------:R-:W-:Y:S01]  /*2d40*/  FFMA.FTZ R22, R6.reuse, R22, R7 ;  /* 0x0000001606167223 */ /* 0x040fe20000010007 */
[----:B------:R-:W-:Y:S01]  /*2d50*/  FFMA.FTZ R8, R6, R23, R8 ;  /* 0x0000001706087223 */ /* 0x000fe20000010008 */
[----:B------:R-:W-:Y:S02]  /*2d60*/  HADD2.F32 R4, -RZ, R11.H0_H0 ;  /* 0x2000000bff047230 */ /* 0x000fe40000004100 */
[--C-:B------:R-:W-:Y:S02]  /*2d70*/  HADD2.F32 R9, -RZ, R21.reuse.H0_H0 ;  /* 0x20000015ff097230 */ /* 0x100fe40000004100 */
[----:B------:R-:W-:Y:S02]  /*2d80*/  HADD2.F32 R21, -RZ, R21.H1_H1 ;  /* 0x30000015ff157230 */ /* 0x000fe40000004100 */
[----:B------:R-:W-:-:S02]  /*2d90*/  HADD2.F32 R7, -RZ, R24.H1_H1 ;  /* 0x30000018ff077230 */ /* 0x000fc40000004100 */
[----:B------:R-:W-:Y:S01]  /*2da0*/  FFMA.FTZ R0, R9, R6, R0 ;  /* 0x0000000609007223 */ /* 0x000fe20000010000 */
        /* <DEDUP_REMOVED lines=19> */
[C---:B------:R-:W-:Y:S01]  /*2ee0*/  FFMA.FTZ R0, R11.reuse, R0, R6 ;  /* 0x000000000b007223 */ /* 0x040fe20000010006 */
        /* <DEDUP_REMOVED lines=20> */
.L_x_3468:
[----:B------:R-:W-:-:S04]  /*3030*/  VIMNMX R0, PT, PT, R19, UR12, PT ;  /* 0x0000000c13007c48 */ /* 0x000fc8000bfe0100 */
[----:B------:R-:W-:-:S13]  /*3040*/  ISETP.GT.AND P0, PT, R0, R3, PT ;  /* 0x000000030000720c */ /* 0x000fda0003f04270 */
[----:B------:R-:W-:Y:S05]  /*3050*/  @!P0 BRA `(.L_x_3472) ;  /* 0x0000001400048947 */ /* 0x000fea0003800000 */
[----:B------:R-:W-:Y:S01]  /*3060*/  VIMNMX.U32 R0, PT, PT, R19, UR12, PT ;  /* 0x0000000c13007c48 */ /* 0x000fe2000bfe0000 */
[----:B------:R-:W-:-:S12]  /*3070*/  UIADD3 UR4, UPT, UPT, UR4, 0x20, URZ ;  /* 0x0000002004047890 */ /* 0x000fd8000fffe0ff */
.L_x_3474:
[----:B------:R-:W0:Y:S01]  /*3080*/  LDC.64 R14, c[0x0][0x3a8] ;  /* 0x0000ea00ff0e7b82 */ /* 0x000e220000000a00 */
[----:B-----5:R1:W5:Y:S01]  /*3090*/  LDG.E.128.CONSTANT R24, desc[UR6][R28.64] ;  /* 0x000000061c187981 */ /* 0x020362000c1e9d00 */
[----:B0-----:R-:W-:-:S05]  /*30a0*/  IMAD.WIDE R8, R15, 0x4, R28 ;  /* 0x000000040f087825 */ /* 0x001fca00078e021c */
[----:B------:R1:W5:Y:S01]  /*30b0*/  LDG.E.128.CONSTANT R4, desc[UR6][R8.64] ;  /* 0x0000000608047981 */ /* 0x000362000c1e9d00 */
[----:B------:R-:W-:Y:S02]  /*30c0*/  ISETP.LE.AND P1, PT, R14, UR8, PT ;  /* 0x000000080e007c0c */ /* 0x000fe4000bf23270 */
[----:B------:R-:W-:Y:S01]  /*30d0*/  IADD3 R3, PT, PT, R3, 0x20, RZ ;  /* 0x0000002003037810 */ /* 0x000fe20007ffe0ff */
[----:B------:R-:W-:-:S03]  /*30e0*/  IMAD.WIDE R32, R15, 0x4, R8 ;  /* 0x000000040f207825 */ /* 0x000fc600078e0208 */
[----:B------:R-:W-:-:S07]  /*30f0*/  ISETP.GE.AND P0, PT, R3, R0, PT ;  /* 0x000000000300720c */ /* 0x000fce0003f06270 */
[----:B-1----:R-:W-:Y:S06]  /*3100*/  @P1 BRA `(.L_x_3473) ;  /* 0x0000001000cc1947 */ /* 0x002fec0003800000 */
[----:B------:R-:W2:Y:S01]  /*3110*/  LDG.E.128.CONSTANT R20, desc[UR6][R32.64] ;  /* 0x0000000620147981 */ /* 0x000ea2000c1e9d00 */
[----:B------:R-:W-:Y:S01]  /*3120*/  HFMA2 R11, -RZ, RZ, 0, 0.015625 ;  /* 0x00002400ff0b7431 */ /* 0x000fe200000001ff */
[----:B-----5:R-:W-:Y:S02]  /*3130*/  SHF.R.U32.HI R8, RZ, 0xf, R25 ;  /* 0x0000000fff087819 */ /* 0x020fe40000011619 */
[----:B------:R-:W0:Y:S01]  /*3140*/  LDS.128 R28, [UR4+-0x20] ;  /* 0xffffe004ff1c7984 */ /* 0x000e220008000c00 */
[----:B------:R-:W-:Y:S02]  /*3150*/  MOV R10, 0x3000 ;  /* 0x00003000000a7802 */ /* 0x000fe40000000f00 */
[----:B------:R-:W-:Y:S02]  /*3160*/  SHF.R.U32.HI R19, RZ, 0xf, R27 ;  /* 0x0000000fff137819 */ /* 0x000fe4000001161b */
[----:B------:R-:W-:Y:S02]  /*3170*/  SHF.R.U32.HI R9, RZ, 0xe, R5 ;  /* 0x0000000eff097819 */ /* 0x000fe40000011605 */
[----:B------:R-:W-:-:S02]  /*3180*/  LOP3.LUT R8, R8, 0x10001, RZ, 0xc0, !PT ;  /* 0x0001000108087812 */ /* 0x000fc400078ec0ff */
[----:B------:R-:W-:Y:S02]  /*3190*/  PRMT R12, R12, 0x5410, R10 ;  /* 0x000054100c0c7816 */ /* 0x000fe4000000000a */
[----:B------:R-:W-:Y:S02]  /*31a0*/  PRMT R2, R2, 0x5410, R11 ;  /* 0x0000541002027816 */ /* 0x000fe4000000000b */
[----:B------:R-:W-:Y:S02]  /*31b0*/  LOP3.LUT R37, R19, 0x10001, RZ, 0xc0, !PT ;  /* 0x0001000113257812 */ /* 0x000fe400078ec0ff */
[----:B------:R-:W-:Y:S02]  /*31c0*/  LOP3.LUT R10, R8, 0x20002, R9, 0xf8, !PT ;  /* 0x00020002080a7812 */ /* 0x000fe400078ef809 */
[----:B------:R-:W-:Y:S02]  /*31d0*/  SHF.R.U32.HI R11, RZ, 0xf, R26 ;  /* 0x0000000fff0b7819 */ /* 0x000fe4000001161a */
[----:B------:R-:W-:-:S02]  /*31e0*/  SHF.R.U32.HI R8, RZ, 0xf, R24 ;  /* 0x0000000fff087819 */ /* 0x000fc40000011618 */
[----:B------:R-:W-:Y:S02]  /*31f0*/  SHF.R.U32.HI R34, RZ, 0xe, R6 ;  /* 0x0000000eff227819 */ /* 0x000fe40000011606 */
[----:B------:R-:W-:Y:S02]  /*3200*/  LOP3.LUT R11, R11, 0x10001, RZ, 0xc0, !PT ;  /* 0x000100010b0b7812 */ /* 0x000fe400078ec0ff */
[----:B------:R-:W-:Y:S02]  /*3210*/  SHF.R.U32.HI R38, RZ, 0xe, R7 ;  /* 0x0000000eff267819 */ /* 0x000fe40000011607 */
[----:B------:R-:W-:Y:S02]  /*3220*/  SHF.R.U32.HI R9, RZ, 0xe, R4 ;  /* 0x0000000eff097819 */ /* 0x000fe40000011604 */
[----:B------:R-:W-:Y:S02]  /*3230*/  LOP3.LUT R8, R8, 0x10001, RZ, 0xc0, !PT ;  /* 0x0001000108087812 */ /* 0x000fe400078ec0ff */
[----:B------:R-:W-:-:S02]  /*3240*/  LOP3.LUT R35, R11, 0x20002, R34, 0xf8, !PT ;  /* 0x000200020b237812 */ /* 0x000fc400078ef822 */
[----:B------:R-:W-:Y:S02]  /*3250*/  LOP3.LUT R34, R37, 0x20002, R38, 0xf8, !PT ;  /* 0x0002000225227812 */ /* 0x000fe400078ef826 */
[----:B------:R-:W-:Y:S02]  /*3260*/  LOP3.LUT R37, R26, 0x70007, RZ, 0xc0, !PT ;  /* 0x000700071a257812 */ /* 0x000fe400078ec0ff */
[----:B------:R-:W-:Y:S02]  /*3270*/  LOP3.LUT R36, R8, 0x20002, R9, 0xf8, !PT ;  /* 0x0002000208247812 */ /* 0x000fe400078ef809 */
[----:B------:R-:W-:Y:S02]  /*3280*/  LOP3.LUT R9, R25, 0x380038, RZ, 0xc0, !PT ;  /* 0x0038003819097812 */ /* 0x000fe400078ec0ff */
        /* <DEDUP_REMOVED lines=12> */
[----:B0-----:R-:W-:-:S02]  /*3350*/  HFMA2 R39, R39, R28, RZ.H0_H0 ;  /* 0x0000001c27277231 */ /* 0x001fc400000400ff */
[-C--:B------:R-:W-:Y:S02]  /*3360*/  HFMA2 R40, R43, R28.reuse, RZ ;  /* 0x0000001c2b287231 */ /* 0x080fe400000000ff */
[----:B------:R-:W-:Y:S01]  /*3370*/  HFMA2 R38, R45, R28, RZ.H0_H0 ;  /* 0x0000001c2d267231 */ /* 0x000fe200000400ff */
[----:B------:R-:W-:Y:S02]  /*3380*/  SHF.R.U32.HI R26, RZ, 0x6, R26 ;  /* 0x00000006ff1a7819 */ /* 0x000fe4000001161a */
[----:B------:R-:W-:Y:S02]  /*3390*/  SHF.R.U32.HI R24, RZ, 0x6, R24 ;  /* 0x00000006ff187819 */ /* 0x000fe40000011618 */
[----:B------:R-:W-:Y:S02]  /*33a0*/  PRMT R13, R13, 0x5410, R16 ;  /* 0x000054100d0d7816 */ /* 0x000fe40000000010 */
[----:B------:R-:W-:-:S04]  /*33b0*/  LOP3.LUT R42, R24, 0x70007, RZ, 0xc0, !PT ;  /* 0x00070007182a7812 */ /* 0x000fc800078ec0ff */
[----:B------:R-:W-:-:S05]  /*33c0*/  LOP3.LUT R42, R42, 0x64006400, RZ, 0xfc, !PT ;  /* 0x640064002a2a7812 */ /* 0x000fca00078efcff */
[----:B------:R-:W-:Y:S01]  /*33d0*/  HADD2 R42, R42, -1028, -1028 ;  /* 0xe404e4042a2a7430 */ /* 0x000fe20000000000 */
[----:B--2---:R-:W-:-:S04]  /*33e0*/  SHF.R.U32.HI R19, RZ, 0xd, R21 ;  /* 0x0000000dff137819 */ /* 0x004fc80000011615 */
[----:B------:R-:W-:Y:S02]  /*33f0*/  LOP3.LUT R19, R10, 0x40004, R19, 0xf8, !PT ;  /* 0x000400040a137812 */ /* 0x000fe400078ef813 */
[----:B------:R-:W-:Y:S02]  /*3400*/  LOP3.LUT R10, R25, 0x70007, RZ, 0xc0, !PT ;  /* 0x00070007190a7812 */ /* 0x000fe400078ec0ff */
[----:B------:R-:W-:Y:S02]  /*3410*/  SHF.R.U32.HI R25, RZ, 0x6, R25 ;  /* 0x00000006ff197819 */ /* 0x000fe40000011619 */
[----:B------:R-:W-:Y:S02]  /*3420*/  LOP3.LUT R10, R10, 0x64006400, RZ, 0xfc, !PT ;  /* 0x640064000a0a7812 */ /* 0x000fe400078efcff */
[----:B------:R-:W-:-:S03]  /*3430*/  LOP3.LUT R19, R19, 0x64006400, RZ, 0xfc, !PT ;  /* 0x6400640013137812 */ /* 0x000fc600078efcff */
[----:B------:R-:W-:Y:S02]  /*3440*/  HADD2 R41, R10, -1028, -1028 ;  /* 0xe404e4040a297430 */ /* 0x000fe40000000000 */
[----:B------:R-:W-:Y:S01]  /*3450*/  HFMA2 R10, R9, R12.H1_H1, -132, -132 ;  /* 0xd820d820090a7431 */ /* 0x000fe2000006000c */
[----:B------:R-:W-:Y:S01]  /*3460*/  LOP3.LUT R9, R8, 0x64006400, RZ, 0xfc, !PT ;  /* 0x6400640008097812 */ /* 0x000fe200078efcff */
[----:B------:R-:W-:Y:S01]  /*3470*/  HADD2 R19, R19, -1028, -1028 ;  /* 0xe404e40413137430 */ /* 0x000fe20000000000 */
[----:B------:R-:W-:Y:S01]  /*3480*/  LOP3.LUT R8, R25, 0x70007, RZ, 0xc0, !PT ;  /* 0x0007000719087812 */ /* 0x000fe200078ec0ff */
[----:B------:R-:W-:Y:S02]  /*3490*/  HFMA2 R37, R41, R28, RZ ;  /* 0x0000001c29257231 */ /* 0x000fe400000000ff */
[-C--:B------:R-:W-:Y:S02]  /*34a0*/  HFMA2 R28, R11, R12.reuse.H1_H1, -132, -132 ;  /* 0xd820d8200b1c7431 */ /* 0x080fe4000006000c */
[----:B------:R-:W-:Y:S01]  /*34b0*/  HFMA2 R11, R9, R12.H1_H1, -132, -132 ;  /* 0xd820d820090b7431 */ /* 0x000fe2000006000c */
[----:B------:R-:W-:Y:S01]  /*34c0*/  LOP3.LUT R8, R8, 0x64006400, RZ, 0xfc, !PT ;  /* 0x6400640008087812 */ /* 0x000fe200078efcff */
[----:B------:R-:W-:-:S02]  /*34d0*/  HFMA2 R39, R28, R29, R39 ;  /* 0x0000001d1c277231 */ /* 0x000fc40000000027 */
[-C--:B------:R-:W-:Y:S01]  /*34e0*/  HFMA2 R37, R10, R29.reuse, R37 ;  /* 0x0000001d0a257231 */ /* 0x080fe20000000025 */
[----:B------:R-:W-:Y:S01]  /*34f0*/  LOP3.LUT R10, R27, 0x380038, RZ, 0xc0, !PT ;  /* 0x003800381b0a7812 */ /* 0x000fe200078ec0ff */
[----:B------:R-:W-:Y:S01]  /*3500*/  HFMA2 R40, R11, R29, R40 ;  /* 0x0000001d0b287231 */ /* 0x000fe20000000028 */
[----:B------:R-:W-:Y:S01]  /*3510*/  SHF.R.U32.HI R27, RZ, 0x6, R27 ;  /* 0x00000006ff1b7819 */ /* 0x000fe2000001161b */
[----:B------:R-:W-:Y:S01]  /*3520*/  HFMA2 R39, R42, R30, R39 ;  /* 0x0000001e2a277231 */ /* 0x000fe20000000027 */
[----:B------:R-:W-:Y:S01]  /*3530*/  LOP3.LUT R9, R10, 0x64006400, RZ, 0xfc, !PT ;  /* 0x640064000a097812 */ /* 0x000fe200078efcff */
[----:B------:R-:W-:Y:S01]  /*3540*/  HADD2 R10, R8, -1028, -1028 ;  /* 0xe404e404080a7430 */ /* 0x000fe20000000000 */
[----:B------:R-:W-:Y:S02]  /*3550*/  LOP3.LUT R8, R26, 0x70007, RZ, 0xc0, !PT ;  /* 0x000700071a087812 */ /* 0x000fe400078ec0ff */
[----:B------:R-:W-:Y:S01]  /*3560*/  SHF.R.U32.HI R42, RZ, 0xd, R22 ;  /* 0x0000000dff2a7819 */ /* 0x000fe20000011616 */
[----:B------:R-:W-:Y:S01]  /*3570*/  HFMA2 R9, R9, R12.H1_H1, -132, -132 ;  /* 0xd820d82009097431 */ /* 0x000fe2000006000c */
[----:B------:R-:W-:Y:S01]  /*3580*/  LOP3.LUT R41, R8, 0x64006400, RZ, 0xfc, !PT ;  /* 0x6400640008297812 */ /* 0x000fe200078efcff */
[----:B------:R-:W-:-:S02]  /*3590*/  HFMA2 R37, R10, R30, R37 ;  /* 0x0000001e0a257231 */ /* 0x000fc40000000025 */
[----:B------:R-:W-:Y:S01]  /*35a0*/  HFMA2 R38, R9, R29, R38 ;  /* 0x0000001d09267231 */ /* 0x000fe20000000026 */
[----:B------:R-:W-:Y:S01]  /*35b0*/  SHF.R.U32.HI R29, RZ, 0xd, R20 ;  /* 0x0000000dff1d7819 */ /* 0x000fe20000011614 */
[----:B------:R-:W0:Y:S01]  /*35c0*/  LDS.128 R8, [UR4+-0x10] ;  /* 0xfffff004ff087984 */ /* 0x000e220008000c00 */
[----:B------:R-:W-:Y:S02]  /*35d0*/  HADD2 R41, R41, -1028, -1028 ;  /* 0xe404e40429297430 */ /* 0x000fe40000000000 */
[----:B------:R-:W-:Y:S02]  /*35e0*/  LOP3.LUT R28, R36, 0x40004, R29, 0xf8, !PT ;  /* 0x00040004241c7812 */ /* 0x000fe400078ef81d */
[----:B------:R-:W-:Y:S01]  /*35f0*/  LOP3.LUT R36, R27, 0x70007, RZ, 0xc0, !PT ;  /* 0x000700071b247812 */ /* 0x000fe200078ec0ff */
[----:B------:R-:W-:Y:S01]  /*3600*/  HFMA2 R40, R41, R30, R40 ;  /* 0x0000001e29287231 */ /* 0x000fe20000000028 */
[----:B------:R-:W-:Y:S02]  /*3610*/  LOP3.LUT R41, R25, 0x380038, RZ, 0xc0, !PT ;  /* 0x0038003819297812 */ /* 0x000fe400078ec0ff */
[----:B------:R-:W-:-:S02]  /*3620*/  LOP3.LUT R36, R36, 0x64006400, RZ, 0xfc, !PT ;  /* 0x6400640024247812 */ /* 0x000fc400078efcff */
[----:B------:R-:W-:Y:S02]  /*3630*/  LOP3.LUT R41, R41, 0x64006400, RZ, 0xfc, !PT ;  /* 0x6400640029297812 */ /* 0x000fe400078efcff */
[----:B------:R-:W-:Y:S01]  /*3640*/  LOP3.LUT R29, R35, 0x40004, R42, 0xf8, !PT ;  /* 0x00040004231d7812 */ /* 0x000fe200078ef82a */
[----:B------:R-:W-:Y:S01]  /*3650*/  HADD2 R43, R36, -1028, -1028 ;  /* 0xe404e404242b7430 */ /* 0x000fe20000000000 */
[----:B------:R-:W-:Y:S01]  /*3660*/  SHF.R.U32.HI R35, RZ, 0xd, R23 ;  /* 0x0000000dff237819 */ /* 0x000fe20000011617 */
[----:B------:R-:W-:Y:S01]  /*3670*/  HFMA2 R36, R41, R12.H1_H1, -132, -132 ;  /* 0xd820d82029247431 */ /* 0x000fe2000006000c */
[----:B------:R-:W-:Y:S02]  /*3680*/  LOP3.LUT R41, R26, 0x380038, RZ, 0xc0, !PT ;  /* 0x003800381a297812 */ /* 0x000fe400078ec0ff */
[----:B------:R-:W-:Y:S01]  /*3690*/  LOP3.LUT R34, R34, 0x40004, R35, 0xf8, !PT ;  /* 0x0004000422227812 */ /* 0x000fe200078ef823 */
[----:B------:R-:W-:Y:S01]  /*36a0*/  HFMA2 R38, R43, R30, R38 ;  /* 0x0000001e2b267231 */ /* 0x000fe20000000026 */
[----:B------:R-:W-:Y:S01]  /*36b0*/  LOP3.LUT R35, R24, 0x380038, RZ, 0xc0, !PT ;  /* 0x0038003818237812 */ /* 0x000fe200078ec0ff */
[----:B------:R-:W-:Y:S01]  /*36c0*/  HFMA2 R37, R36, R31, R37 ;  /* 0x0000001f24257231 */ /* 0x000fe20000000025 */
[----:B------:R-:W-:-:S02]  /*36d0*/  LOP3.LUT R41, R41, 0x64006400, RZ, 0xfc, !PT ;  /* 0x6400640029297812 */ /* 0x000fc400078efcff */
[----:B------:R-:W-:Y:S02]  /*36e0*/  LOP3.LUT R30, R27, 0x380038, RZ, 0xc0, !PT ;  /* 0x003800381b1e7812 */ /* 0x000fe400078ec0ff */
[----:B------:R-:W-:Y:S01]  /*36f0*/  LOP3.LUT R35, R35, 0x64006400, RZ, 0xfc, !PT ;  /* 0x6400640023237812 */ /* 0x000fe200078efcff */
[-C--:B------:R-:W-:Y:S01]  /*3700*/  HFMA2 R43, R41, R12.reuse.H1_H1, -132, -132 ;  /* 0xd820d820292b7431 */ /* 0x080fe2000006000c */
[----:B------:R-:W-:Y:S02]  /*3710*/  LOP3.LUT R36, R25, 0x1c001c0, RZ, 0xc0, !PT ;  /* 0x01c001c019247812 */ /* 0x000fe400078ec0ff */
[----:B------:R-:W-:Y:S01]  /*3720*/  LOP3.LUT R25, R30, 0x64006400, RZ, 0xfc, !PT ;  /* 0x640064001e197812 */ /* 0x000fe200078efcff */
[-C--:B------:R-:W-:Y:S01]  /*3730*/  HFMA2 R30, R35, R12.reuse.H1_H1, -132, -132 ;  /* 0xd820d820231e7431 */ /* 0x080fe2000006000c */
[----:B------:R-:W-:Y:S01]  /*3740*/  LOP3.LUT R41, R36, 0x64006400, RZ, 0xfc, !PT ;  /* 0x6400640024297812 */ /* 0x000fe200078efcff */
[----:B------:R-:W-:Y:S01]  /*3750*/  HFMA2 R40, R43, R31, R40 ;  /* 0x0000001f2b287231 */ /* 0x000fe20000000028 */
[----:B------:R-:W-:Y:S01]  /*3760*/  LOP3.LUT R24, R24, 0x1c001c0, RZ, 0xc0, !PT ;  /* 0x01c001c018187812 */ /* 0x000fe200078ec0ff */
[----:B------:R-:W-:Y:S01]  /*3770*/  HFMA2 R25, R25, R12.H1_H1, -132, -132 ;  /* 0xd820d82019197431 */ /* 0x000fe2000006000c */
[----:B------:R-:W-:Y:S01]  /*3780*/  LOP3.LUT R26, R26, 0x1c001c0, RZ, 0xc0, !PT ;  /* 0x01c001c01a1a7812 */ /* 0x000fe200078ec0ff */
[----:B------:R-:W-:-:S02]  /*3790*/  HFMA2 R36, R41, R2.H1_H1, -20, -20 ;  /* 0xcd00cd0029247431 */ /* 0x000fc40000060002 */
[-C--:B------:R-:W-:Y:S01]  /*37a0*/  HFMA2 R39, R30, R31.reuse, R39 ;  /* 0x0000001f1e277231 */ /* 0x080fe20000000027 */
[----:B------:R-:W-:Y:S02]  /*37b0*/  LOP3.LUT R30, R27, 0x1c001c0, RZ, 0xc0, !PT ;  /* 0x01c001c01b1e7812 */ /* 0x000fe400078ec0ff */
[----:B------:R-:W-:Y:S01]  /*37c0*/  LOP3.LUT R35, R24, 0x64006400, RZ, 0xfc, !PT ;  /* 0x6400640018237812 */ /* 0x000fe200078efcff */
[----:B------:R-:W-:Y:S01]  /*37d0*/  HFMA2 R31, R25, R31, R38 ;  /* 0x0000001f191f7231 */ /* 0x000fe20000000026 */
[----:B------:R-:W-:Y:S01]  /*37e0*/  LOP3.LUT R27, R26, 0x64006400, RZ, 0xfc, !PT ;  /* 0x640064001a1b7812 */ /* 0x000fe200078efcff */
[----:B0-----:R-:W-:Y:S01]  /*37f0*/  HFMA2 R36, R36, R8, R37 ;  /* 0x0000000824247231 */ /* 0x001fe20000000025 */
[----:B------:R-:W-:Y:S01]  /*3800*/  LOP3.LUT R37, R30, 0x64006400, RZ, 0xfc, !PT ;  /* 0x640064001e257812 */ /* 0x000fe200078efcff */
[-C--:B------:R-:W-:Y:S01]  /*3810*/  HFMA2 R24, R35, R2.reuse.H1_H1, -20, -20 ;  /* 0xcd00cd0023187431 */ /* 0x080fe20000060002 */
[----:B------:R-:W-:Y:S01]  /*3820*/  LOP3.LUT R25, R5, 0x70007, RZ, 0xc0, !PT ;  /* 0x0007000705197812 */ /* 0x000fe200078ec0ff */
[-C--:B------:R-:W-:Y:S01]  /*3830*/  HFMA2 R27, R27, R2.reuse.H1_H1, -20, -20 ;  /* 0xcd00cd001b1b7431 */ /* 0x080fe20000060002 */
[----:B------:R-:W-:Y:S01]  /*3840*/  LOP3.LUT R26, R6, 0x70007, RZ, 0xc0, !PT ;  /* 0x00070007061a7812 */ /* 0x000fe200078ec0ff */
[----:B------:R-:W-:Y:S01]  /*3850*/  HFMA2 R38, R37, R2.H1_H1, -20, -20 ;  /* 0xcd00cd0025267431 */ /* 0x000fe20000060002 */
        /* <DEDUP_REMOVED lines=16> */
[-C--:B------:R-:W-:Y:S02]  /*3960*/  HFMA2 R35, R24, R9.reuse, R35 ;  /* 0x0000000918237231 */ /* 0x080fe40000000023 */
[-C--:B------:R-:W-:Y:S02]  /*3970*/  HFMA2 R36, R25, R9.reuse, R36 ;  /* 0x0000000919247231 */ /* 0x080fe40000000024 */
[-C--:B------:R-:W-:Y:S01]  /*3980*/  HFMA2 R30, R27, R9.reuse, R30 ;  /* 0x000000091b1e7231 */ /* 0x080fe2000000001e */
[----:B------:R-:W-:Y:S01]  /*3990*/  LOP3.LUT R7, R40, 0x64006400, RZ, 0xfc, !PT ;  /* 0x6400640028077812 */ /* 0x000fe200078efcff */
[----:B------:R-:W0:Y:S01]  /*39a0*/  LDS.128 R24, [UR4] ;  /* 0x00000004ff187984 */ /* 0x000e220008000c00 */
[----:B------:R-:W-:Y:S01]  /*39b0*/  SHF.R.U32.HI R4, RZ, 0x6, R4 ;  /* 0x00000006ff047819 */ /* 0x000fe20000011604 */
[----:B------:R-:W-:Y:S01]  /*39c0*/  HFMA2 R31, R42, R9, R31 ;  /* 0x000000092a1f7231 */ /* 0x000fe2000000001f */
[----:B------:R-:W-:Y:S01]  /*39d0*/  LOP3.LUT R37, R5, 0x380038, RZ, 0xc0, !PT ;  /* 0x0038003805257812 */ /* 0x000fe200078ec0ff */
[----:B------:R-:W-:Y:S01]  /*39e0*/  HFMA2 R40, R7, R12.H1_H1, -132, -132 ;  /* 0xd820d82007287431 */ /* 0x000fe2000006000c */
[----:B------:R-:W-:-:S02]  /*39f0*/  LOP3.LUT R9, R4, 0x70007, RZ, 0xc0, !PT ;  /* 0x0007000704097812 */ /* 0x000fc400078ec0ff */
[----:B------:R-:W-:Y:S02]  /*3a00*/  LOP3.LUT R39, R6, 0x380038, RZ, 0xc0, !PT ;  /* 0x0038003806277812 */ /* 0x000fe400078ec0ff */
[----:B------:R-:W-:Y:S01]  /*3a10*/  LOP3.LUT R37, R37, 0x64006400, RZ, 0xfc, !PT ;  /* 0x6400640025257812 */ /* 0x000fe200078efcff */
[----:B------:R-:W-:Y:S01]  /*3a20*/  HFMA2 R7, R40, R10, R35 ;  /* 0x0000000a28077231 */ /* 0x000fe20000000023 */
[----:B------:R-:W-:Y:S02]  /*3a30*/  LOP3.LUT R41, R38, 0x64006400, RZ, 0xfc, !PT ;  /* 0x6400640026297812 */ /* 0x000fe400078efcff */
[----:B------:R-:W-:Y:S01]  /*3a40*/  LOP3.LUT R9, R9, 0x64006400, RZ, 0xfc, !PT ;  /* 0x6400640009097812 */ /* 0x000fe200078efcff */
[-C--:B------:R-:W-:Y:S01]  /*3a50*/  HFMA2 R37, R37, R12.reuse.H1_H1, -132, -132 ;  /* 0xd820d82025257431 */ /* 0x080fe2000006000c */
[----:B------:R-:W-:Y:S01]  /*3a60*/  LOP3.LUT R39, R39, 0x64006400, RZ, 0xfc, !PT ;  /* 0x6400640027277812 */ /* 0x000fe200078efcff */
[-C--:B------:R-:W-:Y:S01]  /*3a70*/  HFMA2 R40, R41, R12.reuse.H1_H1, -132, -132 ;  /* 0xd820d82029287431 */ /* 0x080fe2000006000c */
[----:B------:R-:W-:Y:S01]  /*3a80*/  SHF.R.U32.HI R5, RZ, 0x6, R5 ;  /* 0x00000006ff057819 */ /* 0x000fe20000011605 */
[----:B------:R-:W-:Y:S01]  /*3a90*/  HADD2 R38, R9, -1028, -1028 ;  /* 0xe404e40409267430 */ /* 0x000fe20000000000 */
[----:B------:R-:W-:Y:S01]  /*3aa0*/  SHF.R.U32.HI R6, RZ, 0x6, R6 ;  /* 0x00000006ff067819 */ /* 0x000fe20000011606 */
[----:B------:R-:W-:Y:S01]  /*3ab0*/  HFMA2 R39, R39, R12.H1_H1, -132, -132 ;  /* 0xd820d82027277431 */ /* 0x000fe2000006000c */
        /* <DEDUP_REMOVED lines=17> */
[----:B------:R-:W-:Y:S01]  /*3bd0*/  HFMA2 R10, R9, R12.H1_H1, -132, -132 ;  /* 0xd820d820090a7431 */ /* 0x000fe2000006000c */
[----:B------:R-:W-:Y:S01]  /*3be0*/  LOP3.LUT R9, R6, 0x380038, RZ, 0xc0, !PT ;  /* 0x0038003806097812 */ /* 0x000fe200078ec0ff */
[-C--:B------:R-:W-:Y:S01]  /*3bf0*/  HFMA2 R30, R41, R11.reuse, R30 ;  /* 0x0000000b291e7231 */ /* 0x080fe2000000001e */
[----:B------:R-:W-:Y:S01]  /*3c00*/  LOP3.LUT R37, R35, 0x64006400, RZ, 0xfc, !PT ;  /* 0x6400640023257812 */ /* 0x000fe200078efcff */
[----:B------:R-:W-:-:S02]  /*3c10*/  HFMA2 R35, R39, R11, R36 ;  /* 0x0000000b27237231 */ /* 0x000fc40000000024 */
[----:B0-----:R-:W-:Y:S02]  /*3c20*/  HFMA2 R7, R10, R24, R7 ;  /* 0x000000180a077231 */ /* 0x001fe40000000007 */
[----:B------:R-:W-:Y:S01]  /*3c30*/  HFMA2 R31, R38, R11, R31 ;  /* 0x0000000b261f7231 */ /* 0x000fe2000000001f */
[----:B------:R-:W-:Y:S01]  /*3c40*/  LOP3.LUT R11, R9, 0x64006400, RZ, 0xfc, !PT ;  /* 0x64006400090b7812 */ /* 0x000fe200078efcff */
[-C--:B------:R-:W-:Y:S01]  /*3c50*/  HFMA2 R36, R37, R12.reuse.H1_H1, -132, -132 ;  /* 0xd820d82025247431 */ /* 0x080fe2000006000c */
[----:B------:R-:W-:Y:S02]  /*3c60*/  LOP3.LUT R10, R8, 0x380038, RZ, 0xc0, !PT ;  /* 0x00380038080a7812 */ /* 0x000fe400078ec0ff */
[----:B------:R-:W-:Y:S01]  /*3c70*/  LOP3.LUT R9, R5, 0x1c001c0, RZ, 0xc0, !PT ;  /* 0x01c001c005097812 */ /* 0x000fe200078ec0ff */
[----:B------:R-:W-:Y:S01]  /*3c80*/  HFMA2 R39, R11, R12.H1_H1, -132, -132 ;  /* 0xd820d8200b277431 */ /* 0x000fe2000006000c */
[----:B------:R-:W-:Y:S01]  /*3c90*/  LOP3.LUT R6, R6, 0x1c001c0, RZ, 0xc0, !PT ;  /* 0x01c001c006067812 */ /* 0x000fe200078ec0ff */
[----:B------:R-:W-:Y:S01]  /*3ca0*/  HFMA2 R35, R36, R24, R35 ;  /* 0x0000001824237231 */ /* 0x000fe20000000023 */
[----:B------:R-:W-:-:S02]  /*3cb0*/  LOP3.LUT R37, R10, 0x64006400, RZ, 0xfc, !PT ;  /* 0x640064000a257812 */ /* 0x000fc400078efcff */
[----:B------:R-:W-:Y:S01]  /*3cc0*/  LOP3.LUT R9, R9, 0x64006400, RZ, 0xfc, !PT ;  /* 0x6400640009097812 */ /* 0x000fe200078efcff */
[----:B------:R-:W-:Y:S01]  /*3cd0*/  HFMA2 R30, R39, R24, R30 ;  /* 0x00000018271e7231 */ /* 0x000fe2000000001e */
[----:B------:R-:W-:Y:S02]  /*3ce0*/  LOP3.LUT R5, R4, 0x64006400, RZ, 0xfc, !PT ;  /* 0x6400640004057812 */ /* 0x000fe400078efcff */
[----:B------:R-:W-:Y:S01]  /*3cf0*/  LOP3.LUT R11, R6, 0x64006400, RZ, 0xfc, !PT ;  /* 0x64006400060b7812 */ /* 0x000fe200078efcff */
[----:B------:R-:W-:Y:S01]  /*3d00*/  HFMA2 R6, R37, R12.H1_H1, -132, -132 ;  /* 0xd820d82025067431 */ /* 0x000fe2000006000c */
[----:B------:R-:W-:Y:S01]  /*3d10*/  LOP3.LUT R38, R20, 0x70007, RZ, 0xc0, !PT ;  /* 0x0007000714267812 */ /* 0x000fe200078ec0ff */
[-C--:B------:R-:W-:Y:S01]  /*3d20*/  HFMA2 R4, R9, R2.reuse.H1_H1, -20, -20 ;  /* 0xcd00cd0009047431 */ /* 0x080fe20000060002 */
[----:B------:R-:W-:Y:S01]  /*3d30*/  SHF.R.U32.HI R9, RZ, 0x6, R20 ;  /* 0x00000006ff097819 */ /* 0x000fe20000011614 */
[-C--:B------:R-:W-:Y:S01]  /*3d40*/  HFMA2 R36, R5, R2.reuse.H1_H1, -20, -20 ;  /* 0xcd00cd0005247431 */ /* 0x080fe20000060002 */
[----:B------:R-:W-:Y:S01]  /*3d50*/  SHF.R.U32.HI R10, RZ, 0x6, R21 ;  /* 0x00000006ff0a7819 */ /* 0x000fe20000011615 */
[----:B------:R-:W-:-:S02]  /*3d60*/  HFMA2 R11, R11, R2.H1_H1, -20, -20 ;  /* 0xcd00cd000b0b7431 */ /* 0x000fc40000060002 */
[----:B------:R-:W-:Y:S02]  /*3d70*/  HFMA2 R24, R6, R24, R31 ;  /* 0x0000001806187231 */ /* 0x000fe4000000001f */
[-C--:B------:R-:W-:Y:S02]  /*3d80*/  HFMA2 R36, R36, R25.reuse, R7 ;  /* 0x0000001924247231 */ /* 0x080fe40000000007 */
[-C--:B------:R-:W-:Y:S02]  /*3d90*/  HFMA2 R35, R4, R25.reuse, R35 ;  /* 0x0000001904237231 */ /* 0x080fe40000000023 */
[----:B------:R-:W-:Y:S01]  /*3da0*/  HFMA2 R31, R11, R25, R30 ;  /* 0x000000190b1f7231 */ /* 0x000fe2000000001e */
[----:B------:R-:W0:Y:S01]  /*3db0*/  LDS.128 R4, [UR4+0x10] ;  /* 0x00001004ff047984 */ /* 0x000e220008000c00 */
[----:B------:R-:W-:Y:S02]  /*3dc0*/  LOP3.LUT R11, R8, 0x1c001c0, RZ, 0xc0, !PT ;  /* 0x01c001c0080b7812 */ /* 0x000fe400078ec0ff */
[----:B------:R-:W-:-:S02]  /*3dd0*/  LOP3.LUT R30, R20, 0x380038, RZ, 0xc0, !PT ;  /* 0x00380038141e7812 */ /* 0x000fc400078ec0ff */
[C---:B------:R-:W-:Y:S02]  /*3de0*/  LOP3.LUT R20, R21.reuse, 0x380038, RZ, 0xc0, !PT ;  /* 0x0038003815147812 */ /* 0x040fe400078ec0ff */
[----:B------:R-:W-:Y:S02]  /*3df0*/  LOP3.LUT R37, R21, 0x70007, RZ, 0xc0, !PT ;  /* 0x0007000715257812 */ /* 0x000fe400078ec0ff */
[----:B------:R-:W-:Y:S02]  /*3e00*/  LOP3.LUT R41, R11, 0x64006400, RZ, 0xfc, !PT ;  /* 0x640064000b297812 */ /* 0x000fe400078efcff */
[C---:B------:R-:W-:Y:S02]  /*3e10*/  LOP3.LUT R21, R22.reuse, 0x380038, RZ, 0xc0, !PT ;  /* 0x0038003816157812 */ /* 0x040fe400078ec0ff */
[----:B------:R-:W-:Y:S01]  /*3e20*/  SHF.R.U32.HI R8, RZ, 0x6, R22 ;  /* 0x00000006ff087819 */ /* 0x000fe20000011616 */
[----:B------:R-:W-:Y:S01]  /*3e30*/  HFMA2 R43, R41, R2.H1_H1, -20, -20 ;  /* 0xcd00cd00292b7431 */ /* 0x000fe20000060002 */
[----:B------:R-:W-:-:S02]  /*3e40*/  LOP3.LUT R39, R22, 0x70007, RZ, 0xc0, !PT ;  /* 0x0007000716277812 */ /* 0x000fc400078ec0ff */
[C---:B------:R-:W-:Y:S02]  /*3e50*/  LOP3.LUT R22, R23.reuse, 0x380038, RZ, 0xc0, !PT ;  /* 0x0038003817167812 */ /* 0x040fe400078ec0ff */
[----:B------:R-:W-:Y:S01]  /*3e60*/  SHF.R.U32.HI R11, RZ, 0x6, R23 ;  /* 0x00000006ff0b7819 */ /* 0x000fe20000011617 */
        /* <DEDUP_REMOVED lines=16> */
[----:B------:R-:W-:Y:S02]  /*3f70*/  HFMA2 R26, R25, R26, R24 ;  /* 0x0000001a191a7231 */ /* 0x000fe40000000018 */
[-C--:B------:R-:W-:Y:S01]  /*3f80*/  HFMA2 R37, R23, R12.reuse.H1_H1, -132, -132 ;  /* 0xd820d82017257431 */ /* 0x080fe2000006000c */
[----:B------:R-:W-:Y:S01]  /*3f90*/  LOP3.LUT R25, R20, 0x64006400, RZ, 0xfc, !PT ;  /* 0x6400640014197812 */ /* 0x000fe200078efcff */
[-C--:B------:R-:W-:Y:S01]  /*3fa0*/  HFMA2 R24, R21, R12.reuse.H1_H1, -132, -132 ;  /* 0xd820d82015187431 */ /* 0x080fe2000006000c */
[----:B------:R-:W-:Y:S02]  /*3fb0*/  LOP3.LUT R20, R9, 0x70007, RZ, 0xc0, !PT ;  /* 0x0007000709147812 */ /* 0x000fe400078ec0ff */
[----:B------:R-:W-:Y:S01]  /*3fc0*/  LOP3.LUT R23, R22, 0x64006400, RZ, 0xfc, !PT ;  /* 0x6400640016177812 */ /* 0x000fe200078efcff */
[-C--:B------:R-:W-:Y:S01]  /*3fd0*/  HFMA2 R36, R37, R27.reuse, R36 ;  /* 0x0000001b25247231 */ /* 0x080fe20000000024 */
[----:B------:R-:W-:Y:S01]  /*3fe0*/  LOP3.LUT R20, R20, 0x64006400, RZ, 0xfc, !PT ;  /* 0x6400640014147812 */ /* 0x000fe200078efcff */
[-C--:B------:R-:W-:Y:S01]  /*3ff0*/  HFMA2 R22, R25, R12.reuse.H1_H1, -132, -132 ;  /* 0xd820d82019167431 */ /* 0x080fe2000006000c */
[----:B------:R-:W-:Y:S01]  /*4000*/  LOP3.LUT R37, R11, 0x380038, RZ, 0xc0, !PT ;  /* 0x003800380b257812 */ /* 0x000fe200078ec0ff */
[----:B------:R-:W-:Y:S01]  /*4010*/  HFMA2 R25, R23, R12.H1_H1, -132, -132 ;  /* 0xd820d82017197431 */ /* 0x000fe2000006000c */
[----:B------:R-:W-:Y:S01]  /*4020*/  LOP3.LUT R34, R34, 0x64006400, RZ, 0xfc, !PT ;  /* 0x6400640022227812 */ /* 0x000fe200078efcff */
[----:B------:R-:W-:Y:S01]  /*4030*/  HADD2 R23, R20, -1028, -1028 ;  /* 0xe404e40414177430 */ /* 0x000fe20000000000 */
[----:B------:R-:W-:Y:S01]  /*4040*/  LOP3.LUT R37, R37, 0x64006400, RZ, 0xfc, !PT ;  /* 0x6400640025257812 */ /* 0x000fe200078efcff */
[----:B------:R-:W-:-:S02]  /*4050*/  HFMA2 R22, R22, R27, R35 ;  /* 0x0000001b16167231 */ /* 0x000fc40000000023 */
[-C--:B------:R-:W-:Y:S02]  /*4060*/  HFMA2 R21, R24, R27.reuse, R31 ;  /* 0x0000001b18157231 */ /* 0x080fe4000000001f */
[----:B------:R-:W-:Y:S02]  /*4070*/  HFMA2 R27, R25, R27, R26 ;  /* 0x0000001b191b7231 */ /* 0x000fe4000000001a */
[----:B0-----:R-:W-:Y:S01]  /*4080*/  HFMA2 R20, R23, R4, R36 ;  /* 0x0000000417147231 */ /* 0x001fe20000000024 */
[C---:B------:R-:W-:Y:S01]  /*4090*/  LOP3.LUT R25, R10.reuse, 0x380038, RZ, 0xc0, !PT ;  /* 0x003800380a197812 */ /* 0x040fe200078ec0ff */
[----:B------:R-:W-:Y:S01]  /*40a0*/  HADD2 R34, R34, -1028, -1028 ;  /* 0xe404e40422227430 */ /* 0x000fe20000000000 */
[----:B------:R-:W-:Y:S02]  /*40b0*/  LOP3.LUT R24, R10, 0x70007, RZ, 0xc0, !PT ;  /* 0x000700070a187812 */ /* 0x000fe400078ec0ff */
[----:B------:R-:W-:Y:S02]  /*40c0*/  LOP3.LUT R36, R11, 0x70007, RZ, 0xc0, !PT ;  /* 0x000700070b247812 */ /* 0x000fe400078ec0ff */
[----:B------:R-:W-:-:S02]  /*40d0*/  LOP3.LUT R26, R8, 0x70007, RZ, 0xc0, !PT ;  /* 0x00070007081a7812 */ /* 0x000fc400078ec0ff */
[----:B------:R-:W-:Y:S02]  /*40e0*/  LOP3.LUT R31, R25, 0x64006400, RZ, 0xfc, !PT ;  /* 0x64006400191f7812 */ /* 0x000fe400078efcff */
        /* <DEDUP_REMOVED lines=10> */
[----:B------:R-:W-:-:S02]  /*4190*/  HADD2 R38, R30, -1028, -1028 ;  /* 0xe404e4041e267430 */ /* 0x000fc40000000000 */
[----:B------:R-:W-:Y:S02]  /*41a0*/  HFMA2 R22, R25, R4, R22 ;  /* 0x0000000419167231 */ /* 0x000fe40000000016 */
[----:B------:R-:W-:Y:S02]  /*41b0*/  HFMA2 R30, R37, R12.H1_H1, -132, -132 ;  /* 0xd820d820251e7431 */ /* 0x000fe4000006000c */
[-C--:B------:R-:W-:Y:S02]  /*41c0*/  HFMA2 R27, R36, R4.reuse, R27 ;  /* 0x00000004241b7231 */ /* 0x080fe4000000001b */
[----:B------:R-:W-:Y:S01]  /*41d0*/  HFMA2 R21, R38, R4, R21 ;  /* 0x0000000426157231 */ /* 0x000fe20000000015 */
[----:B------:R-:W-:Y:S02]  /*41e0*/  LOP3.LUT R4, R11, 0x1c001c0, RZ, 0xc0, !PT ;  /* 0x01c001c00b047812 */ /* 0x000fe400078ec0ff */
[----:B------:R-:W-:Y:S01]  /*41f0*/  LOP3.LUT R11, R10, 0x64006400, RZ, 0xfc, !PT ;  /* 0x640064000a0b7812 */ /* 0x000fe200078efcff */
[-C--:B------:R-:W-:Y:S01]  /*4200*/  HFMA2 R21, R26, R5.reuse, R21 ;  /* 0x000000051a157231 */ /* 0x080fe20000000015 */
[----:B------:R-:W-:Y:S01]  /*4210*/  LOP3.LUT R31, R4, 0x64006400, RZ, 0xfc, !PT ;  /* 0x64006400041f7812 */ /* 0x000fe200078efcff */
[-C--:B------:R-:W-:Y:S01]  /*4220*/  HFMA2 R22, R24, R5.reuse, R22 ;  /* 0x0000000518167231 */ /* 0x080fe20000000016 */
[----:B------:R-:W-:Y:S01]  /*4230*/  LOP3.LUT R25, R8, 0x64006400, RZ, 0xfc, !PT ;  /* 0x6400640008197812 */ /* 0x000fe200078efcff */
[----:B------:R-:W-:Y:S01]  /*4240*/  HFMA2 R27, R30, R5, R27 ;  /* 0x000000051e1b7231 */ /* 0x000fe2000000001b */
[C---:B------:R-:W-:Y:S01]  /*4250*/  LOP3.LUT R23, R9.reuse, 0x380038, RZ, 0xc0, !PT ;  /* 0x0038003809177812 */ /* 0x040fe200078ec0ff */
        /* <DEDUP_REMOVED lines=9> */
[----:B------:R-:W-:Y:S01]  /*42f0*/  HFMA2 R23, R23, R12.H1_H1, -132, -132 ;  /* 0xd820d82017177431 */ /* 0x000fe2000006000c */
[----:B------:R-:W-:Y:S01]  /*4300*/  LOP3.LUT R28, R28, 0x64006400, RZ, 0xfc, !PT ;  /* 0x640064001c1c7812 */ /* 0x000fe200078efcff */
[----:B------:R-:W-:Y:S01]  /*4310*/  HFMA2 R9, R9, R2.H1_H1, -20, -20 ;  /* 0xcd00cd0009097431 */ /* 0x000fe20000060002 */
[----:B------:R-:W-:Y:S01]  /*4320*/  PRMT R2, R2, 0x5410, R12 ;  /* 0x0000541002027816 */ /* 0x000fe2000000000c */
[----:B------:R-:W-:Y:S02]  /*4330*/  HFMA2 R20, R23, R5, R20 ;  /* 0x0000000517147231 */ /* 0x000fe40000000014 */
[-C--:B------:R-:W-:Y:S02]  /*4340*/  HFMA2 R27, R34, R7.reuse, R27 ;  /* 0x00000007221b7231 */ /* 0x080fe4000000001b */
        /* <DEDUP_REMOVED lines=15> */
.L_x_3473:
[----:B------:R-:W-:Y:S01]  /*4440*/  UIADD3 UR4, UPT, UPT, UR4, 0x40, URZ ;  /* 0x0000004004047890 */ /* 0x000fe2000fffe0ff */
[----:B------:R-:W-:Y:S01]  /*4450*/  IMAD.WIDE R28, R15, 0x4, R32 ;  /* 0x000000040f1c7825 */ /* 0x000fe200078e0220 */
[----:B------:R-:W-:Y:S10]  /*4460*/  @!P0 BRA `(.L_x_3474) ;  /* 0xffffffec00048947 */ /* 0x000ff4000383ffff */
.L_x_3472:
[----:B------:R-:W0:Y:S02]  /*4470*/  S2UR UR4, SR_CTAID.Y ;  /* 0x00000000000479c3 */ /* 0x000e240000002600 */
[----:B0-----:R-:W-:-:S13]  /*4480*/  ISETP.LE.AND P0, PT, R14, UR4, PT ;  /* 0x000000040e007c0c */ /* 0x001fda000bf03270 */
[----:B------:R-:W-:Y:S05]  /*4490*/  @P0 EXIT ;  /* 0x000000000000094d */ /* 0x000fea0003800000 */
[----:B------:R-:W0:Y:S01]  /*44a0*/  S2R R0, SR_CTAID.X ;  /* 0x0000000000007919 */ /* 0x000e220000002500 */
[----:B------:R-:W1:Y:S01]  /*44b0*/  LDC.64 R2, c[0x0][0x3a0] ;  /* 0x0000e800ff027b82 */ /* 0x000e620000000a00 */
[----:B-----5:R-:W0:Y:S02]  /*44c0*/  S2R R5, SR_TID.X ;  /* 0x0000000000057919 */ /* 0x020e240000002100 */
        /* <DEDUP_REMOVED lines=11> */
.L_x_3478:
[----:B------:R-:W0:Y:S02]  /*4580*/  LDS R2, [R0] ;  /* 0x0000000000027984 */ /* 0x000e240000000800 */
[----:B0-----:R-:W-:-:S05]  /*4590*/  HADD2 R3, R2, R18 ;  /* 0x0000001202037230 */ /* 0x001fca0000000000 */
[----:B------:R-:W0:Y:S02]  /*45a0*/  ATOMS.CAST.SPIN P0, [R0], R2, R3 ;  /* 0x000000020000758d */ /* 0x000e240001800003 */
[----:B0-----:R-:W-:Y:S05]  /*45b0*/  @!P0 BRA `(.L_x_3478) ;  /* 0xfffffffc00f08947 */ /* 0x001fea000383ffff */
[----:B------:R-:W-:Y:S05]  /*45c0*/  BRA `(.L_x_3476) ;  /* 0x00000000000c7947 */ /* 0x000fea0003800000 */
.L_x_3477:
[----:B------:R-:W2:Y:S02]  /*45d0*/  LD.E R0, desc[UR6][R4.64] ;  /* 0x0000000604007980 */ /* 0x000ea4000c101900 */
[----:B--2---:R-:W-:-:S05]  /*45e0*/  IADD3 R3, PT, PT, R18, R0, RZ ;  /* 0x0000000012037210 */ /* 0x004fca0007ffe0ff */
[----:B------:R0:W-:Y:S02]  /*45f0*/  ST.E desc[UR6][R4.64], R3 ;  /* 0x0000000304007985 */ /* 0x0001e4000c101906 */
.L_x_3476:
[----:B------:R-:W-:Y:S05]  /*4600*/  BSYNC.RECONVERGENT B0 ;  /* 0x0000000000007941 */ /* 0x000fea0003800200 */
.L_x_3475:
[----:B------:R1:W-:Y:S02]  /*4610*/  ATOM.E.ADD.F16x2.RN.STRONG.GPU P0, RZ, desc[UR6][R4.64+0x4], R17 ;  /* 0x8000041104ff79a2 */ /* 0x0003e4000c10e106 */
[----:B-1----:R-:W-:Y:S05]  /*4620*/  @P0 EXIT ;  /* 0x000000000000094d */ /* 0x002fea0003800000 */
[----:B------:R-:W1:Y:S02]  /*4630*/  QSPC.E.S P0, RZ, [R4+0x4] ;  /* 0x0000040004ff73aa */ /* 0x000e640000000500 */
[----:B-1----:R-:W-:Y:S05]  /*4640*/  @!P0 BRA `(.L_x_3479) ;  /* 0x00000000001c8947 */ /* 0x002fea0003800000 */
[----:B------:R-:W-:-:S04]  /*4650*/  MOV R2, R4 ;  /* 0x0000000400027202 */ /* 0x000fc80000000f00 */
[----:B------:R-:W-:-:S07]  /*4660*/  MOV R0, R2 ;  /* 0x0000000200007202 */ /* 0x000fce0000000f00 */
.L_x_3480:
[----:B------:R-:W0:Y:S02]  /*4670*/  LDS R2, [R0+0x4] ;  /* 0x0000040000027984 */ /* 0x000e240000000800 */
[----:B0-----:R-:W-:-:S05]  /*4680*/  HFMA2 R3, R2, 1, 1, R17 ;  /* 0x3c003c0002037831 */ /* 0x001fca0000000011 */
[----:B------:R-:W0:Y:S02]  /*4690*/  ATOMS.CAST.SPIN P0, [R0+0x4], R2, R3 ;  /* 0x000004020000758d */ /* 0x000e240001800003 */
[----:B0-----:R-:W-:Y:S05]  /*46a0*/  @!P0 BRA `(.L_x_3480) ;  /* 0xfffffffc00f08947 */ /* 0x001fea000383ffff */
[----:B------:R-:W-:Y:S05]  /*46b0*/  EXIT ;  /* 0x000000000000794d */ /* 0x000fea0003800000 */
.L_x_3479:
[----:B------:R-:W0:Y:S02]  /*46c0*/  LD.E R0, desc[UR6][R4.64+0x4] ;  /* 0x0000040604007980 */ /* 0x000e24000c101900 */
[----:B0-----:R-:W-:-:S05]  /*46d0*/  IADD3 R3, PT, PT, R17, R0, RZ ;  /* 0x0000000011037210 */ /* 0x001fca0007ffe0ff */
[----:B------:R-:W-:Y:S01]  /*46e0*/  ST.E desc[UR6][R4.64+0x4], R3 ;  /* 0x0000040304007985 */ /* 0x000fe2000c101906 */
[----:B------:R-:W-:Y:S05]  /*46f0*/  EXIT ;  /* 0x000000000000794d */ /* 0x000fea0003800000 */
.L_x_3481:
        /* <DEDUP_REMOVED lines=16> */
.L_x_3639:


//--------------------- .text._Z23gemm_half_q_half_kernelILi1ELi14ELb0ELb0ELi32EEvPK6__halfPKjS4_S2_PS0_iiiiPKtS7_iiiiiibS2_i --------------------------
	.section	.text._Z23gemm_half_q_half_kernelILi1ELi14ELb0ELb0ELi32EEvPK6__halfPKjS4_S2_PS0_iiiiPKtS7_iiiiiibS2_i,"ax",@progbits
	.align	128
        .global         _Z23gemm_half_q_half_kernelILi1ELi14ELb0ELb0ELi32EEvPK6__halfPKjS4_S2_PS0_iiiiPKtS7_iiiiiibS2_i
        .type           _Z23gemm_half_q_half_kernelILi1ELi14ELb0ELb0ELi32EEvPK6__halfPKjS4_S2_PS0_iiiiPKtS7_iiiiiibS2_i,@function
        .size           _Z23gemm_half_q_half_kernelILi1ELi14ELb0ELb0ELi32EEvPK6__halfPKjS4_S2_PS0_iiiiPKtS7_iiiiiibS2_i,(.L_x_3640 - _Z23gemm_half_q_half_kernelILi1ELi14ELb0ELb0ELi32EEvPK6__halfPKjS4_S2_PS0_iiiiPKtS7_iiiiiibS2_i)
        .other          _Z23gemm_half_q_half_kernelILi1ELi14ELb0ELb0ELi32EEvPK6__halfPKjS4_S2_PS0_iiiiPKtS7_iiiiiibS2_i,@"STO_CUDA_ENTRY STV_DEFAULT"
_Z23gemm_half_q_half_kernelILi1ELi14ELb0ELb0ELi32EEvPK6__halfPKjS4_S2_PS0_iiiiPKtS7_iiiiiibS2_i:
.text._Z23gemm_half_q_half_kernelILi1ELi14ELb0ELb0ELi32EEvPK6__halfPKjS4_S2_PS0_iiiiPKtS7_iiiiiibS2_i:
        /* <DEDUP_REMOVED lines=35> */
.L_x_3483:
[----:B------:R-:W-:Y:S05]  /*0230*/  BSYNC.RECONVERGENT B0 ;  /* 0x0000000000007941 */ /* 0x000fea0003800200 */
.L_x_3482:
        /* <DEDUP_REMOVED lines=29> */
.L_x_3485:
        /* <DEDUP_REMOVED lines=42> */
.L_x_3484:
        /* <DEDUP_REMOVED lines=11> */
.L_x_3486:
        /* <DEDUP_REMOVED lines=11> */
.L_x_3487:
        /* <DEDUP_REMOVED lines=11> */
.L_x_3488:
        /* <DEDUP_REMOVED lines=11> */
.L_x_3489:
        /* <DEDUP_REMOVED lines=11> */
.L_x_3490:
        /* <DEDUP_REMOVED lines=28> */
[----:B------:R-:W-:Y:S01]  /*0be0*/  UIADD3 UR4, UPT, UPT, UR5, 0x40, URZ ;  /* 0x0000004005047890 */ /* 0x000fe2000fffe0ff */
[----:B------:R-:W-:Y:S01]  /*0bf0*/  HFMA2 R2, -RZ, RZ, 0, 0.0625 ;  /* 0x00002c00ff027431 */ /* 0x000fe200000001ff */
[----:B------:R-:W-:Y:S02]  /*0c00*/  PRMT R28, RZ, 0x7610, R28 ;  /* 0x00007610ff1c7816 */ /* 0x000fe4000000001c */
[----:B--2---:R-:W-:-:S08]  /*0c10*/  LOP3.LUT R21, R8, 0xf000f0, RZ, 0xc0, !PT ;  /* 0x00f000f008157812 */ /* 0x004fd000078ec0ff */
[----:B------:R-:W-:Y:S05]  /*0c20*/  @P0 BRA `(.L_x_3492) ;  /* 0x00000008003c0947 */ /* 0x000fea0003800000 */
[----:B------:R-:W2:Y:S04]  /*0c30*/  LDG.E.128.CONSTANT R28, desc[UR6][R30.64] ;  /* 0x000000061e1c7981 */ /* 0x000ea8000c1e9d00 */
[----:B------:R-:W0:Y:S02]  /*0c40*/  LDS.64 R4, [UR5] ;  /* 0x00000005ff047984 */ /* 0x000e240008000a00 */
[----:B0-----:R-:W-:Y:S02]  /*0c50*/  HADD2.F32 R0, -RZ, R4.H0_H0 ;  /* 0x20000004ff007230 */ /* 0x001fe40000004100 */
[--C-:B------:R-:W-:Y:S02]  /*0c60*/  HADD2.F32 R36, -RZ, R5.reuse.H0_H0 ;  /* 0x20000005ff247230 */ /* 0x100fe40000004100 */
[----:B------:R-:W-:-:S02]  /*0c70*/  HADD2.F32 R37, -RZ, R5.H1_H1 ;  /* 0x30000005ff257230 */ /* 0x000fc40000004100 */
        /* <DEDUP_REMOVED lines=10> */
[----:B------:R-:W-:Y:S01]  /*0d20*/  SHF.R.U32.HI R27, RZ, 0x8, R29 ;  /* 0x00000008ff1b7819 */ /* 0x000fe2000001161d */
[----:B------:R-:W-:Y:S01]  /*0d30*/  HADD2 R44, R28, -1032, -1032 ;  /* 0xe408e4081c2c7430 */ /* 0x000fe20000000000 */
[----:B------:R-:W-:Y:S01]  /*0d40*/  LOP3.LUT R29, R31, 0xf000f, RZ, 0xc0, !PT ;  /* 0x000f000f1f1d7812 */ /* 0x000fe200078ec0ff */
[--C-:B------:R-:W-:Y:S01]  /*0d50*/  HADD2.F32 R3, -RZ, R39.reuse.H0_H0 ;  /* 0x20000027ff037230 */ /* 0x100fe20000004100 */
[----:B------:R-:W-:Y:S01]  /*0d60*/  LOP3.LUT R7, R7, 0x64006400, RZ, 0xfc, !PT ;  /* 0x6400640007077812 */ /* 0x000fe200078efcff */
[----:B------:R-:W-:Y:S01]  /*0d70*/  HADD2.F32 R39, -RZ, R39.H1_H1 ;  /* 0x30000027ff277230 */ /* 0x000fe20000004100 */
[----:B------:R-:W-:Y:S01]  /*0d80*/  LOP3.LUT R29, R29, 0x64006400, RZ, 0xfc, !PT ;  /* 0x640064001d1d7812 */ /* 0x000fe200078efcff */
[----:B------:R-:W-:-:S02]  /*0d90*/  HADD2.F32 R5, -RZ, R44.H0_H0 ;  /* 0x2000002cff057230 */ /* 0x000fc40000004100 */
[----:B------:R-:W-:Y:S01]  /*0da0*/  FFMA.FTZ R40, R3, R0, RZ ;  /* 0x0000000003287223 */ /* 0x000fe200000100ff */
[----:B------:R-:W-:Y:S01]  /*0db0*/  HADD2 R43, R7, -1032, -1032 ;  /* 0xe408e408072b7430 */ /* 0x000fe20000000000 */
[----:B------:R-:W-:Y:S01]  /*0dc0*/  LOP3.LUT R35, R30, 0xf000f0, RZ, 0xc0, !PT ;  /* 0x00f000f01e237812 */ /* 0x000fe200078ec0ff */
[----:B------:R-:W-:Y:S02]  /*0dd0*/  HADD2 R38, R29, -1032, -1032 ;  /* 0xe408e4081d267430 */ /* 0x000fe40000000000 */
[----:B------:R-:W-:Y:S01]  /*0de0*/  FFMA.FTZ R42, R0, R5, RZ ;  /* 0x00000005002a7223 */ /* 0x000fe200000100ff */
[----:B------:R-:W0:Y:S01]  /*0df0*/  LDS.64 R28, [UR5+0x8] ;  /* 0x00000805ff1c7984 */ /* 0x000e220008000a00 */
[--C-:B------:R-:W-:Y:S01]  /*0e00*/  HADD2.F32 R41, -RZ, R43.reuse.H0_H0 ;  /* 0x2000002bff297230 */ /* 0x100fe20000004100 */
[----:B------:R-:W-:Y:S01]  /*0e10*/  LOP3.LUT R5, R34, 0x64006400, RZ, 0xfc, !PT ;  /* 0x6400640022057812 */ /* 0x000fe200078efcff */
[----:B------:R-:W-:Y:S01]  /*0e20*/  FFMA.FTZ R3, R39, R4, R40 ;  /* 0x0000000427037223 */ /* 0x000fe20000010028 */
[----:B------:R-:W-:Y:S01]  /*0e30*/  SHF.R.U32.HI R32, RZ, 0x8, R30 ;  /* 0x00000008ff207819 */ /* 0x000fe2000001161e */
[----:B------:R-:W-:Y:S01]  /*0e40*/  HADD2.F32 R39, -RZ, R43.H1_H1 ;  /* 0x3000002bff277230 */ /* 0x000fe20000004100 */
[----:B------:R-:W-:Y:S01]  /*0e50*/  LOP3.LUT R30, R31, 0xf000f0, RZ, 0xc0, !PT ;  /* 0x00f000f01f1e7812 */ /* 0x000fe200078ec0ff */
[----:B------:R-:W-:Y:S01]  /*0e60*/  FFMA.FTZ R41, R0, R41, RZ ;  /* 0x0000002900297223 */ /* 0x000fe200000100ff */
[----:B------:R-:W-:Y:S01]  /*0e70*/  LOP3.LUT R33, R33, 0x64006400, RZ, 0xfc, !PT ;  /* 0x6400640021217812 */ /* 0x000fe200078efcff */
[----:B------:R-:W-:-:S02]  /*0e80*/  HADD2.F32 R7, -RZ, R38.H0_H0 ;  /* 0x20000026ff077230 */ /* 0x000fc40000004100 */
[-C--:B------:R-:W-:Y:S02]  /*0e90*/  HFMA2 R40, R5, R2.reuse.H0_H0, -72, -72 ;  /* 0xd480d48005287431 */ /* 0x080fe40000040002 */
[----:B------:R-:W-:Y:S01]  /*0ea0*/  HADD2.F32 R43, -RZ, R44.H1_H1 ;  /* 0x3000002cff2b7230 */ /* 0x000fe20000004100 */
[----:B------:R-:W-:Y:S01]  /*0eb0*/  LOP3.LUT R5, R30, 0x64006400, RZ, 0xfc, !PT ;  /* 0x640064001e057812 */ /* 0x000fe200078efcff */
[----:B------:R-:W-:Y:S01]  /*0ec0*/  FFMA.FTZ R39, R4, R39, R41 ;  /* 0x0000002704277223 */ /* 0x000fe20000010029 */
[----:B------:R-:W-:Y:S02]  /*0ed0*/  HFMA2 R41, R33, R2.H0_H0, -72, -72 ;  /* 0xd480d48021297431 */ /* 0x000fe40000040002 */
[----:B------:R-:W-:Y:S01]  /*0ee0*/  FFMA.FTZ R7, R0, R7, RZ ;  /* 0x0000000700077223 */ /* 0x000fe200000100ff */
[----:B------:R-:W-:Y:S01]  /*0ef0*/  FFMA.FTZ R43, R4, R43, R42 ;  /* 0x0000002b042b7223 */ /* 0x000fe2000001002a */
[----:B------:R-:W-:Y:S01]  /*0f00*/  LOP3.LUT R35, R35, 0x64006400, RZ, 0xfc, !PT ;  /* 0x6400640023237812 */ /* 0x000fe200078efcff */
[----:B------:R-:W-:-:S02]  /*0f10*/  HADD2.F32 R0, -RZ, R40.H0_H0 ;  /* 0x20000028ff007230 */ /* 0x000fc40000004100 */
[-C--:B------:R-:W-:Y:S02]  /*0f20*/  HFMA2 R42, R5, R2.reuse.H0_H0, -72, -72 ;  /* 0xd480d480052a7431 */ /* 0x080fe40000040002 */
[----:B------:R-:W-:Y:S01]  /*0f30*/  HADD2.F32 R38, -RZ, R38.H1_H1 ;  /* 0x30000026ff267230 */ /* 0x000fe20000004100 */
[----:B------:R-:W-:Y:S01]  /*0f40*/  SHF.R.U32.HI R31, RZ, 0x8, R31 ;  /* 0x00000008ff1f7819 */ /* 0x000fe2000001161f */
[--C-:B------:R-:W-:Y:S02]  /*0f50*/  HADD2.F32 R30, -RZ, R41.reuse.H0_H0 ;  /* 0x20000029ff1e7230 */ /* 0x100fe40000004100 */
[----:B------:R-:W-:Y:S02]  /*0f60*/  HFMA2 R35, R35, R2.H0_H0, -72, -72 ;  /* 0xd480d48023237431 */ /* 0x000fe40000040002 */
[----:B------:R-:W-:Y:S01]  /*0f70*/  FFMA.FTZ R3, R0, R36, R3 ;  /* 0x0000002400037223 */ /* 0x000fe20000010003 */
[----:B------:R-:W-:Y:S02]  /*0f80*/  HADD2.F32 R33, -RZ, R42.H0_H0 ;  /* 0x2000002aff217230 */ /* 0x000fe40000004100 */
[----:B------:R-:W-:Y:S01]  /*0f90*/  FFMA.FTZ R5, R4, R38, R7 ;  /* 0x0000002604057223 */ /* 0x000fe20000010007 */
[----:B------:R-:W-:-:S02]  /*0fa0*/  HADD2.F32 R0, -RZ, R41.H1_H1 ;  /* 0x30000029ff007230 */ /* 0x000fc40000004100 */
[C---:B------:R-:W-:Y:S01]  /*0fb0*/  FFMA.FTZ R30, R36.reuse, R30, R39 ;  /* 0x0000001e241e7223 */ /* 0x040fe20000010027 */
[--C-:B------:R-:W-:Y:S02]  /*0fc0*/  HADD2.F32 R34, -RZ, R35.reuse.H0_H0 ;  /* 0x20000023ff227230 */ /* 0x100fe40000004100 */
[----:B------:R-:W-:Y:S01]  /*0fd0*/  FFMA.FTZ R33, R36, R33, R5 ;  /* 0x0000002124217223 */ /* 0x000fe20000010005 */
[----:B------:R-:W-:Y:S02]  /*0fe0*/  HADD2.F32 R4, -RZ, R40.H1_H1 ;  /* 0x30000028ff047230 */ /* 0x000fe40000004100 */
[----:B------:R-:W-:Y:S01]  /*0ff0*/  FFMA.FTZ R5, R37, R0, R30 ;  /* 0x0000000025057223 */ /* 0x000fe2000001001e */
[----:B------:R-:W-:Y:S01]  /*1000*/  HADD2.F32 R38, -RZ, R42.H1_H1 ;  /* 0x3000002aff267230 */ /* 0x000fe20000004100 */
[----:B------:R-:W-:Y:S01]  /*1010*/  LOP3.LUT R30, R32, 0xf000f, RZ, 0xc0, !PT ;  /* 0x000f000f201e7812 */ /* 0x000fe200078ec0ff */
        /* <DEDUP_REMOVED lines=15> */
[----:B------:R-:W-:-:S02]  /*1110*/  HADD2 R39, R0, -1032, -1032 ;  /* 0xe408e40800277430 */ /* 0x000fc40000000000 */
[----:B------:R-:W-:Y:S02]  /*1120*/  HADD2.F32 R36, -RZ, R41.H0_H0 ;  /* 0x20000029ff247230 */ /* 0x000fe40000004100 */
[----:B------:R-:W-:Y:S01]  /*1130*/  HADD2 R40, R3, -1032, -1032 ;  /* 0xe408e40803287430 */ /* 0x000fe20000000000 */
[----:B------:R-:W-:Y:S01]  /*1140*/  LOP3.LUT R6, R6, 0xf000f0, RZ, 0xc0, !PT ;  /* 0x00f000f006067812 */ /* 0x000fe200078ec0ff */
[----:B------:R-:W-:Y:S02]  /*1150*/  HADD2 R3, R33, -1032, -1032 ;  /* 0xe408e40821037430 */ /* 0x000fe40000000000 */
[--C-:B------:R-:W-:Y:S02]  /*1160*/  HADD2.F32 R33, -RZ, R39.reuse.H0_H0 ;  /* 0x20000027ff217230 */ /* 0x100fe40000004100 */
[----:B------:R-:W-:Y:S01]  /*1170*/  FFMA.FTZ R36, R34, R36, R7 ;  /* 0x0000002422247223 */ /* 0x000fe20000010007 */
[----:B------:R-:W-:Y:S01]  /*1180*/  HADD2.F32 R7, -RZ, R39.H1_H1 ;  /* 0x30000027ff077230 */ /* 0x000fe20000004100 */
        /* <DEDUP_REMOVED lines=8> */
[----:B------:R-:W-:Y:S01]  /*1210*/  FFMA.FTZ R37, R34, R30, R5 ;  /* 0x0000001e22257223 */ /* 0x000fe20000010005 */
[----:B------:R-:W-:Y:S01]  /*1220*/  LOP3.LUT R32, R32, 0xf000f0, RZ, 0xc0, !PT ;  /* 0x00f000f020207812 */ /* 0x000fe200078ec0ff */
[----:B------:R-:W-:Y:S01]  /*1230*/  FFMA.FTZ R5, R34, R38, R35 ;  /* 0x0000002622057223 */ /* 0x000fe20000010023 */
[----:B------:R-:W-:Y:S01]  /*1240*/  LOP3.LUT R31, R31, 0xf000f0, RZ, 0xc0, !PT ;  /* 0x00f000f01f1f7812 */ /* 0x000fe200078ec0ff */
[----:B------:R-:W-:-:S02]  /*1250*/  HFMA2 R30, R7, R2.H0_H0, -72, -72 ;  /* 0xd480d480071e7431 */ /* 0x000fc40000040002 */
[----:B------:R-:W-:Y:S02]  /*1260*/  HADD2.F32 R35, -RZ, R40.H1_H1 ;  /* 0x30000028ff237230 */ /* 0x000fe40000004100 */
[-C--:B------:R-:W-:Y:S01]  /*1270*/  HFMA2 R27, R27, R2.reuse.H0_H0, -72, -72 ;  /* 0xd480d4801b1b7431 */ /* 0x080fe20000040002 */
[----:B------:R-:W-:Y:S01]  /*1280*/  LOP3.LUT R7, R32, 0x64006400, RZ, 0xfc, !PT ;  /* 0x6400640020077812 */ /* 0x000fe200078efcff */
[----:B------:R-:W-:Y:S01]  /*1290*/  HADD2.F32 R6, -RZ, R3.H1_H1 ;  /* 0x30000003ff067230 */ /* 0x000fe20000004100 */
[----:B------:R-:W-:Y:S01]  /*12a0*/  LOP3.LUT R31, R31, 0x64006400, RZ, 0xfc, !PT ;  /* 0x640064001f1f7812 */ /* 0x000fe200078efcff */
[----:B------:R-:W-:Y:S02]  /*12b0*/  HADD2.F32 R0, -RZ, R29.H0_H0 ;  /* 0x2000001dff007230 */ /* 0x000fe40000004100 */
[----:B------:R-:W-:Y:S01]  /*12c0*/  FFMA.FTZ R35, R28, R35, R37 ;  /* 0x000000231c237223 */ /* 0x000fe20000010025 */
[----:B------:R-:W-:Y:S02]  /*12d0*/  HADD2.F32 R3, -RZ, R27.H0_H0 ;  /* 0x2000001bff037230 */ /* 0x000fe40000004100 */
[----:B------:R-:W-:-:S02]  /*12e0*/  HFMA2 R7, R7, R2.H0_H0, -72, -72 ;  /* 0xd480d48007077431 */ /* 0x000fc40000040002 */
[----:B------:R-:W-:Y:S02]  /*12f0*/  HADD2.F32 R4, -RZ, R30.H0_H0 ;  /* 0x2000001eff047230 */ /* 0x000fe40000004100 */
[C---:B------:R-:W-:Y:S01]  /*1300*/  FFMA.FTZ R39, R28.reuse, R39, R36 ;  /* 0x000000271c277223 */ /* 0x040fe20000010024 */
[----:B------:R-:W-:Y:S02]  /*1310*/  HFMA2 R31, R31, R2.H0_H0, -72, -72 ;  /* 0xd480d4801f1f7431 */ /* 0x000fe40000040002 */
[----:B------:R-:W-:Y:S01]  /*1320*/  FFMA.FTZ R5, R28, R6, R5 ;  /* 0x000000061c057223 */ /* 0x000fe20000010005 */
        /* <DEDUP_REMOVED lines=31> */
.L_x_3492:
        /* <DEDUP_REMOVED lines=22> */
[----:B------:R-:W-:Y:S01]  /*1680*/  HADD2 R38, R22, -1032, -1032 ;  /* 0xe408e40816267430 */ /* 0x000fe20000000000 */
[----:B------:R-:W-:Y:S01]  /*1690*/  SHF.R.U32.HI R32, RZ, 0x8, R7 ;  /* 0x00000008ff207819 */ /* 0x000fe20000011607 */
[----:B------:R-:W-:Y:S01]  /*16a0*/  HADD2.F32 R41, -RZ, R43.H0_H0 ;  /* 0x2000002bff297230 */ /* 0x000fe20000004100 */
[----:B------:R-:W-:Y:S01]  /*16b0*/  LOP3.LUT R33, R4, 0xf000f0, RZ, 0xc0, !PT ;  /* 0x00f000f004217812 */ /* 0x000fe200078ec0ff */
[----:B------:R-:W-:Y:S02]  /*16c0*/  HADD2.F32 R5, -RZ, R44.H0_H0 ;  /* 0x2000002cff057230 */ /* 0x000fe40000004100 */
[----:B------:R-:W-:Y:S01]  /*16d0*/  FFMA.FTZ R40, R3, R0, RZ ;  /* 0x0000000003287223 */ /* 0x000fe200000100ff */
[----:B------:R-:W-:Y:S01]  /*16e0*/  HADD2.F32 R7, -RZ, R38.H0_H0 ;  /* 0x20000026ff077230 */ /* 0x000fe20000004100 */
[----:B------:R-:W0:Y:S01]  /*16f0*/  LDS.64 R22, [UR5+0x18] ;  /* 0x00001805ff167984 */ /* 0x000e220008000a00 */
[----:B------:R-:W-:Y:S02]  /*1700*/  HADD2.F32 R39, -RZ, R39.H1_H1 ;  /* 0x30000027ff277230 */ /* 0x000fe40000004100 */
[C---:B------:R-:W-:Y:S01]  /*1710*/  FFMA.FTZ R41, R0.reuse, R41, RZ ;  /* 0x0000002900297223 */ /* 0x040fe200000100ff */
[C---:B------:R-:W-:Y:S01]  /*1720*/  FFMA.FTZ R42, R0.reuse, R5, RZ ;  /* 0x00000005002a7223 */ /* 0x040fe200000100ff */
[----:B------:R-:W-:Y:S01]  /*1730*/  FFMA.FTZ R7, R0, R7, RZ ;  /* 0x0000000700077223 */ /* 0x000fe200000100ff */
        /* <DEDUP_REMOVED lines=9> */
[-C--:B------:R-:W-:Y:S01]  /*17d0*/  HFMA2 R39, R3, R2.reuse.H0_H0, -72, -72 ;  /* 0xd480d48003277431 */ /* 0x080fe20000040002 */
[----:B------:R-:W-:Y:S01]  /*17e0*/  LOP3.LUT R35, R35, 0x64006400, RZ, 0xfc, !PT ;  /* 0x6400640023237812 */ /* 0x000fe200078efcff */
[----:B------:R-:W-:-:S02]  /*17f0*/  HFMA2 R36, R33, R2.H0_H0, -72, -72 ;  /* 0xd480d48021247431 */ /* 0x000fc40000040002 */
[C---:B------:R-:W-:Y:S01]  /*1800*/  FFMA.FTZ R42, R30.reuse, R43, R42 ;  /* 0x0000002b1e2a7223 */ /* 0x040fe2000001002a */
        /* <DEDUP_REMOVED lines=11> */
[----:B------:R-:W-:Y:S01]  /*18c0*/  HADD2.F32 R30, -RZ, R39.H1_H1 ;  /* 0x30000027ff1e7230 */ /* 0x000fe20000004100 */
[----:B------:R-:W-:Y:S01]  /*18d0*/  SHF.R.U32.HI R4, RZ, 0x8, R4 ;  /* 0x00000008ff047819 */ /* 0x000fe20000011604 */
[----:B------:R-:W-:Y:S02]  /*18e0*/  HADD2.F32 R36, -RZ, R40.H1_H1 ;  /* 0x30000028ff247230 */ /* 0x000fe40000004100 */
[----:B------:R-:W-:Y:S01]  /*18f0*/  FFMA.FTZ R37, R37, R5, R38 ;  /* 0x0000000525257223 */ /* 0x000fe20000010026 */
[----:B------:R-:W-:-:S02]  /*1900*/  HADD2.F32 R40, -RZ, R35.H1_H1 ;  /* 0x30000023ff287230 */ /* 0x000fc40000004100 */
[----:B------:R-:W-:Y:S01]  /*1910*/  FFMA.FTZ R5, R0, R31, R3 ;  /* 0x0000001f00057223 */ /* 0x000fe20000010003 */
[----:B------:R-:W-:Y:S01]  /*1920*/  SHF.R.U32.HI R6, RZ, 0x8, R6 ;  /* 0x00000008ff067819 */ /* 0x000fe20000011606 */
[----:B------:R-:W-:Y:S01]  /*1930*/  FFMA.FTZ R7, R31, R30, R34 ;  /* 0x0000001e1f077223 */ /* 0x000fe20000010022 */
        /* <DEDUP_REMOVED lines=24> */
[----:B------:R-:W-:Y:S02]  /*1ac0*/  HADD2.F32 R7, -RZ, R39.H1_H1 ;  /* 0x30000027ff077230 */ /* 0x000fe40000004100 */
[C---:B------:R-:W-:Y:S01]  /*1ad0*/  FFMA.FTZ R30, R36.reuse, R33, R30 ;  /* 0x00000021241e7223 */ /* 0x040fe2000001001e */
[----:B------:R-:W-:Y:S01]  /*1ae0*/  LOP3.LUT R29, R29, 0x64006400, RZ, 0xfc, !PT ;  /* 0x640064001d1d7812 */ /* 0x000fe200078efcff */
[----:B------:R-:W-:Y:S01]  /*1af0*/  FFMA.FTZ R5, R36, R38, R37 ;  /* 0x0000002624057223 */ /* 0x000fe20000010025 */
[----:B------:R-:W-:-:S02]  /*1b00*/  HADD2.F32 R37, -RZ, R41.H1_H1 ;  /* 0x30000029ff257230 */ /* 0x000fc40000004100 */
[----:B------:R-:W-:Y:S01]  /*1b10*/  FFMA.FTZ R31, R7, R22, R34 ;  /* 0x00000016071f7223 */ /* 0x000fe20000010022 */
[----:B------:R-:W-:Y:S01]  /*1b20*/  LOP3.LUT R7, R4, 0x64006400, RZ, 0xfc, !PT ;  /* 0x6400640004077812 */ /* 0x000fe200078efcff */
[-C--:B------:R-:W-:Y:S01]  /*1b30*/  HFMA2 R34, R29, R2.reuse.H0_H0, -72, -72 ;  /* 0xd480d4801d227431 */ /* 0x080fe20000040002 */
[----:B------:R-:W-:Y:S01]  /*1b40*/  LOP3.LUT R6, R6, 0xf000f0, RZ, 0xc0, !PT ;  /* 0x00f000f006067812 */ /* 0x000fe200078ec0ff */
[----:B------:R-:W-:Y:S01]  /*1b50*/  FFMA.FTZ R37, R22, R37, R30 ;  /* 0x0000002516257223 */ /* 0x000fe2000001001e */
[----:B------:R-:W-:Y:S01]  /*1b60*/  LOP3.LUT R32, R32, 0xf000f0, RZ, 0xc0, !PT ;  /* 0x00f000f020207812 */ /* 0x000fe200078ec0ff */
[----:B------:R-:W-:Y:S02]  /*1b70*/  HFMA2 R30, R7, R2.H0_H0, -72, -72 ;  /* 0xd480d480071e7431 */ /* 0x000fe40000040002 */
[----:B------:R-:W-:Y:S01]  /*1b80*/  HADD2.F32 R33, -RZ, R40.H1_H1 ;  /* 0x30000028ff217230 */ /* 0x000fe20000004100 */
[----:B------:R-:W-:Y:S01]  /*1b90*/  LOP3.LUT R7, R6, 0x64006400, RZ, 0xfc, !PT ;  /* 0x6400640006077812 */ /* 0x000fe200078efcff */
[----:B------:R-:W-:Y:S01]  /*1ba0*/  HADD2.F32 R6, -RZ, R3.H1_H1 ;  /* 0x30000003ff067230 */ /* 0x000fe20000004100 */
[----:B------:R-:W-:Y:S01]  /*1bb0*/  LOP3.LUT R29, R32, 0x64006400, RZ, 0xfc, !PT ;  /* 0x64006400201d7812 */ /* 0x000fe200078efcff */
[----:B------:R-:W-:-:S02]  /*1bc0*/  HADD2.F32 R0, -RZ, R23.H0_H0 ;  /* 0x20000017ff007230 */ /* 0x000fc40000004100 */
[C---:B------:R-:W-:Y:S01]  /*1bd0*/  FFMA.FTZ R33, R22.reuse, R33, R35 ;  /* 0x0000002116217223 */ /* 0x040fe20000010023 */
[----:B------:R-:W-:Y:S02]  /*1be0*/  HADD2.F32 R3, -RZ, R34.H0_H0 ;  /* 0x20000022ff037230 */ /* 0x000fe40000004100 */
[-C--:B------:R-:W-:Y:S02]  /*1bf0*/  HFMA2 R7, R7, R2.reuse.H0_H0, -72, -72 ;  /* 0xd480d48007077431 */ /* 0x080fe40000040002 */
[----:B------:R-:W-:Y:S02]  /*1c00*/  HADD2.F32 R4, -RZ, R30.H0_H0 ;  /* 0x2000001eff047230 */ /* 0x000fe40000004100 */
[----:B------:R-:W-:Y:S02]  /*1c10*/  HFMA2 R29, R29, R2.H0_H0, -72, -72 ;  /* 0xd480d4801d1d7431 */ /* 0x000fe40000040002 */
        /* <DEDUP_REMOVED lines=32> */
.L_x_3493:
        /* <DEDUP_REMOVED lines=23> */
[----:B------:R-:W-:Y:S01]  /*1f90*/  HADD2.F32 R5, -RZ, R42.H0_H0 ;  /* 0x2000002aff057230 */ /* 0x000fe20000004100 */
[----:B------:R-:W0:Y:S01]  /*1fa0*/  LDS.64 R14, [UR5+0x28] ;  /* 0x00002805ff0e7984 */ /* 0x000e220008000a00 */
[----:B------:R-:W-:Y:S01]  /*1fb0*/  FFMA.FTZ R3, R3, R0, RZ ;  /* 0x0000000003037223 */ /* 0x000fe200000100ff */
[----:B------:R-:W-:Y:S01]  /*1fc0*/  LOP3.LUT R33, R7, 0xf000f0, RZ, 0xc0, !PT ;  /* 0x00f000f007217812 */ /* 0x000fe200078ec0ff */
[--C-:B------:R-:W-:Y:S01]  /*1fd0*/  HADD2.F32 R37, -RZ, R41.reuse.H0_H0 ;  /* 0x20000029ff257230 */ /* 0x100fe20000004100 */
[----:B------:R-:W-:Y:S01]  /*1fe0*/  SHF.R.U32.HI R30, RZ, 0x8, R7 ;  /* 0x00000008ff1e7819 */ /* 0x000fe20000011607 */
[----:B------:R-:W-:Y:S01]  /*1ff0*/  HADD2.F32 R7, -RZ, R36.H0_H0 ;  /* 0x20000024ff077230 */ /* 0x000fe20000004100 */
[----:B------:R-:W-:Y:S01]  /*2000*/  LOP3.LUT R34, R4, 0xf000f0, RZ, 0xc0, !PT ;  /* 0x00f000f004227812 */ /* 0x000fe200078ec0ff */
[----:B------:R-:W-:Y:S01]  /*2010*/  FFMA.FTZ R3, R38, R35, R3 ;  /* 0x0000002326037223 */ /* 0x000fe20000010003 */
[----:B------:R-:W-:Y:S01]  /*2020*/  LOP3.LUT R31, R31, 0x64006400, RZ, 0xfc, !PT ;  /* 0x640064001f1f7812 */ /* 0x000fe200078efcff */
[----:B------:R-:W-:Y:S01]  /*2030*/  FFMA.FTZ R39, R0, R5, RZ ;  /* 0x0000000500277223 */ /* 0x000fe200000100ff */
[----:B------:R-:W-:Y:S01]  /*2040*/  LOP3.LUT R32, R6, 0xf000f0, RZ, 0xc0, !PT ;  /* 0x00f000f006207812 */ /* 0x000fe200078ec0ff */
[----:B------:R-:W-:-:S02]  /*2050*/  HADD2.F32 R38, -RZ, R41.H1_H1 ;  /* 0x30000029ff267230 */ /* 0x000fc40000004100 */
[----:B------:R-:W-:Y:S01]  /*2060*/  FFMA.FTZ R40, R0, R37, RZ ;  /* 0x0000002500287223 */ /* 0x000fe200000100ff */
[----:B------:R-:W-:Y:S01]  /*2070*/  LOP3.LUT R5, R34, 0x64006400, RZ, 0xfc, !PT ;  /* 0x6400640022057812 */ /* 0x000fe200078efcff */
[----:B------:R-:W-:Y:S01]  /*2080*/  FFMA.FTZ R0, R0, R7, RZ ;  /* 0x0000000700007223 */ /* 0x000fe200000100ff */
[----:B------:R-:W-:Y:S01]  /*2090*/  LOP3.LUT R7, R32, 0x64006400, RZ, 0xfc, !PT ;  /* 0x6400640020077812 */ /* 0x000fe200078efcff */
[-C--:B------:R-:W-:Y:S01]  /*20a0*/  HFMA2 R31, R31, R2.reuse.H0_H0, -72, -72 ;  /* 0xd480d4801f1f7431 */ /* 0x080fe20000040002 */
[----:B------:R-:W-:Y:S01]  /*20b0*/  LOP3.LUT R33, R33, 0x64006400, RZ, 0xfc, !PT ;  /* 0x6400640021217812 */ /* 0x000fe200078efcff */
[----:B------:R-:W-:Y:S01]  /*20c0*/  FFMA.FTZ R37, R35, R38, R40 ;  /* 0x0000002623257223 */ /* 0x000fe20000010028 */
[-C--:B------:R-:W-:Y:S02]  /*20d0*/  HFMA2 R38, R5, R2.reuse.H0_H0, -72, -72 ;  /* 0xd480d48005267431 */ /* 0x080fe40000040002 */
[----:B------:R-:W-:Y:S02]  /*20e0*/  HADD2.F32 R42, -RZ, R42.H1_H1 ;  /* 0x3000002aff2a7230 */ /* 0x000fe40000004100 */
        /* <DEDUP_REMOVED lines=19> */
[----:B------:R-:W-:Y:S01]  /*2220*/  LOP3.LUT R3, R29, 0xf000f, RZ, 0xc0, !PT ;  /* 0x000f000f1d037812 */ /* 0x000fe200078ec0ff */
[C---:B------:R-:W-:Y:S01]  /*2230*/  FFMA.FTZ R7, R23.reuse, R32, R34 ;  /* 0x0000002017077223 */ /* 0x040fe20000010022 */
[----:B------:R-:W-:Y:S01]  /*2240*/  SHF.R.U32.HI R6, RZ, 0x8, R6 ;  /* 0x00000008ff067819 */ /* 0x000fe20000011606 */
        /* <DEDUP_REMOVED lines=21> */
[----:B------:R-:W-:Y:S02]  /*23a0*/  HADD2.F32 R7, -RZ, R35.H1_H1 ;  /* 0x30000023ff077230 */ /* 0x000fe40000004100 */
[----:B------:R-:W-:Y:S01]  /*23b0*/  FFMA.FTZ R22, R22, R32, R5 ;  /* 0x0000002016167223 */ /* 0x000fe20000010005 */
[----:B------:R-:W-:Y:S02]  /*23c0*/  HADD2.F32 R23, -RZ, R37.H1_H1 ;  /* 0x30000025ff177230 */ /* 0x000fe40000004100 */
[----:B------:R-:W-:Y:S01]  /*23d0*/  FFMA.FTZ R5, R32, R36, R31 ;  /* 0x0000002420057223 */ /* 0x000fe2000001001f */
[----:B------:R-:W-:Y:S01]  /*23e0*/  LOP3.LUT R29, R29, 0x64006400, RZ, 0xfc, !PT ;  /* 0x640064001d1d7812 */ /* 0x000fe200078efcff */
[----:B------:R-:W-:Y:S01]  /*23f0*/  FFMA.FTZ R31, R7, R14, R22 ;  /* 0x0000000e071f7223 */ /* 0x000fe20000010016 */
[----:B------:R-:W-:Y:S01]  /*2400*/  LOP3.LUT R7, R4, 0x64006400, RZ, 0xfc, !PT ;  /* 0x6400640004077812 */ /* 0x000fe200078efcff */
[--C-:B------:R-:W-:Y:S01]  /*2410*/  HADD2.F32 R34, -RZ, R38.reuse.H0_H0 ;  /* 0x20000026ff227230 */ /* 0x100fe20000004100 */
        /* <DEDUP_REMOVED lines=48> */
.L_x_3494:
        /* <DEDUP_REMOVED lines=27> */
[----:B------:R-:W-:-:S04]  /*28d0*/  IMAD.WIDE R30, R17, 0x4, R12 ;  /* 0x00000004111e7825 */ /* 0x000fc800078e020c */
[----:B------:R-:W-:Y:S01]  /*28e0*/  HFMA2 R32, R5, R2.H0_H0, -72, -72 ;  /* 0xd480d48005207431 */ /* 0x000fe20000040002 */
[----:B------:R-:W-:Y:S06]  /*28f0*/  @P1 BRA `(.L_x_3491) ;  /* 0x0000000400c81947 */ /* 0x000fec0003800000 */
        /* <DEDUP_REMOVED lines=16> */
[--C-:B------:R-:W-:Y:S01]  /*2a00*/  HADD2.F32 R12, -RZ, R2.reuse.H0_H0 ;  /* 0x20000002ff0c7230 */ /* 0x100fe20000004100 */
[----:B------:R-:W-:Y:S01]  /*2a10*/  LOP3.LUT R22, R22, 0xf000f, RZ, 0xc0, !PT ;  /* 0x000f000f16167812 */ /* 0x000fe200078ec0ff */
[----:B------:R-:W-:Y:S01]  /*2a20*/  HADD2.F32 R20, -RZ, R2.H1_H1 ;  /* 0x30000002ff147230 */ /* 0x000fe20000004100 */
[----:B------:R-:W-:Y:S01]  /*2a30*/  LOP3.LUT R23, R23, 0x64006400, RZ, 0xfc, !PT ;  /* 0x6400640017177812 */ /* 0x000fe200078efcff */
[----:B------:R-:W-:Y:S01]  /*2a40*/  HADD2.F32 R2, -RZ, R41.H0_H0 ;  /* 0x20000029ff027230 */ /* 0x000fe20000004100 */
        /* <DEDUP_REMOVED lines=10> */
[--C-:B0-----:R-:W-:Y:S02]  /*2af0*/  HADD2.F32 R3, -RZ, R4.reuse.H0_H0 ;  /* 0x20000004ff037230 */ /* 0x101fe40000004100 */
[----:B------:R-:W-:-:S02]  /*2b00*/  HADD2.F32 R9, -RZ, R4.H1_H1 ;  /* 0x30000004ff097230 */ /* 0x000fc40000004100 */
[----:B------:R-:W-:Y:S02]  /*2b10*/  HADD2.F32 R4, -RZ, R42.H0_H0 ;  /* 0x2000002aff047230 */ /* 0x000fe40000004100 */
[----:B------:R-:W-:Y:S01]  /*2b20*/  FFMA.FTZ R11, R0, R3, RZ ;  /* 0x00000003000b7223 */ /* 0x000fe200000100ff */
[C---:B------:R-:W-:Y:S01]  /*2b30*/  FFMA.FTZ R12, R3.reuse, R12, RZ ;  /* 0x0000000c030c7223 */ /* 0x040fe200000100ff */
[----:B------:R-:W-:Y:S02]  /*2b40*/  HADD2.F32 R8, -RZ, R5.H0_H0 ;  /* 0x20000005ff087230 */ /* 0x000fe40000004100 */
[C---:B------:R-:W-:Y:S01]  /*2b50*/  FFMA.FTZ R40, R3.reuse, R2, RZ ;  /* 0x0000000203287223 */ /* 0x040fe200000100ff */
[----:B------:R-:W-:Y:S02]  /*2b60*/  HADD2.F32 R0, -RZ, R35.H0_H0 ;  /* 0x20000023ff007230 */ /* 0x000fe40000004100 */
[----:B------:R-:W-:Y:S01]  /*2b70*/  FFMA.FTZ R39, R3, R4, RZ ;  /* 0x0000000403277223 */ /* 0x000fe200000100ff */
[----:B------:R-:W-:Y:S01]  /*2b80*/  FFMA.FTZ R11, R10, R9, R11 ;  /* 0x000000090a0b7223 */ /* 0x000fe2000001000b */
[----:B------:R-:W-:-:S02]  /*2b90*/  HADD2.F32 R2, -RZ, R36.H0_H0 ;  /* 0x20000024ff027230 */ /* 0x000fc40000004100 */
[C---:B------:R-:W-:Y:S01]  /*2ba0*/  FFMA.FTZ R3, R9.reuse, R20, R12 ;  /* 0x0000001409037223 */ /* 0x040fe2000001000c */
[----:B------:R-:W-:Y:S02]  /*2bb0*/  HADD2.F32 R12, -RZ, R42.H1_H1 ;  /* 0x3000002aff0c7230 */ /* 0x000fe40000004100 */
[----:B------:R-:W-:Y:S01]  /*2bc0*/  FFMA.FTZ R11, R0, R8, R11 ;  /* 0x00000008000b7223 */ /* 0x000fe2000001000b */
[----:B------:R-:W-:Y:S02]  /*2bd0*/  HADD2.F32 R4, -RZ, R41.H1_H1 ;  /* 0x30000029ff047230 */ /* 0x000fe40000004100 */
        /* <DEDUP_REMOVED lines=10> */
[----:B------:R-:W-:Y:S02]  /*2c80*/  HADD2.F32 R36, -RZ, R36.H1_H1 ;  /* 0x30000024ff247230 */ /* 0x000fe40000004100 */
[----:B------:R-:W-:Y:S01]  /*2c90*/  FFMA.FTZ R13, R8, R10, R13 ;  /* 0x0000000a080d7223 */ /* 0x000fe2000001000d */
[----:B------:R-:W-:-:S02]  /*2ca0*/  HADD2.F32 R38, -RZ, R38.H1_H1 ;  /* 0x30000026ff267230 */ /* 0x000fc40000004100 */
[C---:B------:R-:W-:Y:S01]  /*2cb0*/  FFMA.FTZ R11, R5.reuse, R4, R3 ;  /* 0x00000004050b7223 */ /* 0x040fe20000010003 */
[----:B-1----:R-:W-:Y:S02]  /*2cc0*/  HADD2.F32 R4, -RZ, R6.H0_H0 ;  /* 0x20000006ff047230 */ /* 0x002fe40000004100 */
[C---:B------:R-:W-:Y:S01]  /*2cd0*/  FFMA.FTZ R9, R5.reuse, R36, R0 ;  /* 0x0000002405097223 */ /* 0x040fe20000010000 */
[--C-:B------:R-:W-:Y:S02]  /*2ce0*/  HADD2.F32 R3, -RZ, R23.reuse.H0_H0 ;  /* 0x20000017ff037230 */ /* 0x100fe40000004100 */
[----:B------:R-:W-:Y:S01]  /*2cf0*/  FFMA.FTZ R13, R5, R38, R13 ;  /* 0x00000026050d7223 */ /* 0x000fe2000001000d */
[----:B------:R-:W-:Y:S02]  /*2d00*/  HADD2.F32 R8, -RZ, R22.H0_H0 ;  /* 0x20000016ff087230 */ /* 0x000fe40000004100 */
[----:B------:R-:W-:Y:S02]  /*2d10*/  HADD2.F32 R6, -RZ, R6.H1_H1 ;  /* 0x30000006ff067230 */ /* 0x000fe40000004100 */
[----:B------:R-:W-:Y:S01]  /*2d20*/  FFMA.FTZ R2, R3, R4, R2 ;  /* 0x0000000403027223 */ /* 0x000fe20000010002 */
[----:B------:R-:W-:-:S02]  /*2d30*/  HADD2.F32 R5, -RZ, R23.H1_H1 ;  /* 0x30000017ff057230 */ /* 0x000fc40000004100 */
[C---:B------:R-:W-:Y:S01]  /*2d40*/  FFMA.FTZ R9, R4.reuse, R8, R9 ;  /* 0x0000000804097223 */ /* 0x040fe20000010009 */
[----:B------:R-:W-:Y:S02]  /*2d50*/  HADD2.F32 R10, -RZ, R15.H0_H0 ;  /* 0x2000000fff0a7230 */ /* 0x000fe40000004100 */
[----:B------:R-:W-:Y:S02]  /*2d60*/  HADD2.F32 R12, -RZ, R14.H0_H0 ;  /* 0x2000000eff0c7230 */ /* 0x000fe40000004100 */
        /* <DEDUP_REMOVED lines=8> */
[----:B------:R-:W-:Y:S02]  /*2df0*/  HADD2.F32 R11, -RZ, R15.H1_H1 ;  /* 0x3000000fff0b7230 */ /* 0x000fe40000004100 */
[----:B------:R-:W-:Y:S01]  /*2e00*/  FFMA.FTZ R5, R2, R0, R5 ;  /* 0x0000000002057223 */ /* 0x000fe20000010005 */
[----:B------:R-:W-:Y:S02]  /*2e10*/  HADD2.F32 R13, -RZ, R14.H1_H1 ;  /* 0x3000000eff0d7230 */ /* 0x000fe40000004100 */
[----:B------:R-:W-:Y:S01]  /*2e20*/  FFMA.FTZ R4, R0, R4, R3 ;  /* 0x0000000400047223 */ /* 0x000fe20000010003 */
[----:B------:R-:W-:Y:S02]  /*2e30*/  HADD2.F32 R7, -RZ, R7.H1_H1 ;  /* 0x30000007ff077230 */ /* 0x000fe40000004100 */
[----:B------:R-:W-:Y:S01]  /*2e40*/  FFMA.FTZ R11, R6, R11, R10 ;  /* 0x0000000b060b7223 */ /* 0x000fe2000001000a */
[----:B------:R-:W-:-:S02]  /*2e50*/  HADD2.F32 R2, -RZ, R33.H1_H1 ;  /* 0x30000021ff027230 */ /* 0x000fc40000004100 */
[----:B------:R-:W-:Y:S01]  /*2e60*/  FFMA.FTZ R13, R6, R13, R12 ;  /* 0x0000000d060d7223 */ /* 0x000fe2000001000c */
[--C-:B------:R-:W-:Y:S02]  /*2e70*/  HADD2.F32 R3, -RZ, R21.reuse.H0_H0 ;  /* 0x20000015ff037230 */ /* 0x100fe40000004100 */
        /* <DEDUP_REMOVED lines=25> */
[----:B------:R-:W-:-:S07]  /*3010*/  HADD2 R27, R3, R27 ;  /* 0x0000001b031b7230 */ /* 0x000fce0000000000 */
.L_x_3491:
[----:B------:R-:W-:-:S04]  /*3020*/  VIMNMX R0, PT, PT, R18, UR12, PT ;  /* 0x0000000c12007c48 */ /* 0x000fc8000bfe0100 */
[----:B------:R-:W-:-:S13]  /*3030*/  ISETP.GT.AND P0, PT, R0, R29, PT ;  /* 0x0000001d0000720c */ /* 0x000fda0003f04270 */
[----:B------:R-:W-:Y:S05]  /*3040*/  @!P0 BRA `(.L_x_3495) ;  /* 0x00000014000c8947 */ /* 0x000fea0003800000 */
[----:B------:R-:W-:-:S07]  /*3050*/  VIMNMX.U32 R0, PT, PT, R18, UR12, PT ;  /* 0x0000000c12007c48 */ /* 0x000fce000bfe0000 */
.L_x_3497:
[----:B------:R-:W0:Y:S01]  /*3060*/  LDC.64 R16, c[0x0][0x3a8] ;  /* 0x0000ea00ff107b82 */ /* 0x000e220000000a00 */
[----:B------:R1:W5:Y:S01]  /*3070*/  LDG.E.128.CONSTANT R20, desc[UR6][R30.64] ;  /* 0x000000061e147981 */ /* 0x000362000c1e9d00 */
        /* <DEDUP_REMOVED lines=8> */
[--C-:B-----5:R-:W-:Y:S01]  /*3100*/  SHF.R.U32.HI R44, RZ, 0xf, R20.reuse ;  /* 0x0000000fff2c7819 */ /* 0x120fe20000011614 */
[----:B------:R-:W-:Y:S01]  /*3110*/  HFMA2 R33, -RZ, RZ, 0, 0.015625 ;  /* 0x00002400ff217431 */ /* 0x000fe200000001ff */
[C---:B------:R-:W-:Y:S01]  /*3120*/  LOP3.LUT R41, R20.reuse, 0x380038, RZ, 0xc0, !PT ;  /* 0x0038003814297812 */ /* 0x040fe200078ec0ff */
[----:B------:R-:W0:Y:S01]  /*3130*/  LDS.128 R12, [UR4] ;  /* 0x00000004ff0c7984 */ /* 0x000e220008000c00 */
[----:B------:R-:W-:Y:S02]  /*3140*/  SHF.R.U32.HI R39, RZ, 0x6, R20 ;  /* 0x00000006ff277819 */ /* 0x000fe40000011614 */
[----:B------:R-:W-:Y:S02]  /*3150*/  LOP3.LUT R43, R20, 0x70007, RZ, 0xc0, !PT ;  /* 0x00070007142b7812 */ /* 0x000fe400078ec0ff */
[----:B------:R-:W-:Y:S02]  /*3160*/  SHF.R.U32.HI R45, RZ, 0xf, R22 ;  /* 0x0000000fff2d7819 */ /* 0x000fe40000011616 */
[----:B------:R-:W-:-:S02]  /*3170*/  MOV R32, 0x3000 ;  /* 0x0000300000207802 */ /* 0x000fc40000000f00 */
[C---:B------:R-:W-:Y:S02]  /*3180*/  LOP3.LUT R20, R22.reuse, 0x380038, RZ, 0xc0, !PT ;  /* 0x0038003816147812 */ /* 0x040fe400078ec0ff */
[----:B------:R-:W-:Y:S02]  /*3190*/  SHF.R.U32.HI R37, RZ, 0x6, R22 ;  /* 0x00000006ff257819 */ /* 0x000fe40000011616 */
[----:B------:R-:W-:Y:S02]  /*31a0*/  SHF.R.U32.HI R46, RZ, 0xf, R23 ;  /* 0x0000000fff2e7819 */ /* 0x000fe40000011617 */
[----:B------:R-:W-:Y:S02]  /*31b0*/  LOP3.LUT R42, R21, 0x70007, RZ, 0xc0, !PT ;  /* 0x00070007152a7812 */ /* 0x000fe400078ec0ff */
[----:B------:R-:W-:Y:S02]  /*31c0*/  LOP3.LUT R22, R22, 0x70007, RZ, 0xc0, !PT ;  /* 0x0007000716167812 */ /* 0x000fe400078ec0ff */
[----:B------:R-:W-:-:S02]  /*31d0*/  SHF.R.U32.HI R35, RZ, 0xf, R21 ;  /* 0x0000000fff237819 */ /* 0x000fc40000011615 */
[----:B------:R-:W-:Y:S02]  /*31e0*/  LOP3.LUT R40, R21, 0x380038, RZ, 0xc0, !PT ;  /* 0x0038003815287812 */ /* 0x000fe400078ec0ff */
[----:B------:R-:W-:Y:S02]  /*31f0*/  SHF.R.U32.HI R36, RZ, 0x6, R21 ;  /* 0x00000006ff247819 */ /* 0x000fe40000011615 */
[----:B------:R-:W-:Y:S02]  /*3200*/  LOP3.LUT R47, R44, 0x10001, RZ, 0xc0, !PT ;  /* 0x000100012c2f7812 */ /* 0x000fe400078ec0ff */
[----:B------:R-:W-:Y:S02]  /*3210*/  LOP3.LUT R21, R23, 0x380038, RZ, 0xc0, !PT ;  /* 0x0038003817157812 */ /* 0x000fe400078ec0ff */
[----:B------:R-:W-:Y:S02]  /*3220*/  SHF.R.U32.HI R38, RZ, 0x6, R23 ;  /* 0x00000006ff267819 */ /* 0x000fe40000011617 */
[----:B------:R-:W-:-:S02]  /*3230*/  PRMT R24, R24, 0x5410, R32 ;  /* 0x0000541018187816 */ /* 0x000fc40000000020 */
[----:B------:R-:W-:Y:S02]  /*3240*/  LOP3.LUT R44, R45, 0x10001, RZ, 0xc0, !PT ;  /* 0x000100012d2c7812 */ /* 0x000fe400078ec0ff */
[----:B------:R-:W-:Y:S02]  /*3250*/  LOP3.LUT R23, R23, 0x70007, RZ, 0xc0, !PT ;  /* 0x0007000717177812 */ /* 0x000fe400078ec0ff */
[----:B------:R-:W-:Y:S02]  /*3260*/  SHF.R.U32.HI R32, RZ, 0xe, R7 ;  /* 0x0000000eff207819 */ /* 0x000fe40000011607 */
[----:B------:R-:W-:Y:S02]  /*3270*/  LOP3.LUT R45, R46, 0x10001, RZ, 0xc0, !PT ;  /* 0x000100012e2d7812 */ /* 0x000fe400078ec0ff */
[----:B------:R-:W-:Y:S02]  /*3280*/  SHF.R.U32.HI R34, RZ, 0xe, R4 ;  /* 0x0000000eff227819 */ /* 0x000fe40000011604 */
[----:B------:R-:W-:-:S02]  /*3290*/  LOP3.LUT R42, R42, 0x64006400, RZ, 0xfc, !PT ;  /* 0x640064002a2a7812 */ /* 0x000fc400078efcff */
[----:B------:R-:W-:Y:S02]  /*32a0*/  LOP3.LUT R22, R22, 0x64006400, RZ, 0xfc, !PT ;  /* 0x6400640016167812 */ /* 0x000fe400078efcff */
[----:B------:R-:W-:Y:S02]  /*32b0*/  LOP3.LUT R43, R43, 0x64006400, RZ, 0xfc, !PT ;  /* 0x640064002b2b7812 */ /* 0x000fe400078efcff */
[----:B------:R-:W-:Y:S01]  /*32c0*/  LOP3.LUT R32, R45, 0x20002, R32, 0xf8, !PT ;  /* 0x000200022d207812 */ /* 0x000fe200078ef820 */
        /* <DEDUP_REMOVED lines=8> */
[----:B0-----:R-:W-:-:S02]  /*3350*/  HFMA2 R42, R43, R12, RZ.H0_H0 ;  /* 0x0000000c2b2a7231 */ /* 0x001fc400000400ff */
[----:B------:R-:W-:Y:S02]  /*3360*/  HFMA2 R22, R49, R12, RZ ;  /* 0x0000000c31167231 */ /* 0x000fe400000000ff */
[-C--:B------:R-:W-:Y:S01]  /*3370*/  HFMA2 R40, R45, R24.reuse.H1_H1, -132, -132 ;  /* 0xd820d8202d287431 */ /* 0x080fe20000060018 */
[----:B------:R-:W-:Y:S01]  /*3380*/  LOP3.LUT R43, R20, 0x64006400, RZ, 0xfc, !PT ;  /* 0x64006400142b7812 */ /* 0x000fe200078efcff */
[----:B------:R-:W-:Y:S02]  /*3390*/  HFMA2 R45, R41, R24.H1_H1, -132, -132 ;  /* 0xd820d820292d7431 */ /* 0x000fe40000060018 */
[-C--:B------:R-:W-:Y:S02]  /*33a0*/  HFMA2 R41, R47, R12.reuse, RZ ;  /* 0x0000000c2f297231 */ /* 0x080fe400000000ff */
[----:B------:R-:W-:Y:S01]  /*33b0*/  HFMA2 R12, R23, R12, RZ.H0_H0 ;  /* 0x0000000c170c7231 */ /* 0x000fe200000400ff */
[----:B------:R-:W-:Y:S01]  /*33c0*/  LOP3.LUT R23, R36, 0x70007, RZ, 0xc0, !PT ;  /* 0x0007000724177812 */ /* 0x000fe200078ec0ff */
[----:B------:R-:W-:Y:S01]  /*33d0*/  HFMA2 R42, R45, R13, R42 ;  /* 0x0000000d2d2a7231 */ /* 0x000fe2000000002a */
[----:B------:R-:W-:Y:S01]  /*33e0*/  LOP3.LUT R20, R39, 0x70007, RZ, 0xc0, !PT ;  /* 0x0007000727147812 */ /* 0x000fe200078ec0ff */
[----:B------:R-:W-:Y:S01]  /*33f0*/  HFMA2 R43, R43, R24.H1_H1, -132, -132 ;  /* 0xd820d8202b2b7431 */ /* 0x000fe20000060018 */
[----:B------:R-:W-:-:S02]  /*3400*/  PRMT R19, R19, 0x5410, R33 ;  /* 0x0000541013137816 */ /* 0x000fc40000000021 */
[----:B------:R-:W-:Y:S01]  /*3410*/  SHF.R.U32.HI R33, RZ, 0xe, R6 ;  /* 0x0000000eff217819 */ /* 0x000fe20000011606 */
[-C--:B------:R-:W-:Y:S01]  /*3420*/  HFMA2 R41, R40, R13.reuse, R41 ;  /* 0x0000000d28297231 */ /* 0x080fe20000000029 */
[----:B------:R-:W-:Y:S01]  /*3430*/  LOP3.LUT R23, R23, 0x64006400, RZ, 0xfc, !PT ;  /* 0x6400640017177812 */ /* 0x000fe200078efcff */
[-C--:B------:R-:W-:Y:S01]  /*3440*/  HFMA2 R40, R43, R13.reuse, R22 ;  /* 0x0000000d2b287231 */ /* 0x080fe20000000016 */
[----:B------:R-:W-:Y:S02]  /*3450*/  LOP3.LUT R45, R21, 0x64006400, RZ, 0xfc, !PT ;  /* 0x64006400152d7812 */ /* 0x000fe400078efcff */
[----:B------:R-:W-:Y:S02]  /*3460*/  LOP3.LUT R20, R20, 0x64006400, RZ, 0xfc, !PT ;  /* 0x6400640014147812 */ /* 0x000fe400078efcff */
[----:B------:R-:W-:Y:S01]  /*3470*/  LOP3.LUT R21, R37, 0x70007, RZ, 0xc0, !PT ;  /* 0x0007000725157812 */ /* 0x000fe200078ec0ff */
[----:B------:R-:W-:Y:S01]  /*3480*/  HFMA2 R45, R45, R24.H1_H1, -132, -132 ;  /* 0xd820d8202d2d7431 */ /* 0x000fe20000060018 */
[----:B------:R-:W-:Y:S01]  /*3490*/  LOP3.LUT R33, R44, 0x20002, R33, 0xf8, !PT ;  /* 0x000200022c217812 */ /* 0x000fe200078ef821 */
[----:B------:R-:W-:Y:S01]  /*34a0*/  HADD2 R44, R23, -1028, -1028 ;  /* 0xe404e404172c7430 */ /* 0x000fe20000000000 */
[----:B------:R-:W-:Y:S01]  /*34b0*/  LOP3.LUT R21, R21, 0x64006400, RZ, 0xfc, !PT ;  /* 0x6400640015157812 */ /* 0x000fe200078efcff */
[----:B------:R-:W-:Y:S01]  /*34c0*/  HADD2 R23, R20, -1028, -1028 ;  /* 0xe404e40414177430 */ /* 0x000fe20000000000 */
[----:B------:R-:W-:Y:S01]  /*34d0*/  SHF.R.U32.HI R48, RZ, 0xe, R5 ;  /* 0x0000000eff307819 */ /* 0x000fe20000011605 */
[----:B------:R-:W-:Y:S01]  /*34e0*/  HFMA2 R13, R45, R13, R12 ;  /* 0x0000000d2d0d7231 */ /* 0x000fe2000000000c */
[----:B------:R-:W-:Y:S01]  /*34f0*/  LOP3.LUT R35, R35, 0x10001, RZ, 0xc0, !PT ;  /* 0x0001000123237812 */ /* 0x000fe200078ec0ff */
[----:B------:R-:W-:Y:S01]  /*3500*/  HADD2 R43, R21, -1028, -1028 ;  /* 0xe404e404152b7430 */ /* 0x000fe20000000000 */
[----:B------:R-:W-:Y:S01]  /*3510*/  LOP3.LUT R12, R38, 0x70007, RZ, 0xc0, !PT ;  /* 0x00070007260c7812 */ /* 0x000fe200078ec0ff */
[----:B------:R-:W-:-:S02]  /*3520*/  HFMA2 R42, R23, R14, R42 ;  /* 0x0000000e172a7231 */ /* 0x000fc4000000002a */
[-C--:B------:R-:W-:Y:S01]  /*3530*/  HFMA2 R41, R44, R14.reuse, R41 ;  /* 0x0000000e2c297231 */ /* 0x080fe20000000029 */
[----:B------:R-:W0:Y:S01]  /*3540*/  LDS.128 R20, [UR4+0x10] ;  /* 0x00001004ff147984 */ /* 0x000e220008000c00 */
[----:B------:R-:W-:Y:S01]  /*3550*/  LOP3.LUT R44, R37, 0x380038, RZ, 0xc0, !PT ;  /* 0x00380038252c7812 */ /* 0x000fe200078ec0ff */
[----:B------:R-:W-:Y:S01]  /*3560*/  HFMA2 R40, R43, R14, R40 ;  /* 0x0000000e2b287231 */ /* 0x000fe20000000028 */
[----:B------:R-:W-:Y:S02]  /*3570*/  LOP3.LUT R43, R36, 0x380038, RZ, 0xc0, !PT ;  /* 0x00380038242b7812 */ /* 0x000fe400078ec0ff */
[----:B------:R-:W-:Y:S02]  /*3580*/  LOP3.LUT R35, R35, 0x20002, R48, 0xf8, !PT ;  /* 0x0002000223237812 */ /* 0x000fe400078ef830 */
[----:B------:R-:W-:Y:S02]  /*3590*/  LOP3.LUT R46, R12, 0x64006400, RZ, 0xfc, !PT ;  /* 0x640064000c2e7812 */ /* 0x000fe400078efcff */
[----:B------:R-:W-:-:S02]  /*35a0*/  LOP3.LUT R12, R39, 0x380038, RZ, 0xc0, !PT ;  /* 0x00380038270c7812 */ /* 0x000fc400078ec0ff */
[----:B------:R-:W-:Y:S01]  /*35b0*/  LOP3.LUT R48, R38, 0x380038, RZ, 0xc0, !PT ;  /* 0x0038003826307812 */ /* 0x000fe200078ec0ff */
[----:B------:R-:W-:Y:S01]  /*35c0*/  HADD2 R46, R46, -1028, -1028 ;  /* 0xe404e4042e2e7430 */ /* 0x000fe20000000000 */
[----:B------:R-:W-:Y:S02]  /*35d0*/  LOP3.LUT R45, R43, 0x64006400, RZ, 0xfc, !PT ;  /* 0x640064002b2d7812 */ /* 0x000fe400078efcff */
[----:B------:R-:W-:Y:S01]  /*35e0*/  LOP3.LUT R47, R44, 0x64006400, RZ, 0xfc, !PT ;  /* 0x640064002c2f7812 */ /* 0x000fe200078efcff */
[----:B------:R-:W-:Y:S01]  /*35f0*/  HFMA2 R13, R46, R14, R13 ;  /* 0x0000000e2e0d7231 */ /* 0x000fe2000000000d */
[----:B------:R-:W-:Y:S01]  /*3600*/  LOP3.LUT R43, R12, 0x64006400, RZ, 0xfc, !PT ;  /* 0x640064000c2b7812 */ /* 0x000fe200078efcff */
[-C--:B------:R-:W-:Y:S01]  /*3610*/  HFMA2 R12, R45, R24.reuse.H1_H1, -132, -132 ;  /* 0xd820d8202d0c7431 */ /* 0x080fe20000060018 */
[----:B------:R-:W-:Y:S01]  /*3620*/  LOP3.LUT R49, R48, 0x64006400, RZ, 0xfc, !PT ;  /* 0x6400640030317812 */ /* 0x000fe200078efcff */
[-C--:B------:R-:W-:Y:S01]  /*3630*/  HFMA2 R47, R47, R24.reuse.H1_H1, -132, -132 ;  /* 0xd820d8202f2f7431 */ /* 0x080fe20000060018 */
[----:B------:R-:W-:Y:S01]  /*3640*/  LOP3.LUT R36, R36, 0x1c001c0, RZ, 0xc0, !PT ;  /* 0x01c001c024247812 */ /* 0x000fe200078ec0ff */
[-C--:B------:R-:W-:Y:S01]  /*3650*/  HFMA2 R43, R43, R24.reuse.H1_H1, -132, -132 ;  /* 0xd820d8202b2b7431 */ /* 0x080fe20000060018 */
[----:B------:R-:W-:Y:S01]  /*3660*/  LOP3.LUT R37, R37, 0x1c001c0, RZ, 0xc0, !PT ;  /* 0x01c001c025257812 */ /* 0x000fe200078ec0ff */
[----:B------:R-:W-:-:S02]  /*3670*/  HFMA2 R14, R49, R24.H1_H1, -132, -132 ;  /* 0xd820d820310e7431 */ /* 0x000fc40000060018 */
[-C--:B------:R-:W-:Y:S02]  /*3680*/  HFMA2 R41, R12, R15.reuse, R41 ;  /* 0x0000000f0c297231 */ /* 0x080fe40000000029 */
[-C--:B------:R-:W-:Y:S02]  /*3690*/  HFMA2 R42, R43, R15.reuse, R42 ;  /* 0x0000000f2b2a7231 */ /* 0x080fe4000000002a */
[-C--:B------:R-:W-:Y:S02]  /*36a0*/  HFMA2 R40, R47, R15.reuse, R40 ;  /* 0x0000000f2f287231 */ /* 0x080fe40000000028 */
[----:B------:R-:W-:Y:S01]  /*36b0*/  HFMA2 R45, R14, R15, R13 ;  /* 0x0000000f0e2d7231 */ /* 0x000fe2000000000d */
[----:B------:R-:W-:Y:S02]  /*36c0*/  LOP3.LUT R15, R39, 0x1c001c0, RZ, 0xc0, !PT ;  /* 0x01c001c0270f7812 */ /* 0x000fe400078ec0ff */
[----:B------:R-:W-:Y:S02]  /*36d0*/  LOP3.LUT R36, R36, 0x64006400, RZ, 0xfc, !PT ;  /* 0x6400640024247812 */ /* 0x000fe400078efcff */
[----:B------:R-:W-:-:S02]  /*36e0*/  LOP3.LUT R48, R15, 0x64006400, RZ, 0xfc, !PT ;  /* 0x640064000f307812 */ /* 0x000fc400078efcff */
[C---:B------:R-:W-:Y:S02]  /*36f0*/  LOP3.LUT R43, R4.reuse, 0x380038, RZ, 0xc0, !PT ;  /* 0x00380038042b7812 */ /* 0x040fe400078ec0ff */
[----:B------:R-:W-:Y:S01]  /*3700*/  SHF.R.U32.HI R12, RZ, 0x6, R4 ;  /* 0x00000006ff0c7819 */ /* 0x000fe20000011604 */
[-C--:B------:R-:W-:Y:S01]  /*3710*/  HFMA2 R49, R48, R19.reuse.H1_H1, -20, -20 ;  /* 0xcd00cd0030317431 */ /* 0x080fe20000060013 */
[----:B------:R-:W-:Y:S01]  /*3720*/  LOP3.LUT R46, R4, 0x70007, RZ, 0xc0, !PT ;  /* 0x00070007042e7812 */ /* 0x000fe200078ec0ff */
[----:B------:R-:W-:Y:S01]  /*3730*/  HFMA2 R48, R36, R19.H1_H1, -20, -20 ;  /* 0xcd00cd0024307431 */ /* 0x000fe20000060013 */
[C---:B------:R-:W-:Y:S02]  /*3740*/  LOP3.LUT R4, R5.reuse, 0x380038, RZ, 0xc0, !PT ;  /* 0x0038003805047812 */ /* 0x040fe400078ec0ff */
[----:B------:R-:W-:Y:S01]  /*3750*/  SHF.R.U32.HI R13, RZ, 0x6, R5 ;  /* 0x00000006ff0d7819 */ /* 0x000fe20000011605 */
[-C--:B0-----:R-:W-:Y:S01]  /*3760*/  HFMA2 R42, R49, R20.reuse, R42 ;  /* 0x00000014312a7231 */ /* 0x081fe2000000002a */
[----:B------:R-:W-:Y:S01]  /*3770*/  LOP3.LUT R47, R38, 0x1c001c0, RZ, 0xc0, !PT ;  /* 0x01c001c0262f7812 */ /* 0x000fe200078ec0ff */
[----:B------:R-:W-:Y:S01]  /*3780*/  HFMA2 R41, R48, R20, R41 ;  /* 0x0000001430297231 */ /* 0x000fe20000000029 */
[----:B------:R-:W-:-:S02]  /*3790*/  LOP3.LUT R5, R5, 0x70007, RZ, 0xc0, !PT ;  /* 0x0007000705057812 */ /* 0x000fc400078ec0ff */
[----:B------:R-:W-:Y:S02]  /*37a0*/  LOP3.LUT R38, R37, 0x64006400, RZ, 0xfc, !PT ;  /* 0x6400640025267812 */ /* 0x000fe400078efcff */
[----:B------:R-:W-:Y:S02]  /*37b0*/  LOP3.LUT R46, R46, 0x64006400, RZ, 0xfc, !PT ;  /* 0x640064002e2e7812 */ /* 0x000fe400078efcff */
[----:B------:R-:W-:Y:S01]  /*37c0*/  LOP3.LUT R36, R47, 0x64006400, RZ, 0xfc, !PT ;  /* 0x640064002f247812 */ /* 0x000fe200078efcff */
[-C--:B------:R-:W-:Y:S01]  /*37d0*/  HFMA2 R47, R38, R19.reuse.H1_H1, -20, -20 ;  /* 0xcd00cd00262f7431 */ /* 0x080fe20000060013 */
[----:B------:R-:W-:Y:S01]  /*37e0*/  LOP3.LUT R5, R5, 0x64006400, RZ, 0xfc, !PT ;  /* 0x6400640005057812 */ /* 0x000fe200078efcff */
[----:B------:R-:W-:Y:S01]  /*37f0*/  HADD2 R37, R46, -1028, -1028 ;  /* 0xe404e4042e257430 */ /* 0x000fe20000000000 */
[C---:B------:R-:W-:Y:S01]  /*3800*/  LOP3.LUT R39, R6.reuse, 0x380038, RZ, 0xc0, !PT ;  /* 0x0038003806277812 */ /* 0x040fe200078ec0ff */
[----:B------:R-:W-:Y:S01]  /*3810*/  HFMA2 R38, R36, R19.H1_H1, -20, -20 ;  /* 0xcd00cd0024267431 */ /* 0x000fe20000060013 */
[----:B------:R-:W-:Y:S01]  /*3820*/  SHF.R.U32.HI R14, RZ, 0x6, R6 ;  /* 0x00000006ff0e7819 */ /* 0x000fe20000011606 */
[----:B------:R-:W-:Y:S01]  /*3830*/  HADD2 R36, R5, -1028, -1028 ;  /* 0xe404e40405247430 */ /* 0x000fe20000000000 */
[C---:B------:R-:W-:Y:S01]  /*3840*/  LOP3.LUT R44, R7.reuse, 0x380038, RZ, 0xc0, !PT ;  /* 0x00380038072c7812 */ /* 0x040fe200078ec0ff */
[-C--:B------:R-:W-:Y:S01]  /*3850*/  HFMA2 R40, R47, R20.reuse, R40 ;  /* 0x000000142f287231 */ /* 0x080fe20000000028 */
        /* <DEDUP_REMOVED lines=10> */
[----:B------:R-:W0:Y:S01]  /*3900*/  LDS.128 R4, [UR4+0x20] ;  /* 0x00002004ff047984 */ /* 0x000e220008000c00 */
[----:B------:R-:W-:Y:S01]  /*3910*/  HADD2 R38, R38, -1028, -1028 ;  /* 0xe404e40426267430 */ /* 0x000fe20000000000 */
[----:B------:R-:W-:Y:S01]  /*3920*/  LOP3.LUT R39, R39, 0x64006400, RZ, 0xfc, !PT ;  /* 0x6400640027277812 */ /* 0x000fe200078efcff */
[----:B------:R-:W-:Y:S01]  /*3930*/  HFMA2 R37, R37, R24.H1_H1, -132, -132 ;  /* 0xd820d82025257431 */ /* 0x000fe20000060018 */
[----:B------:R-:W-:Y:S01]  /*3940*/  LOP3.LUT R43, R43, 0x64006400, RZ, 0xfc, !PT ;  /* 0x640064002b2b7812 */ /* 0x000fe200078efcff */
[-C--:B------:R-:W-:Y:S01]  /*3950*/  HFMA2 R40, R41, R21.reuse, R40 ;  /* 0x0000001529287231 */ /* 0x080fe20000000028 */
[----:B------:R-:W-:Y:S01]  /*3960*/  LOP3.LUT R41, R44, 0x64006400, RZ, 0xfc, !PT ;  /* 0x640064002c297812 */ /* 0x000fe200078efcff */
[----:B------:R-:W-:Y:S01]  /*3970*/  HFMA2 R20, R37, R22, R20 ;  /* 0x0000001625147231 */ /* 0x000fe20000000014 */
[----:B------:R-:W-:Y:S01]  /*3980*/  LOP3.LUT R36, R13, 0x70007, RZ, 0xc0, !PT ;  /* 0x000700070d247812 */ /* 0x000fe200078ec0ff */
[----:B------:R-:W-:Y:S01]  /*3990*/  HFMA2 R45, R38, R21, R45 ;  /* 0x00000015262d7231 */ /* 0x000fe2000000002d */
        /* <DEDUP_REMOVED lines=21> */
[C---:B------:R-:W-:Y:S01]  /*3af0*/  LOP3.LUT R40, R15.reuse, 0x380038, RZ, 0xc0, !PT ;  /* 0x003800380f287812 */ /* 0x040fe200078ec0ff */
[-C--:B------:R-:W-:Y:S01]  /*3b00*/  HFMA2 R42, R21, R23.reuse, R42 ;  /* 0x00000017152a7231 */ /* 0x080fe2000000002a */
[----:B------:R-:W-:Y:S01]  /*3b10*/  LOP3.LUT R21, R12, 0x380038, RZ, 0xc0, !PT ;  /* 0x003800380c157812 */ /* 0x000fe200078ec0ff */
[----:B------:R-:W-:Y:S01]  /*3b20*/  HADD2 R38, R38, -1028, -1028 ;  /* 0xe404e40426267430 */ /* 0x000fe20000000000 */
[----:B------:R-:W-:Y:S01]  /*3b30*/  LOP3.LUT R39, R22, 0x64006400, RZ, 0xfc, !PT ;  /* 0x6400640016277812 */ /* 0x000fe200078efcff */
[-C--:B------:R-:W-:Y:S01]  /*3b40*/  HFMA2 R22, R41, R24.reuse.H1_H1, -132, -132 ;  /* 0xd820d82029167431 */ /* 0x080fe20000060018 */
[----:B------:R-:W-:Y:S01]  /*3b50*/  LOP3.LUT R12, R12, 0x1c001c0, RZ, 0xc0, !PT ;  /* 0x01c001c00c0c7812 */ /* 0x000fe200078ec0ff */
[----:B------:R-:W-:Y:S01]  /*3b60*/  HFMA2 R45, R38, R23, R45 ;  /* 0x00000017262d7231 */ /* 0x000fe2000000002d */
[----:B------:R-:W-:Y:S01]  /*3b70*/  LOP3.LUT R14, R14, 0x1c001c0, RZ, 0xc0, !PT ;  /* 0x01c001c00e0e7812 */ /* 0x000fe200078ec0ff */
[----:B------:R-:W-:Y:S01]  /*3b80*/  HFMA2 R39, R39, R24.H1_H1, -132, -132 ;  /* 0xd820d82027277431 */ /* 0x000fe20000060018 */
[----:B------:R-:W-:Y:S01]  /*3b90*/  LOP3.LUT R15, R15, 0x1c001c0, RZ, 0xc0, !PT ;  /* 0x01c001c00f0f7812 */ /* 0x000fe200078ec0ff */
[-C--:B0-----:R-:W-:Y:S01]  /*3ba0*/  HFMA2 R37, R22, R4.reuse, R37 ;  /* 0x0000000416257231 */ /* 0x081fe20000000025 */
[----:B------:R-:W-:Y:S01]  /*3bb0*/  LOP3.LUT R43, R40, 0x64006400, RZ, 0xfc, !PT ;  /* 0x64006400282b7812 */ /* 0x000fe200078efcff */
[----:B------:R-:W-:Y:S01]  /*3bc0*/  HFMA2 R39, R39, R4, R20 ;  /* 0x0000000427277231 */ /* 0x000fe20000000014 */
[----:B------:R-:W-:-:S02]  /*3bd0*/  LOP3.LUT R52, R12, 0x64006400, RZ, 0xfc, !PT ;  /* 0x640064000c347812 */ /* 0x000fc400078efcff */
[----:B------:R-:W-:Y:S01]  /*3be0*/  LOP3.LUT R14, R14, 0x64006400, RZ, 0xfc, !PT ;  /* 0x640064000e0e7812 */ /* 0x000fe200078efcff */
[----:B------:R-:W-:Y:S01]  /*3bf0*/  HFMA2 R36, R43, R24.H1_H1, -132, -132 ;  /* 0xd820d8202b247431 */ /* 0x000fe20000060018 */
[----:B------:R-:W-:Y:S01]  /*3c00*/  LOP3.LUT R13, R13, 0x1c001c0, RZ, 0xc0, !PT ;  /* 0x01c001c00d0d7812 */ /* 0x000fe200078ec0ff */
[-C--:B------:R-:W-:Y:S01]  /*3c10*/  HFMA2 R52, R52, R19.reuse.H1_H1, -20, -20 ;  /* 0xcd00cd0034347431 */ /* 0x080fe20000060013 */
[----:B------:R-:W-:Y:S01]  /*3c20*/  LOP3.LUT R12, R15, 0x64006400, RZ, 0xfc, !PT ;  /* 0x640064000f0c7812 */ /* 0x000fe200078efcff */
[-C--:B------:R-:W-:Y:S01]  /*3c30*/  HFMA2 R14, R14, R19.reuse.H1_H1, -20, -20 ;  /* 0xcd00cd000e0e7431 */ /* 0x080fe20000060013 */
[----:B------:R-:W-:Y:S01]  /*3c40*/  LOP3.LUT R50, R13, 0x64006400, RZ, 0xfc, !PT ;  /* 0x640064000d327812 */ /* 0x000fe200078efcff */
[----:B------:R-:W-:Y:S01]  /*3c50*/  HFMA2 R41, R36, R4, R45 ;  /* 0x0000000424297231 */ /* 0x000fe2000000002d */
[----:B------:R-:W-:Y:S01]  /*3c60*/  LOP3.LUT R21, R21, 0x64006400, RZ, 0xfc, !PT ;  /* 0x6400640015157812 */ /* 0x000fe200078efcff */
[----:B------:R-:W-:Y:S01]  /*3c70*/  HFMA2 R12, R12, R19.H1_H1, -20, -20 ;  /* 0xcd00cd000c0c7431 */ /* 0x000fe20000060013 */
[----:B------:R-:W-:Y:S01]  /*3c80*/  PRMT R25, R25, 0x5410, R26 ;  /* 0x0000541019197816 */ /* 0x000fe2000000001a */
[----:B------:R-:W-:-:S02]  /*3c90*/  HFMA2 R37, R14, R5, R37 ;  /* 0x000000050e257231 */ /* 0x000fc40000000025 */
[----:B------:R-:W-:Y:S02]  /*3ca0*/  HFMA2 R50, R50, R19.H1_H1, -20, -20 ;  /* 0xcd00cd0032327431 */ /* 0x000fe40000060013 */
[-C--:B------:R-:W-:Y:S02]  /*3cb0*/  HFMA2 R41, R12, R5.reuse, R41 ;  /* 0x000000050c297231 */ /* 0x080fe40000000029 */
[----:B------:R-:W-:Y:S02]  /*3cc0*/  HFMA2 R21, R21, R24.H1_H1, -132, -132 ;  /* 0xd820d82015157431 */ /* 0x000fe40000060018 */
[----:B------:R-:W-:Y:S02]  /*3cd0*/  HFMA2 R39, R50, R5, R39 ;  /* 0x0000000532277231 */ /* 0x000fe40000000027 */
[----:B------:R-:W-:-:S04]  /*3ce0*/  HFMA2 R43, R21, R4, R42 ;  /* 0x00000004152b7231 */ /* 0x000fc8000000002a */
[----:B------:R-:W-:Y:S01]  /*3cf0*/  HFMA2 R43, R52, R5, R43 ;  /* 0x00000005342b7231 */ /* 0x000fe2000000002b */
[--C-:B--2---:R-:W-:Y:S02]  /*3d00*/  SHF.R.U32.HI R13, RZ, 0xd, R8.reuse ;  /* 0x0000000dff0d7819 */ /* 0x104fe40000011608 */
[----:B------:R-:W-:Y:S02]  /*3d10*/  SHF.R.U32.HI R50, RZ, 0xd, R9 ;  /* 0x0000000dff327819 */ /* 0x000fe40000011609 */
[----:B------:R-:W-:Y:S02]  /*3d20*/  LOP3.LUT R34, R34, 0x40004, R13, 0xf8, !PT ;  /* 0x0004000422227812 */ /* 0x000fe400078ef80d */
[----:B------:R-:W0:Y:S01]  /*3d30*/  LDS.128 R12, [UR4+0x30] ;  /* 0x00003004ff0c7984 */ /* 0x000e220008000c00 */
[----:B------:R-:W-:Y:S02]  /*3d40*/  LOP3.LUT R22, R8, 0x380038, RZ, 0xc0, !PT ;  /* 0x0038003808167812 */ /* 0x000fe400078ec0ff */
[----:B------:R-:W-:-:S02]  /*3d50*/  SHF.R.U32.HI R20, RZ, 0x6, R8 ;  /* 0x00000006ff147819 */ /* 0x000fc40000011608 */
[----:B------:R-:W-:Y:S02]  /*3d60*/  LOP3.LUT R8, R8, 0x70007, RZ, 0xc0, !PT ;  /* 0x0007000708087812 */ /* 0x000fe400078ec0ff */
[----:B------:R-:W-:Y:S02]  /*3d70*/  LOP3.LUT R35, R35, 0x40004, R50, 0xf8, !PT ;  /* 0x0004000423237812 */ /* 0x000fe400078ef832 */
[----:B------:R-:W-:Y:S02]  /*3d80*/  LOP3.LUT R36, R9, 0x380038, RZ, 0xc0, !PT ;  /* 0x0038003809247812 */ /* 0x000fe400078ec0ff */
[----:B------:R-:W-:Y:S02]  /*3d90*/  LOP3.LUT R38, R10, 0x380038, RZ, 0xc0, !PT ;  /* 0x003800380a267812 */ /* 0x000fe400078ec0ff */
[--C-:B------:R-:W-:Y:S02]  /*3da0*/  SHF.R.U32.HI R4, RZ, 0x6, R10.reuse ;  /* 0x00000006ff047819 */ /* 0x100fe4000001160a */
[----:B------:R-:W-:-:S02]  /*3db0*/  SHF.R.U32.HI R50, RZ, 0xd, R10 ;  /* 0x0000000dff327819 */ /* 0x000fc4000001160a */
        /* <DEDUP_REMOVED lines=8> */
[-C--:B------:R-:W-:Y:S01]  /*3e40*/  HFMA2 R44, R49, R24.reuse.H1_H1, -132, -132 ;  /* 0xd820d820312c7431 */ /* 0x080fe20000060018 */
[--C-:B------:R-:W-:Y:S01]  /*3e50*/  SHF.R.U32.HI R23, RZ, 0x6, R11.reuse ;  /* 0x00000006ff177819 */ /* 0x100fe2000001160b */
[----:B------:R-:W-:Y:S01]  /*3e60*/  HFMA2 R42, R51, R24.H1_H1, -132, -132 ;  /* 0xd820d820332a7431 */ /* 0x000fe20000060018 */
[----:B------:R-:W-:Y:S01]  /*3e70*/  LOP3.LUT R38, R21, 0x380038, RZ, 0xc0, !PT ;  /* 0x0038003815267812 */ /* 0x000fe200078ec0ff */
[----:B------:R-:W-:Y:S01]  /*3e80*/  HADD2 R10, R10, -1028, -1028 ;  /* 0xe404e4040a0a7430 */ /* 0x000fe20000000000 */
[----:B------:R-:W-:Y:S01]  /*3e90*/  SHF.R.U32.HI R5, RZ, 0xd, R11 ;  /* 0x0000000dff057819 */ /* 0x000fe2000001160b */
[-C--:B------:R-:W-:Y:S01]  /*3ea0*/  HFMA2 R43, R8, R6.reuse, R43 ;  /* 0x00000006082b7231 */ /* 0x080fe2000000002b */
[----:B------:R-:W-:Y:S02]  /*3eb0*/  LOP3.LUT R45, R45, 0x64006400, RZ, 0xfc, !PT ;  /* 0x640064002d2d7812 */ /* 0x000fe400078efcff */
[----:B------:R-:W-:Y:S01]  /*3ec0*/  LOP3.LUT R40, R4, 0x380038, RZ, 0xc0, !PT ;  /* 0x0038003804287812 */ /* 0x000fe200078ec0ff */
[----:B------:R-:W-:Y:S01]  /*3ed0*/  HFMA2 R37, R10, R6, R37 ;  /* 0x000000060a257231 */ /* 0x000fe20000000025 */
[----:B------:R-:W-:-:S02]  /*3ee0*/  LOP3.LUT R9, R9, 0x70007, RZ, 0xc0, !PT ;  /* 0x0007000709097812 */ /* 0x000fc400078ec0ff */
[----:B------:R-:W-:Y:S02]  /*3ef0*/  LOP3.LUT R11, R11, 0x70007, RZ, 0xc0, !PT ;  /* 0x000700070b0b7812 */ /* 0x000fe400078ec0ff */
[----:B------:R-:W-:Y:S02]  /*3f00*/  LOP3.LUT R47, R22, 0x64006400, RZ, 0xfc, !PT ;  /* 0x64006400162f7812 */ /* 0x000fe400078efcff */
[----:B------:R-:W-:Y:S01]  /*3f10*/  LOP3.LUT R36, R20, 0x380038, RZ, 0xc0, !PT ;  /* 0x0038003814247812 */ /* 0x000fe200078ec0ff */
[----:B------:R-:W-:Y:S01]  /*3f20*/  HFMA2 R42, R42, R7, R37 ;  /* 0x000000072a2a7231 */ /* 0x000fe20000000025 */
[----:B------:R-:W-:Y:S01]  /*3f30*/  LOP3.LUT R49, R38, 0x64006400, RZ, 0xfc, !PT ;  /* 0x6400640026317812 */ /* 0x000fe200078efcff */
[-C--:B------:R-:W-:Y:S01]  /*3f40*/  HFMA2 R46, R47, R24.reuse.H1_H1, -132, -132 ;  /* 0xd820d8202f2e7431 */ /* 0x080fe20000060018 */
[----:B------:R-:W-:Y:S01]  /*3f50*/  LOP3.LUT R51, R40, 0x64006400, RZ, 0xfc, !PT ;  /* 0x6400640028337812 */ /* 0x000fe200078efcff */
[----:B------:R-:W-:Y:S01]  /*3f60*/  HFMA2 R40, R45, R24.H1_H1, -132, -132 ;  /* 0xd820d8202d287431 */ /* 0x000fe20000060018 */
[----:B------:R-:W-:-:S02]  /*3f70*/  LOP3.LUT R9, R9, 0x64006400, RZ, 0xfc, !PT ;  /* 0x6400640009097812 */ /* 0x000fc400078efcff */
[----:B------:R-:W-:Y:S02]  /*3f80*/  LOP3.LUT R11, R11, 0x64006400, RZ, 0xfc, !PT ;  /* 0x640064000b0b7812 */ /* 0x000fe400078efcff */
[----:B------:R-:W-:Y:S01]  /*3f90*/  LOP3.LUT R45, R20, 0x1c001c0, RZ, 0xc0, !PT ;  /* 0x01c001c0142d7812 */ /* 0x000fe200078ec0ff */
[----:B------:R-:W-:Y:S01]  /*3fa0*/  HADD2 R8, R9, -1028, -1028 ;  /* 0xe404e40409087430 */ /* 0x000fe20000000000 */
[----:B------:R-:W-:Y:S01]  /*3fb0*/  LOP3.LUT R47, R36, 0x64006400, RZ, 0xfc, !PT ;  /* 0x64006400242f7812 */ /* 0x000fe200078efcff */
[----:B------:R-:W-:Y:S01]  /*3fc0*/  HFMA2 R36, R49, R24.H1_H1, -132, -132 ;  /* 0xd820d82031247431 */ /* 0x000fe20000060018 */
[----:B------:R-:W-:Y:S01]  /*3fd0*/  LOP3.LUT R20, R20, 0x70007, RZ, 0xc0, !PT ;  /* 0x0007000714147812 */ /* 0x000fe200078ec0ff */
[----:B------:R-:W-:Y:S01]  /*3fe0*/  HFMA2 R39, R8, R6, R39 ;  /* 0x0000000608277231 */ /* 0x000fe20000000027 */
[----:B------:R-:W-:Y:S01]  /*3ff0*/  LOP3.LUT R33, R33, 0x40004, R50, 0xf8, !PT ;  /* 0x0004000421217812 */ /* 0x000fe200078ef832 */
[----:B------:R-:W-:Y:S01]  /*4000*/  HADD2 R50, R11, -1028, -1028 ;  /* 0xe404e4040b327430 */ /* 0x000fe20000000000 */
[C---:B------:R-:W-:Y:S01]  /*4010*/  LOP3.LUT R49, R4.reuse, 0x1c001c0, RZ, 0xc0, !PT ;  /* 0x01c001c004317812 */ /* 0x040fe200078ec0ff */
[----:B------:R-:W-:Y:S01]  /*4020*/  HFMA2 R38, R47, R24.H1_H1, -132, -132 ;  /* 0xd820d8202f267431 */ /* 0x000fe20000060018 */
[----:B------:R-:W-:Y:S01]  /*4030*/  LOP3.LUT R4, R4, 0x70007, RZ, 0xc0, !PT ;  /* 0x0007000704047812 */ /* 0x000fe200078ec0ff */
[----:B------:R-:W-:Y:S01]  /*4040*/  HFMA2 R41, R50, R6, R41 ;  /* 0x0000000632297231 */ /* 0x000fe20000000029 */
[----:B------:R-:W-:Y:S01]  /*4050*/  LOP3.LUT R20, R20, 0x64006400, RZ, 0xfc, !PT ;  /* 0x6400640014147812 */ /* 0x000fe200078efcff */
[-C--:B------:R-:W-:Y:S01]  /*4060*/  HFMA2 R6, R46, R7.reuse, R43 ;  /* 0x000000072e067231 */ /* 0x080fe2000000002b */
[----:B------:R-:W-:Y:S01]  /*4070*/  LOP3.LUT R4, R4, 0x64006400, RZ, 0xfc, !PT ;  /* 0x6400640004047812 */ /* 0x000fe200078efcff */
[-C--:B------:R-:W-:Y:S01]  /*4080*/  HFMA2 R44, R44, R7.reuse, R39 ;  /* 0x000000072c2c7231 */ /* 0x080fe20000000027 */
[----:B------:R-:W-:Y:S01]  /*4090*/  LOP3.LUT R32, R32, 0x40004, R5, 0xf8, !PT ;  /* 0x0004000420207812 */ /* 0x000fe200078ef805 */
[----:B------:R-:W-:Y:S01]  /*40a0*/  HADD2 R5, R20, -1028, -1028 ;  /* 0xe404e40414057430 */ /* 0x000fe20000000000 */
[----:B------:R-:W-:Y:S01]  /*40b0*/  LOP3.LUT R22, R23, 0x380038, RZ, 0xc0, !PT ;  /* 0x0038003817167812 */ /* 0x000fe200078ec0ff */
[----:B------:R-:W-:Y:S01]  /*40c0*/  HADD2 R11, R4, -1028, -1028 ;  /* 0xe404e404040b7430 */ /* 0x000fe20000000000 */
[----:B------:R-:W-:Y:S01]  /*40d0*/  LOP3.LUT R47, R21, 0x1c001c0, RZ, 0xc0, !PT ;  /* 0x01c001c0152f7812 */ /* 0x000fe200078ec0ff */
[----:B------:R-:W-:Y:S01]  /*40e0*/  HFMA2 R41, R40, R7, R41 ;  /* 0x0000000728297231 */ /* 0x000fe20000000029 */
[----:B------:R-:W-:Y:S01]  /*40f0*/  LOP3.LUT R53, R22, 0x64006400, RZ, 0xfc, !PT ;  /* 0x6400640016357812 */ /* 0x000fe200078efcff */
[----:B0-----:R-:W-:-:S02]  /*4100*/  HFMA2 R6, R5, R12, R6 ;  /* 0x0000000c05067231 */ /* 0x001fc40000000006 */
[----:B------:R-:W-:Y:S02]  /*4110*/  HFMA2 R22, R51, R24.H1_H1, -132, -132 ;  /* 0xd820d82033167431 */ /* 0x000fe40000060018 */
[----:B------:R-:W-:Y:S01]  /*4120*/  HFMA2 R11, R11, R12, R42 ;  /* 0x0000000c0b0b7231 */ /* 0x000fe2000000002a */
[----:B------:R-:W-:Y:S01]  /*4130*/  LOP3.LUT R45, R45, 0x64006400, RZ, 0xfc, !PT ;  /* 0x640064002d2d7812 */ /* 0x000fe200078efcff */
[----:B------:R-:W-:Y:S01]  /*4140*/  HFMA2 R48, R53, R24.H1_H1, -132, -132 ;  /* 0xd820d82035307431 */ /* 0x000fe20000060018 */
[----:B------:R-:W-:Y:S02]  /*4150*/  LOP3.LUT R21, R21, 0x70007, RZ, 0xc0, !PT ;  /* 0x0007000715157812 */ /* 0x000fe400078ec0ff */
[C---:B------:R-:W-:Y:S01]  /*4160*/  LOP3.LUT R51, R23.reuse, 0x1c001c0, RZ, 0xc0, !PT ;  /* 0x01c001c017337812 */ /* 0x040fe200078ec0ff */
[----:B------:R-:W-:Y:S01]  /*4170*/  HFMA2 R7, R38, R13, R6 ;  /* 0x0000000d26077231 */ /* 0x000fe20000000006 */
[----:B------:R-:W-:Y:S01]  /*4180*/  LOP3.LUT R23, R23, 0x70007, RZ, 0xc0, !PT ;  /* 0x0007000717177812 */ /* 0x000fe200078ec0ff */
[----:B------:R-:W-:Y:S01]  /*4190*/  HFMA2 R45, R45, R19.H1_H1, -20, -20 ;  /* 0xcd00cd002d2d7431 */ /* 0x000fe20000060013 */
[----:B------:R-:W-:Y:S01]  /*41a0*/  LOP3.LUT R49, R49, 0x64006400, RZ, 0xfc, !PT ;  /* 0x6400640031317812 */ /* 0x000fe200078efcff */
[----:B------:R-:W-:Y:S01]  /*41b0*/  HFMA2 R11, R22, R13, R11 ;  /* 0x0000000d160b7231 */ /* 0x000fe2000000000b */
[----:B------:R-:W-:-:S02]  /*41c0*/  LOP3.LUT R21, R21, 0x64006400, RZ, 0xfc, !PT ;  /* 0x6400640015157812 */ /* 0x000fc400078efcff */
[----:B------:R-:W-:Y:S01]  /*41d0*/  LOP3.LUT R23, R23, 0x64006400, RZ, 0xfc, !PT ;  /* 0x6400640017177812 */ /* 0x000fe200078efcff */
[----:B------:R-:W-:Y:S01]  /*41e0*/  HFMA2 R49, R49, R19.H1_H1, -20, -20 ;  /* 0xcd00cd0031317431 */ /* 0x000fe20000060013 */
[----:B------:R-:W-:Y:S01]  /*41f0*/  LOP3.LUT R34, R34, 0x64006400, RZ, 0xfc, !PT ;  /* 0x6400640022227812 */ /* 0x000fe200078efcff */
[----:B------:R-:W-:Y:S02]  /*4200*/  HADD2 R21, R21, -1028, -1028 ;  /* 0xe404e40415157430 */ /* 0x000fe40000000000 */
[----:B------:R-:W-:Y:S02]  /*4210*/  HFMA2 R7, R45, R14, R7 ;  /* 0x0000000e2d077231 */ /* 0x000fe40000000007 */
[----:B------:R-:W-:Y:S01]  /*4220*/  HADD2 R4, R23, -1028, -1028 ;  /* 0xe404e40417047430 */ /* 0x000fe20000000000 */
        /* <DEDUP_REMOVED lines=8> */
[----:B------:R-:W-:Y:S01]  /*42b0*/  HADD2 R4, R33, -1028, -1028 ;  /* 0xe404e40421047430 */ /* 0x000fe20000000000 */
[----:B------:R-:W-:Y:S01]  /*42c0*/  LOP3.LUT R32, R32, 0x64006400, RZ, 0xfc, !PT ;  /* 0x6400640020207812 */ /* 0x000fe200078efcff */
[----:B------:R-:W-:Y:S02]  /*42d0*/  HFMA2 R47, R47, R19.H1_H1, -20, -20 ;  /* 0xcd00cd002f2f7431 */ /* 0x000fe40000060013 */
[----:B------:R-:W-:Y:S02]  /*42e0*/  HFMA2 R7, R34, R15, R7 ;  /* 0x0000000f22077231 */ /* 0x000fe40000000007 */
[----:B------:R-:W-:-:S02]  /*42f0*/  HFMA2 R44, R36, R13, R44 ;  /* 0x0000000d242c7231 */ /* 0x000fc4000000002c */
[----:B------:R-:W-:Y:S02]  /*4300*/  HFMA2 R51, R51, R19.H1_H1, -20, -20 ;  /* 0xcd00cd0033337431 */ /* 0x000fe40000060013 */
[----:B------:R-:W-:Y:S02]  /*4310*/  HFMA2 R11, R4, R15, R11 ;  /* 0x0000000f040b7231 */ /* 0x000fe4000000000b */
[----:B------:R-:W-:Y:S01]  /*4320*/  HFMA2 R41, R48, R13, R41 ;  /* 0x0000000d30297231 */ /* 0x000fe20000000029 */
[----:B------:R-:W-:Y:S01]  /*4330*/  PRMT R19, R19, 0x5410, R24 ;  /* 0x0000541013137816 */ /* 0x000fe20000000018 */
        /* <DEDUP_REMOVED lines=13> */
[----:B------:R-:W-:-:S07]  /*4410*/  HFMA2 R27, R11, R25, R27 ;  /* 0x000000190b1b7231 */ /* 0x000fce000000001b */
.L_x_3496:
[----:B------:R-:W-:Y:S01]  /*4420*/  UIADD3 UR4, UPT, UPT, UR4, 0x40, URZ ;  /* 0x0000004004047890 */ /* 0x000fe2000fffe0ff */
[----:B-----5:R-:W-:Y:S02]  /*4430*/  MOV R4, R30 ;  /* 0x0000001e00047202 */ /* 0x020fe40000000f00 */
[----:B------:R-:W-:Y:S01]  /*4440*/  MOV R5, R31 ;  /* 0x0000001f00057202 */ /* 0x000fe20000000f00 */
[----:B------:R-:W-:Y:S01]  /*4450*/  IMAD.WIDE R30, R17, 0x4, R2 ;  /* 0x00000004111e7825 */ /* 0x000fe200078e0202 */
[----:B------:R-:W-:Y:S07]  /*4460*/  @!P0 BRA `(.L_x_3497) ;  /* 0xffffffe800fc8947 */ /* 0x000fee000383ffff */
[----:B------:R-:W-:-:S07]  /*4470*/  IMAD.WIDE R30, R17, 0xc, R4 ;  /* 0x0000000c111e7825 */ /* 0x000fce00078e0204 */
.L_x_3495:
[----:B------:R-:W0:Y:S01]  /*4480*/  LDCU UR8, c[0x0][0x3dc] ;  /* 0x00007b80ff0877ac */ /* 0x000e220008000800 */
[----:B------:R-:W1:Y:S01]  /*4490*/  S2UR UR5, SR_CTAID.Y ;  /* 0x00000000000579c3 */ /* 0x000e620000002600 */
[----:B0-----:R-:W-:-:S04]  /*44a0*/  VIMNMX R18, PT, PT, R18, UR8, PT ;  /* 0x0000000812127c48 */ /* 0x001fc8000bfe0100 */
[----:B------:R-:W-:-:S13]  /*44b0*/  ISETP.GT.AND P0, PT, R18, R29, PT ;  /* 0x0000001d1200720c */ /* 0x000fda0003f04270 */
[----:B-1----:R-:W-:Y:S05]  /*44c0*/  @!P0 BRA `(.L_x_3498) ;  /* 0x00000008007c8947 */ /* 0x002fea0003800000 */
[----:B------:R-:W-:-:S12]  /*44d0*/  UIADD3 UR4, UPT, UPT, UR4, 0x10, URZ ;  /* 0x0000001004047890 */ /* 0x000fd8000fffe0ff */
.L_x_3500:
[----:B------:R-:W0:Y:S01]  /*44e0*/  LDC R16, c[0x0][0x3a8] ;  /* 0x0000ea00ff107b82 */ /* 0x000e220000000800 */
[----:B------:R-:W-:-:S04]  /*44f0*/  IADD3 R29, PT, PT, R29, 0x10, RZ ;  /* 0x000000101d1d7810 */ /* 0x000fc80007ffe0ff */
[----:B------:R-:W-:-:S03]  /*4500*/  ISETP.GE.AND P0, PT, R29, R18, PT ;  /* 0x000000121d00720c */ /* 0x000fc60003f06270 */
[----:B------:R-:W1:Y:S01]  /*4510*/  LDC R17, c[0x0][0x3ac] ;  /* 0x0000eb00ff117b82 */ /* 0x000e620000000800 */
[----:B0-----:R-:W-:-:S13]  /*4520*/  ISETP.LE.AND P1, PT, R16, UR5, PT ;  /* 0x0000000510007c0c */ /* 0x001fda000bf23270 */
[----:B-1----:R-:W-:Y:S05]  /*4530*/  @P1 BRA `(.L_x_3499) ;  /* 0x0000000800541947 */ /* 0x002fea0003800000 */
[----:B------:R-:W2:Y:S01]  /*4540*/  LDG.E.128.CONSTANT R8, desc[UR6][R30.64] ;  /* 0x000000061e087981 */ /* 0x000ea2000c1e9d00 */
[----:B------:R-:W-:Y:S01]  /*4550*/  MOV R32, 0x3400 ;  /* 0x0000340000207802 */ /* 0x000fe20000000f00 */
[----:B------:R-:W-:Y:S01]  /*4560*/  HFMA2 R13, -RZ, RZ, 0, 0.0625 ;  /* 0x00002c00ff0d7431 */ /* 0x000fe200000001ff */
[----:B------:R-:W-:Y:S02]  /*4570*/  MOV R12, 0x2400 ;  /* 0x00002400000c7802 */ /* 0x000fe40000000f00 */
[----:B------:R-:W-:Y:S02]  /*4580*/  PRMT R32, R32, 0x5410, R32 ;  /* 0x0000541020207816 */ /* 0x000fe40000000020 */
[----:B------:R-:W-:Y:S02]  /*4590*/  PRMT R19, R19, 0x5410, R24 ;  /* 0x0000541013137816 */ /* 0x000fe40000000018 */
[----:B------:R-:W-:Y:S02]  /*45a0*/  PRMT R25, R25, 0x5410, R26 ;  /* 0x0000541019197816 */ /* 0x000fe4000000001a */
[----:B--2---:R-:W-:-:S02]  /*45b0*/  LOP3.LUT R4, R9, 0xc000c, RZ, 0xc0, !PT ;  /* 0x000c000c09047812 */ /* 0x004fc400078ec0ff */
        /* <DEDUP_REMOVED lines=46> */
[----:B------:R-:W0:Y:S01]  /*48a0*/  LDS.128 R4, [UR4+-0x10] ;  /* 0xfffff004ff047984 */ /* 0x000e220008000c00 */
        /* <DEDUP_REMOVED lines=34> */
[----:B------:R-:W-:Y:S01]  /*4ad0*/  HADD2 R45, R45, -1026, -1026 ;  /* 0xe402e4022d2d7430 */ /* 0x000fe20000000000 */
[----:B------:R-:W-:Y:S01]  /*4ae0*/  LOP3.LUT R49, R49, 0x64006400, RZ, 0xfc, !PT ;  /* 0x6400640031317812 */ /* 0x000fe200078efcff */
[----:B------:R-:W1:Y:S01]  /*4af0*/  LDS.128 R8, [UR4] ;  /* 0x00000004ff087984 */ /* 0x000e620008000c00 */
[----:B------:R-:W-:Y:S02]  /*4b00*/  LOP3.LUT R47, R47, 0x64006400, RZ, 0xfc, !PT ;  /* 0x640064002f2f7812 */ /* 0x000fe400078efcff */
[----:B------:R-:W-:Y:S01]  /*4b10*/  LOP3.LUT R51, R51, 0x64006400, RZ, 0xfc, !PT ;  /* 0x6400640033337812 */ /* 0x000fe200078efcff */
[----:B------:R-:W-:Y:S02]  /*4b20*/  HADD2 R49, R49, -1026, -1026 ;  /* 0xe402e40231317430 */ /* 0x000fe40000000000 */
[----:B0-----:R-:W-:-:S02]  /*4b30*/  HFMA2 R45, R45, R4, RZ ;  /* 0x000000042d2d7231 */ /* 0x001fc400000000ff */
[----:B------:R-:W-:Y:S01]  /*4b40*/  HADD2 R47, R47, -1026, -1026 ;  /* 0xe402e4022f2f7430 */ /* 0x000fe20000000000 */
[----:B------:R-:W-:Y:S01]  /*4b50*/  LOP3.LUT R3, R3, 0x30003, RZ, 0xc0, !PT ;  /* 0x0003000303037812 */ /* 0x000fe200078ec0ff */
[----:B------:R-:W-:Y:S01]  /*4b60*/  HADD2 R51, R51, -1026, -1026 ;  /* 0xe402e40233337430 */ /* 0x000fe20000000000 */
[----:B------:R-:W-:Y:S01]  /*4b70*/  LOP3.LUT R0, R0, 0x30003, RZ, 0xc0, !PT ;  /* 0x0003000300007812 */ /* 0x000fe200078ec0ff */
[-C--:B------:R-:W-:Y:S02]  /*4b80*/  HFMA2 R49, R49, R4.reuse, RZ ;  /* 0x0000000431317231 */ /* 0x080fe400000000ff */
[-C--:B------:R-:W-:Y:S01]  /*4b90*/  HFMA2 R47, R47, R4.reuse, RZ.H0_H0 ;  /* 0x000000042f2f7231 */ /* 0x080fe200000400ff */
[----:B------:R-:W-:Y:S01]  /*4ba0*/  LOP3.LUT R3, R3, 0x64006400, RZ, 0xfc, !PT ;  /* 0x6400640003037812 */ /* 0x000fe200078efcff */
[-C--:B------:R-:W-:Y:S02]  /*4bb0*/  HFMA2 R45, R2, R5.reuse, R45 ;  /* 0x00000005022d7231 */ /* 0x080fe4000000002d */
[----:B------:R-:W-:Y:S01]  /*4bc0*/  HFMA2 R4, R51, R4, RZ.H0_H0 ;  /* 0x0000000433047231 */ /* 0x000fe200000400ff */
[----:B------:R-:W-:Y:S01]  /*4bd0*/  LOP3.LUT R0, R0, 0x64006400, RZ, 0xfc, !PT ;  /* 0x6400640000007812 */ /* 0x000fe200078efcff */
[-C--:B------:R-:W-:Y:S01]  /*4be0*/  HFMA2 R47, R40, R5.reuse, R47 ;  /* 0x00000005282f7231 */ /* 0x080fe2000000002f */
[----:B------:R-:W-:Y:S01]  /*4bf0*/  LOP3.LUT R33, R33, 0x30003, RZ, 0xc0, !PT ;  /* 0x0003000321217812 */ /* 0x000fe200078ec0ff */
[----:B------:R-:W-:-:S02]  /*4c00*/  HFMA2 R49, R52, R5, R49 ;  /* 0x0000000534317231 */ /* 0x000fc40000000031 */
[----:B------:R-:W-:Y:S01]  /*4c10*/  HFMA2 R5, R50, R5, R4 ;  /* 0x0000000532057231 */ /* 0x000fe20000000004 */
[----:B------:R-:W-:Y:S01]  /*4c20*/  LOP3.LUT R35, R35, 0x30003, RZ, 0xc0, !PT ;  /* 0x0003000323237812 */ /* 0x000fe200078ec0ff */
[-C--:B------:R-:W-:Y:S02]  /*4c30*/  HFMA2 R4, R43, R6.reuse, R45 ;  /* 0x000000062b047231 */ /* 0x080fe4000000002d */
[----:B------:R-:W-:Y:S01]  /*4c40*/  HADD2 R3, R3, -1026, -1026 ;  /* 0xe402e40203037430 */ /* 0x000fe20000000000 */
[----:B------:R-:W-:Y:S01]  /*4c50*/  LOP3.LUT R33, R33, 0x64006400, RZ, 0xfc, !PT ;  /* 0x6400640021217812 */ /* 0x000fe200078efcff */
[----:B------:R-:W-:Y:S01]  /*4c60*/  HADD2 R0, R0, -1026, -1026 ;  /* 0xe402e40200007430 */ /* 0x000fe20000000000 */
[----:B------:R-:W-:Y:S01]  /*4c70*/  LOP3.LUT R35, R35, 0x64006400, RZ, 0xfc, !PT ;  /* 0x6400640023237812 */ /* 0x000fe200078efcff */
[-C--:B------:R-:W-:Y:S02]  /*4c80*/  HFMA2 R49, R39, R6.reuse, R49 ;  /* 0x0000000627317231 */ /* 0x080fe40000000031 */
[----:B------:R-:W-:-:S02]  /*4c90*/  HFMA2 R47, R41, R6, R47 ;  /* 0x00000006292f7231 */ /* 0x000fc4000000002f */
[-C--:B------:R-:W-:Y:S02]  /*4ca0*/  HFMA2 R4, R48, R7.reuse, R4 ;  /* 0x0000000730047231 */ /* 0x080fe40000000004 */
[----:B------:R-:W-:Y:S02]  /*4cb0*/  HFMA2 R5, R37, R6, R5 ;  /* 0x0000000625057231 */ /* 0x000fe40000000005 */
[-C--:B------:R-:W-:Y:S02]  /*4cc0*/  HFMA2 R46, R46, R7.reuse, R47 ;  /* 0x000000072e2e7231 */ /* 0x080fe4000000002f */
[-C--:B------:R-:W-:Y:S02]  /*4cd0*/  HFMA2 R49, R44, R7.reuse, R49 ;  /* 0x000000072c317231 */ /* 0x080fe40000000031 */
[----:B------:R-:W-:Y:S02]  /*4ce0*/  HADD2 R33, R33, -1026, -1026 ;  /* 0xe402e40221217430 */ /* 0x000fe40000000000 */
[----:B------:R-:W-:-:S02]  /*4cf0*/  HFMA2 R5, R42, R7, R5 ;  /* 0x000000072a057231 */ /* 0x000fc40000000005 */
[----:B------:R-:W-:Y:S02]  /*4d00*/  HADD2 R2, R35, -1026, -1026 ;  /* 0xe402e40223027430 */ /* 0x000fe40000000000 */
[-C--:B-1----:R-:W-:Y:S02]  /*4d10*/  HFMA2 R4, R3, R8.reuse, R4 ;  /* 0x0000000803047231 */ /* 0x082fe40000000004 */
        /* <DEDUP_REMOVED lines=23> */
.L_x_3499:
[----:B------:R-:W-:Y:S01]  /*4e90*/  UIADD3 UR4, UPT, UPT, UR4, 0x20, URZ ;  /* 0x0000002004047890 */ /* 0x000fe2000fffe0ff */
[----:B------:R-:W-:Y:S01]  /*4ea0*/  IMAD.WIDE R30, R17, 0x4, R30 ;  /* 0x00000004111e7825 */ /* 0x000fe200078e021e */
[----:B------:R-:W-:Y:S10]  /*4eb0*/  @!P0 BRA `(.L_x_3500) ;  /* 0xfffffff400888947 */ /* 0x000ff4000383ffff */
.L_x_3498:
        /* <DEDUP_REMOVED lines=16> */
.L_x_3504:
[----:B------:R-:W0:Y:S02]  /*4fc0*/  LDS R2, [R0] ;  /* 0x0000000000027984 */ /* 0x000e240000000800 */
[----:B0-----:R-:W-:-:S05]  /*4fd0*/  HADD2 R3, R2, R28 ;  /* 0x0000001c02037230 */ /* 0x001fca0000000000 */
[----:B------:R-:W0:Y:S02]  /*4fe0*/  ATOMS.CAST.SPIN P0, [R0], R2, R3 ;  /* 0x000000020000758d */ /* 0x000e240001800003 */
[----:B0-----:R-:W-:Y:S05]  /*4ff0*/  @!P0 BRA `(.L_x_3504) ;  /* 0xfffffffc00f08947 */ /* 0x001fea000383ffff */
[----:B------:R-:W-:Y:S05]  /*5000*/  BRA `(.L_x_3502) ;  /* 0x00000000000c7947 */ /* 0x000fea0003800000 */
.L_x_3503:
[----:B------:R-:W2:Y:S02]  /*5010*/  LD.E R0, desc[UR6][R4.64] ;  /* 0x0000000604007980 */ /* 0x000ea4000c101900 */
[----:B--2---:R-:W-:-:S05]  /*5020*/  IADD3 R3, PT, PT, R28, R0, RZ ;  /* 0x000000001c037210 */ /* 0x004fca0007ffe0ff */
[----:B------:R0:W-:Y:S02]  /*5030*/  ST.E desc[UR6][R4.64], R3 ;  /* 0x0000000304007985 */ /* 0x0001e4000c101906 */
.L_x_3502:
[----:B------:R-:W-:Y:S05]  /*5040*/  BSYNC.RECONVERGENT B0 ;  /* 0x0000000000007941 */ /* 0x000fea0003800200 */
.L_x_3501:
[----:B------:R1:W-:Y:S02]  /*5050*/  ATOM.E.ADD.F16x2.RN.STRONG.GPU P0, RZ, desc[UR6][R4.64+0x4], R27 ;  /* 0x8000041b04ff79a2 */ /* 0x0003e4000c10e106 */
[----:B-1----:R-:W-:Y:S05]  /*5060*/  @P0 EXIT ;  /* 0x000000000000094d */ /* 0x002fea0003800000 */
[----:B------:R-:W1:Y:S02]  /*5070*/  QSPC.E.S P0, RZ, [R4+0x4] ;  /* 0x0000040004ff73aa */ /* 0x000e640000000500 */
[----:B-1----:R-:W-:Y:S05]  /*5080*/  @!P0 BRA `(.L_x_3505) ;  /* 0x00000000001c8947 */ /* 0x002fea0003800000 */
[----:B------:R-:W-:-:S04]  /*5090*/  MOV R2, R4 ;  /* 0x0000000400027202 */ /* 0x000fc80000000f00 */
[----:B------:R-:W-:-:S07]  /*50a0*/  MOV R0, R2 ;  /* 0x0000000200007202 */ /* 0x000fce0000000f00 */
.L_x_3506:
[----:B------:R-:W0:Y:S02]  /*50b0*/  LDS R2, [R0+0x4] ;  /* 0x0000040000027984 */ /* 0x000e240000000800 */
[----:B0-----:R-:W-:-:S05]  /*50c0*/  HFMA2 R3, R2, 1, 1, R27 ;  /* 0x3c003c0002037831 */ /* 0x001fca000000001b */
[----:B------:R-:W0:Y:S02]  /*50d0*/  ATOMS.CAST.SPIN P0, [R0+0x4], R2, R3 ;  /* 0x000004020000758d */ /* 0x000e240001800003 */
[----:B0-----:R-:W-:Y:S05]  /*50e0*/  @!P0 BRA `(.L_x_3506) ;  /* 0xfffffffc00f08947 */ /* 0x001fea000383ffff */
[----:B------:R-:W-:Y:S05]  /*50f0*/  EXIT ;  /* 0x000000000000794d */ /* 0x000fea0003800000 */
.L_x_3505:
[----:B------:R-:W0:Y:S02]  /*5100*/  LD.E R0, desc[UR6][R4.64+0x4] ;  /* 0x0000040604007980 */ /* 0x000e24000c101900 */
[----:B0-----:R-:W-:-:S05]  /*5110*/  IADD3 R3, PT, PT, R27, R0, RZ ;  /* 0x000000001b037210 */ /* 0x001fca0007ffe0ff */
[----:B------:R-:W-:Y:S01]  /*5120*/  ST.E desc[UR6][R4.64+0x4], R3 ;  /* 0x0000040304007985 */ /* 0x000fe2000c101906 */
[----:B------:R-:W-:Y:S05]  /*5130*/  EXIT ;  /* 0x000000000000794d */ /* 0x000fea0003800000 */
.L_x_3507:
        /* <DEDUP_REMOVED lines=12> */
.L_x_3640:


//--------------------- .text._Z23gemm_half_q_half_kernelILi1ELi4ELb0ELb0ELi32EEvPK6__halfPKjS4_S2_PS0_iiiiPKtS7_iiiiiibS2_i --------------------------
	.section	.text._Z23gemm_half_q_half_kernelILi1ELi4ELb0ELb0ELi32EEvPK6__halfPKjS4_S2_PS0_iiiiPKtS7_iiiiiibS2_i,"ax",@progbits
	.align	128
        .global         _Z23gemm_half_q_half_kernelILi1ELi4ELb0ELb0ELi32EEvPK6__halfPKjS4_S2_PS0_iiiiPKtS7_iiiiiibS2_i
        .type           _Z23gemm_half_q_half_kernelILi1ELi4ELb0ELb0ELi32EEvPK6__halfPKjS4_S2_PS0_iiiiPKtS7_iiiiiibS2_i,@function
        .size           _Z23gemm_half_q_half_kernelILi1ELi4ELb0ELb0ELi32EEvPK6__halfPKjS4_S2_PS0_iiiiPKtS7_iiiiiibS2_i,(.L_x_3641 - _Z23gemm_half_q_half_kernelILi1ELi4ELb0ELb0ELi32EEvPK6__halfPKjS4_S2_PS0_iiiiPKtS7_iiiiiibS2_i)
        .other          _Z23gemm_half_q_half_kernelILi1ELi4ELb0ELb0ELi32EEvPK6__halfPKjS4_S2_PS0_iiiiPKtS7_iiiiiibS2_i,@"STO_CUDA_ENTRY STV_DEFAULT"
_Z23gemm_half_q_half_kernelILi1ELi4ELb0ELb0ELi32EEvPK6__halfPKjS4_S2_PS0_iiiiPKtS7_iiiiiibS2_i:
.text._Z23gemm_half_q_half_kernelILi1ELi4ELb0ELb0ELi32EEvPK6__halfPKjS4_S2_PS0_iiiiPKtS7_iiiiiibS2_i:
        /* <DEDUP_REMOVED lines=37> */
.L_x_3509:
[----:B------:R-:W-:Y:S05]  /*0250*/  BSYNC.RECONVERGENT B0 ;  /* 0x0000000000007941 */ /* 0x000fea0003800200 */
.L_x_3508:
        /* <DEDUP_REMOVED lines=24> */
.L_x_3511:
        /* <DEDUP_REMOVED lines=28> */
[----:B------:R-:W-:Y:S01]  /*05a0*/  IMAD R14, R19, R19, R19 ;  /* 0x00000013130e7224 */ /* 0x000fe200078e0213 */
[----:B0-----:R-:W4:Y:S01]  /*05b0*/  I2F.F16 R16, R15 ;  /* 0x0000000f00107306 */ /* 0x001f220000200c00 */
[----:B------:R-:W-:Y:S01]  /*05c0*/  IMAD R22, R23, R23, R23 ;  /* 0x0000001717167224 */ /* 0x000fe200078e0217 */
[----:B------:R-:W-:Y:S02]  /*05d0*/  ISETP.GE.AND P0, PT, R11, R8, PT ;  /* 0x000000080b00720c */ /* 0x000fe40003f06270 */
[----:B------:R-:W-:Y:S02]  /*05e0*/  IADD3 R14, PT, PT, R19, 0x1, R14 ;  /* 0x00000001130e7810 */ /* 0x000fe40007ffe00e */
[----:B------:R-:W-:-:S02]  /*05f0*/  IADD3 R22, PT, PT, R23, 0x1, R22 ;  /* 0x0000000117167810 */ /* 0x000fc40007ffe016 */
[----:B------:R4:W0:Y:S08]  /*0600*/  I2F.F16 R26, R25 ;  /* 0x00000019001a7306 */ /* 0x0008300000200c00 */
[----:B------:R-:W1:Y:S01]  /*0610*/  I2F.F16 R24, R22 ;  /* 0x0000001600187306 */ /* 0x000e620000200c00 */
[-C--:B----4-:R-:W-:Y:S02]  /*0620*/  HMUL2 R25, R16.H0_H0, R13.reuse.H0_H0 ;  /* 0x2000000d10197232 */ /* 0x090fe40000000800 */
[----:B0-----:R-:W-:-:S05]  /*0630*/  HMUL2 R26, R26.H0_H0, R13.H0_H0 ;  /* 0x2000000d1a1a7232 */ /* 0x001fca0000000800 */
[----:B------:R-:W0:Y:S01]  /*0640*/  I2F.F16 R14, R14 ;  /* 0x0000000e000e7306 */ /* 0x000e220000200c00 */
[-C--:B-1----:R-:W-:Y:S02]  /*0650*/  HMUL2 R24, R24.H0_H0, R13.reuse.H0_H0 ;  /* 0x2000000d18187232 */ /* 0x082fe40000000800 */
[----:B0-----:R-:W-:Y:S01]  /*0660*/  HMUL2 R2, R14.H0_H0, R13.H0_H0 ;  /* 0x2000000d0e027232 */ /* 0x001fe20000000800 */
[----:B------:R-:W-:Y:S06]  /*0670*/  @!P0 BRA `(.L_x_3511) ;  /* 0xfffffffc00588947 */ /* 0x000fec000383ffff */
.L_x_3510:
        /* <DEDUP_REMOVED lines=11> */
.L_x_3512:
        /* <DEDUP_REMOVED lines=11> */
.L_x_3513:
        /* <DEDUP_REMOVED lines=11> */
.L_x_3514:
        /* <DEDUP_REMOVED lines=11> */
.L_x_3515:
        /* <DEDUP_REMOVED lines=11> */
.L_x_3516:
[----:B------:R-:W-:Y:S01]  /*09f0*/  VIMNMX R11, PT, PT, R7, UR4, PT ;  /* 0x00000004070b7c48 */ /* 0x000fe2000bfe0100 */
[----:B------:R-:W0:Y:S01]  /*0a00*/  LDCU.64 UR4, c[0x0][0x388] ;  /* 0x00007100ff0477ac */ /* 0x000e220008000a00 */
        /* <DEDUP_REMOVED lines=8> */
[----:B------:R-:W-:Y:S02]  /*0a90*/  IADD3 R4, PT, PT, R8, R4, R5 ;  /* 0x0000000408047210 */ /* 0x000fe40007ffe005 */
[----:B------:R-:W-:Y:S02]  /*0aa0*/  SHF.R.S32.HI R5, RZ, 0x1f, R3 ;  /* 0x0000001fff057819 */ /* 0x000fe40000011403 */
[----:B------:R-:W-:-:S05]  /*0ab0*/  IADD3 R9, PT, PT, R10, R4, R9 ;  /* 0x000000040a097210 */ /* 0x000fca0007ffe009 */
[----:B------:R-:W-:-:S05]  /*0ac0*/  IMAD R4, R9, R0, RZ ;  /* 0x0000000009047224 */ /* 0x000fca00078e02ff */
[----:B------:R-:W-:-:S04]  /*0ad0*/  IADD3 R8, P0, PT, R3, R4, RZ ;  /* 0x0000000403087210 */ /* 0x000fc80007f1e0ff */
[----:B------:R-:W-:Y:S02]  /*0ae0*/  LEA.HI.X.SX32 R5, R4, R5, 0x1, P0 ;  /* 0x0000000504057211 */ /* 0x000fe400000f0eff */
[----:B0-----:R-:W-:Y:S02]  /*0af0*/  LEA R10, P2, R8, UR4, 0x2 ;  /* 0x00000004080a7c11 */ /* 0x001fe4000f8410ff */
        /* <DEDUP_REMOVED lines=8> */
[----:B------:R-:W-:-:S06]  /*0b80*/  IMAD.WIDE R4, R0, 0x4, R8 ;  /* 0x0000000400047825 */ /* 0x000fcc00078e0208 */
[----:B------:R-:W4:Y:S01]  /*0b90*/  LDG.E.128.CONSTANT R4, desc[UR6][R4.64] ;  /* 0x0000000604047981 */ /* 0x000f22000c1e9d00 */
[----:B------:R-:W1:Y:S01]  /*0ba0*/  S2UR UR5, SR_CgaCtaId ;  /* 0x00000000000579c3 */ /* 0x000e620000008800 */
[----:B------:R-:W-:Y:S01]  /*0bb0*/  UMOV UR4, 0x400 ;  /* 0x0000040000047882 */ /* 0x000fe20000000000 */
[----:B------:R-:W-:Y:S01]  /*0bc0*/  IMAD.MOV.U32 R27, RZ, RZ, 0x3000 ;  /* 0x00003000ff1b7424 */ /* 0x000fe200078e00ff */
[----:B------:R-:W-:-:S04]  /*0bd0*/  PRMT R26, R26, 0x5410, R24 ;  /* 0x000054101a1a7816 */ /* 0x000fc80000000018 */
[----:B------:R-:W-:-:S04]  /*0be0*/  PRMT R2, R2, 0x5410, R27 ;  /* 0x0000541002027816 */ /* 0x000fc8000000001b */
[----:B------:R-:W-:Y:S01]  /*0bf0*/  PRMT R25, R25, 0x5410, R2 ;  /* 0x0000541019197816 */ /* 0x000fe20000000002 */
[----:B-1----:R-:W-:-:S09]  /*0c00*/  ULEA UR4, UR5, UR4, 0x18 ;  /* 0x0000000405047291 */ /* 0x002fd2000f8ec0ff */
[----:B------:R-:W1:Y:S01]  /*0c10*/  LDS.128 R20, [UR4] ;  /* 0x00000004ff147984 */ /* 0x000e620008000c00 */
[C---:B--2---:R-:W-:Y:S02]  /*0c20*/  LOP3.LUT R27, R12.reuse, 0x380038, RZ, 0xc0, !PT ;  /* 0x003800380c1b7812 */ /* 0x044fe400078ec0ff */
[----:B------:R-:W-:Y:S02]  /*0c30*/  LOP3.LUT R11, R12, 0x70007, RZ, 0xc0, !PT ;  /* 0x000700070c0b7812 */ /* 0x000fe400078ec0ff */
[C---:B------:R-:W-:Y:S02]  /*0c40*/  LOP3.LUT R31, R14.reuse, 0x380038, RZ, 0xc0, !PT ;  /* 0x003800380e1f7812 */ /* 0x040fe400078ec0ff */
[----:B------:R-:W-:Y:S02]  /*0c50*/  LOP3.LUT R30, R14, 0x70007, RZ, 0xc0, !PT ;  /* 0x000700070e1e7812 */ /* 0x000fe400078ec0ff */
[----:B------:R-:W-:Y:S02]  /*0c60*/  LOP3.LUT R32, R15, 0x70007, RZ, 0xc0, !PT ;  /* 0x000700070f207812 */ /* 0x000fe400078ec0ff */
[----:B0-----:R-:W-:-:S02]  /*0c70*/  LOP3.LUT R9, R27, 0x64006400, RZ, 0xfc, !PT ;  /* 0x640064001b097812 */ /* 0x001fc400078efcff */
[----:B------:R-:W-:Y:S02]  /*0c80*/  LOP3.LUT R8, R11, 0x64006400, RZ, 0xfc, !PT ;  /* 0x640064000b087812 */ /* 0x000fe400078efcff */
[----:B------:R-:W-:Y:S02]  /*0c90*/  LOP3.LUT R11, R31, 0x64006400, RZ, 0xfc, !PT ;  /* 0x640064001f0b7812 */ /* 0x000fe400078efcff */
[----:B------:R-:W-:Y:S02]  /*0ca0*/  LOP3.LUT R30, R30, 0x64006400, RZ, 0xfc, !PT ;  /* 0x640064001e1e7812 */ /* 0x000fe400078efcff */
[----:B------:R-:W-:Y:S01]  /*0cb0*/  LOP3.LUT R31, R32, 0x64006400, RZ, 0xfc, !PT ;  /* 0x64006400201f7812 */ /* 0x000fe200078efcff */
[----:B------:R-:W-:Y:S01]  /*0cc0*/  HFMA2 R32, R9, R2.H1_H1, -132, -132 ;  /* 0xd820d82009207431 */ /* 0x000fe20000060002 */
[C---:B------:R-:W-:Y:S01]  /*0cd0*/  LOP3.LUT R29, R13.reuse, 0x380038, RZ, 0xc0, !PT ;  /* 0x003800380d1d7812 */ /* 0x040fe200078ec0ff */
[----:B------:R-:W-:Y:S01]  /*0ce0*/  HADD2 R9, R8, -1028, -1028 ;  /* 0xe404e40408097430 */ /* 0x000fe20000000000 */
[----:B------:R-:W-:Y:S01]  /*0cf0*/  LOP3.LUT R28, R13, 0x70007, RZ, 0xc0, !PT ;  /* 0x000700070d1c7812 */ /* 0x000fe200078ec0ff */
[----:B------:R-:W-:Y:S01]  /*0d00*/  HADD2 R33, R30, -1028, -1028 ;  /* 0xe404e4041e217430 */ /* 0x000fe20000000000 */
[----:B------:R-:W-:Y:S01]  /*0d10*/  LOP3.LUT R10, R15, 0x380038, RZ, 0xc0, !PT ;  /* 0x003800380f0a7812 */ /* 0x000fe200078ec0ff */
[----:B------:R-:W-:Y:S01]  /*0d20*/  HADD2 R31, R31, -1028, -1028 ;  /* 0xe404e4041f1f7430 */ /* 0x000fe20000000000 */
[----:B------:R-:W-:Y:S01]  /*0d30*/  LOP3.LUT R29, R29, 0x64006400, RZ, 0xfc, !PT ;  /* 0x640064001d1d7812 */ /* 0x000fe200078efcff */
[-C--:B-1----:R-:W-:Y:S01]  /*0d40*/  HFMA2 R8, R9, R20.reuse, RZ ;  /* 0x0000001409087231 */ /* 0x082fe200000000ff */
[----:B------:R-:W-:Y:S01]  /*0d50*/  LOP3.LUT R28, R28, 0x64006400, RZ, 0xfc, !PT ;  /* 0x640064001c1c7812 */ /* 0x000fe200078efcff */
[----:B------:R-:W-:Y:S01]  /*0d60*/  HFMA2 R33, R33, R20, RZ ;  /* 0x0000001421217231 */ /* 0x000fe200000000ff */
[----:B------:R-:W-:Y:S01]  /*0d70*/  LOP3.LUT R27, R10, 0x64006400, RZ, 0xfc, !PT ;  /* 0x640064000a1b7812 */ /* 0x000fe200078efcff */
[-C--:B------:R-:W-:Y:S01]  /*0d80*/  HFMA2 R34, R29, R2.reuse.H1_H1, -132, -132 ;  /* 0xd820d8201d227431 */ /* 0x080fe20000060002 */
[----:B------:R-:W-:Y:S01]  /*0d90*/  SHF.R.U32.HI R30, RZ, 0x6, R14 ;  /* 0x00000006ff1e7819 */ /* 0x000fe2000001160e */
[----:B------:R-:W-:Y:S01]  /*0da0*/  HADD2 R29, R28, -1028, -1028 ;  /* 0xe404e4041c1d7430 */ /* 0x000fe20000000000 */
[----:B------:R-:W-:Y:S01]  /*0db0*/  SHF.R.U32.HI R28, RZ, 0x6, R13 ;  /* 0x00000006ff1c7819 */ /* 0x000fe2000001160d */
[----:B------:R-:W-:-:S02]  /*0dc0*/  HFMA2 R10, R11, R2.H1_H1, -132, -132 ;  /* 0xd820d8200b0a7431 */ /* 0x000fc40000060002 */
[-C--:B------:R-:W-:Y:S02]  /*0dd0*/  HFMA2 R32, R32, R21.reuse, R8 ;  /* 0x0000001520207231 */ /* 0x080fe40000000008 */
[----:B------:R-:W-:Y:S01]  /*0de0*/  HFMA2 R11, R27, R2.H1_H1, -132, -132 ;  /* 0xd820d8201b0b7431 */ /* 0x000fe20000060002 */
[----:B------:R-:W-:Y:S01]  /*0df0*/  SHF.R.U32.HI R27, RZ, 0x6, R12 ;  /* 0x00000006ff1b7819 */ /* 0x000fe2000001160c */
[-C--:B------:R-:W-:Y:S01]  /*0e00*/  HFMA2 R9, R29, R20.reuse, RZ.H0_H0 ;  /* 0x000000141d097231 */ /* 0x080fe200000400ff */
[----:B------:R-:W-:Y:S01]  /*0e10*/  SHF.R.U32.HI R29, RZ, 0x6, R15 ;  /* 0x00000006ff1d7819 */ /* 0x000fe2000001160f */
[----:B------:R-:W-:Y:S01]  /*0e20*/  HFMA2 R20, R31, R20, RZ.H0_H0 ;  /* 0x000000141f147231 */ /* 0x000fe200000400ff */
[----:B------:R-:W-:Y:S01]  /*0e30*/  LOP3.LUT R8, R27, 0x70007, RZ, 0xc0, !PT ;  /* 0x000700071b087812 */ /* 0x000fe200078ec0ff */
[-C--:B------:R-:W-:Y:S02]  /*0e40*/  HFMA2 R33, R10, R21.reuse, R33 ;  /* 0x000000150a217231 */ /* 0x080fe40000000021 */
        /* <DEDUP_REMOVED lines=11> */
[----:B------:R-:W-:Y:S01]  /*0f00*/  SHF.R.U32.HI R12, RZ, 0xf, R12 ;  /* 0x0000000fff0c7819 */ /* 0x000fe2000001160c */
[----:B------:R-:W-:Y:S01]  /*0f10*/  HADD2 R10, R8, -1028, -1028 ;  /* 0xe404e404080a7430 */ /* 0x000fe20000000000 */
[----:B------:R-:W-:Y:S01]  /*0f20*/  LOP3.LUT R8, R27, 0x380038, RZ, 0xc0, !PT ;  /* 0x003800381b087812 */ /* 0x000fe200078ec0ff */
[-C--:B------:R-:W-:Y:S01]  /*0f30*/  HFMA2 R32, R9, R22.reuse, R32 ;  /* 0x0000001609207231 */ /* 0x080fe20000000020 */
        /* <DEDUP_REMOVED lines=8> */
[----:B------:R-:W0:Y:S01]  /*0fc0*/  LDS.128 R8, [UR4+0x10] ;  /* 0x00001004ff087984 */ /* 0x000e220008000c00 */
[-C--:B------:R-:W-:Y:S01]  /*0fd0*/  HFMA2 R21, R21, R2.reuse.H1_H1, -132, -132 ;  /* 0xd820d82015157431 */ /* 0x080fe20000060002 */
[----:B------:R-:W-:Y:S01]  /*0fe0*/  SHF.R.U32.HI R13, RZ, 0xf, R13 ;  /* 0x0000000fff0d7819 */ /* 0x000fe2000001160d */
[----:B------:R-:W-:Y:S01]  /*0ff0*/  HFMA2 R35, R35, R2.H1_H1, -132, -132 ;  /* 0xd820d82023237431 */ /* 0x000fe20000060002 */
[----:B------:R-:W-:Y:S02]  /*1000*/  LOP3.LUT R12, R12, 0x10001, RZ, 0xc0, !PT ;  /* 0x000100010c0c7812 */ /* 0x000fe400078ec0ff */
[----:B------:R-:W-:Y:S01]  /*1010*/  SHF.R.U32.HI R14, RZ, 0xf, R14 ;  /* 0x0000000fff0e7819 */ /* 0x000fe2000001160e */
[-C--:B------:R-:W-:Y:S02]  /*1020*/  HFMA2 R32, R21, R23.reuse, R32 ;  /* 0x0000001715207231 */ /* 0x080fe40000000020 */
[----:B------:R-:W-:-:S02]  /*1030*/  HFMA2 R34, R35, R23, R34 ;  /* 0x0000001723227231 */ /* 0x000fc40000000022 */
[----:B------:R-:W-:Y:S01]  /*1040*/  IMAD.MOV.U32 R21, RZ, RZ, 0x2400 ;  /* 0x00002400ff157424 */ /* 0x000fe200078e00ff */
[----:B------:R-:W-:Y:S02]  /*1050*/  LOP3.LUT R35, R20, 0x64006400, RZ, 0xfc, !PT ;  /* 0x6400640014237812 */ /* 0x000fe400078efcff */
[----:B------:R-:W-:Y:S02]  /*1060*/  LOP3.LUT R14, R14, 0x10001, RZ, 0xc0, !PT ;  /* 0x000100010e0e7812 */ /* 0x000fe400078ec0ff */
[----:B------:R-:W-:Y:S01]  /*1070*/  PRMT R20, R21, 0x7610, R20 ;  /* 0x0000761015147816 */ /* 0x000fe20000000014 */
[----:B------:R-:W-:Y:S01]  /*1080*/  HFMA2 R22, R35, R2.H1_H1, -132, -132 ;  /* 0xd820d82023167431 */ /* 0x000fe20000060002 */
[----:B---3--:R-:W-:Y:S02]  /*1090*/  SHF.R.U32.HI R21, RZ, 0xe, R16 ;  /* 0x0000000eff157819 */ /* 0x008fe40000011610 */
[----:B------:R-:W-:Y:S02]  /*10a0*/  LOP3.LUT R35, R13, 0x10001, RZ, 0xc0, !PT ;  /* 0x000100010d237812 */ /* 0x000fe400078ec0ff */
[----:B------:R-:W-:Y:S01]  /*10b0*/  LOP3.LUT R13, R29, 0x380038, RZ, 0xc0, !PT ;  /* 0x003800381d0d7812 */ /* 0x000fe200078ec0ff */
[----:B------:R-:W-:Y:S01]  /*10c0*/  HFMA2 R33, R22, R23, R33 ;  /* 0x0000001716217231 */ /* 0x000fe20000000021 */
[----:B------:R-:W-:-:S02]  /*10d0*/  LOP3.LUT R21, R12, 0x20002, R21, 0xf8, !PT ;  /* 0x000200020c157812 */ /* 0x000fc400078ef815 */
[----:B------:R-:W-:Y:S02]  /*10e0*/  SHF.R.U32.HI R12, RZ, 0xe, R17 ;  /* 0x0000000eff0c7819 */ /* 0x000fe40000011611 */
[----:B------:R-:W-:Y:S02]  /*10f0*/  LOP3.LUT R37, R13, 0x64006400, RZ, 0xfc, !PT ;  /* 0x640064000d257812 */ /* 0x000fe400078efcff */
[----:B------:R-:W-:Y:S02]  /*1100*/  LOP3.LUT R22, R27, 0x1c001c0, RZ, 0xc0, !PT ;  /* 0x01c001c01b167812 */ /* 0x000fe400078ec0ff */
[----:B------:R-:W-:Y:S01]  /*1110*/  LOP3.LUT R27, R35, 0x20002, R12, 0xf8, !PT ;  /* 0x00020002231b7812 */ /* 0x000fe200078ef80c */
[----:B------:R-:W-:Y:S01]  /*1120*/  HFMA2 R12, R37, R2.H1_H1, -132, -132 ;  /* 0xd820d820250c7431 */ /* 0x000fe20000060002 */
[----:B------:R-:W-:Y:S02]  /*1130*/  SHF.R.U32.HI R13, RZ, 0xe, R18 ;  /* 0x0000000eff0d7819 */ /* 0x000fe40000011612 */
[----:B------:R-:W-:-:S02]  /*1140*/  LOP3.LUT R35, R22, 0x64006400, RZ, 0xfc, !PT ;  /* 0x6400640016237812 */ /* 0x000fc400078efcff */
[----:B------:R-:W-:Y:S01]  /*1150*/  LOP3.LUT R22, R14, 0x20002, R13, 0xf8, !PT ;  /* 0x000200020e167812 */ /* 0x000fe200078ef80d */
[----:B------:R-:W-:Y:S01]  /*1160*/  HFMA2 R13, R12, R23, R31 ;  /* 0x000000170c0d7231 */ /* 0x000fe2000000001f */
[----:B------:R-:W-:Y:S01]  /*1170*/  LOP3.LUT R28, R28, 0x1c001c0, RZ, 0xc0, !PT ;  /* 0x01c001c01c1c7812 */ /* 0x000fe200078ec0ff */
[----:B------:R-:W-:Y:S01]  /*1180*/  HFMA2 R35, R35, R20.H0_H0, -20, -20 ;  /* 0xcd00cd0023237431 */ /* 0x000fe20000040014 */
[----:B------:R-:W-:Y:S02]  /*1190*/  LOP3.LUT R23, R30, 0x1c001c0, RZ, 0xc0, !PT ;  /* 0x01c001c01e177812 */ /* 0x000fe400078ec0ff */
[----:B------:R-:W-:Y:S01]  /*11a0*/  LOP3.LUT R14, R16, 0x70007, RZ, 0xc0, !PT ;  /* 0x00070007100e7812 */ /* 0x000fe200078ec0ff */
[----:B0-----:R-:W-:Y:S01]  /*11b0*/  HFMA2 R12, R35, R8, R32 ;  /* 0x00000008230c7231 */ /* 0x001fe20000000020 */
[----:B------:R-:W-:Y:S02]  /*11c0*/  LOP3.LUT R31, R28, 0x64006400, RZ, 0xfc, !PT ;  /* 0x640064001c1f7812 */ /* 0x000fe400078efcff */
[----:B------:R-:W-:-:S02]  /*11d0*/  LOP3.LUT R23, R23, 0x64006400, RZ, 0xfc, !PT ;  /* 0x6400640017177812 */ /* 0x000fc400078efcff */
[----:B------:R-:W-:Y:S01]  /*11e0*/  LOP3.LUT R14, R14, 0x64006400, RZ, 0xfc, !PT ;  /* 0x640064000e0e7812 */ /* 0x000fe200078efcff */
[-C--:B------:R-:W-:Y:S01]  /*11f0*/  HFMA2 R31, R31, R20.reuse.H0_H0, -20, -20 ;  /* 0xcd00cd001f1f7431 */ /* 0x080fe20000040014 */
        /* <DEDUP_REMOVED lines=11> */
[----:B------:R-:W-:Y:S01]  /*12b0*/  HFMA2 R32, R29, R20.H0_H0, -20, -20 ;  /* 0xcd00cd001d207431 */ /* 0x000fe20000040014 */
        /* <DEDUP_REMOVED lines=8> */
[----:B------:R-:W-:-:S02]  /*1340*/  SHF.R.U32.HI R28, RZ, 0xf, R15 ;  /* 0x0000000fff1c7819 */ /* 0x000fc4000001160f */
[----:B------:R-:W-:Y:S02]  /*1350*/  LOP3.LUT R15, R29, 0x64006400, RZ, 0xfc, !PT ;  /* 0x640064001d0f7812 */ /* 0x000fe400078efcff */
[----:B------:R-:W-:Y:S01]  /*1360*/  LOP3.LUT R31, R18, 0x380038, RZ, 0xc0, !PT ;  /* 0x00380038121f7812 */ /* 0x000fe200078ec0ff */
[-C--:B------:R-:W-:Y:S02]  /*1370*/  HFMA2 R29, R35, R9.reuse, R14 ;  /* 0x00000009231d7231 */ /* 0x080fe4000000000e */
[----:B------:R-:W-:Y:S01]  /*1380*/  HADD2 R14, R33, -1028, -1028 ;  /* 0xe404e404210e7430 */ /* 0x000fe20000000000 */
[----:B------:R-:W-:Y:S01]  /*1390*/  LOP3.LUT R35, R30, 0x64006400, RZ, 0xfc, !PT ;  /* 0x640064001e237812 */ /* 0x000fe200078efcff */
[----:B------:R-:W-:Y:S01]  /*13a0*/  HFMA2 R15, R15, R2.H1_H1, -132, -132 ;  /* 0xd820d8200f0f7431 */ /* 0x000fe20000060002 */
[----:B------:R-:W-:Y:S02]  /*13b0*/  LOP3.LUT R32, R19, 0x380038, RZ, 0xc0, !PT ;  /* 0x0038003813207812 */ /* 0x000fe400078ec0ff */
[----:B------:R-:W-:Y:S01]  /*13c0*/  LOP3.LUT R33, R31, 0x64006400, RZ, 0xfc, !PT ;  /* 0x640064001f217812 */ /* 0x000fe200078efcff */
[----:B------:R-:W-:Y:S01]  /*13d0*/  HFMA2 R30, R14, R9, R13 ;  /* 0x000000090e1e7231 */ /* 0x000fe2000000000d */
[----:B------:R-:W-:Y:S01]  /*13e0*/  LOP3.LUT R31, R32, 0x64006400, RZ, 0xfc, !PT ;  /* 0x64006400201f7812 */ /* 0x000fe200078efcff */
[----:B------:R-:W-:Y:S01]  /*13f0*/  HFMA2 R9, R15, R10, R12 ;  /* 0x0000000a0f097231 */ /* 0x000fe2000000000c */
[----:B------:R-:W-:Y:S01]  /*1400*/  SHF.R.U32.HI R16, RZ, 0x6, R16 ;  /* 0x00000006ff107819 */ /* 0x000fe20000011610 */
[----:B------:R-:W0:Y:S01]  /*1410*/  LDS.128 R12, [UR4+0x20] ;  /* 0x00002004ff0c7984 */ /* 0x000e220008000c00 */
[-C--:B------:R-:W-:Y:S01]  /*1420*/  HFMA2 R32, R33, R2.reuse.H1_H1, -132, -132 ;  /* 0xd820d82021207431 */ /* 0x080fe20000060002 */
[--C-:B------:R-:W-:Y:S01]  /*1430*/  SHF.R.U32.HI R23, RZ, 0xe, R19.reuse ;  /* 0x0000000eff177819 */ /* 0x100fe20000011613 */
[-C--:B------:R-:W-:Y:S01]  /*1440*/  HFMA2 R33, R31, R2.reuse.H1_H1, -132, -132 ;  /* 0xd820d8201f217431 */ /* 0x080fe20000060002 */
[----:B------:R-:W-:Y:S01]  /*1450*/  LOP3.LUT R31, R16, 0x70007, RZ, 0xc0, !PT ;  /* 0x00070007101f7812 */ /* 0x000fe200078ec0ff */
[----:B------:R-:W-:Y:S01]  /*1460*/  HFMA2 R35, R35, R2.H1_H1, -132, -132 ;  /* 0xd820d82023237431 */ /* 0x000fe20000060002 */
[----:B------:R-:W-:Y:S01]  /*1470*/  SHF.R.U32.HI R19, RZ, 0x6, R19 ;  /* 0x00000006ff137819 */ /* 0x000fe20000011613 */
[-C--:B------:R-:W-:Y:S01]  /*1480*/  HFMA2 R30, R33, R10.reuse, R30 ;  /* 0x0000000a211e7231 */ /* 0x080fe2000000001e */
[----:B------:R-:W-:Y:S01]  /*1490*/  LOP3.LUT R31, R31, 0x64006400, RZ, 0xfc, !PT ;  /* 0x640064001f1f7812 */ /* 0x000fe200078efcff */
[-C--:B------:R-:W-:Y:S01]  /*14a0*/  HFMA2 R29, R32, R10.reuse, R29 ;  /* 0x0000000a201d7231 */ /* 0x080fe2000000001d */
[----:B------:R-:W-:Y:S01]  /*14b0*/  SHF.R.U32.HI R18, RZ, 0x6, R18 ;  /* 0x00000006ff127819 */ /* 0x000fe20000011612 */
[----:B------:R-:W-:Y:S01]  /*14c0*/  HFMA2 R8, R35, R10, R8 ;  /* 0x0000000a23087231 */ /* 0x000fe20000000008 */
[----:B------:R-:W-:Y:S01]  /*14d0*/  LOP3.LUT R34, R19, 0x70007, RZ, 0xc0, !PT ;  /* 0x0007000713227812 */ /* 0x000fe200078ec0ff */
[----:B------:R-:W-:Y:S01]  /*14e0*/  HADD2 R36, R31, -1028, -1028 ;  /* 0xe404e4041f247430 */ /* 0x000fe20000000000 */
[----:B------:R-:W-:-:S02]  /*14f0*/  SHF.R.U32.HI R17, RZ, 0x6, R17 ;  /* 0x00000006ff117819 */ /* 0x000fc40000011611 */
[----:B------:R-:W-:Y:S02]  /*1500*/  LOP3.LUT R33, R18, 0x70007, RZ, 0xc0, !PT ;  /* 0x0007000712217812 */ /* 0x000fe400078ec0ff */
[----:B------:R-:W-:Y:S01]  /*1510*/  LOP3.LUT R31, R34, 0x64006400, RZ, 0xfc, !PT ;  /* 0x64006400221f7812 */ /* 0x000fe200078efcff */
[-C--:B------:R-:W-:Y:S01]  /*1520*/  HFMA2 R9, R36, R11.reuse, R9 ;  /* 0x0000000b24097231 */ /* 0x080fe20000000009 */
[----:B------:R-:W-:Y:S02]  /*1530*/  LOP3.LUT R10, R28, 0x10001, RZ, 0xc0, !PT ;  /* 0x000100011c0a7812 */ /* 0x000fe400078ec0ff */
[----:B------:R-:W-:Y:S01]  /*1540*/  LOP3.LUT R32, R17, 0x70007, RZ, 0xc0, !PT ;  /* 0x0007000711207812 */ /* 0x000fe200078ec0ff */
[----:B------:R-:W-:Y:S01]  /*1550*/  HADD2 R31, R31, -1028, -1028 ;  /* 0xe404e4041f1f7430 */ /* 0x000fe20000000000 */
[----:B------:R-:W-:Y:S02]  /*1560*/  LOP3.LUT R28, R33, 0x64006400, RZ, 0xfc, !PT ;  /* 0x64006400211c7812 */ /* 0x000fe400078efcff */
[----:B------:R-:W-:Y:S01]  /*1570*/  LOP3.LUT R10, R10, 0x20002, R23, 0xf8, !PT ;  /* 0x000200020a0a7812 */ /* 0x000fe200078ef817 */
[----:B------:R-:W-:Y:S01]  /*1580*/  HFMA2 R30, R31, R11, R30 ;  /* 0x0000000b1f1e7231 */ /* 0x000fe2000000001e */
[----:B------:R-:W-:Y:S01]  /*1590*/  LOP3.LUT R32, R32, 0x64006400, RZ, 0xfc, !PT ;  /* 0x6400640020207812 */ /* 0x000fe200078efcff */
[----:B------:R-:W-:Y:S01]  /*15a0*/  HADD2 R34, R28, -1028, -1028 ;  /* 0xe404e4041c227430 */ /* 0x000fe20000000000 */
[----:B------:R-:W-:-:S02]  /*15b0*/  LOP3.LUT R23, R17, 0x380038, RZ, 0xc0, !PT ;  /* 0x0038003811177812 */ /* 0x000fc400078ec0ff */
[----:B----4-:R-:W-:Y:S01]  /*15c0*/  SHF.R.U32.HI R28, RZ, 0xd, R4 ;  /* 0x0000000dff1c7819 */ /* 0x010fe20000011604 */
[----:B------:R-:W-:Y:S01]  /*15d0*/  HADD2 R33, R32, -1028, -1028 ;  /* 0xe404e40420217430 */ /* 0x000fe20000000000 */
[----:B------:R-:W-:Y:S01]  /*15e0*/  SHF.R.U32.HI R35, RZ, 0xd, R6 ;  /* 0x0000000dff237819 */ /* 0x000fe20000011606 */
[-C--:B------:R-:W-:Y:S01]  /*15f0*/  HFMA2 R29, R34, R11.reuse, R29 ;  /* 0x0000000b221d7231 */ /* 0x080fe2000000001d */
[----:B------:R-:W-:Y:S01]  /*1600*/  LOP3.LUT R31, R23, 0x64006400, RZ, 0xfc, !PT ;  /* 0x64006400171f7812 */ /* 0x000fe200078efcff */
[----:B------:R-:W-:Y:S01]  /*1610*/  HFMA2 R8, R33, R11, R8 ;  /* 0x0000000b21087231 */ /* 0x000fe20000000008 */
[----:B------:R-:W-:Y:S02]  /*1620*/  SHF.R.U32.HI R37, RZ, 0xd, R7 ;  /* 0x0000000dff257819 */ /* 0x000fe40000011607 */
[----:B------:R-:W-:Y:S01]  /*1630*/  LOP3.LUT R21, R21, 0x40004, R28, 0xf8, !PT ;  /* 0x0004000415157812 */ /* 0x000fe200078ef81c */
[----:B------:R-:W-:Y:S01]  /*1640*/  HFMA2 R31, R31, R2.H1_H1, -132, -132 ;  /* 0xd820d8201f1f7431 */ /* 0x000fe20000060002 */
[----:B------:R-:W-:-:S02]  /*1650*/  LOP3.LUT R23, R22, 0x40004, R35, 0xf8, !PT ;  /* 0x0004000416177812 */ /* 0x000fc400078ef823 */
[----:B------:R-:W-:Y:S01]  /*1660*/  LOP3.LUT R28, R18, 0x380038, RZ, 0xc0, !PT ;  /* 0x00380038121c7812 */ /* 0x000fe200078ec0ff */
[----:B0-----:R-:W-:Y:S01]  /*1670*/  HFMA2 R8, R31, R12, R8 ;  /* 0x0000000c1f087231 */ /* 0x001fe20000000008 */
[----:B------:R-:W-:Y:S02]  /*1680*/  LOP3.LUT R22, R10, 0x40004, R37, 0xf8, !PT ;  /* 0x000400040a167812 */ /* 0x000fe400078ef825 */
[----:B------:R-:W-:Y:S02]  /*1690*/  LOP3.LUT R10, R19, 0x380038, RZ, 0xc0, !PT ;  /* 0x00380038130a7812 */ /* 0x000fe400078ec0ff */
[----:B------:R-:W-:Y:S02]  /*16a0*/  LOP3.LUT R11, R16, 0x380038, RZ, 0xc0, !PT ;  /* 0x00380038100b7812 */ /* 0x000fe400078ec0ff */
[----:B------:R-:W-:Y:S02]  /*16b0*/  SHF.R.U32.HI R32, RZ, 0xd, R5 ;  /* 0x0000000dff207819 */ /* 0x000fe40000011605 */
[----:B------:R-:W-:-:S02]  /*16c0*/  LOP3.LUT R33, R28, 0x64006400, RZ, 0xfc, !PT ;  /* 0x640064001c217812 */ /* 0x000fc400078efcff */
[----:B------:R-:W-:Y:S02]  /*16d0*/  LOP3.LUT R31, R10, 0x64006400, RZ, 0xfc, !PT ;  /* 0x640064000a1f7812 */ /* 0x000fe400078efcff */
[----:B------:R-:W-:Y:S02]  /*16e0*/  LOP3.LUT R11, R11, 0x64006400, RZ, 0xfc, !PT ;  /* 0x640064000b0b7812 */ /* 0x000fe400078efcff */
[----:B------:R-:W-:Y:S01]  /*16f0*/  LOP3.LUT R27, R27, 0x40004, R32, 0xf8, !PT ;  /* 0x000400041b1b7812 */ /* 0x000fe200078ef820 */
        /* <DEDUP_REMOVED lines=19> */
[----:B------:R-:W-:Y:S02]  /*1830*/  HFMA2 R18, R19, R20.H0_H0, -20, -20 ;  /* 0xcd00cd0013127431 */ /* 0x000fe40000040014 */
[-C--:B------:R-:W-:Y:S02]  /*1840*/  HFMA2 R16, R16, R13.reuse, R9 ;  /* 0x0000000d10107231 */ /* 0x080fe40000000009 */
[-C--:B------:R-:W-:Y:S01]  /*1850*/  HFMA2 R19, R17, R13.reuse, R8 ;  /* 0x0000000d11137231 */ /* 0x080fe20000000008 */
[----:B------:R-:W-:Y:S01]  /*1860*/  SHF.R.U32.HI R12, RZ, 0x6, R4 ;  /* 0x00000006ff0c7819 */ /* 0x000fe20000011604 */
[-C--:B------:R-:W-:Y:S01]  /*1870*/  HFMA2 R17, R31, R13.reuse, R30 ;  /* 0x0000000d1f117231 */ /* 0x080fe2000000001e */
[C---:B------:R-:W-:Y:S01]  /*1880*/  LOP3.LUT R31, R4.reuse, 0x70007, RZ, 0xc0, !PT ;  /* 0x00070007041f7812 */ /* 0x040fe200078ec0ff */
[----:B------:R-:W0:Y:S01]  /*1890*/  LDS.128 R8, [UR4+0x30] ;  /* 0x00003004ff087984 */ /* 0x000e220008000c00 */
[----:B------:R-:W-:Y:S01]  /*18a0*/  HFMA2 R18, R18, R13, R29 ;  /* 0x0000000d12127231 */ /* 0x000fe2000000001d */
[----:B------:R-:W-:-:S02]  /*18b0*/  LOP3.LUT R30, R4, 0x380038, RZ, 0xc0, !PT ;  /* 0x00380038041e7812 */ /* 0x000fc400078ec0ff */
[----:B------:R-:W-:Y:S02]  /*18c0*/  LOP3.LUT R32, R31, 0x64006400, RZ, 0xfc, !PT ;  /* 0x640064001f207812 */ /* 0x000fe400078efcff */
[C---:B------:R-:W-:Y:S02]  /*18d0*/  LOP3.LUT R34, R6.reuse, 0x70007, RZ, 0xc0, !PT ;  /* 0x0007000706227812 */ /* 0x040fe400078ec0ff */
[----:B------:R-:W-:Y:S01]  /*18e0*/  LOP3.LUT R13, R5, 0x380038, RZ, 0xc0, !PT ;  /* 0x00380038050d7812 */ /* 0x000fe200078ec0ff */
[----:B------:R-:W-:Y:S01]  /*18f0*/  HADD2 R37, R32, -1028, -1028 ;  /* 0xe404e40420257430 */ /* 0x000fe20000000000 */
[----:B------:R-:W-:Y:S02]  /*1900*/  SHF.R.U32.HI R4, RZ, 0x6, R5 ;  /* 0x00000006ff047819 */ /* 0x000fe40000011605 */
[----:B------:R-:W-:Y:S02]  /*1910*/  LOP3.LUT R28, R6, 0x380038, RZ, 0xc0, !PT ;  /* 0x00380038061c7812 */ /* 0x000fe400078ec0ff */
[----:B------:R-:W-:-:S02]  /*1920*/  SHF.R.U32.HI R5, RZ, 0x6, R6 ;  /* 0x00000006ff057819 */ /* 0x000fc40000011606 */
[----:B------:R-:W-:Y:S02]  /*1930*/  LOP3.LUT R32, R35, 0x64006400, RZ, 0xfc, !PT ;  /* 0x6400640023207812 */ /* 0x000fe400078efcff */
[----:B------:R-:W-:Y:S02]  /*1940*/  LOP3.LUT R29, R7, 0x380038, RZ, 0xc0, !PT ;  /* 0x00380038071d7812 */ /* 0x000fe400078ec0ff */
[----:B------:R-:W-:Y:S02]  /*1950*/  SHF.R.U32.HI R6, RZ, 0x6, R7 ;  /* 0x00000006ff067819 */ /* 0x000fe40000011607 */
[----:B------:R-:W-:Y:S02]  /*1960*/  LOP3.LUT R31, R33, 0x64006400, RZ, 0xfc, !PT ;  /* 0x64006400211f7812 */ /* 0x000fe400078efcff */
[----:B------:R-:W-:Y:S02]  /*1970*/  LOP3.LUT R7, R34, 0x64006400, RZ, 0xfc, !PT ;  /* 0x6400640022077812 */ /* 0x000fe400078efcff */
        /* <DEDUP_REMOVED lines=20> */
[----:B------:R-:W-:-:S02]  /*1ac0*/  HFMA2 R19, R28, R15, R19 ;  /* 0x0000000f1c137231 */ /* 0x000fc40000000013 */
[----:B------:R-:W-:Y:S02]  /*1ad0*/  HFMA2 R29, R29, R2.H1_H1, -132, -132 ;  /* 0xd820d8201d1d7431 */ /* 0x000fe40000060002 */
[-C--:B------:R-:W-:Y:S02]  /*1ae0*/  HFMA2 R7, R7, R15.reuse, R30 ;  /* 0x0000000f07077231 */ /* 0x080fe4000000001e */
[----:B------:R-:W-:Y:S02]  /*1af0*/  HADD2 R28, R13, -1028, -1028 ;  /* 0xe404e4040d1c7430 */ /* 0x000fe40000000000 */
[-C--:B------:R-:W-:Y:S02]  /*1b00*/  HFMA2 R13, R31, R15.reuse, R18 ;  /* 0x0000000f1f0d7231 */ /* 0x080fe40000000012 */
[----:B------:R-:W-:Y:S01]  /*1b10*/  HADD2 R14, R14, -1028, -1028 ;  /* 0xe404e4040e0e7430 */ /* 0x000fe20000000000 */
[----:B------:R-:W-:Y:S01]  /*1b20*/  LOP3.LUT R30, R6, 0x70007, RZ, 0xc0, !PT ;  /* 0x00070007061e7812 */ /* 0x000fe200078ec0ff */
[----:B------:R-:W-:Y:S01]  /*1b30*/  HFMA2 R16, R29, R15, R16 ;  /* 0x0000000f1d107231 */ /* 0x000fe20000000010 */
[----:B------:R-:W-:Y:S01]  /*1b40*/  LOP3.LUT R29, R5, 0x380038, RZ, 0xc0, !PT ;  /* 0x00380038051d7812 */ /* 0x000fe200078ec0ff */
[----:B0-----:R-:W-:-:S02]  /*1b50*/  HFMA2 R15, R28, R8, R7 ;  /* 0x000000081c0f7231 */ /* 0x001fc40000000007 */
[----:B------:R-:W-:Y:S01]  /*1b60*/  HFMA2 R7, R14, R8, R19 ;  /* 0x000000080e077231 */ /* 0x000fe20000000013 */
[----:B------:R-:W-:Y:S02]  /*1b70*/  LOP3.LUT R28, R5, 0x70007, RZ, 0xc0, !PT ;  /* 0x00070007051c7812 */ /* 0x000fe400078ec0ff */
[----:B------:R-:W-:Y:S02]  /*1b80*/  LOP3.LUT R14, R12, 0x380038, RZ, 0xc0, !PT ;  /* 0x003800380c0e7812 */ /* 0x000fe400078ec0ff */
[----:B------:R-:W-:Y:S02]  /*1b90*/  LOP3.LUT R28, R28, 0x64006400, RZ, 0xfc, !PT ;  /* 0x640064001c1c7812 */ /* 0x000fe400078efcff */
[----:B------:R-:W-:Y:S02]  /*1ba0*/  LOP3.LUT R17, R14, 0x64006400, RZ, 0xfc, !PT ;  /* 0x640064000e117812 */ /* 0x000fe400078efcff */
[----:B------:R-:W-:Y:S01]  /*1bb0*/  LOP3.LUT R30, R30, 0x64006400, RZ, 0xfc, !PT ;  /* 0x640064001e1e7812 */ /* 0x000fe200078efcff */
[----:B------:R-:W-:Y:S01]  /*1bc0*/  HADD2 R34, R28, -1028, -1028 ;  /* 0xe404e4041c227430 */ /* 0x000fe20000000000 */
[----:B------:R-:W-:Y:S01]  /*1bd0*/  LOP3.LUT R18, R4, 0x380038, RZ, 0xc0, !PT ;  /* 0x0038003804127812 */ /* 0x000fe200078ec0ff */
[----:B------:R-:W-:Y:S01]  /*1be0*/  HFMA2 R32, R17, R2.H1_H1, -132, -132 ;  /* 0xd820d82011207431 */ /* 0x000fe20000060002 */
[----:B------:R-:W-:Y:S01]  /*1bf0*/  LOP3.LUT R29, R29, 0x64006400, RZ, 0xfc, !PT ;  /* 0x640064001d1d7812 */ /* 0x000fe200078efcff */
[----:B------:R-:W-:Y:S01]  /*1c00*/  HADD2 R17, R30, -1028, -1028 ;  /* 0xe404e4041e117430 */ /* 0x000fe20000000000 */
        /* <DEDUP_REMOVED lines=13> */
[----:B------:R-:W-:-:S02]  /*1ce0*/  HFMA2 R4, R5, R20.H0_H0, -20, -20 ;  /* 0xcd00cd0005047431 */ /* 0x000fc40000040014 */
[----:B------:R-:W-:Y:S01]  /*1cf0*/  HFMA2 R5, R18, R9, R13 ;  /* 0x0000000912057231 */ /* 0x000fe2000000000d */
[C---:B------:R-:W-:Y:S01]  /*1d00*/  LOP3.LUT R31, R6.reuse, 0x380038, RZ, 0xc0, !PT ;  /* 0x00380038061f7812 */ /* 0x040fe200078ec0ff */
[----:B------:R-:W-:Y:S01]  /*1d10*/  HFMA2 R8, R19, R20.H0_H0, -20, -20 ;  /* 0xcd00cd0013087431 */ /* 0x000fe20000040014 */
[----:B------:R-:W-:Y:S02]  /*1d20*/  LOP3.LUT R6, R6, 0x1c001c0, RZ, 0xc0, !PT ;  /* 0x01c001c006067812 */ /* 0x000fe400078ec0ff */
[----:B------:R-:W-:Y:S01]  /*1d30*/  LOP3.LUT R31, R31, 0x64006400, RZ, 0xfc, !PT ;  /* 0x640064001f1f7812 */ /* 0x000fe200078efcff */
[-C--:B------:R-:W-:Y:S02]  /*1d40*/  HFMA2 R15, R4, R10.reuse, R15 ;  /* 0x0000000a040f7231 */ /* 0x080fe4000000000f */
[----:B------:R-:W-:Y:S02]  /*1d50*/  HADD2 R4, R21, -1028, -1028 ;  /* 0xe404e40415047430 */ /* 0x000fe40000000000 */
[----:B------:R-:W-:Y:S01]  /*1d60*/  HFMA2 R5, R8, R10, R5 ;  /* 0x0000000a08057231 */ /* 0x000fe20000000005 */
[----:B------:R-:W-:Y:S01]  /*1d70*/  LOP3.LUT R29, R6, 0x64006400, RZ, 0xfc, !PT ;  /* 0x64006400061d7812 */ /* 0x000fe200078efcff */
[----:B------:R-:W-:Y:S01]  /*1d80*/  HFMA2 R28, R31, R2.H1_H1, -132, -132 ;  /* 0xd820d8201f1c7431 */ /* 0x000fe20000060002 */
[----:B------:R-:W-:Y:S01]  /*1d90*/  LOP3.LUT R27, R27, 0x64006400, RZ, 0xfc, !PT ;  /* 0x640064001b1b7812 */ /* 0x000fe200078efcff */
[----:B------:R-:W-:Y:S01]  /*1da0*/  HFMA2 R6, R17, R20.H0_H0, -20, -20 ;  /* 0xcd00cd0011067431 */ /* 0x000fe20000040014 */
[----:B------:R-:W-:Y:S01]  /*1db0*/  LOP3.LUT R22, R22, 0x64006400, RZ, 0xfc, !PT ;  /* 0x6400640016167812 */ /* 0x000fe200078efcff */
[----:B------:R-:W-:-:S02]  /*1dc0*/  HADD2 R8, R23, -1028, -1028 ;  /* 0xe404e40417087430 */ /* 0x000fc40000000000 */
[----:B------:R-:W-:Y:S02]  /*1dd0*/  HFMA2 R15, R4, R11, R15 ;  /* 0x0000000b040f7231 */ /* 0x000fe4000000000f */
[----:B------:R-:W-:Y:S02]  /*1de0*/  HFMA2 R29, R29, R20.H0_H0, -20, -20 ;  /* 0xcd00cd001d1d7431 */ /* 0x000fe40000040014 */
[----:B------:R-:W-:Y:S02]  /*1df0*/  HFMA2 R16, R28, R9, R16 ;  /* 0x000000091c107231 */ /* 0x000fe40000000010 */
[----:B------:R-:W-:Y:S02]  /*1e00*/  HFMA2 R7, R6, R10, R7 ;  /* 0x0000000a06077231 */ /* 0x000fe40000000007 */
[----:B------:R-:W-:Y:S02]  /*1e10*/  HFMA2 R5, R8, R11, R5 ;  /* 0x0000000b08057231 */ /* 0x000fe40000000005 */
[----:B------:R-:W-:-:S02]  /*1e20*/  HADD2 R6, R27, -1028, -1028 ;  /* 0xe404e4041b067430 */ /* 0x000fc40000000000 */
        /* <DEDUP_REMOVED lines=11> */
[----:B------:R-:W-:-:S07]  /*1ee0*/  HFMA2 R7, R5, R25, RZ.H0_H0 ;  /* 0x0000001905077231 */ /* 0x000fce00000400ff */
.L_x_3517:
        /* <DEDUP_REMOVED lines=11> */
.L_x_3521:
[----:B------:R-:W0:Y:S02]  /*1fa0*/  LDS R8, [R2] ;  /* 0x0000000002087984 */ /* 0x000e240000000800 */
[----:B0-----:R-:W-:-:S05]  /*1fb0*/  HADD2 R9, R8, R6 ;  /* 0x0000000608097230 */ /* 0x001fca0000000000 */
[----:B------:R-:W0:Y:S02]  /*1fc0*/  ATOMS.CAST.SPIN P0, [R2], R8, R9 ;  /* 0x000000080200758d */ /* 0x000e240001800009 */
[----:B0-----:R-:W-:Y:S05]  /*1fd0*/  @!P0 BRA `(.L_x_3521) ;  /* 0xfffffffc00f08947 */ /* 0x001fea000383ffff */
[----:B------:R-:W-:Y:S05]  /*1fe0*/  BRA `(.L_x_3519) ;  /* 0x00000000000c7947 */ /* 0x000fea0003800000 */
.L_x_3520:
[----:B------:R-:W2:Y:S02]  /*1ff0*/  LD.E R0, desc[UR6][R4.64] ;  /* 0x0000000604007980 */ /* 0x000ea4000c101900 */
[----:B--2---:R-:W-:-:S05]  /*2000*/  IMAD.IADD R3, R6, 0x1, R0 ;  /* 0x0000000106037824 */ /* 0x004fca00078e0200 */
[----:B------:R0:W-:Y:S02]  /*2010*/  ST.E desc[UR6][R4.64], R3 ;  /* 0x0000000304007985 */ /* 0x0001e4000c101906 */
.L_x_3519:
[----:B------:R-:W-:Y:S05]  /*2020*/  BSYNC.RECONVERGENT B0 ;  /* 0x0000000000007941 */ /* 0x000fea0003800200 */
.L_x_3518:
[----:B------:R1:W-:Y:S02]  /*2030*/  ATOM.E.ADD.F16x2.RN.STRONG.GPU P0, RZ, desc[UR6][R4.64+0x4], R7 ;  /* 0x8000040704ff79a2 */ /* 0x0003e4000c10e106 */
[----:B-1----:R-:W-:Y:S05]  /*2040*/  @P0 EXIT ;  /* 0x000000000000094d */ /* 0x002fea0003800000 */
[----:B------:R-:W1:Y:S02]  /*2050*/  QSPC.E.S P0, RZ, [R4+0x4] ;  /* 0x0000040004ff73aa */ /* 0x000e640000000500 */
[----:B-1----:R-:W-:Y:S05]  /*2060*/  @!P0 BRA `(.L_x_3522) ;  /* 0x00000000001c8947 */ /* 0x002fea0003800000 */
[----:B------:R-:W-:-:S05]  /*2070*/  IMAD.MOV.U32 R2, RZ, RZ, R4 ;  /* 0x000000ffff027224 */ /* 0x000fca00078e0004 */
[----:B------:R-:W-:-:S07]  /*2080*/  MOV R2, R2 ;  /* 0x0000000200027202 */ /* 0x000fce0000000f00 */
.L_x_3523:
[----:B0-----:R-:W0:Y:S02]  /*2090*/  LDS R4, [R2+0x4] ;  /* 0x0000040002047984 */ /* 0x001e240000000800 */
[----:B0-----:R-:W-:-:S05]  /*20a0*/  HFMA2 R5, R4, 1, 1, R7 ;  /* 0x3c003c0004057831 */ /* 0x001fca0000000007 */
[----:B------:R-:W0:Y:S02]  /*20b0*/  ATOMS.CAST.SPIN P0, [R2+0x4], R4, R5 ;  /* 0x000004040200758d */ /* 0x000e240001800005 */
[----:B0-----:R-:W-:Y:S05]  /*20c0*/  @!P0 BRA `(.L_x_3523) ;  /* 0xfffffffc00f08947 */ /* 0x001fea000383ffff */
[----:B------:R-:W-:Y:S05]  /*20d0*/  EXIT ;  /* 0x000000000000794d */ /* 0x000fea0003800000 */
.L_x_3522:
[----:B------:R-:W0:Y:S02]  /*20e0*/  LD.E R0, desc[UR6][R4.64+0x4] ;  /* 0x0000040604007980 */ /* 0x000e24000c101900 */
[----:B0-----:R-:W-:-:S05]  /*20f0*/  IMAD.IADD R3, R7, 0x1, R0 ;  /* 0x0000000107037824 */ /* 0x001fca00078e0200 */
[----:B------:R-:W-:Y:S01]  /*2100*/  ST.E desc[UR6][R4.64+0x4], R3 ;  /* 0x0000040304007985 */ /* 0x000fe2000c101906 */
[----:B------:R-:W-:Y:S05]  /*2110*/  EXIT ;  /* 0x000000000000794d */ /* 0x000fea0003800000 */
.L_x_3524:
        /* <DEDUP_REMOVED lines=14> */
.L_x_3641:


//--------------------- .text._Z23gemm_half_q_half_kernelILi1ELi6ELb0ELb0ELi32EEvPK6__halfPKjS4_S2_PS0_iiiiPKtS7_iiiiiibS2_i --------------------------
	.section	.text._Z23gemm_half_q_half_kernelILi1ELi6ELb0ELb0ELi32EEvPK6__halfPKjS4_S2_PS0_iiiiPKtS7_iiiiiibS2_i,"ax",@progbits
	.align	128
        .global         _Z23gemm_half_q_half_kernelILi1ELi6ELb0ELb0ELi32EEvPK6__halfPKjS4_S2_PS0_iiiiPKtS7_iiiiiibS2_i
        .type           _Z23gemm_half_q_half_kernelILi1ELi6ELb0ELb0ELi32EEvPK6__halfPKjS4_S2_PS0_iiiiPKtS7_iiiiiibS2_i,@function
        .size           _Z23gemm_half_q_half_kernelILi1ELi6ELb0ELb0ELi32EEvPK6__halfPKjS4_S2_PS0_iiiiPKtS7_iiiiiibS2_i,(.L_x_3642 - _Z23gemm_half_q_half_kernelILi1ELi6ELb0ELb0ELi32EEvPK6__halfPKjS4_S2_PS0_iiiiPKtS7_iiiiiibS2_i)
        .other          _Z23gemm_half_q_half_kernelILi1ELi6ELb0ELb0ELi32EEvPK6__halfPKjS4_S2_PS0_iiiiPKtS7_iiiiiibS2_i,@"STO_CUDA_ENTRY STV_DEFAULT"
_Z23gemm_half_q_half_kernelILi1ELi6ELb0ELb0ELi32EEvPK6__halfPKjS4_S2_PS0_iiiiPKtS7_iiiiiibS2_i:
.text._Z23gemm_half_q_half_kernelILi1ELi6ELb0ELb0ELi32EEvPK6__halfPKjS4_S2_PS0_iiiiPKtS7_iiiiiibS2_i:
        /* <DEDUP_REMOVED lines=35> */
.L_x_3526:
[----:B------:R-:W-:Y:S05]  /*0230*/  BSYNC.RECONVERGENT B0 ;  /* 0x0000000000007941 */ /* 0x000fea0003800200 */
.L_x_3525:
        /* <DEDUP_REMOVED lines=29> */
.L_x_3528:
        /* <DEDUP_REMOVED lines=42> */
.L_x_3527:
        /* <DEDUP_REMOVED lines=11> */
.L_x_3529:
        /* <DEDUP_REMOVED lines=11> */
.L_x_3530:
        /* <DEDUP_REMOVED lines=11> */
.L_x_3531:
        /* <DEDUP_REMOVED lines=11> */
.L_x_3532:
        /* <DEDUP_REMOVED lines=11> */
.L_x_3533:
        /* <DEDUP_REMOVED lines=27> */
[----:B------:R-:W4:Y:S01]  /*0bd0*/  LDG.E.128.CONSTANT R20, desc[UR6][R80.64] ;  /* 0x0000000650147981 */ /* 0x000f22000c1e9d00 */
[----:B------:R-:W-:Y:S01]  /*0be0*/  IMAD.MOV.U32 R0, RZ, RZ, 0x2400 ;  /* 0x00002400ff007424 */ /* 0x000fe200078e00ff */
[----:B------:R-:W-:Y:S01]  /*0bf0*/  ISETP.LE.AND P0, PT, R32, UR8, PT ;  /* 0x0000000820007c0c */ /* 0x000fe2000bf03270 */
[----:B------:R-:W-:Y:S01]  /*0c00*/  IMAD.MOV.U32 R41, RZ, RZ, 0x3000 ;  /* 0x00003000ff297424 */ /* 0x000fe200078e00ff */
[----:B------:R-:W-:Y:S02]  /*0c10*/  UIADD3 UR4, UPT, UPT, UR5, 0x40, URZ ;  /* 0x0000004005047890 */ /* 0x000fe4000fffe0ff */
[----:B------:R-:W-:Y:S02]  /*0c20*/  PRMT R9, R9, 0x5410, R0 ;  /* 0x0000541009097816 */ /* 0x000fe40000000000 */
[----:B--2---:R-:W-:Y:S02]  /*0c30*/  SHF.R.U32.HI R5, RZ, 0xf, R30 ;  /* 0x0000000fff057819 */ /* 0x004fe4000001161e */
[----:B------:R-:W-:-:S02]  /*0c40*/  SHF.R.U32.HI R4, RZ, 0xf, R29 ;  /* 0x0000000fff047819 */ /* 0x000fc4000001161d */
[----:B------:R-:W-:Y:S02]  /*0c50*/  SHF.R.U32.HI R0, RZ, 0xf, R28 ;  /* 0x0000000fff007819 */ /* 0x000fe4000001161c */
[----:B------:R-:W-:Y:S02]  /*0c60*/  SHF.R.U32.HI R6, RZ, 0xf, R31 ;  /* 0x0000000fff067819 */ /* 0x000fe4000001161f */
[----:B0-----:R-:W-:Y:S02]  /*0c70*/  LOP3.LUT R2, R5, 0x10001, RZ, 0xc0, !PT ;  /* 0x0001000105027812 */ /* 0x001fe400078ec0ff */
[----:B------:R-:W-:Y:S02]  /*0c80*/  LOP3.LUT R4, R4, 0x10001, RZ, 0xc0, !PT ;  /* 0x0001000104047812 */ /* 0x000fe400078ec0ff */
[----:B---3--:R-:W-:Y:S02]  /*0c90*/  SHF.R.U32.HI R5, RZ, 0xe, R25 ;  /* 0x0000000eff057819 */ /* 0x008fe40000011619 */
        /* <DEDUP_REMOVED lines=9> */
[----:B----4-:R-:W-:Y:S02]  /*0d30*/  SHF.R.U32.HI R8, RZ, 0xd, R20 ;  /* 0x0000000dff087819 */ /* 0x010fe40000011614 */
[----:B------:R-:W-:Y:S02]  /*0d40*/  SHF.R.U32.HI R7, RZ, 0xd, R21 ;  /* 0x0000000dff077819 */ /* 0x000fe40000011615 */
[----:B------:R-:W-:Y:S02]  /*0d50*/  SHF.R.U32.HI R6, RZ, 0xd, R22 ;  /* 0x0000000dff067819 */ /* 0x000fe40000011616 */
[----:B------:R-:W-:-:S02]  /*0d60*/  SHF.R.U32.HI R0, RZ, 0xd, R23 ;  /* 0x0000000dff007819 */ /* 0x000fc40000011617 */
[----:B------:R-:W-:Y:S02]  /*0d70*/  LOP3.LUT R8, R3, 0x40004, R8, 0xf8, !PT ;  /* 0x0004000403087812 */ /* 0x000fe400078ef808 */
[----:B------:R-:W-:Y:S02]  /*0d80*/  LOP3.LUT R7, R4, 0x40004, R7, 0xf8, !PT ;  /* 0x0004000404077812 */ /* 0x000fe400078ef807 */
[----:B------:R-:W-:Y:S02]  /*0d90*/  LOP3.LUT R6, R5, 0x40004, R6, 0xf8, !PT ;  /* 0x0004000405067812 */ /* 0x000fe400078ef806 */
[----:B------:R-:W-:Y:S02]  /*0da0*/  SHF.R.U32.HI R72, RZ, 0x6, R28 ;  /* 0x00000006ff487819 */ /* 0x000fe4000001161c */
[----:B------:R-:W-:Y:S02]  /*0db0*/  LOP3.LUT R3, R30, 0x380038, RZ, 0xc0, !PT ;  /* 0x003800381e037812 */ /* 0x000fe400078ec0ff */
[----:B------:R-:W-:-:S02]  /*0dc0*/  SHF.R.U32.HI R64, RZ, 0x6, R30 ;  /* 0x00000006ff407819 */ /* 0x000fc4000001161e */
[----:B------:R-:W-:Y:S02]  /*0dd0*/  LOP3.LUT R5, R33, 0x40004, R0, 0xf8, !PT ;  /* 0x0004000421057812 */ /* 0x000fe400078ef800 */
[----:B------:R-:W-:Y:S02]  /*0de0*/  LOP3.LUT R2, R29, 0x380038, RZ, 0xc0, !PT ;  /* 0x003800381d027812 */ /* 0x000fe400078ec0ff */
        /* <DEDUP_REMOVED lines=11> */
[----:B------:R-:W-:Y:S01]  /*0ea0*/  SHF.R.U32.HI R73, RZ, 0x6, R29 ;  /* 0x00000006ff497819 */ /* 0x000fe2000001161d */
[----:B------:R-:W-:Y:S01]  /*0eb0*/  HFMA2 R74, R74, R41.H0_H0, -132, -132 ;  /* 0xd820d8204a4a7431 */ /* 0x000fe20000040029 */
[----:B------:R-:W-:-:S02]  /*0ec0*/  SHF.R.U32.HI R63, RZ, 0x6, R31 ;  /* 0x00000006ff3f7819 */ /* 0x000fc4000001161f */
[----:B------:R-:W-:Y:S02]  /*0ed0*/  LOP3.LUT R18, R0, 0x64006400, RZ, 0xfc, !PT ;  /* 0x6400640000127812 */ /* 0x000fe400078efcff */
[----:B------:R-:W-:Y:S02]  /*0ee0*/  SHF.R.U32.HI R60, RZ, 0x6, R24 ;  /* 0x00000006ff3c7819 */ /* 0x000fe40000011618 */
[----:B------:R-:W-:Y:S01]  /*0ef0*/  SHF.R.U32.HI R59, RZ, 0x6, R25 ;  /* 0x00000006ff3b7819 */ /* 0x000fe20000011619 */
[----:B------:R-:W-:Y:S01]  /*0f00*/  HFMA2 R18, R18, R41.H0_H0, -132, -132 ;  /* 0xd820d82012127431 */ /* 0x000fe20000040029 */
[----:B------:R-:W-:Y:S02]  /*0f10*/  SHF.R.U32.HI R58, RZ, 0x6, R26 ;  /* 0x00000006ff3a7819 */ /* 0x000fe4000001161a */
[----:B------:R-:W-:Y:S02]  /*0f20*/  SHF.R.U32.HI R57, RZ, 0x6, R27 ;  /* 0x00000006ff397819 */ /* 0x000fe4000001161b */
[----:B------:R-:W-:-:S02]  /*0f30*/  SHF.R.U32.HI R4, RZ, 0x6, R20 ;  /* 0x00000006ff047819 */ /* 0x000fc40000011614 */
[----:B------:R-:W-:Y:S02]  /*0f40*/  SHF.R.U32.HI R3, RZ, 0x6, R21 ;  /* 0x00000006ff037819 */ /* 0x000fe40000011615 */
[----:B------:R-:W-:Y:S02]  /*0f50*/  LOP3.LUT R33, R22, 0x380038, RZ, 0xc0, !PT ;  /* 0x0038003816217812 */ /* 0x000fe400078ec0ff */
        /* <DEDUP_REMOVED lines=62> */
[----:B------:R-:W-:Y:S01]  /*1340*/  HFMA2 R71, R48, R9.H1_H1, -20, -20 ;  /* 0xcd00cd0030477431 */ /* 0x000fe20000060009 */
[----:B------:R-:W-:Y:S01]  /*1350*/  LOP3.LUT R62, R60, 0x1c001c0, RZ, 0xc0, !PT ;  /* 0x01c001c03c3e7812 */ /* 0x000fe200078ec0ff */
[----:B------:R-:W-:Y:S01]  /*1360*/  IMAD.MOV.U32 R33, RZ, RZ, R19 ;  /* 0x000000ffff217224 */ /* 0x000fe200078e0013 */
[----:B------:R-:W-:-:S02]  /*1370*/  LOP3.LUT R46, R46, 0x64006400, RZ, 0xfc, !PT ;  /* 0x640064002e2e7812 */ /* 0x000fc400078efcff */
[----:B------:R-:W-:Y:S02]  /*1380*/  LOP3.LUT R42, R59, 0x1c001c0, RZ, 0xc0, !PT ;  /* 0x01c001c03b2a7812 */ /* 0x000fe400078ec0ff */
[----:B------:R-:W-:Y:S01]  /*1390*/  LOP3.LUT R43, R58, 0x1c001c0, RZ, 0xc0, !PT ;  /* 0x01c001c03a2b7812 */ /* 0x000fe200078ec0ff */
[----:B------:R-:W-:Y:S01]  /*13a0*/  HFMA2 R61, R46, R9.H1_H1, -20, -20 ;  /* 0xcd00cd002e3d7431 */ /* 0x000fe20000060009 */
        /* <DEDUP_REMOVED lines=23> */
[----:B------:R-:W-:-:S04]  /*1520*/  IMAD.WIDE R78, R13, 0x4, R80 ;  /* 0x000000040d4e7825 */ /* 0x000fc800078e0250 */
[-C--:B------:R-:W-:Y:S02]  /*1530*/  HFMA2 R47, R47, R9.reuse.H1_H1, -20, -20 ;  /* 0xcd00cd002f2f7431 */ /* 0x080fe40000060009 */
[----:B------:R-:W-:Y:S01]  /*1540*/  HFMA2 R48, R48, R9.H1_H1, -20, -20 ;  /* 0xcd00cd0030307431 */ /* 0x000fe20000060009 */
[----:B------:R-:W-:Y:S06]  /*1550*/  @P0 BRA `(.L_x_3534) ;  /* 0x00000008008c0947 */ /* 0x000fec0003800000 */
[----:B------:R-:W-:Y:S01]  /*1560*/  LOP3.LUT R28, R28, 0x70007, RZ, 0xc0, !PT ;  /* 0x000700071c1c7812 */ /* 0x000fe200078ec0ff */
[----:B------:R-:W-:Y:S01]  /*1570*/  UMOV UR4, 0x400 ;  /* 0x0000040000047882 */ /* 0x000fe20000000000 */
[----:B------:R-:W-:Y:S02]  /*1580*/  LOP3.LUT R29, R29, 0x70007, RZ, 0xc0, !PT ;  /* 0x000700071d1d7812 */ /* 0x000fe400078ec0ff */
[----:B------:R-:W-:Y:S01]  /*1590*/  LOP3.LUT R77, R28, 0x64006400, RZ, 0xfc, !PT ;  /* 0x640064001c4d7812 */ /* 0x000fe200078efcff */
[----:B------:R-:W-:Y:S01]  /*15a0*/  IMAD.MOV.U32 R28, RZ, RZ, R18 ;  /* 0x000000ffff1c7224 */ /* 0x000fe200078e0012 */
[----:B------:R-:W-:Y:S01]  /*15b0*/  LOP3.LUT R29, R29, 0x64006400, RZ, 0xfc, !PT ;  /* 0x640064001d1d7812 */ /* 0x000fe200078efcff */
[----:B------:R-:W0:Y:S01]  /*15c0*/  LDS.128 R16, [UR5] ;  /* 0x00000005ff107984 */ /* 0x000e220008000c00 */
        /* <DEDUP_REMOVED lines=24> */
[----:B0-----:R-:W-:Y:S02]  /*1750*/  HFMA2 R77, R77, R16, RZ ;  /* 0x000000104d4d7231 */ /* 0x001fe400000000ff */
[----:B------:R-:W-:-:S02]  /*1760*/  HADD2 R57, R57, -1028, -1028 ;  /* 0xe404e40439397430 */ /* 0x000fc40000000000 */
[----:B------:R-:W-:Y:S01]  /*1770*/  HFMA2 R29, R29, R16, RZ ;  /* 0x000000101d1d7231 */ /* 0x000fe200000000ff */
[----:B------:R-:W-:Y:S02]  /*1780*/  LOP3.LUT R4, R4, 0x64006400, RZ, 0xfc, !PT ;  /* 0x6400640004047812 */ /* 0x000fe400078efcff */
[----:B------:R-:W-:Y:S02]  /*1790*/  LOP3.LUT R2, R2, 0x64006400, RZ, 0xfc, !PT ;  /* 0x6400640002027812 */ /* 0x000fe400078efcff */
        /* <DEDUP_REMOVED lines=18> */
[-C--:B------:R-:W-:Y:S01]  /*18c0*/  HFMA2 R28, R28, R16.reuse, RZ ;  /* 0x000000101c1c7231 */ /* 0x080fe200000000ff */
[----:B------:R-:W-:Y:S01]  /*18d0*/  LOP3.LUT R25, R25, 0x64006400, RZ, 0xfc, !PT ;  /* 0x6400640019197812 */ /* 0x000fe200078efcff */
[----:B------:R-:W-:Y:S01]  /*18e0*/  HFMA2 R16, R30, R16, RZ ;  /* 0x000000101e107231 */ /* 0x000fe200000000ff */
[----:B------:R-:W-:-:S02]  /*18f0*/  LOP3.LUT R65, R65, 0x64006400, RZ, 0xfc, !PT ;  /* 0x6400640041417812 */ /* 0x000fc400078efcff */
        /* <DEDUP_REMOVED lines=16> */
[-C--:B------:R-:W-:Y:S01]  /*1a00*/  HFMA2 R20, R68, R19.reuse, R17 ;  /* 0x0000001344147231 */ /* 0x080fe20000000011 */
        /* <DEDUP_REMOVED lines=12> */
[----:B------:R-:W-:Y:S01]  /*1ad0*/  HADD2 R7, R7, -1028, -1028 ;  /* 0xe404e40407077430 */ /* 0x000fe20000000000 */
[----:B------:R-:W-:Y:S02]  /*1ae0*/  PRMT R12, R12, 0x5410, R11 ;  /* 0x000054100c0c7816 */ /* 0x000fe4000000000b */
[----:B------:R-:W-:Y:S01]  /*1af0*/  PRMT R10, R10, 0x5410, R9 ;  /* 0x000054100a0a7816 */ /* 0x000fe20000000009 */
[----:B0-----:R-:W-:-:S02]  /*1b00*/  HFMA2 R21, R70, R28, R16 ;  /* 0x0000001c46157231 */ /* 0x001fc40000000010 */
[-C--:B------:R-:W-:Y:S01]  /*1b10*/  HFMA2 R77, R69, R28.reuse, R77 ;  /* 0x0000001c454d7231 */ /* 0x080fe2000000004d */
[----:B------:R-:W0:Y:S01]  /*1b20*/  LDS.128 R16, [UR5+0x20] ;  /* 0x00002005ff107984 */ /* 0x000e220008000c00 */
[-C--:B------:R-:W-:Y:S02]  /*1b30*/  HFMA2 R22, R71, R28.reuse, R22 ;  /* 0x0000001c47167231 */ /* 0x080fe40000000016 */
[----:B------:R-:W-:Y:S02]  /*1b40*/  HFMA2 R28, R61, R28, R20 ;  /* 0x0000001c3d1c7231 */ /* 0x000fe40000000014 */
[----:B------:R-:W-:Y:S02]  /*1b50*/  HADD2 R20, R24, -1028, -1028 ;  /* 0xe404e40418147430 */ /* 0x000fe40000000000 */
[----:B------:R-:W-:Y:S02]  /*1b60*/  HADD2 R24, R63, -1028, -1028 ;  /* 0xe404e4043f187430 */ /* 0x000fe40000000000 */
[----:B------:R-:W-:-:S02]  /*1b70*/  HADD2 R61, R66, -1028, -1028 ;  /* 0xe404e404423d7430 */ /* 0x000fc40000000000 */
[-C--:B------:R-:W-:Y:S02]  /*1b80*/  HFMA2 R22, R23, R29.reuse, R22 ;  /* 0x0000001d17167231 */ /* 0x080fe40000000016 */
[-C--:B------:R-:W-:Y:S02]  /*1b90*/  HFMA2 R21, R24, R29.reuse, R21 ;  /* 0x0000001d18157231 */ /* 0x080fe40000000015 */
[-C--:B------:R-:W-:Y:S02]  /*1ba0*/  HFMA2 R20, R20, R29.reuse, R77 ;  /* 0x0000001d14147231 */ /* 0x080fe4000000004d */
[----:B------:R-:W-:Y:S02]  /*1bb0*/  HFMA2 R28, R61, R29, R28 ;  /* 0x0000001d3d1c7231 */ /* 0x000fe4000000001c */
[----:B------:R-:W-:Y:S02]  /*1bc0*/  HADD2 R23, R60, -1028, -1028 ;  /* 0xe404e4043c177430 */ /* 0x000fe40000000000 */
[----:B------:R-:W-:-:S02]  /*1bd0*/  HADD2 R29, R58, -1028, -1028 ;  /* 0xe404e4043a1d7430 */ /* 0x000fc40000000000 */
[-C--:B------:R-:W-:Y:S02]  /*1be0*/  HFMA2 R22, R54, R30.reuse, R22 ;  /* 0x0000001e36167231 */ /* 0x080fe40000000016 */
[-C--:B------:R-:W-:Y:S02]  /*1bf0*/  HFMA2 R21, R55, R30.reuse, R21 ;  /* 0x0000001e37157231 */ /* 0x080fe40000000015 */
[-C--:B------:R-:W-:Y:S02]  /*1c00*/  HFMA2 R20, R56, R30.reuse, R20 ;  /* 0x0000001e38147231 */ /* 0x080fe40000000014 */
[----:B------:R-:W-:Y:S02]  /*1c10*/  HADD2 R24, R59, -1028, -1028 ;  /* 0xe404e4043b187430 */ /* 0x000fe40000000000 */
[----:B------:R-:W-:Y:S02]  /*1c20*/  HFMA2 R28, R53, R30, R28 ;  /* 0x0000001e351c7231 */ /* 0x000fe4000000001c */
[----:B------:R-:W-:-:S02]  /*1c30*/  HFMA2 R21, R24, R31, R21 ;  /* 0x0000001f18157231 */ /* 0x000fc40000000015 */
[-C--:B------:R-:W-:Y:S02]  /*1c40*/  HFMA2 R22, R29, R31.reuse, R22 ;  /* 0x0000001f1d167231 */ /* 0x080fe40000000016 */
[-C--:B------:R-:W-:Y:S02]  /*1c50*/  HFMA2 R20, R23, R31.reuse, R20 ;  /* 0x0000001f17147231 */ /* 0x080fe40000000014 */
[----:B------:R-:W-:Y:S02]  /*1c60*/  HFMA2 R31, R57, R31, R28 ;  /* 0x0000001f391f7231 */ /* 0x000fe4000000001c */
[-C--:B0-----:R-:W-:Y:S02]  /*1c70*/  HFMA2 R24, R52, R16.reuse, R20 ;  /* 0x0000001034187231 */ /* 0x081fe40000000014 */
[-C--:B------:R-:W-:Y:S02]  /*1c80*/  HFMA2 R28, R51, R16.reuse, R21 ;  /* 0x00000010331c7231 */ /* 0x080fe40000000015 */
[----:B------:R-:W-:-:S02]  /*1c90*/  HFMA2 R29, R50, R16, R22 ;  /* 0x00000010321d7231 */ /* 0x000fc40000000016 */
[----:B------:R-:W-:Y:S01]  /*1ca0*/  HFMA2 R31, R49, R16, R31 ;  /* 0x00000010311f7231 */ /* 0x000fe2000000001f */
[----:B------:R-:W0:Y:S01]  /*1cb0*/  LDS.128 R20, [UR5+0x30] ;  /* 0x00003005ff147984 */ /* 0x000e220008000c00 */
[----:B------:R-:W-:Y:S01]  /*1cc0*/  HADD2 R16, R27, -1028, -1028 ;  /* 0xe404e4041b107430 */ /* 0x000fe20000000000 */
[----:B------:R-:W1:Y:S01]  /*1cd0*/  S2UR UR5, SR_CgaCtaId ;  /* 0x00000000000579c3 */ /* 0x000e620000008800 */
[-C--:B------:R-:W-:Y:S02]  /*1ce0*/  HFMA2 R28, R42, R17.reuse, R28 ;  /* 0x000000112a1c7231 */ /* 0x080fe4000000001c */
[-C--:B------:R-:W-:Y:S02]  /*1cf0*/  HFMA2 R24, R62, R17.reuse, R24 ;  /* 0x000000113e187231 */ /* 0x080fe40000000018 */
[-C--:B------:R-:W-:Y:S02]  /*1d00*/  HFMA2 R31, R44, R17.reuse, R31 ;  /* 0x000000112c1f7231 */ /* 0x080fe4000000001f */
[----:B------:R-:W-:-:S02]  /*1d10*/  HFMA2 R29, R43, R17, R29 ;  /* 0x000000112b1d7231 */ /* 0x000fc4000000001d */
[----:B------:R-:W-:Y:S02]  /*1d20*/  HADD2 R17, R26, -1028, -1028 ;  /* 0xe404e4041a117430 */ /* 0x000fe40000000000 */
[----:B------:R-:W-:Y:S02]  /*1d30*/  HADD2 R26, R65, -1028, -1028 ;  /* 0xe404e404411a7430 */ /* 0x000fe40000000000 */
[-C--:B------:R-:W-:Y:S02]  /*1d40*/  HFMA2 R28, R17, R18.reuse, R28 ;  /* 0x00000012111c7231 */ /* 0x080fe4000000001c */
[-C--:B------:R-:W-:Y:S02]  /*1d50*/  HFMA2 R24, R25, R18.reuse, R24 ;  /* 0x0000001219187231 */ /* 0x080fe40000000018 */
[----:B------:R-:W-:Y:S02]  /*1d60*/  HADD2 R17, R4, -1028, -1028 ;  /* 0xe404e40404117430 */ /* 0x000fe40000000000 */
[----:B------:R-:W-:-:S02]  /*1d70*/  HFMA2 R29, R16, R18, R29 ;  /* 0x00000012101d7231 */ /* 0x000fc4000000001d */
[----:B------:R-:W-:Y:S02]  /*1d80*/  HFMA2 R31, R26, R18, R31 ;  /* 0x000000121a1f7231 */ /* 0x000fe4000000001f */
[-C--:B------:R-:W-:Y:S02]  /*1d90*/  HFMA2 R28, R35, R19.reuse, R28 ;  /* 0x00000013231c7231 */ /* 0x080fe4000000001c */
[-C--:B------:R-:W-:Y:S02]  /*1da0*/  HFMA2 R31, R37, R19.reuse, R31 ;  /* 0x00000013251f7231 */ /* 0x080fe4000000001f */
[-C--:B------:R-:W-:Y:S02]  /*1db0*/  HFMA2 R24, R34, R19.reuse, R24 ;  /* 0x0000001322187231 */ /* 0x080fe40000000018 */
[----:B------:R-:W-:Y:S01]  /*1dc0*/  HFMA2 R29, R36, R19, R29 ;  /* 0x00000013241d7231 */ /* 0x000fe2000000001d */
[----:B-1----:R-:W-:-:S04]  /*1dd0*/  ULEA UR4, UR5, UR4, 0x18 ;  /* 0x0000000405047291 */ /* 0x002fc8000f8ec0ff */
[----:B------:R-:W-:Y:S01]  /*1de0*/  UIADD3 UR4, UPT, UPT, UR4, 0x40, URZ ;  /* 0x0000004004047890 */ /* 0x000fe2000fffe0ff */
[-C--:B0-----:R-:W-:Y:S02]  /*1df0*/  HFMA2 R24, R17, R20.reuse, R24 ;  /* 0x0000001411187231 */ /* 0x081fe40000000018 */
        /* <DEDUP_REMOVED lines=10> */
[----:B------:R-:W-:-:S02]  /*1ea0*/  HADD2 R0, R5, -1028, -1028 ;  /* 0xe404e40405007430 */ /* 0x000fc40000000000 */
        /* <DEDUP_REMOVED lines=14> */
.L_x_3534:
[----:B------:R-:W0:Y:S02]  /*1f90*/  LDCU UR5, c[0x0][0x3dc] ;  /* 0x00007b80ff0577ac */ /* 0x000e240008000800 */
[----:B0-----:R-:W-:-:S04]  /*1fa0*/  VIMNMX R0, PT, PT, R15, UR5, PT ;  /* 0x000000050f007c48 */ /* 0x001fc8000bfe0100 */
[----:B------:R-:W-:-:S13]  /*1fb0*/  ISETP.GT.AND P0, PT, R0, R33, PT ;  /* 0x000000210000720c */ /* 0x000fda0003f04270 */
[----:B------:R-:W-:Y:S05]  /*1fc0*/  @!P0 BRA `(.L_x_3535) ;  /* 0x0000000800848947 */ /* 0x000fea0003800000 */
[----:B------:R-:W-:Y:S01]  /*1fd0*/  VIMNMX.U32 R0, PT, PT, R15, UR5, PT ;  /* 0x000000050f007c48 */ /* 0x000fe2000bfe0000 */
[----:B------:R-:W-:-:S12]  /*1fe0*/  UIADD3 UR4, UPT, UPT, UR4, 0x10, URZ ;  /* 0x0000001004047890 */ /* 0x000fd8000fffe0ff */
.L_x_3537:
[----:B------:R-:W0:Y:S01]  /*1ff0*/  LDC R32, c[0x0][0x3a8] ;  /* 0x0000ea00ff207b82 */ /* 0x000e220000000800 */
[----:B------:R-:W-:-:S05]  /*2000*/  VIADD R33, R33, 0x10 ;  /* 0x0000001021217836 */ /* 0x000fca0000000000 */
[----:B------:R-:W-:Y:S02]  /*2010*/  ISETP.GE.AND P0, PT, R33, R0, PT ;  /* 0x000000002100720c */ /* 0x000fe40003f06270 */
[----:B------:R-:W1:Y:S01]  /*2020*/  LDC R13, c[0x0][0x3ac] ;  /* 0x0000eb00ff0d7b82 */ /* 0x000e620000000800 */
[----:B0-----:R-:W-:-:S13]  /*2030*/  ISETP.LE.AND P1, PT, R32, UR8, PT ;  /* 0x0000000820007c0c */ /* 0x001fda000bf23270 */
[----:B-1----:R-:W-:Y:S05]  /*2040*/  @P1 BRA `(.L_x_3536) ;  /* 0x0000000800581947 */ /* 0x002fea0003800000 */
[----:B------:R-:W2:Y:S01]  /*2050*/  LDG.E.128.CONSTANT R4, desc[UR6][R78.64] ;  /* 0x000000064e047981 */ /* 0x000ea2000c1e9d00 */
[----:B------:R-:W-:Y:S01]  /*2060*/  IMAD.MOV.U32 R2, RZ, RZ, 0x2c00 ;  /* 0x00002c00ff027424 */ /* 0x000fe200078e00ff */
[----:B------:R-:W-:Y:S01]  /*2070*/  PRMT R12, R12, 0x5410, R11 ;  /* 0x000054100c0c7816 */ /* 0x000fe2000000000b */
[----:B------:R-:W-:Y:S01]  /*2080*/  IMAD.MOV.U32 R3, RZ, RZ, 0x2400 ;  /* 0x00002400ff037424 */ /* 0x000fe200078e00ff */
[----:B------:R-:W-:Y:S01]  /*2090*/  PRMT R10, R10, 0x5410, R9 ;  /* 0x000054100a0a7816 */ /* 0x000fe20000000009 */
[----:B------:R-:W-:-:S03]  /*20a0*/  IMAD.MOV.U32 R28, RZ, RZ, 0x3400 ;  /* 0x00003400ff1c7424 */ /* 0x000fc600078e00ff */
[----:B------:R-:W-:Y:S02]  /*20b0*/  PRMT R2, R3, 0x5410, R2 ;  /* 0x0000541003027816 */ /* 0x000fe40000000002 */
[----:B------:R-:W-:Y:S02]  /*20c0*/  PRMT R28, R28, 0x5410, R28 ;  /* 0x000054101c1c7816 */ /* 0x000fe4000000001c */
[C---:B--2---:R-:W-:Y:S02]  /*20d0*/  LOP3.LUT R20, R4.reuse, 0xc000c, RZ, 0xc0, !PT ;  /* 0x000c000c04147812 */ /* 0x044fe400078ec0ff */
[C---:B------:R-:W-:Y:S02]  /*20e0*/  LOP3.LUT R21, R4.reuse, 0x300030, RZ, 0xc0, !PT ;  /* 0x0030003004157812 */ /* 0x040fe400078ec0ff */
[C---:B------:R-:W-:Y:S02]  /*20f0*/  LOP3.LUT R39, R4.reuse, 0x30003, RZ, 0xc0, !PT ;  /* 0x0003000304277812 */ /* 0x040fe400078ec0ff */
[----:B------:R-:W-:-:S02]  /*2100*/  LOP3.LUT R35, R4, 0xc000c0, RZ, 0xc0, !PT ;  /* 0x00c000c004237812 */ /* 0x000fc400078ec0ff */
[----:B------:R-:W-:Y:S02]  /*2110*/  SHF.R.U32.HI R3, RZ, 0x8, R4 ;  /* 0x00000008ff037819 */ /* 0x000fe40000011604 */
[C---:B------:R-:W-:Y:S02]  /*2120*/  LOP3.LUT R4, R5.reuse, 0xc000c, RZ, 0xc0, !PT ;  /* 0x000c000c05047812 */ /* 0x040fe400078ec0ff */
[C---:B------:R-:W-:Y:S02]  /*2130*/  LOP3.LUT R37, R5.reuse, 0x30003, RZ, 0xc0, !PT ;  /* 0x0003000305257812 */ /* 0x040fe400078ec0ff */
[C---:B------:R-:W-:Y:S02]  /*2140*/  LOP3.LUT R22, R5.reuse, 0x300030, RZ, 0xc0, !PT ;  /* 0x0030003005167812 */ /* 0x040fe400078ec0ff */
[----:B------:R-:W-:Y:S02]  /*2150*/  LOP3.LUT R25, R5, 0xc000c0, RZ, 0xc0, !PT ;  /* 0x00c000c005197812 */ /* 0x000fe400078ec0ff */
[----:B------:R-:W-:-:S02]  /*2160*/  SHF.R.U32.HI R8, RZ, 0x8, R5 ;  /* 0x00000008ff087819 */ /* 0x000fc40000011605 */
[C---:B------:R-:W-:Y:S02]  /*2170*/  LOP3.LUT R5, R6.reuse, 0xc000c, RZ, 0xc0, !PT ;  /* 0x000c000c06057812 */ /* 0x040fe400078ec0ff */
[C---:B------:R-:W-:Y:S02]  /*2180*/  LOP3.LUT R23, R6.reuse, 0x300030, RZ, 0xc0, !PT ;  /* 0x0030003006177812 */ /* 0x040fe400078ec0ff */
[C---:B------:R-:W-:Y:S02]  /*2190*/  LOP3.LUT R31, R6.reuse, 0xc000c0, RZ, 0xc0, !PT ;  /* 0x00c000c0061f7812 */ /* 0x040fe400078ec0ff */
[----:B------:R-:W-:Y:S02]  /*21a0*/  SHF.R.U32.HI R15, RZ, 0x8, R6 ;  /* 0x00000008ff0f7819 */ /* 0x000fe40000011606 */
        /* <DEDUP_REMOVED lines=33> */
[----:B------:R-:W-:Y:S01]  /*23c0*/  LOP3.LUT R23, R23, 0x64006400, RZ, 0xfc, !PT ;  /* 0x6400640017177812 */ /* 0x000fe200078efcff */
[-C--:B------:R-:W-:Y:S01]  /*23d0*/  HFMA2 R47, R47, R2.reuse.H1_H1, -66, -66 ;  /* 0xd420d4202f2f7431 */ /* 0x080fe20000060002 */
        /* <DEDUP_REMOVED lines=8> */
[-C--:B------:R-:W-:Y:S01]  /*2460*/  HFMA2 R54, R31, R2.reuse.H0_H0, -18, -18 ;  /* 0xcc80cc801f367431 */ /* 0x080fe20000040002 */
        /* <DEDUP_REMOVED lines=8> */
[-C--:B------:R-:W-:Y:S01]  /*24f0*/  HFMA2 R50, R25, R2.reuse.H0_H0, -18, -18 ;  /* 0xcc80cc8019327431 */ /* 0x080fe20000040002 */
[----:B------:R-:W-:Y:S01]  /*2500*/  LOP3.LUT R41, R20, 0x64006400, RZ, 0xfc, !PT ;  /* 0x6400640014297812 */ /* 0x000fe200078efcff */
[-C--:B------:R-:W-:Y:S01]  /*2510*/  HFMA2 R55, R55, R2.reuse.H1_H1, -66, -66 ;  /* 0xd420d42037377431 */ /* 0x080fe20000060002 */
[----:B------:R-:W-:Y:S01]  /*2520*/  LOP3.LUT R45, R22, 0x64006400, RZ, 0xfc, !PT ;  /* 0x64006400162d7812 */ /* 0x000fe200078efcff */
[-C--:B------:R-:W-:Y:S01]  /*2530*/  HFMA2 R49, R49, R2.reuse.H1_H1, -66, -66 ;  /* 0xd420d42031317431 */ /* 0x080fe20000060002 */
[----:B------:R-:W-:Y:S01]  /*2540*/  LOP3.LUT R42, R15, 0xc000c0, RZ, 0xc0, !PT ;  /* 0x00c000c00f2a7812 */ /* 0x000fe200078ec0ff */
[----:B------:R-:W1:Y:S01]  /*2550*/  LDS.128 R20, [UR4] ;  /* 0x00000004ff147984 */ /* 0x000e620008000c00 */
[----:B------:R-:W-:Y:S01]  /*2560*/  LOP3.LUT R27, R27, 0x64006400, RZ, 0xfc, !PT ;  /* 0x640064001b1b7812 */ /* 0x000fe200078efcff */
[-C--:B------:R-:W-:Y:S01]  /*2570*/  HFMA2 R41, R41, R2.reuse.H1_H1, -66, -66 ;  /* 0xd420d42029297431 */ /* 0x080fe20000060002 */
[----:B------:R-:W-:Y:S01]  /*2580*/  LOP3.LUT R29, R29, 0x64006400, RZ, 0xfc, !PT ;  /* 0x640064001d1d7812 */ /* 0x000fe200078efcff */
[-C--:B------:R-:W-:Y:S01]  /*2590*/  HFMA2 R45, R45, R2.reuse.H1_H1, -66, -66 ;  /* 0xd420d4202d2d7431 */ /* 0x080fe20000060002 */
        /* <DEDUP_REMOVED lines=9> */
[----:B0-----:R-:W-:-:S02]  /*2630*/  HFMA2 R19, R19, R4, RZ ;  /* 0x0000000413137231 */ /* 0x001fc400000000ff */
[----:B------:R-:W-:Y:S01]  /*2640*/  HFMA2 R46, R25, R2.H0_H0, -18, -18 ;  /* 0xcc80cc80192e7431 */ /* 0x000fe20000040002 */
[----:B------:R-:W-:Y:S01]  /*2650*/  LOP3.LUT R15, R15, 0x30003, RZ, 0xc0, !PT ;  /* 0x000300030f0f7812 */ /* 0x000fe200078ec0ff */
[----:B------:R-:W-:Y:S02]  /*2660*/  HADD2 R25, R37, -1026, -1026 ;  /* 0xe402e40225197430 */ /* 0x000fe40000000000 */
[-C--:B------:R-:W-:Y:S02]  /*2670*/  HFMA2 R27, R27, R4.reuse, RZ ;  /* 0x000000041b1b7231 */ /* 0x080fe400000000ff */
[----:B------:R-:W-:Y:S01]  /*2680*/  HADD2 R29, R56, -1026, -1026 ;  /* 0xe402e402381d7430 */ /* 0x000fe20000000000 */
[----:B------:R-:W-:Y:S01]  /*2690*/  LOP3.LUT R3, R3, 0x64006400, RZ, 0xfc, !PT ;  /* 0x6400640003037812 */ /* 0x000fe200078efcff */
[----:B------:R-:W-:Y:S02]  /*26a0*/  HFMA2 R25, R25, R4, RZ.H0_H0 ;  /* 0x0000000419197231 */ /* 0x000fe400000400ff */
[----:B------:R-:W-:-:S02]  /*26b0*/  HFMA2 R19, R24, R5, R19 ;  /* 0x0000000518137231 */ /* 0x000fc40000000013 */
[----:B------:R-:W-:Y:S01]  /*26c0*/  HFMA2 R4, R29, R4, RZ.H0_H0 ;  /* 0x000000041d047231 */ /* 0x000fe200000400ff */
[----:B------:R-:W-:Y:S01]  /*26d0*/  LOP3.LUT R15, R15, 0x64006400, RZ, 0xfc, !PT ;  /* 0x640064000f0f7812 */ /* 0x000fe200078efcff */
[----:B------:R-:W-:Y:S02]  /*26e0*/  HFMA2 R52, R35, R2.H0_H0, -18, -18 ;  /* 0xcc80cc8023347431 */ /* 0x000fe40000040002 */
[-C--:B------:R-:W-:Y:S02]  /*26f0*/  HFMA2 R27, R40, R5.reuse, R27 ;  /* 0x00000005281b7231 */ /* 0x080fe4000000001b */
[-C--:B------:R-:W-:Y:S01]  /*2700*/  HFMA2 R4, R38, R5.reuse, R4 ;  /* 0x0000000526047231 */ /* 0x080fe20000000004 */
[----:B------:R-:W-:Y:S01]  /*2710*/  LOP3.LUT R8, R8, 0x30003, RZ, 0xc0, !PT ;  /* 0x0003000308087812 */ /* 0x000fe200078ec0ff */
[----:B------:R-:W-:Y:S02]  /*2720*/  HFMA2 R25, R36, R5, R25 ;  /* 0x0000000524197231 */ /* 0x000fe40000000019 */
[----:B------:R-:W-:-:S02]  /*2730*/  HFMA2 R19, R43, R6, R19 ;  /* 0x000000062b137231 */ /* 0x000fc40000000013 */
[-C--:B------:R-:W-:Y:S01]  /*2740*/  HFMA2 R24, R55, R6.reuse, R4 ;  /* 0x0000000637187231 */ /* 0x080fe20000000004 */
[----:B------:R-:W-:Y:S01]  /*2750*/  LOP3.LUT R18, R18, 0x30003, RZ, 0xc0, !PT ;  /* 0x0003000312127812 */ /* 0x000fe200078ec0ff */
[----:B------:R-:W-:Y:S02]  /*2760*/  HADD2 R4, R3, -1026, -1026 ;  /* 0xe402e40203047430 */ /* 0x000fe40000000000 */
[-C--:B------:R-:W-:Y:S02]  /*2770*/  HFMA2 R27, R53, R6.reuse, R27 ;  /* 0x00000006351b7231 */ /* 0x080fe4000000001b */
[----:B------:R-:W-:Y:S01]  /*2780*/  HFMA2 R25, R47, R6, R25 ;  /* 0x000000062f197231 */ /* 0x000fe20000000019 */
[----:B------:R-:W-:Y:S01]  /*2790*/  LOP3.LUT R8, R8, 0x64006400, RZ, 0xfc, !PT ;  /* 0x6400640008087812 */ /* 0x000fe200078efcff */
[----:B------:R-:W-:Y:S02]  /*27a0*/  HADD2 R6, R15, -1026, -1026 ;  /* 0xe402e4020f067430 */ /* 0x000fe40000000000 */
[-C--:B------:R-:W-:Y:S01]  /*27b0*/  HFMA2 R19, R52, R7.reuse, R19 ;  /* 0x0000000734137231 */ /* 0x080fe20000000013 */
[----:B------:R-:W-:Y:S01]  /*27c0*/  LOP3.LUT R18, R18, 0x64006400, RZ, 0xfc, !PT ;  /* 0x6400640012127812 */ /* 0x000fe200078efcff */
[----:B------:R-:W-:-:S02]  /*27d0*/  HFMA2 R25, R50, R7, R25 ;  /* 0x0000000732197231 */ /* 0x000fc40000000019 */
        /* <DEDUP_REMOVED lines=10> */
[----:B------:R-:W-:Y:S02]  /*2880*/  HFMA2 R24, R28, R21, R24 ;  /* 0x000000151c187231 */ /* 0x000fe40000000018 */
[----:B------:R-:W-:-:S02]  /*2890*/  HFMA2 R2, R31, R2.H0_H0, -18, -18 ;  /* 0xcc80cc801f027431 */ /* 0x000fc40000040002 */
[----:B------:R-:W-:Y:S02]  /*28a0*/  HFMA2 R15, R30, R21, R15 ;  /* 0x000000151e0f7231 */ /* 0x000fe4000000000f */
[-C--:B------:R-:W-:Y:S02]  /*28b0*/  HFMA2 R21, R45, R22.reuse, R25 ;  /* 0x000000162d157231 */ /* 0x080fe40000000019 */
[-C--:B------:R-:W-:Y:S02]  /*28c0*/  HFMA2 R24, R51, R22.reuse, R24 ;  /* 0x0000001633187231 */ /* 0x080fe40000000018 */
[----:B------:R-:W-:Y:S02]  /*28d0*/  HFMA2 R19, R41, R22, R19 ;  /* 0x0000001629137231 */ /* 0x000fe40000000013 */
[-C--:B------:R-:W-:Y:S02]  /*28e0*/  HFMA2 R21, R42, R23.reuse, R21 ;  /* 0x000000172a157231 */ /* 0x080fe40000000015 */
[----:B------:R-:W-:-:S02]  /*28f0*/  HFMA2 R24, R2, R23, R24 ;  /* 0x0000001702187231 */ /* 0x000fc40000000018 */
[----:B------:R-:W-:Y:S02]  /*2900*/  HFMA2 R15, R49, R22, R15 ;  /* 0x00000016310f7231 */ /* 0x000fe4000000000f */
[----:B------:R-:W-:Y:S02]  /*2910*/  HADD2 R21, R21.H0_H0, R21.H1_H1 ;  /* 0x3000001515157230 */ /* 0x000fe40000000800 */
        /* <DEDUP_REMOVED lines=9> */
.L_x_3536:
[----:B------:R-:W-:Y:S01]  /*29b0*/  UIADD3 UR4, UPT, UPT, UR4, 0x20, URZ ;  /* 0x0000002004047890 */ /* 0x000fe2000fffe0ff */
[----:B------:R-:W-:Y:S01]  /*29c0*/  IMAD.WIDE R78, R13, 0x4, R78 ;  /* 0x000000040d4e7825 */ /* 0x000fe200078e024e */
[----:B------:R-:W-:Y:S10]  /*29d0*/  @!P0 BRA `(.L_x_3537) ;  /* 0xfffffff400848947 */ /* 0x000ff4000383ffff */
.L_x_3535:
        /* <DEDUP_REMOVED lines=12> */
.L_x_3541:
[----:B------:R-:W0:Y:S02]  /*2aa0*/  LDS R2, [R0] ;  /* 0x0000000000027984 */ /* 0x000e240000000800 */
[----:B0-----:R-:W-:-:S05]  /*2ab0*/  HADD2 R3, R2, R16 ;  /* 0x0000001002037230 */ /* 0x001fca0000000000 */
[----:B------:R-:W0:Y:S02]  /*2ac0*/  ATOMS.CAST.SPIN P0, [R0], R2, R3 ;  /* 0x000000020000758d */ /* 0x000e240001800003 */
[----:B0-----:R-:W-:Y:S05]  /*2ad0*/  @!P0 BRA `(.L_x_3541) ;  /* 0xfffffffc00f08947 */ /* 0x001fea000383ffff */
[----:B------:R-:W-:Y:S05]  /*2ae0*/  BRA `(.L_x_3539) ;  /* 0x00000000000c7947 */ /* 0x000fea0003800000 */
.L_x_3540:
[----:B------:R-:W2:Y:S02]  /*2af0*/  LD.E R0, desc[UR6][R4.64] ;  /* 0x0000000604007980 */ /* 0x000ea4000c101900 */
[----:B--2---:R-:W-:-:S05]  /*2b00*/  IMAD.IADD R3, R16, 0x1, R0 ;  /* 0x0000000110037824 */ /* 0x004fca00078e0200 */
[----:B------:R0:W-:Y:S02]  /*2b10*/  ST.E desc[UR6][R4.64], R3 ;  /* 0x0000000304007985 */ /* 0x0001e4000c101906 */
.L_x_3539:
[----:B------:R-:W-:Y:S05]  /*2b20*/  BSYNC.RECONVERGENT B0 ;  /* 0x0000000000007941 */ /* 0x000fea0003800200 */
.L_x_3538:
[----:B------:R1:W-:Y:S02]  /*2b30*/  ATOM.E.ADD.F16x2.RN.STRONG.GPU P0, RZ, desc[UR6][R4.64+0x4], R17 ;  /* 0x8000041104ff79a2 */ /* 0x0003e4000c10e106 */
[----:B-1----:R-:W-:Y:S05]  /*2b40*/  @P0 EXIT ;  /* 0x000000000000094d */ /* 0x002fea0003800000 */
[----:B------:R-:W1:Y:S02]  /*2b50*/  QSPC.E.S P0, RZ, [R4+0x4] ;  /* 0x0000040004ff73aa */ /* 0x000e640000000500 */
[----:B-1----:R-:W-:Y:S05]  /*2b60*/  @!P0 BRA `(.L_x_3542) ;  /* 0x00000000001c8947 */ /* 0x002fea0003800000 */
[----:B------:R-:W-:-:S05]  /*2b70*/  IMAD.MOV.U32 R2, RZ, RZ, R4 ;  /* 0x000000ffff027224 */ /* 0x000fca00078e0004 */
[----:B------:R-:W-:-:S07]  /*2b80*/  MOV R0, R2 ;  /* 0x0000000200007202 */ /* 0x000fce0000000f00 */
.L_x_3543:
[----:B------:R-:W0:Y:S02]  /*2b90*/  LDS R2, [R0+0x4] ;  /* 0x0000040000027984 */ /* 0x000e240000000800 */
[----:B0-----:R-:W-:-:S05]  /*2ba0*/  HFMA2 R3, R2, 1, 1, R17 ;  /* 0x3c003c0002037831 */ /* 0x001fca0000000011 */
[----:B------:R-:W0:Y:S02]  /*2bb0*/  ATOMS.CAST.SPIN P0, [R0+0x4], R2, R3 ;  /* 0x000004020000758d */ /* 0x000e240001800003 */
[----:B0-----:R-:W-:Y:S05]  /*2bc0*/  @!P0 BRA `(.L_x_3543) ;  /* 0xfffffffc00f08947 */ /* 0x001fea000383ffff */
[----:B------:R-:W-:Y:S05]  /*2bd0*/  EXIT ;  /* 0x000000000000794d */ /* 0x000fea0003800000 */
.L_x_3542:
[----:B------:R-:W0:Y:S02]  /*2be0*/  LD.E R0, desc[UR6][R4.64+0x4] ;  /* 0x0000040604007980 */ /* 0x000e24000c101900 */
[----:B0-----:R-:W-:-:S05]  /*2bf0*/  IMAD.IADD R3, R17, 0x1, R0 ;  /* 0x0000000111037824 */ /* 0x001fca00078e0200 */
[----:B------:R-:W-:Y:S01]  /*2c00*/  ST.E desc[UR6][R4.64+0x4], R3 ;  /* 0x0000040304007985 */ /* 0x000fe2000c101906 */
[----:B------:R-:W-:Y:S05]  /*2c10*/  EXIT ;  /* 0x000000000000794d */ /* 0x000fea0003800000 */
.L_x_3544:
        /* <DEDUP_REMOVED lines=14> */
.L_x_3642:


//--------------------- .text._Z23gemm_half_q_half_kernelILi1ELi2ELb0ELb0ELi32EEvPK6__halfPKjS4_S2_PS0_iiiiPKtS7_iiiiiibS2_i --------------------------
	.section	.text._Z23gemm_half_q_half_kernelILi1ELi2ELb0ELb0ELi32EEvPK6__halfPKjS4_S2_PS0_iiiiPKtS7_iiiiiibS2_i,"ax",@progbits
	.align	128
        .global         _Z23gemm_half_q_half_kernelILi1ELi2ELb0ELb0ELi32EEvPK6__halfPKjS4_S2_PS0_iiiiPKtS7_iiiiiibS2_i
        .type           _Z23gemm_half_q_half_kernelILi1ELi2ELb0ELb0ELi32EEvPK6__halfPKjS4_S2_PS0_iiiiPKtS7_iiiiiibS2_i,@function
        .size           _Z23gemm_half_q_half_kernelILi1ELi2ELb0ELb0ELi32EEvPK6__halfPKjS4_S2_PS0_iiiiPKtS7_iiiiiibS2_i,(.L_x_3643 - _Z23gemm_half_q_half_kernelILi1ELi2ELb0ELb0ELi32EEvPK6__halfPKjS4_S2_PS0_iiiiPKtS7_iiiiiibS2_i)
        .other          _Z23gemm_half_q_half_kernelILi1ELi2ELb0ELb0ELi32EEvPK6__halfPKjS4_S2_PS0_iiiiPKtS7_iiiiiibS2_i,@"STO_CUDA_ENTRY STV_DEFAULT"
_Z23gemm_half_q_half_kernelILi1ELi2ELb0ELb0ELi32EEvPK6__halfPKjS4_S2_PS0_iiiiPKtS7_iiiiiibS2_i:
.text._Z23gemm_half_q_half_kernelILi1ELi2ELb0ELb0ELi32EEvPK6__halfPKjS4_S2_PS0_iiiiPKtS7_iiiiiibS2_i:
        /* <DEDUP_REMOVED lines=12> */
[C---:B---3--:R-:W-:Y:S01]  /*00c0*/  IMAD.IADD R5, R17.reuse, 0x1, R6 ;  /* 0x0000000111057824 */ /* 0x048fe200078e0206 */
[----:B-----5:R-:W-:-:S04]  /*00d0*/  VIADDMNMX R22, R17, 0x20, R4, PT ;  /* 0x0000002011167846 */ /* 0x020fc80003800104 */
        /* <DEDUP_REMOVED lines=20> */
.L_x_3546:
[----:B------:R-:W-:Y:S05]  /*0220*/  BSYNC.RECONVERGENT B0 ;  /* 0x0000000000007941 */ /* 0x000fea0003800200 */
.L_x_3545:
[----:B------:R-:W1:Y:S01]  /*0230*/  LDCU UR4, c[0x0][0x3ac] ;  /* 0x00007580ff0477ac */ /* 0x000e620008000800 */
[----:B0-----:R-:W-:-:S04]  /*0240*/  IMAD R0, R13, 0x20, R6 ;  /* 0x000000200d007824 */ /* 0x001fc800078e0206 */
[----:B------:R-:W-:Y:S02]  /*0250*/  IMAD.SHL.U32 R0, R0, 0x4, RZ ;  /* 0x0000000400007824 */ /* 0x000fe400078e00ff */
[----:B-1----:R-:W-:-:S05]  /*0260*/  IMAD.U32 R5, RZ, RZ, UR4 ;  /* 0x00000004ff057e24 */ /* 0x002fca000f8e00ff */
[----:B------:R-:W-:-:S13]  /*0270*/  ISETP.GE.AND P0, PT, R0, R5, PT ;  /* 0x000000050000720c */ /* 0x000fda0003f06270 */
[----:B------:R-:W-:Y:S05]  /*0280*/  @P0 EXIT ;  /* 0x000000000000094d */ /* 0x000fea0003800000 */
[----:B------:R-:W0:Y:S01]  /*0290*/  LDC.U8 R2, c[0x0][0x3e0] ;  /* 0x0000f800ff027b82 */ /* 0x000e220000000000 */
        /* <DEDUP_REMOVED lines=22> */
.L_x_3548:
        /* <DEDUP_REMOVED lines=31> */
[----:B------:R-:W-:Y:S02]  /*05f0*/  IADD3 R15, PT, PT, R20, 0x1, R15 ;  /* 0x00000001140f7810 */ /* 0x000fe40007ffe00f */
[----:B------:R-:W-:Y:S01]  /*0600*/  IADD3 R11, PT, PT, R18, 0x1, R11 ;  /* 0x00000001120b7810 */ /* 0x000fe20007ffe00b */
[----:B------:R-:W4:Y:S08]  /*0610*/  I2F.F16 R24, R24 ;  /* 0x0000001800187306 */ /* 0x000f300000200c00 */
        /* <DEDUP_REMOVED lines=8> */
.L_x_3547:
        /* <DEDUP_REMOVED lines=11> */
.L_x_3549:
        /* <DEDUP_REMOVED lines=11> */
.L_x_3550:
        /* <DEDUP_REMOVED lines=11> */
.L_x_3551:
        /* <DEDUP_REMOVED lines=11> */
.L_x_3552:
        /* <DEDUP_REMOVED lines=11> */
.L_x_3553:
[----:B------:R-:W0:Y:S01]  /*0a10*/  LDCU UR10, c[0x0][0x3dc] ;  /* 0x00007b80ff0a77ac */ /* 0x000e220008000800 */
[----:B------:R-:W-:Y:S02]  /*0a20*/  VIMNMX R9, PT, PT, R17, UR4, PT ;  /* 0x0000000411097c48 */ /* 0x000fe4000bfe0100 */
[----:B------:R-:W-:Y:S02]  /*0a30*/  PRMT R23, RZ, 0x5410, RZ ;  /* 0x00005410ff177816 */ /* 0x000fe400000000ff */
[----:B------:R-:W-:Y:S02]  /*0a40*/  SHF.R.S32.HI R10, RZ, 0x1f, R9 ;  /* 0x0000001fff0a7819 */ /* 0x000fe40000011409 */
[----:B------:R-:W-:Y:S02]  /*0a50*/  PRMT R24, RZ, 0x5410, RZ ;  /* 0x00005410ff187816 */ /* 0x000fe400000000ff */
[----:B------:R-:W-:-:S04]  /*0a60*/  LEA.HI R10, R10, R9, RZ, 0x5 ;  /* 0x000000090a0a7211 */ /* 0x000fc800078f28ff */
[----:B------:R-:W-:Y:S02]  /*0a70*/  SHF.R.S32.HI R9, RZ, 0x5, R10 ;  /* 0x00000005ff097819 */ /* 0x000fe4000001140a */
[----:B0-----:R-:W-:-:S03]  /*0a80*/  VIMNMX R4, PT, PT, R4, UR10, PT ;  /* 0x0000000a04047c48 */ /* 0x001fc6000bfe0100 */
[----:B------:R-:W-:Y:S01]  /*0a90*/  IMAD R2, R9, 0x8, R2 ;  /* 0x0000000809027824 */ /* 0x000fe200078e0202 */
[----:B------:R-:W-:-:S04]  /*0aa0*/  ISETP.GT.AND P0, PT, R4, R17, PT ;  /* 0x000000110400720c */ /* 0x000fc80003f04270 */
[----:B------:R-:W-:-:S04]  /*0ab0*/  IADD3 R2, PT, PT, R6, R2, R3 ;  /* 0x0000000206027210 */ /* 0x000fc80007ffe003 */
[----:B------:R-:W-:-:S05]  /*0ac0*/  IADD3 R2, PT, PT, R8, R2, R7 ;  /* 0x0000000208027210 */ /* 0x000fca0007ffe007 */
[----:B------:R-:W-:Y:S01]  /*0ad0*/  IMAD R7, R2, R5, RZ ;  /* 0x0000000502077224 */ /* 0x000fe200078e02ff */
        /* <DEDUP_REMOVED lines=8> */
[----:B------:R-:W-:-:S02]  /*0b60*/  PRMT R24, RZ, 0x5410, RZ ;  /* 0x00005410ff187816 */ /* 0x000fc400000000ff */
[----:B------:R-:W-:Y:S02]  /*0b70*/  PRMT R23, RZ, 0x5410, RZ ;  /* 0x00005410ff177816 */ /* 0x000fe400000000ff */
[----:B-1----:R-:W-:-:S04]  /*0b80*/  LEA R2, P0, R4, UR8, 0x2 ;  /* 0x0000000804027c11 */ /* 0x002fc8000f8010ff */
[----:B------:R-:W-:Y:S01]  /*0b90*/  LEA.HI.X R3, R4, UR9, R3, 0x2, P0 ;  /* 0x0000000904037c11 */ /* 0x000fe200080f1403 */
[----:B0-----:R-:W-:-:S04]  /*0ba0*/  ULEA UR4, UR5, UR4, 0x18 ;  /* 0x0000000405047291 */ /* 0x001fc8000f8ec0ff */
[----:B------:R-:W-:-:S12]  /*0bb0*/  UIADD3 UR4, UPT, UPT, UR4, 0x10, URZ ;  /* 0x0000001004047890 */ /* 0x000fd8000fffe0ff */
.L_x_3556:
[----:B------:R-:W0:Y:S08]  /*0bc0*/  S2UR UR8, SR_CTAID.Y ;  /* 0x00000000000879c3 */ /* 0x000e300000002600 */
[----:B------:R-:W0:Y:S02]  /*0bd0*/  LDC R16, c[0x0][0x3a8] ;  /* 0x0000ea00ff107b82 */ /* 0x000e240000000800 */
[----:B0-----:R-:W-:-:S13]  /*0be0*/  ISETP.LE.AND P0, PT, R16, UR8, PT ;  /* 0x0000000810007c0c */ /* 0x001fda000bf03270 */
[----:B------:R-:W-:Y:S05]  /*0bf0*/  @P0 BRA `(.L_x_3555) ;  /* 0x00000008005c0947 */ /* 0x000fea0003800000 */
[----:B------:R-:W2:Y:S01]  /*0c00*/  LDG.E.128.CONSTANT R4, desc[UR6][R2.64] ;  /* 0x0000000602047981 */ /* 0x000ea2000c1e9d00 */
[----:B------:R-:W-:Y:S01]  /*0c10*/  IMAD.MOV.U32 R0, RZ, RZ, 0x3400 ;  /* 0x00003400ff007424 */ /* 0x000fe200078e00ff */
[----:B------:R-:W-:Y:S01]  /*0c20*/  PRMT R20, R20, 0x5410, R21 ;  /* 0x0000541014147816 */ /* 0x000fe20000000015 */
[----:B------:R-:W-:Y:S01]  /*0c30*/  IMAD.MOV.U32 R12, RZ, RZ, 0x2c00 ;  /* 0x00002c00ff0c7424 */ /* 0x000fe200078e00ff */
[----:B------:R-:W0:Y:S02]  /*0c40*/  LDS.128 R8, [UR4+-0x10] ;  /* 0xfffff004ff087984 */ /* 0x000e240008000c00 */
[----:B------:R-:W-:Y:S02]  /*0c50*/  PRMT R18, R18, 0x5410, R0 ;  /* 0x0000541012127816 */ /* 0x000fe40000000000 */
[----:B------:R-:W-:Y:S02]  /*0c60*/  PRMT R0, R0, 0x5410, R12 ;  /* 0x0000541000007816 */ /* 0x000fe4000000000c */
[----:B--2---:R-:W-:-:S02]  /*0c70*/  LOP3.LUT R25, R4, 0x30003, RZ, 0xc0, !PT ;  /* 0x0003000304197812 */ /* 0x004fc400078ec0ff */
[----:B------:R-:W-:Y:S02]  /*0c80*/  LOP3.LUT R29, R4, 0xc000c, RZ, 0xc0, !PT ;  /* 0x000c000c041d7812 */ /* 0x000fe400078ec0ff */
[----:B------:R-:W-:Y:S02]  /*0c90*/  LOP3.LUT R25, R25, 0x64006400, RZ, 0xfc, !PT ;  /* 0x6400640019197812 */ /* 0x000fe400078efcff */
[C---:B------:R-:W-:Y:S02]  /*0ca0*/  LOP3.LUT R27, R5.reuse, 0x30003, RZ, 0xc0, !PT ;  /* 0x00030003051b7812 */ /* 0x040fe400078ec0ff */
[----:B------:R-:W-:Y:S01]  /*0cb0*/  LOP3.LUT R15, R5, 0xc000c, RZ, 0xc0, !PT ;  /* 0x000c000c050f7812 */ /* 0x000fe200078ec0ff */
[----:B------:R-:W-:Y:S01]  /*0cc0*/  HADD2 R25, R25, -1026, -1026 ;  /* 0xe402e40219197430 */ /* 0x000fe20000000000 */
[----:B------:R-:W-:Y:S02]  /*0cd0*/  LOP3.LUT R29, R29, 0x64006400, RZ, 0xfc, !PT ;  /* 0x640064001d1d7812 */ /* 0x000fe400078efcff */
[----:B------:R-:W-:-:S02]  /*0ce0*/  LOP3.LUT R27, R27, 0x64006400, RZ, 0xfc, !PT ;  /* 0x640064001b1b7812 */ /* 0x000fc400078efcff */
[----:B------:R-:W-:Y:S01]  /*0cf0*/  LOP3.LUT R15, R15, 0x64006400, RZ, 0xfc, !PT ;  /* 0x640064000f0f7812 */ /* 0x000fe200078efcff */
[----:B0-----:R-:W-:Y:S01]  /*0d00*/  HFMA2 R25, R25, R8, RZ ;  /* 0x0000000819197231 */ /* 0x001fe200000000ff */
[----:B------:R-:W-:Y:S01]  /*0d10*/  LOP3.LUT R13, R4, 0x300030, RZ, 0xc0, !PT ;  /* 0x00300030040d7812 */ /* 0x000fe200078ec0ff */
[-C--:B------:R-:W-:Y:S01]  /*0d20*/  HFMA2 R14, R29, R18.reuse.H1_H1, -258, -258 ;  /* 0xdc08dc081d0e7431 */ /* 0x080fe20000060012 */
[----:B------:R-:W-:Y:S01]  /*0d30*/  LOP3.LUT R12, R5, 0x300030, RZ, 0xc0, !PT ;  /* 0x00300030050c7812 */ /* 0x000fe200078ec0ff */
[----:B------:R-:W-:Y:S01]  /*0d40*/  HADD2 R27, R27, -1026, -1026 ;  /* 0xe402e4021b1b7430 */ /* 0x000fe20000000000 */
[----:B------:R-:W-:Y:S01]  /*0d50*/  LOP3.LUT R13, R13, 0x64006400, RZ, 0xfc, !PT ;  /* 0x640064000d0d7812 */ /* 0x000fe200078efcff */
[----:B------:R-:W-:Y:S01]  /*0d60*/  HFMA2 R26, R15, R18.H1_H1, -258, -258 ;  /* 0xdc08dc080f1a7431 */ /* 0x000fe20000060012 */
[----:B------:R-:W-:Y:S01]  /*0d70*/  LOP3.LUT R15, R12, 0x64006400, RZ, 0xfc, !PT ;  /* 0x640064000c0f7812 */ /* 0x000fe200078efcff */
[----:B------:R-:W-:Y:S02]  /*0d80*/  HFMA2 R27, R27, R8, RZ.H0_H0 ;  /* 0x000000081b1b7231 */ /* 0x000fe400000400ff */
[----:B------:R-:W-:-:S02]  /*0d90*/  HFMA2 R25, R14, R9, R25 ;  /* 0x000000090e197231 */ /* 0x000fc40000000019 */
[-C--:B------:R-:W-:Y:S02]  /*0da0*/  HFMA2 R12, R13, R0.reuse.H1_H1, -66, -66 ;  /* 0xd420d4200d0c7431 */ /* 0x080fe40000060000 */
[----:B------:R-:W-:Y:S02]  /*0db0*/  IMAD.MOV.U32 R14, RZ, RZ, 0x2400 ;  /* 0x00002400ff0e7424 */ /* 0x000fe400078e00ff */
[----:B------:R-:W-:Y:S02]  /*0dc0*/  HFMA2 R15, R15, R0.H1_H1, -66, -66 ;  /* 0xd420d4200f0f7431 */ /* 0x000fe40000060000 */
[----:B------:R-:W-:Y:S01]  /*0dd0*/  HFMA2 R26, R26, R9, R27 ;  /* 0x000000091a1a7231 */ /* 0x000fe2000000001b */
[----:B------:R-:W-:Y:S02]  /*0de0*/  LOP3.LUT R27, R4, 0xc000c0, RZ, 0xc0, !PT ;  /* 0x00c000c0041b7812 */ /* 0x000fe400078ec0ff */
[----:B------:R-:W-:Y:S01]  /*0df0*/  PRMT R0, R14, 0x7610, R0 ;  /* 0x000076100e007816 */ /* 0x000fe20000000000 */
[----:B------:R-:W-:-:S02]  /*0e00*/  HFMA2 R25, R12, R10, R25 ;  /* 0x0000000a0c197231 */ /* 0x000fc40000000019 */
[----:B------:R-:W-:Y:S01]  /*0e10*/  HFMA2 R26, R15, R10, R26 ;  /* 0x0000000a0f1a7231 */ /* 0x000fe2000000001a */
[----:B------:R-:W-:Y:S01]  /*0e20*/  LOP3.LUT R27, R27, 0x64006400, RZ, 0xfc, !PT ;  /* 0x640064001b1b7812 */ /* 0x000fe200078efcff */
[----:B------:R-:W0:Y:S01]  /*0e30*/  LDS.128 R12, [UR4] ;  /* 0x00000004ff0c7984 */ /* 0x000e220008000c00 */
[----:B------:R-:W-:-:S03]  /*0e40*/  SHF.R.U32.HI R4, RZ, 0x8, R4 ;  /* 0x00000008ff047819 */ /* 0x000fc60000011604 */
[-C--:B------:R-:W-:Y:S01]  /*0e50*/  HFMA2 R28, R27, R0.reuse.H0_H0, -18, -18 ;  /* 0xcc80cc801b1c7431 */ /* 0x080fe20000040000 */
[----:B------:R-:W-:Y:S02]  /*0e60*/  LOP3.LUT R27, R5, 0xc000c0, RZ, 0xc0, !PT ;  /* 0x00c000c0051b7812 */ /* 0x000fe400078ec0ff */
[----:B------:R-:W-:Y:S02]  /*0e70*/  LOP3.LUT R29, R4, 0xc000c, RZ, 0xc0, !PT ;  /* 0x000c000c041d7812 */ /* 0x000fe400078ec0ff */
[----:B------:R-:W-:Y:S01]  /*0e80*/  LOP3.LUT R27, R27, 0x64006400, RZ, 0xfc, !PT ;  /* 0x640064001b1b7812 */ /* 0x000fe200078efcff */
[----:B------:R-:W-:Y:S01]  /*0e90*/  HFMA2 R25, R28, R11, R25 ;  /* 0x0000000b1c197231 */ /* 0x000fe20000000019 */
[----:B------:R-:W-:Y:S02]  /*0ea0*/  LOP3.LUT R29, R29, 0x64006400, RZ, 0xfc, !PT ;  /* 0x640064001d1d7812 */ /* 0x000fe400078efcff */
[----:B------:R-:W-:Y:S01]  /*0eb0*/  SHF.R.U32.HI R5, RZ, 0x8, R5 ;  /* 0x00000008ff057819 */ /* 0x000fe20000011605 */
[----:B------:R-:W-:-:S04]  /*0ec0*/  HFMA2 R27, R27, R0.H0_H0, -18, -18 ;  /* 0xcc80cc801b1b7431 */ /* 0x000fc80000040000 */
[----:B------:R-:W-:Y:S01]  /*0ed0*/  HFMA2 R26, R27, R11, R26 ;  /* 0x0000000b1b1a7231 */ /* 0x000fe2000000001a */
[----:B------:R-:W-:-:S04]  /*0ee0*/  LOP3.LUT R27, R4, 0x30003, RZ, 0xc0, !PT ;  /* 0x00030003041b7812 */ /* 0x000fc800078ec0ff */
[----:B------:R-:W-:-:S05]  /*0ef0*/  LOP3.LUT R27, R27, 0x64006400, RZ, 0xfc, !PT ;  /* 0x640064001b1b7812 */ /* 0x000fca00078efcff */
[----:B------:R-:W-:Y:S01]  /*0f00*/  HADD2 R28, R27, -1026, -1026 ;  /* 0xe402e4021b1c7430 */ /* 0x000fe20000000000 */
[----:B------:R-:W-:-:S04]  /*0f10*/  LOP3.LUT R27, R4, 0x300030, RZ, 0xc0, !PT ;  /* 0x00300030041b7812 */ /* 0x000fc800078ec0ff */
[----:B------:R-:W-:Y:S01]  /*0f20*/  LOP3.LUT R27, R27, 0x64006400, RZ, 0xfc, !PT ;  /* 0x640064001b1b7812 */ /* 0x000fe200078efcff */
[----:B0-----:R-:W-:Y:S02]  /*0f30*/  HFMA2 R25, R28, R12, R25 ;  /* 0x0000000c1c197231 */ /* 0x001fe40000000019 */
[----:B------:R-:W-:Y:S01]  /*0f40*/  HFMA2 R28, R29, R18.H1_H1, -258, -258 ;  /* 0xdc08dc081d1c7431 */ /* 0x000fe20000060012 */
[----:B------:R-:W-:-:S04]  /*0f50*/  LOP3.LUT R29, R4, 0xc000c0, RZ, 0xc0, !PT ;  /* 0x00c000c0041d7812 */ /* 0x000fc800078ec0ff */
[----:B------:R-:W-:Y:S01]  /*0f60*/  LOP3.LUT R29, R29, 0x64006400, RZ, 0xfc, !PT ;  /* 0x640064001d1d7812 */ /* 0x000fe200078efcff */
[----:B------:R-:W-:Y:S02]  /*0f70*/  HFMA2 R25, R28, R13, R25 ;  /* 0x0000000d1c197231 */ /* 0x000fe40000000019 */
[-C--:B------:R-:W-:Y:S01]  /*0f80*/  HFMA2 R28, R27, R0.reuse.H1_H1, -66, -66 ;  /* 0xd420d4201b1c7431 */ /* 0x080fe20000060000 */
[C---:B------:R-:W-:Y:S01]  /*0f90*/  LOP3.LUT R27, R5.reuse, 0x30003, RZ, 0xc0, !PT ;  /* 0x00030003051b7812 */ /* 0x040fe200078ec0ff */
[----:B------:R-:W-:Y:S01]  /*0fa0*/  HFMA2 R4, R29, R0.H0_H0, -18, -18 ;  /* 0xcc80cc801d047431 */ /* 0x000fe20000040000 */
[----:B------:R-:W-:Y:S02]  /*0fb0*/  LOP3.LUT R29, R5, 0xc000c, RZ, 0xc0, !PT ;  /* 0x000c000c051d7812 */ /* 0x000fe400078ec0ff */
[----:B------:R-:W-:Y:S01]  /*0fc0*/  LOP3.LUT R27, R27, 0x64006400, RZ, 0xfc, !PT ;  /* 0x640064001b1b7812 */ /* 0x000fe200078efcff */
[----:B------:R-:W-:Y:S01]  /*0fd0*/  HFMA2 R25, R28, R14, R25 ;  /* 0x0000000e1c197231 */ /* 0x000fe20000000019 */
[----:B------:R-:W-:-:S02]  /*0fe0*/  LOP3.LUT R29, R29, 0x64006400, RZ, 0xfc, !PT ;  /* 0x640064001d1d7812 */ /* 0x000fc400078efcff */
[----:B------:R-:W-:Y:S01]  /*0ff0*/  LOP3.LUT R28, R6, 0xc000c, RZ, 0xc0, !PT ;  /* 0x000c000c061c7812 */ /* 0x000fe200078ec0ff */
[----:B------:R-:W-:Y:S02]  /*1000*/  HADD2 R27, R27, -1026, -1026 ;  /* 0xe402e4021b1b7430 */ /* 0x000fe40000000000 */
[----:B------:R-:W-:Y:S01]  /*1010*/  HFMA2 R29, R29, R18.H1_H1, -258, -258 ;  /* 0xdc08dc081d1d7431 */ /* 0x000fe20000060012 */
[----:B------:R-:W-:Y:S01]  /*1020*/  LOP3.LUT R28, R28, 0x64006400, RZ, 0xfc, !PT ;  /* 0x640064001c1c7812 */ /* 0x000fe200078efcff */
[----:B------:R-:W-:Y:S01]  /*1030*/  HFMA2 R25, R4, R15, R25 ;  /* 0x0000000f04197231 */ /* 0x000fe20000000019 */
[----:B------:R-:W-:Y:S01]  /*1040*/  LOP3.LUT R4, R6, 0x30003, RZ, 0xc0, !PT ;  /* 0x0003000306047812 */ /* 0x000fe200078ec0ff */
[----:B------:R-:W-:Y:S01]  /*1050*/  HFMA2 R26, R27, R12, R26 ;  /* 0x0000000c1b1a7231 */ /* 0x000fe2000000001a */
[----:B------:R-:W-:Y:S01]  /*1060*/  LOP3.LUT R27, R7, 0x30003, RZ, 0xc0, !PT ;  /* 0x00030003071b7812 */ /* 0x000fe200078ec0ff */
[----:B------:R-:W-:Y:S01]  /*1070*/  HFMA2 R28, R28, R18.H1_H1, -258, -258 ;  /* 0xdc08dc081c1c7431 */ /* 0x000fe20000060012 */
[----:B------:R-:W-:Y:S01]  /*1080*/  LOP3.LUT R4, R4, 0x64006400, RZ, 0xfc, !PT ;  /* 0x6400640004047812 */ /* 0x000fe200078efcff */
[----:B------:R-:W-:Y:S01]  /*1090*/  HADD2 R25, R25.H0_H0, R25.H1_H1 ;  /* 0x3000001919197230 */ /* 0x000fe20000000800 */
[----:B------:R-:W-:-:S03]  /*10a0*/  LOP3.LUT R27, R27, 0x64006400, RZ, 0xfc, !PT ;  /* 0x640064001b1b7812 */ /* 0x000fc600078efcff */
[----:B------:R-:W-:Y:S02]  /*10b0*/  HADD2 R4, R4, -1026, -1026 ;  /* 0xe402e40204047430 */ /* 0x000fe40000000000 */
[----:B------:R-:W-:Y:S02]  /*10c0*/  HFMA2 R26, R29, R13, R26 ;  /* 0x0000000d1d1a7231 */ /* 0x000fe4000000001a */
[----:B------:R-:W-:Y:S02]  /*10d0*/  HADD2 R27, R27, -1026, -1026 ;  /* 0xe402e4021b1b7430 */ /* 0x000fe40000000000 */
[-C--:B------:R-:W-:Y:S02]  /*10e0*/  HFMA2 R4, R4, R8.reuse, RZ ;  /* 0x0000000804047231 */ /* 0x080fe400000000ff */
[----:B------:R-:W-:Y:S01]  /*10f0*/  HFMA2 R27, R27, R8, RZ.H0_H0 ;  /* 0x000000081b1b7231 */ /* 0x000fe200000400ff */
[C---:B------:R-:W-:Y:S02]  /*1100*/  LOP3.LUT R8, R5.reuse, 0x300030, RZ, 0xc0, !PT ;  /* 0x0030003005087812 */ /* 0x040fe400078ec0ff */
[----:B------:R-:W-:-:S02]  /*1110*/  LOP3.LUT R5, R5, 0xc000c0, RZ, 0xc0, !PT ;  /* 0x00c000c005057812 */ /* 0x000fc400078ec0ff */
[----:B------:R-:W-:Y:S02]  /*1120*/  LOP3.LUT R29, R8, 0x64006400, RZ, 0xfc, !PT ;  /* 0x64006400081d7812 */ /* 0x000fe400078efcff */
[----:B------:R-:W-:Y:S01]  /*1130*/  LOP3.LUT R5, R5, 0x64006400, RZ, 0xfc, !PT ;  /* 0x6400640005057812 */ /* 0x000fe200078efcff */
[----:B------:R-:W-:Y:S02]  /*1140*/  HFMA2 R4, R28, R9, R4 ;  /* 0x000000091c047231 */ /* 0x000fe40000000004 */
[----:B------:R-:W-:-:S04]  /*1150*/  HFMA2 R29, R29, R0.H1_H1, -66, -66 ;  /* 0xd420d4201d1d7431 */ /* 0x000fc80000060000 */
[----:B------:R-:W-:Y:S02]  /*1160*/  HFMA2 R8, R29, R14, R26 ;  /* 0x0000000e1d087231 */ /* 0x000fe4000000001a */
[----:B------:R-:W-:Y:S01]  /*1170*/  HFMA2 R29, R5, R0.H0_H0, -18, -18 ;  /* 0xcc80cc80051d7431 */ /* 0x000fe20000040000 */
[----:B------:R-:W-:-:S04]  /*1180*/  LOP3.LUT R5, R7, 0xc000c, RZ, 0xc0, !PT ;  /* 0x000c000c07057812 */ /* 0x000fc800078ec0ff */
[----:B------:R-:W-:Y:S01]  /*1190*/  LOP3.LUT R5, R5, 0x64006400, RZ, 0xfc, !PT ;  /* 0x6400640005057812 */ /* 0x000fe200078efcff */
[----:B------:R-:W-:Y:S01]  /*11a0*/  HFMA2 R8, R29, R15, R8 ;  /* 0x0000000f1d087231 */ /* 0x000fe20000000008 */
[----:B------:R-:W-:-:S03]  /*11b0*/  LOP3.LUT R29, R6, 0x300030, RZ, 0xc0, !PT ;  /* 0x00300030061d7812 */ /* 0x000fc600078ec0ff */
[----:B------:R-:W-:Y:S01]  /*11c0*/  HFMA2 R26, R5, R18.H1_H1, -258, -258 ;  /* 0xdc08dc08051a7431 */ /* 0x000fe20000060012 */
[----:B------:R-:W-:-:S03]  /*11d0*/  LOP3.LUT R29, R29, 0x64006400, RZ, 0xfc, !PT ;  /* 0x640064001d1d7812 */ /* 0x000fc600078efcff */
[----:B------:R-:W-:Y:S01]  /*11e0*/  HFMA2 R5, R26, R9, R27 ;  /* 0x000000091a057231 */ /* 0x000fe2000000001b */
[----:B------:R-:W-:Y:S01]  /*11f0*/  LOP3.LUT R9, R7, 0x300030, RZ, 0xc0, !PT ;  /* 0x0030003007097812 */ /* 0x000fe200078ec0ff */
[----:B------:R-:W-:Y:S01]  /*1200*/  HADD2 R8, R8.H0_H0, R8.H1_H1 ;  /* 0x3000000808087230 */ /* 0x000fe20000000800 */
[----:B------:R-:W-:Y:S01]  /*1210*/  LOP3.LUT R27, R6, 0xc000c0, RZ, 0xc0, !PT ;  /* 0x00c000c0061b7812 */ /* 0x000fe200078ec0ff */
[-C--:B------:R-:W-:Y:S01]  /*1220*/  HFMA2 R29, R29, R0.reuse.H1_H1, -66, -66 ;  /* 0xd420d4201d1d7431 */ /* 0x080fe20000060000 */
[----:B------:R-:W-:Y:S02]  /*1230*/  LOP3.LUT R9, R9, 0x64006400, RZ, 0xfc, !PT ;  /* 0x6400640009097812 */ /* 0x000fe400078efcff */
[----:B------:R-:W-:Y:S02]  /*1240*/  PRMT R25, R25, 0x5410, R8 ;  /* 0x0000541019197816 */ /* 0x000fe40000000008 */
[----:B------:R-:W-:Y:S01]  /*1250*/  PRMT R8, R18, 0x5410, R19 ;  /* 0x0000541012087816 */ /* 0x000fe20000000013 */
[----:B------:R-:W-:Y:S01]  /*1260*/  HFMA2 R26, R9, R0.H1_H1, -66, -66 ;  /* 0xd420d420091a7431 */ /* 0x000fe20000060000 */
[----:B------:R-:W-:Y:S01]  /*1270*/  SHF.R.U32.HI R9, RZ, 0x8, R7 ;  /* 0x00000008ff097819 */ /* 0x000fe20000011607 */
[----:B------:R-:W-:Y:S01]  /*1280*/  HFMA2 R4, R29, R10, R4 ;  /* 0x0000000a1d047231 */ /* 0x000fe20000000004 */
[----:B------:R-:W-:Y:S01]  /*1290*/  LOP3.LUT R7, R7, 0xc000c0, RZ, 0xc0, !PT ;  /* 0x00c000c007077812 */ /* 0x000fe200078ec0ff */
[----:B------:R-:W-:Y:S01]  /*12a0*/  HFMA2 R24, R25, R8, R24 ;  /* 0x0000000819187231 */ /* 0x000fe20000000018 */
        /* <DEDUP_REMOVED lines=8> */
[----:B------:R-:W-:Y:S01]  /*1330*/  LOP3.LUT R7, R9, 0x30003, RZ, 0xc0, !PT ;  /* 0x0003000309077812 */ /* 0x000fe200078ec0ff */
[----:B------:R-:W-:Y:S01]  /*1340*/  HFMA2 R10, R25, R18.H1_H1, -258, -258 ;  /* 0xdc08dc08190a7431 */ /* 0x000fe20000060012 */
[C---:B------:R-:W-:Y:S01]  /*1350*/  LOP3.LUT R25, R8.reuse, 0x30003, RZ, 0xc0, !PT ;  /* 0x0003000308197812 */ /* 0x040fe200078ec0ff */
[-C--:B------:R-:W-:Y:S01]  /*1360*/  HFMA2 R4, R27, R11.reuse, R4 ;  /* 0x0000000b1b047231 */ /* 0x080fe20000000004 */
[----:B------:R-:W-:Y:S01]  /*1370*/  LOP3.LUT R29, R8, 0xc000c, RZ, 0xc0, !PT ;  /* 0x000c000c081d7812 */ /* 0x000fe200078ec0ff */
[----:B------:R-:W-:Y:S01]  /*1380*/  HFMA2 R5, R26, R11, R5 ;  /* 0x0000000b1a057231 */ /* 0x000fe20000000005 */
[----:B------:R-:W-:-:S02]  /*1390*/  LOP3.LUT R25, R25, 0x64006400, RZ, 0xfc, !PT ;  /* 0x6400640019197812 */ /* 0x000fc400078efcff */
[----:B------:R-:W-:Y:S02]  /*13a0*/  LOP3.LUT R11, R7, 0x64006400, RZ, 0xfc, !PT ;  /* 0x64006400070b7812 */ /* 0x000fe400078efcff */
[----:B------:R-:W-:Y:S01]  /*13b0*/  LOP3.LUT R29, R29, 0x64006400, RZ, 0xfc, !PT ;  /* 0x640064001d1d7812 */ /* 0x000fe200078efcff */
[----:B------:R-:W-:Y:S01]  /*13c0*/  HADD2 R25, R25, -1026, -1026 ;  /* 0xe402e40219197430 */ /* 0x000fe20000000000 */
[C---:B------:R-:W-:Y:S01]  /*13d0*/  LOP3.LUT R7, R8.reuse, 0x300030, RZ, 0xc0, !PT ;  /* 0x0030003008077812 */ /* 0x040fe200078ec0ff */
[----:B------:R-:W-:Y:S01]  /*13e0*/  HADD2 R26, R11, -1026, -1026 ;  /* 0xe402e4020b1a7430 */ /* 0x000fe20000000000 */
[----:B------:R-:W-:Y:S01]  /*13f0*/  LOP3.LUT R8, R8, 0xc000c0, RZ, 0xc0, !PT ;  /* 0x00c000c008087812 */ /* 0x000fe200078ec0ff */
[----:B------:R-:W-:Y:S01]  /*1400*/  HFMA2 R6, R29, R18.H1_H1, -258, -258 ;  /* 0xdc08dc081d067431 */ /* 0x000fe20000060012 */
[----:B------:R-:W-:Y:S01]  /*1410*/  LOP3.LUT R7, R7, 0x64006400, RZ, 0xfc, !PT ;  /* 0x6400640007077812 */ /* 0x000fe200078efcff */
[-C--:B------:R-:W-:Y:S01]  /*1420*/  HFMA2 R4, R25, R12.reuse, R4 ;  /* 0x0000000c19047231 */ /* 0x080fe20000000004 */
[C---:B------:R-:W-:Y:S01]  /*1430*/  LOP3.LUT R25, R9.reuse, 0x300030, RZ, 0xc0, !PT ;  /* 0x0030003009197812 */ /* 0x040fe200078ec0ff */
[----:B------:R-:W-:Y:S01]  /*1440*/  HFMA2 R12, R26, R12, R5 ;  /* 0x0000000c1a0c7231 */ /* 0x000fe20000000005 */
[----:B------:R-:W-:Y:S01]  /*1450*/  LOP3.LUT R5, R8, 0x64006400, RZ, 0xfc, !PT ;  /* 0x6400640008057812 */ /* 0x000fe200078efcff */
[-C--:B------:R-:W-:Y:S01]  /*1460*/  HFMA2 R8, R7, R0.reuse.H1_H1, -66, -66 ;  /* 0xd420d42007087431 */ /* 0x080fe20000060000 */
[----:B------:R-:W-:Y:S01]  /*1470*/  LOP3.LUT R9, R9, 0xc000c0, RZ, 0xc0, !PT ;  /* 0x00c000c009097812 */ /* 0x000fe200078ec0ff */
[----:B------:R-:W-:Y:S01]  /*1480*/  HFMA2 R7, R6, R13, R4 ;  /* 0x0000000d06077231 */ /* 0x000fe20000000004 */
[----:B------:R-:W-:Y:S01]  /*1490*/  LOP3.LUT R11, R25, 0x64006400, RZ, 0xfc, !PT ;  /* 0x64006400190b7812 */ /* 0x000fe200078efcff */
[----:B------:R-:W-:Y:S01]  /*14a0*/  HFMA2 R4, R5, R0.H0_H0, -18, -18 ;  /* 0xcc80cc8005047431 */ /* 0x000fe20000040000 */
[----:B------:R-:W-:-:S03]  /*14b0*/  LOP3.LUT R9, R9, 0x64006400, RZ, 0xfc, !PT ;  /* 0x6400640009097812 */ /* 0x000fc600078efcff */
[----:B------:R-:W-:Y:S02]  /*14c0*/  HFMA2 R11, R11, R0.H1_H1, -66, -66 ;  /* 0xd420d4200b0b7431 */ /* 0x000fe40000060000 */
[----:B------:R-:W-:Y:S02]  /*14d0*/  HFMA2 R7, R8, R14, R7 ;  /* 0x0000000e08077231 */ /* 0x000fe40000000007 */
[----:B------:R-:W-:Y:S02]  /*14e0*/  HFMA2 R12, R10, R13, R12 ;  /* 0x0000000d0a0c7231 */ /* 0x000fe4000000000c */
[----:B------:R-:W-:Y:S02]  /*14f0*/  HFMA2 R9, R9, R0.H0_H0, -18, -18 ;  /* 0xcc80cc8009097431 */ /* 0x000fe40000040000 */
[----:B------:R-:W-:Y:S02]  /*1500*/  HFMA2 R12, R11, R14, R12 ;  /* 0x0000000e0b0c7231 */ /* 0x000fe4000000000c */
[----:B------:R-:W-:-:S02]  /*1510*/  HFMA2 R7, R4, R15, R7 ;  /* 0x0000000f04077231 */ /* 0x000fc40000000007 */
[----:B------:R-:W-:-:S04]  /*1520*/  HFMA2 R12, R9, R15, R12 ;  /* 0x0000000f090c7231 */ /* 0x000fc8000000000c */
[----:B------:R-:W-:Y:S02]  /*1530*/  HADD2 R12, R12.H0_H0, R12.H1_H1 ;  /* 0x3000000c0c0c7230 */ /* 0x000fe40000000800 */
[----:B------:R-:W-:-:S05]  /*1540*/  HADD2 R7, R7.H0_H0, R7.H1_H1 ;  /* 0x3000000707077230 */ /* 0x000fca0000000800 */
[----:B------:R-:W-:-:S05]  /*1550*/  PRMT R7, R7, 0x5410, R12 ;  /* 0x0000541007077816 */ /* 0x000fca000000000c */
[----:B------:R-:W-:-:S07]  /*1560*/  HFMA2 R23, R7, R20, R23 ;  /* 0x0000001407177231 */ /* 0x000fce0000000017 */
.L_x_3555:
[----:B------:R-:W0:Y:S01]  /*1570*/  LDC R5, c[0x0][0x3ac] ;  /* 0x0000eb00ff057b82 */ /* 0x000e220000000800 */
[----:B------:R-:W-:Y:S01]  /*1580*/  VIADD R17, R17, 0x10 ;  /* 0x0000001011117836 */ /* 0x000fe20000000000 */
[----:B------:R-:W-:-:S04]  /*1590*/  UIADD3 UR4, UPT, UPT, UR4, 0x20, URZ ;  /* 0x0000002004047890 */ /* 0x000fc8000fffe0ff */
[----:B------:R-:W-:Y:S01]  /*15a0*/  ISETP.GE.AND P0, PT, R17, R22, PT ;  /* 0x000000161100720c */ /* 0x000fe20003f06270 */
[----:B0-----:R-:W-:-:S12]  /*15b0*/  IMAD.WIDE R2, R5, 0x4, R2 ;  /* 0x0000000405027825 */ /* 0x001fd800078e0202 */
[----:B------:R-:W-:Y:S05]  /*15c0*/  @!P0 BRA `(.L_x_3556) ;  /* 0xfffffff4007c8947 */ /* 0x000fea000383ffff */
.L_x_3554:
        /* <DEDUP_REMOVED lines=16> */
.L_x_3560:
[----:B------:R-:W0:Y:S02]  /*16d0*/  LDS R2, [R0] ;  /* 0x0000000000027984 */ /* 0x000e240000000800 */
[----:B0-----:R-:W-:-:S05]  /*16e0*/  HFMA2 R3, R2, 1, 1, R24 ;  /* 0x3c003c0002037831 */ /* 0x001fca0000000018 */
[----:B------:R-:W0:Y:S02]  /*16f0*/  ATOMS.CAST.SPIN P0, [R0], R2, R3 ;  /* 0x000000020000758d */ /* 0x000e240001800003 */
[----:B0-----:R-:W-:Y:S05]  /*1700*/  @!P0 BRA `(.L_x_3560) ;  /* 0xfffffffc00f08947 */ /* 0x001fea000383ffff */
[----:B------:R-:W-:Y:S05]  /*1710*/  BRA `(.L_x_3558) ;  /* 0x00000000000c7947 */ /* 0x000fea0003800000 */
.L_x_3559:
[----:B------:R-:W2:Y:S02]  /*1720*/  LD.E R0, desc[UR6][R4.64] ;  /* 0x0000000604007980 */ /* 0x000ea4000c101900 */
[----:B--2---:R-:W-:-:S05]  /*1730*/  IMAD.IADD R3, R24, 0x1, R0 ;  /* 0x0000000118037824 */ /* 0x004fca00078e0200 */
[----:B------:R0:W-:Y:S02]  /*1740*/  ST.E desc[UR6][R4.64], R3 ;  /* 0x0000000304007985 */ /* 0x0001e4000c101906 */
.L_x_3558:
[----:B------:R-:W-:Y:S05]  /*1750*/  BSYNC.RECONVERGENT B0 ;  /* 0x0000000000007941 */ /* 0x000fea0003800200 */
.L_x_3557:
[----:B------:R1:W-:Y:S02]  /*1760*/  ATOM.E.ADD.F16x2.RN.STRONG.GPU P0, RZ, desc[UR6][R4.64+0x4], R23 ;  /* 0x8000041704ff79a2 */ /* 0x0003e4000c10e106 */
[----:B-1----:R-:W-:Y:S05]  /*1770*/  @P0 EXIT ;  /* 0x000000000000094d */ /* 0x002fea0003800000 */
[----:B------:R-:W1:Y:S02]  /*1780*/  QSPC.E.S P0, RZ, [R4+0x4] ;  /* 0x0000040004ff73aa */ /* 0x000e640000000500 */
[----:B-1----:R-:W-:Y:S05]  /*1790*/  @!P0 BRA `(.L_x_3561) ;  /* 0x00000000001c8947 */ /* 0x002fea0003800000 */
[----:B------:R-:W-:-:S05]  /*17a0*/  IMAD.MOV.U32 R2, RZ, RZ, R4 ;  /* 0x000000ffff027224 */ /* 0x000fca00078e0004 */
[----:B------:R-:W-:-:S07]  /*17b0*/  MOV R0, R2 ;  /* 0x0000000200007202 */ /* 0x000fce0000000f00 */
.L_x_3562:
[----:B------:R-:W0:Y:S02]  /*17c0*/  LDS R2, [R0+0x4] ;  /* 0x0000040000027984 */ /* 0x000e240000000800 */
[----:B0-----:R-:W-:-:S05]  /*17d0*/  HADD2 R3, R2, R23 ;  /* 0x0000001702037230 */ /* 0x001fca0000000000 */
[----:B------:R-:W0:Y:S02]  /*17e0*/  ATOMS.CAST.SPIN P0, [R0+0x4], R2, R3 ;  /* 0x000004020000758d */ /* 0x000e240001800003 */
[----:B0-----:R-:W-:Y:S05]  /*17f0*/  @!P0 BRA `(.L_x_3562) ;  /* 0xfffffffc00f08947 */ /* 0x001fea000383ffff */
[----:B------:R-:W-:Y:S05]  /*1800*/  EXIT ;  /* 0x000000000000794d */ /* 0x000fea0003800000 */
.L_x_3561:
[----:B------:R-:W0:Y:S02]  /*1810*/  LD.E R0, desc[UR6][R4.64+0x4] ;  /* 0x0000040604007980 */ /* 0x000e24000c101900 */
[----:B0-----:R-:W-:-:S05]  /*1820*/  IMAD.IADD R3, R23, 0x1, R0 ;  /* 0x0000000117037824 */ /* 0x001fca00078e0200 */
[----:B------:R-:W-:Y:S01]  /*1830*/  ST.E desc[UR6][R4.64+0x4], R3 ;  /* 0x0000040304007985 */ /* 0x000fe2000c101906 */
[----:B------:R-:W-:Y:S05]  /*1840*/  EXIT ;  /* 0x000000000000794d */ /* 0x000fea0003800000 */
.L_x_3563:
        /* <DEDUP_REMOVED lines=11> */
.L_x_3643:


//--------------------- .nv.shared._Z23gemm_half_q_half_kernelILi4ELi32ELb0ELb0ELi64EEvPK6__halfPKjS4_S2_PS0_iiiiPKtS7_iiiiiibS2_i --------------------------
	.section	.nv.shared._Z23gemm_half_q_half_kernelILi4ELi32ELb0ELb0ELi64EEvPK6__halfPKjS4_S2_PS0_iiiiPKtS7_iiiiiibS2_i,"aw",@nobits
	.sectionflags	@""
	.align	2
.nv.shared._Z23gemm_half_q_half_kernelILi4ELi32ELb0ELb0ELi64EEvPK6__halfPKjS4_S2_PS0_iiiiPKtS7_iiiiiibS2_i:
	.zero		1536


//--------------------- .nv.shared.reserved.0     --------------------------
	.section	.nv.shared.reserved.0,"aw",@nobits
	.weak		__nv_reservedSMEM_offset_0_alias
	.size		__nv_reservedSMEM_offset_0_alias, 0, 64
	.other		__nv_reservedSMEM_offset_0_alias,@"STO_CUDA_RESERVED_SHARED STV_DEFAULT"
__nv_reservedSMEM_offset_0_alias:
	.zero		0
	.zero		64


//--------------------- .nv.global                --------------------------
	.section	.nv.global,"aw",@nobits
.nv.global:
	.type		_ZN46_INTERNAL_1821ad81_15_unit_exl2_1a_cu_4c06ba6e4cuda3std3__48in_placeE,@object
	.size		_ZN46_INTERNAL_1821ad81_15_unit_exl2_1a_cu_4c06ba6e4cuda3std3__48in_placeE,(_ZN46_INTERNAL_1821ad81_15_unit_exl2_1a_cu_4c06ba6e4cuda3std6ranges3__45__cpo8distanceE - _ZN46_INTERNAL_1821ad81_15_unit_exl2_1a_cu_4c06ba6e4cuda3std3__48in_placeE)
_ZN46_INTERNAL_1821ad81_15_unit_exl2_1a_cu_4c06ba6e4cuda3std3__48in_placeE:
	.zero		1
	.type		_ZN46_INTERNAL_1821ad81_15_unit_exl2_1a_cu_4c06ba6e4cuda3std6ranges3__45__cpo8distanceE,@object
	.size		_ZN46_INTERNAL_1821ad81_15_unit_exl2_1a_cu_4c06ba6e4cuda3std6ranges3__45__cpo8distanceE,(_ZN46_INTERNAL_1821ad81_15_unit_exl2_1a_cu_4c06ba6e4cuda3std3__45__cpo6cbeginE - _ZN46_INTERNAL_1821ad81_15_unit_exl2_1a_cu_4c06ba6e4cuda3std6ranges3__45__cpo8distanceE)
_ZN46_INTERNAL_1821ad81_15_unit_exl2_1a_cu_4c06ba6e4cuda3std6ranges3__45__cpo8distanceE:
	.zero		1
	.type		_ZN46_INTERNAL_1821ad81_15_unit_exl2_1a_cu_4c06ba6e4cuda3std3__45__cpo6cbeginE,@object
	.size		_ZN46_INTERNAL_1821ad81_15_unit_exl2_1a_cu_4c06ba6e4cuda3std3__45__cpo6cbeginE,(_ZN46_INTERNAL_1821ad81_15_unit_exl2_1a_cu_4c06ba6e4cuda3std6ranges3__45__cpo7advanceE - _ZN46_INTERNAL_1821ad81_15_unit_exl2_1a_cu_4c06ba6e4cuda3std3__45__cpo6cbeginE)
_ZN46_INTERNAL_1821ad81_15_unit_exl2_1a_cu_4c06ba6e4cuda3std3__45__cpo6cbeginE:
	.zero		1
	.type		_ZN46_INTERNAL_1821ad81_15_unit_exl2_1a_cu_4c06ba6e4cuda3std6ranges3__45__cpo7advanceE,@object
	.size		_ZN46_INTERNAL_1821ad81_15_unit_exl2_1a_cu_4c06ba6e4cuda3std6ranges3__45__cpo7advanceE,(_ZN46_INTERNAL_1821ad81_15_unit_exl2_1a_cu_4c06ba6e4cuda3std3__45__cpo7crbeginE - _ZN46_INTERNAL_1821ad81_15_unit_exl2_1a_cu_4c06ba6e4cuda3std6ranges3__45__cpo7advanceE)
_ZN46_INTERNAL_1821ad81_15_unit_exl2_1a_cu_4c06ba6e4cuda3std6ranges3__45__cpo7advanceE:
	.zero		1
	.type		_ZN46_INTERNAL_1821ad81_15_unit_exl2_1a_cu_4c06ba6e4cuda3std3__45__cpo7crbeginE,@object
	.size		_ZN46_INTERNAL_1821ad81_15_unit_exl2_1a_cu_4c06ba6e4cuda3std3__45__cpo7crbeginE,(_ZN46_INTERNAL_1821ad81_15_unit_exl2_1a_cu_4c06ba6e4cuda3std6ranges3__45__cpo4dataE - _ZN46_INTERNAL_1821ad81_15_unit_exl2_1a_cu_4c06ba6e4cuda3std3__45__cpo7crbeginE)
_ZN46_INTERNAL_1821ad81_15_unit_exl2_1a_cu_4c06ba6e4cuda3std3__45__cpo7crbeginE:
	.zero		1
	.type		_ZN46_INTERNAL_1821ad81_15_unit_exl2_1a_cu_4c06ba6e4cuda3std6ranges3__45__cpo4dataE,@object
	.size		_ZN46_INTERNAL_1821ad81_15_unit_exl2_1a_cu_4c06ba6e4cuda3std6ranges3__45__cpo4dataE,(_ZN46_INTERNAL_1821ad81_15_unit_exl2_1a_cu_4c06ba6e4cuda3std6ranges3__45__cpo5beginE - _ZN46_INTERNAL_1821ad81_15_unit_exl2_1a_cu_4c06ba6e4cuda3std6ranges3__45__cpo4dataE)
_ZN46_INTERNAL_1821ad81_15_unit_exl2_1a_cu_4c06ba6e4cuda3std6ranges3__45__cpo4dataE:
	.zero		1
	.type		_ZN46_INTERNAL_1821ad81_15_unit_exl2_1a_cu_4c06ba6e4cuda3std6ranges3__45__cpo5beginE,@object
	.size		_ZN46_INTERNAL_1821ad81_15_unit_exl2_1a_cu_4c06ba6e4cuda3std6ranges3__45__cpo5beginE,(_ZN46_INTERNAL_1821ad81_15_unit_exl2_1a_cu_4c06ba6e4cuda3std3__448_GLOBAL__N__1821ad81_15_unit_exl2_1a_cu_4c06ba6e6ignoreE - _ZN46_INTERNAL_1821ad81_15_unit_exl2_1a_cu_4c06ba6e4cuda3std6ranges3__45__cpo5beginE)
_ZN46_INTERNAL_1821ad81_15_unit_exl2_1a_cu_4c06ba6e4cuda3std6ranges3__45__cpo5beginE:
	.zero		1
	.type		_ZN46_INTERNAL_1821ad81_15_unit_exl2_1a_cu_4c06ba6e4cuda3std3__448_GLOBAL__N__1821ad81_15_unit_exl2_1a_cu_4c06ba6e6ignoreE,@object
	.size		_ZN46_INTERNAL_1821ad81_15_unit_exl2_1a_cu_4c06ba6e4cuda3std3__448_GLOBAL__N__1821ad81_15_unit_exl2_1a_cu_4c06ba6e6ignoreE,(_ZN46_INTERNAL_1821ad81_15_unit_exl2_1a_cu_4c06ba6e4cuda3std6ranges3__45__cpo4sizeE - _ZN46_INTERNAL_1821ad81_15_unit_exl2_1a_cu_4c06ba6e4cuda3std3__448_GLOBAL__N__1821ad81_15_unit_exl2_1a_cu_4c06ba6e6ignoreE)
_ZN46_INTERNAL_1821ad81_15_unit_exl2_1a_cu_4c06ba6e4cuda3std3__448_GLOBAL__N__1821ad81_15_unit_exl2_1a_cu_4c06ba6e6ignoreE:
	.zero		1
	.type		_ZN46_INTERNAL_1821ad81_15_unit_exl2_1a_cu_4c06ba6e4cuda3std6ranges3__45__cpo4sizeE,@object
	.size		_ZN46_INTERNAL_1821ad81_15_unit_exl2_1a_cu_4c06ba6e4cuda3std6ranges3__45__cpo4sizeE,(_ZN46_INTERNAL_1821ad81_15_unit_exl2_1a_cu_4c06ba6e4cuda3std3__45__cpo5beginE - _ZN46_INTERNAL_1821ad81_15_unit_exl2_1a_cu_4c06ba6e4cuda3std6ranges3__45__cpo4sizeE)
_ZN46_INTERNAL_1821ad81_15_unit_exl2_1a_cu_4c06ba6e4cuda3std6ranges3__45__cpo4sizeE:
	.zero		1
	.type		_ZN46_INTERNAL_1821ad81_15_unit_exl2_1a_cu_4c06ba6e4cuda3std3__45__cpo5beginE,@object
	.size		_ZN46_INTERNAL_1821ad81_15_unit_exl2_1a_cu_4c06ba6e4cuda3std3__45__cpo5beginE,(_ZN46_INTERNAL_1821ad81_15_unit_exl2_1a_cu_4c06ba6e4cuda3std6ranges3__45__cpo6cbeginE - _ZN46_INTERNAL_1821ad81_15_unit_exl2_1a_cu_4c06ba6e4cuda3std3__45__cpo5beginE)
_ZN46_INTERNAL_1821ad81_15_unit_exl2_1a_cu_4c06ba6e4cuda3std3__45__cpo5beginE:
	.zero		1
	.type		_ZN46_INTERNAL_1821ad81_15_unit_exl2_1a_cu_4c06ba6e4cuda3std6ranges3__45__cpo6cbeginE,@object
	.size		_ZN46_INTERNAL_1821ad81_15_unit_exl2_1a_cu_4c06ba6e4cuda3std6ranges3__45__cpo6cbeginE,(_ZN46_INTERNAL_1821ad81_15_unit_exl2_1a_cu_4c06ba6e4cuda3std3__45__cpo6rbeginE - _ZN46_INTERNAL_1821ad81_15_unit_exl2_1a_cu_4c06ba6e4cuda3std6ranges3__45__cpo6cbeginE)
_ZN46_INTERNAL_1821ad81_15_unit_exl2_1a_cu_4c06ba6e4cuda3std6ranges3__45__cpo6cbeginE:
	.zero		1
	.type		_ZN46_INTERNAL_1821ad81_15_unit_exl2_1a_cu_4c06ba6e4cuda3std3__45__cpo6rbeginE,@object
	.size		_ZN46_INTERNAL_1821ad81_15_unit_exl2_1a_cu_4c06ba6e4cuda3std3__45__cpo6rbeginE,(_ZN46_INTERNAL_1821ad81_15_unit_exl2_1a_cu_4c06ba6e4cuda3std6ranges3__45__cpo4nextE - _ZN46_INTERNAL_1821ad81_15_unit_exl2_1a_cu_4c06ba6e4cuda3std3__45__cpo6rbeginE)
_ZN46_INTERNAL_1821ad81_15_unit_exl2_1a_cu_4c06ba6e4cuda3std3__45__cpo6rbeginE:
	.zero		1
	.type		_ZN46_INTERNAL_1821ad81_15_unit_exl2_1a_cu_4c06ba6e4cuda3std6ranges3__45__cpo4nextE,@object
	.size		_ZN46_INTERNAL_1821ad81_15_unit_exl2_1a_cu_4c06ba6e4cuda3std6ranges3__45__cpo4nextE,(_ZN46_INTERNAL_1821ad81_15_unit_exl2_1a_cu_4c06ba6e4cuda3std6ranges3__45__cpo4swapE - _ZN46_INTERNAL_1821ad81_15_unit_exl2_1a_cu_4c06ba6e4cuda3std6ranges3__45__cpo4nextE)
_ZN46_INTERNAL_1821ad81_15_unit_exl2_1a_cu_4c06ba6e4cuda3std6ranges3__45__cpo4nextE:
	.zero		1
	.type		_ZN46_INTERNAL_1821ad81_15_unit_exl2_1a_cu_4c06ba6e4cuda3std6ranges3__45__cpo4swapE,@object
	.size		_ZN46_INTERNAL_1821ad81_15_unit_exl2_1a_cu_4c06ba6e4cuda3std6ranges3__45__cpo4swapE,(_ZN46_INTERNAL_1821ad81_15_unit_exl2_1a_cu_4c06ba6e4cuda3std3__420unreachable_sentinelE - _ZN46_INTERNAL_1821ad81_15_unit_exl2_1a_cu_4c06ba6e4cuda3std6ranges3__45__cpo4swapE)
_ZN46_INTERNAL_1821ad81_15_unit_exl2_1a_cu_4c06ba6e4cuda3std6ranges3__45__cpo4swapE:
	.zero		1
	.type		_ZN46_INTERNAL_1821ad81_15_unit_exl2_1a_cu_4c06ba6e4cuda3std3__420unreachable_sentinelE,@object
	.size		_ZN46_INTERNAL_1821ad81_15_unit_exl2_1a_cu_4c06ba6e4cuda3std3__420unreachable_sentinelE,(_ZN46_INTERNAL_1821ad81_15_unit_exl2_1a_cu_4c06ba6e6thrust24THRUST_300001_SM_1000_NS6system6detail10sequential3seqE - _ZN46_INTERNAL_1821ad81_15_unit_exl2_1a_cu_4c06ba6e4cuda3std3__420unreachable_sentinelE)
_ZN46_INTERNAL_1821ad81_15_unit_exl2_1a_cu_4c06ba6e4cuda3std3__420unreachable_sentinelE:
	.zero		1
	.type		_ZN46_INTERNAL_1821ad81_15_unit_exl2_1a_cu_4c06ba6e6thrust24THRUST_300001_SM_1000_NS6system6detail10sequential3seqE,@object
	.size		_ZN46_INTERNAL_1821ad81_15_unit_exl2_1a_cu_4c06ba6e6thrust24THRUST_300001_SM_1000_NS6system6detail10sequential3seqE,(_ZN46_INTERNAL_1821ad81_15_unit_exl2_1a_cu_4c06ba6e4cuda3std3__45__cpo4cendE - _ZN46_INTERNAL_1821ad81_15_unit_exl2_1a_cu_4c06ba6e6thrust24THRUST_300001_SM_1000_NS6system6detail10sequential3seqE)
_ZN46_INTERNAL_1821ad81_15_unit_exl2_1a_cu_4c06ba6e6thrust24THRUST_300001_SM_1000_NS6system6detail10sequential3seqE:
	.zero		1
	.type		_ZN46_INTERNAL_1821ad81_15_unit_exl2_1a_cu_4c06ba6e4cuda3std3__45__cpo4cendE,@object
	.size		_ZN46_INTERNAL_1821ad81_15_unit_exl2_1a_cu_4c06ba6e4cuda3std3__45__cpo4cendE,(_ZN46_INTERNAL_1821ad81_15_unit_exl2_1a_cu_4c06ba6e4cuda3std6ranges3__45__cpo9iter_swapE - _ZN46_INTERNAL_1821ad81_15_unit_exl2_1a_cu_4c06ba6e4cuda3std3__45__cpo4cendE)
_ZN46_INTERNAL_1821ad81_15_unit_exl2_1a_cu_4c06ba6e4cuda3std3__45__cpo4cendE:
	.zero		1
	.type		_ZN46_INTERNAL_1821ad81_15_unit_exl2_1a_cu_4c06ba6e4cuda3std6ranges3__45__cpo9iter_swapE,@object
	.size		_ZN46_INTERNAL_1821ad81_15_unit_exl2_1a_cu_4c06ba6e4cuda3std6ranges3__45__cpo9iter_swapE,(_ZN46_INTERNAL_1821ad81_15_unit_exl2_1a_cu_4c06ba6e4cuda3std3__45__cpo5crendE - _ZN46_INTERNAL_1821ad81_15_unit_exl2_1a_cu_4c06ba6e4cuda3std6ranges3__45__cpo9iter_swapE)
_ZN46_INTERNAL_1821ad81_15_unit_exl2_1a_cu_4c06ba6e4cuda3std6ranges3__45__cpo9iter_swapE:
	.zero		1
	.type		_ZN46_INTERNAL_1821ad81_15_unit_exl2_1a_cu_4c06ba6e4cuda3std3__45__cpo5crendE,@object
	.size		_ZN46_INTERNAL_1821ad81_15_unit_exl2_1a_cu_4c06ba6e4cuda3std3__45__cpo5crendE,(_ZN46_INTERNAL_1821ad81_15_unit_exl2_1a_cu_4c06ba6e4cuda3std6ranges3__45__cpo5cdataE - _ZN46_INTERNAL_1821ad81_15_unit_exl2_1a_cu_4c06ba6e4cuda3std3__45__cpo5crendE)
_ZN46_INTERNAL_1821ad81_15_unit_exl2_1a_cu_4c06ba6e4cuda3std3__45__cpo5crendE:
	.zero		1
	.type		_ZN46_INTERNAL_1821ad81_15_unit_exl2_1a_cu_4c06ba6e4cuda3std6ranges3__45__cpo5cdataE,@object
	.size		_ZN46_INTERNAL_1821ad81_15_unit_exl2_1a_cu_4c06ba6e4cuda3std6ranges3__45__cpo5cdataE,(_ZN46_INTERNAL_1821ad81_15_unit_exl2_1a_cu_4c06ba6e4cuda3std6ranges3__45__cpo3endE - _ZN46_INTERNAL_1821ad81_15_unit_exl2_1a_cu_4c06ba6e4cuda3std6ranges3__45__cpo5cdataE)
_ZN46_INTERNAL_1821ad81_15_unit_exl2_1a_cu_4c06ba6e4cuda3std6ranges3__45__cpo5cdataE:
	.zero		1
	.type		_ZN46_INTERNAL_1821ad81_15_unit_exl2_1a_cu_4c06ba6e4cuda3std6ranges3__45__cpo3endE,@object
	.size		_ZN46_INTERNAL_1821ad81_15_unit_exl2_1a_cu_4c06ba6e4cuda3std6ranges3__45__cpo3endE,(_ZN46_INTERNAL_1821ad81_15_unit_exl2_1a_cu_4c06ba6e4cuda3std3__419piecewise_constructE - _ZN46_INTERNAL_1821ad81_15_unit_exl2_1a_cu_4c06ba6e4cuda3std6ranges3__45__cpo3endE)
_ZN46_INTERNAL_1821ad81_15_unit_exl2_1a_cu_4c06ba6e4cuda3std6ranges3__45__cpo3endE:
	.zero		1
	.type		_ZN46_INTERNAL_1821ad81_15_unit_exl2_1a_cu_4c06ba6e4cuda3std3__419piecewise_constructE,@object
	.size		_ZN46_INTERNAL_1821ad81_15_unit_exl2_1a_cu_4c06ba6e4cuda3std3__419piecewise_constructE,(_ZN46_INTERNAL_1821ad81_15_unit_exl2_1a_cu_4c06ba6e4cuda3std6ranges3__45__cpo5ssizeE - _ZN46_INTERNAL_1821ad81_15_unit_exl2_1a_cu_4c06ba6e4cuda3std3__419piecewise_constructE)
_ZN46_INTERNAL_1821ad81_15_unit_exl2_1a_cu_4c06ba6e4cuda3std3__419piecewise_constructE:
	.zero		1
	.type		_ZN46_INTERNAL_1821ad81_15_unit_exl2_1a_cu_4c06ba6e4cuda3std6ranges3__45__cpo5ssizeE,@object
	.size		_ZN46_INTERNAL_1821ad81_15_unit_exl2_1a_cu_4c06ba6e4cuda3std6ranges3__45__cpo5ssizeE,(_ZN46_INTERNAL_1821ad81_15_unit_exl2_1a_cu_4c06ba6e4cuda3std3__45__cpo3endE - _ZN46_INTERNAL_1821ad81_15_unit_exl2_1a_cu_4c06ba6e4cuda3std6ranges3__45__cpo5ssizeE)
_ZN46_INTERNAL_1821ad81_15_unit_exl2_1a_cu_4c06ba6e4cuda3std6ranges3__45__cpo5ssizeE:
	.zero		1
	.type		_ZN46_INTERNAL_1821ad81_15_unit_exl2_1a_cu_4c06ba6e4cuda3std3__45__cpo3endE,@object
	.size		_ZN46_INTERNAL_1821ad81_15_unit_exl2_1a_cu_4c06ba6e4cuda3std3__45__cpo3endE,(_ZN46_INTERNAL_1821ad81_15_unit_exl2_1a_cu_4c06ba6e4cuda3std6ranges3__45__cpo4cendE - _ZN46_INTERNAL_1821ad81_15_unit_exl2_1a_cu_4c06ba6e4cuda3std3__45__cpo3endE)
_ZN46_INTERNAL_1821ad81_15_unit_exl2_1a_cu_4c06ba6e4cuda3std3__45__cpo3endE:
	.zero		1
	.type		_ZN46_INTERNAL_1821ad81_15_unit_exl2_1a_cu_4c06ba6e4cuda3std6ranges3__45__cpo4cendE,@object
	.size		_ZN46_INTERNAL_1821ad81_15_unit_exl2_1a_cu_4c06ba6e4cuda3std6ranges3__45__cpo4cendE,(_ZN46_INTERNAL_1821ad81_15_unit_exl2_1a_cu_4c06ba6e4cuda3std3__45__cpo4rendE - _ZN46_INTERNAL_1821ad81_15_unit_exl2_1a_cu_4c06ba6e4cuda3std6ranges3__45__cpo4cendE)
_ZN46_INTERNAL_1821ad81_15_unit_exl2_1a_cu_4c06ba6e4cuda3std6ranges3__45__cpo4cendE:
	.zero		1
	.type		_ZN46_INTERNAL_1821ad81_15_unit_exl2_1a_cu_4c06ba6e4cuda3std3__45__cpo4rendE,@object
	.size		_ZN46_INTERNAL_1821ad81_15_unit_exl2_1a_cu_4c06ba6e4cuda3std3__45__cpo4rendE,(_ZN46_INTERNAL_1821ad81_15_unit_exl2_1a_cu_4c06ba6e4cuda3std6ranges3__45__cpo4prevE - _ZN46_INTERNAL_1821ad81_15_unit_exl2_1a_cu_4c06ba6e4cuda3std3__45__cpo4rendE)
_ZN46_INTERNAL_1821ad81_15_unit_exl2_1a_cu_4c06ba6e4cuda3std3__45__cpo4rendE:
	.zero		1
	.type		_ZN46_INTERNAL_1821ad81_15_unit_exl2_1a_cu_4c06ba6e4cuda3std6ranges3__45__cpo4prevE,@object
	.size		_ZN46_INTERNAL_1821ad81_15_unit_exl2_1a_cu_4c06ba6e4cuda3std6ranges3__45__cpo4prevE,(_ZN46_INTERNAL_1821ad81_15_unit_exl2_1a_cu_4c06ba6e4cuda3std6ranges3__45__cpo9iter_moveE - _ZN46_INTERNAL_1821ad81_15_unit_exl2_1a_cu_4c06ba6e4cuda3std6ranges3__45__cpo4prevE)
_ZN46_INTERNAL_1821ad81_15_unit_exl2_1a_cu_4c06ba6e4cuda3std6ranges3__45__cpo4prevE:
	.zero		1
	.type		_ZN46_INTERNAL_1821ad81_15_unit_exl2_1a_cu_4c06ba6e4cuda3std6ranges3__45__cpo9iter_moveE,@object
	.size		_ZN46_INTERNAL_1821ad81_15_unit_exl2_1a_cu_4c06ba6e4cuda3std6ranges3__45__cpo9iter_moveE,(.L_13 - _ZN46_INTERNAL_1821ad81_15_unit_exl2_1a_cu_4c06ba6e4cuda3std6ranges3__45__cpo9iter_moveE)
_ZN46_INTERNAL_1821ad81_15_unit_exl2_1a_cu_4c06ba6e4cuda3std6ranges3__45__cpo9iter_moveE:
	.zero		1
.L_13:


//--------------------- .nv.shared._Z23gemm_half_q_half_kernelILi4ELi48ELb0ELb0ELi64EEvPK6__halfPKjS4_S2_PS0_iiiiPKtS7_iiiiiibS2_i --------------------------
	.section	.nv.shared._Z23gemm_half_q_half_kernelILi4ELi48ELb0ELb0ELi64EEvPK6__halfPKjS4_S2_PS0_iiiiPKtS7_iiiiiibS2_i,"aw",@nobits
	.sectionflags	@""
	.align	2
.nv.shared._Z23gemm_half_q_half_kernelILi4ELi48ELb0ELb0ELi64EEvPK6__halfPKjS4_S2_PS0_iiiiPKtS7_iiiiiibS2_i:
	.zero		1536


//--------------------- .nv.shared._Z23gemm_half_q_half_kernelILi4ELi16ELb0ELb0ELi64EEvPK6__halfPKjS4_S2_PS0_iiiiPKtS7_iiiiiibS2_i --------------------------
	.section	.nv.shared._Z23gemm_half_q_half_kernelILi4ELi16ELb0ELb0ELi64EEvPK6__halfPKjS4_S2_PS0_iiiiPKtS7_iiiiiibS2_i,"aw",@nobits
	.sectionflags	@""
	.align	2
.nv.shared._Z23gemm_half_q_half_kernelILi4ELi16ELb0ELb0ELi64EEvPK6__halfPKjS4_S2_PS0_iiiiPKtS7_iiiiiibS2_i:
	.zero		1536


//--------------------- .nv.shared._Z23gemm_half_q_half_kernelILi4ELi24ELb0ELb0ELi64EEvPK6__halfPKjS4_S2_PS0_iiiiPKtS7_iiiiiibS2_i --------------------------
	.section	.nv.shared._Z23gemm_half_q_half_kernelILi4ELi24ELb0ELb0ELi64EEvPK6__halfPKjS4_S2_PS0_iiiiPKtS7_iiiiiibS2_i,"aw",@nobits
	.sectionflags	@""
	.align	2
.nv.shared._Z23gemm_half_q_half_kernelILi4ELi24ELb0ELb0ELi64EEvPK6__halfPKjS4_S2_PS0_iiiiPKtS7_iiiiiibS2_i:
	.zero		1536


//--------------------- .nv.shared._Z23gemm_half_q_half_kernelILi4ELi8ELb0ELb0ELi64EEvPK6__halfPKjS4_S2_PS0_iiiiPKtS7_iiiiiibS2_i --------------------------
	.section	.nv.shared._Z23gemm_half_q_half_kernelILi4ELi8ELb0ELb0ELi64EEvPK6__halfPKjS4_S2_PS0_iiiiPKtS7_iiiiiibS2_i,"aw",@nobits
	.sectionflags	@""
	.align	2
.nv.shared._Z23gemm_half_q_half_kernelILi4ELi8ELb0ELb0ELi64EEvPK6__halfPKjS4_S2_PS0_iiiiPKtS7_iiiiiibS2_i:
	.zero		1536


//--------------------- .nv.shared._Z23gemm_half_q_half_kernelILi4ELi12ELb0ELb0ELi64EEvPK6__halfPKjS4_S2_PS0_iiiiPKtS7_iiiiiibS2_i --------------------------
	.section	.nv.shared._Z23gemm_half_q_half_kernelILi4ELi12ELb0ELb0ELi64EEvPK6__halfPKjS4_S2_PS0_iiiiPKtS7_iiiiiibS2_i,"aw",@nobits
	.sectionflags	@""
	.align	2
.nv.shared._Z23gemm_half_q_half_kernelILi4ELi12ELb0ELb0ELi64EEvPK6__halfPKjS4_S2_PS0_iiiiPKtS7_iiiiiibS2_i:
	.zero		1536


//--------------------- .nv.shared._Z23gemm_half_q_half_kernelILi4ELi14ELb0ELb0ELi64EEvPK6__halfPKjS4_S2_PS0_iiiiPKtS7_iiiiiibS2_i --------------------------
	.section	.nv.shared._Z23gemm_half_q_half_kernelILi4ELi14ELb0ELb0ELi64EEvPK6__halfPKjS4_S2_PS0_iiiiPKtS7_iiiiiibS2_i,"aw",@nobits
	.sectionflags	@""
	.align	2
.nv.shared._Z23gemm_half_q_half_kernelILi4ELi14ELb0ELb0ELi64EEvPK6__halfPKjS4_S2_PS0_iiiiPKtS7_iiiiiibS2_i:
	.zero		1536


//--------------------- .nv.shared._Z23gemm_half_q_half_kernelILi4ELi4ELb0ELb0ELi64EEvPK6__halfPKjS4_S2_PS0_iiiiPKtS7_iiiiiibS2_i --------------------------
	.section	.nv.shared._Z23gemm_half_q_half_kernelILi4ELi4ELb0ELb0ELi64EEvPK6__halfPKjS4_S2_PS0_iiiiPKtS7_iiiiiibS2_i,"aw",@nobits
	.sectionflags	@""
	.align	2
.nv.shared._Z23gemm_half_q_half_kernelILi4ELi4ELb0ELb0ELi64EEvPK6__halfPKjS4_S2_PS0_iiiiPKtS7_iiiiiibS2_i:
	.zero		1536


//--------------------- .nv.shared._Z23gemm_half_q_half_kernelILi4ELi6ELb0ELb0ELi64EEvPK6__halfPKjS4_S2_PS0_iiiiPKtS7_iiiiiibS2_i --------------------------
	.section	.nv.shared._Z23gemm_half_q_half_kernelILi4ELi6ELb0ELb0ELi64EEvPK6__halfPKjS4_S2_PS0_iiiiPKtS7_iiiiiibS2_i,"aw",@nobits
	.sectionflags	@""
	.align	2
.nv.shared._Z23gemm_half_q_half_kernelILi4ELi6ELb0ELb0ELi64EEvPK6__halfPKjS4_S2_PS0_iiiiPKtS7_iiiiiibS2_i:
	.zero		1536


//--------------------- .nv.shared._Z23gemm_half_q_half_kernelILi4ELi2ELb0ELb0ELi64EEvPK6__halfPKjS4_S2_PS0_iiiiPKtS7_iiiiiibS2_i --------------------------
	.section	.nv.shared._Z23gemm_half_q_half_kernelILi4ELi2ELb0ELb0ELi64EEvPK6__halfPKjS4_S2_PS0_iiiiPKtS7_iiiiiibS2_i,"aw",@nobits
	.sectionflags	@""
	.align	2
.nv.shared._Z23gemm_half_q_half_kernelILi4ELi2ELb0ELb0ELi64EEvPK6__halfPKjS4_S2_PS0_iiiiPKtS7_iiiiiibS2_i:
	.zero		1536


//--------------------- .nv.shared._Z23gemm_half_q_half_kernelILi4ELi32ELb0ELb0ELi32EEvPK6__halfPKjS4_S2_PS0_iiiiPKtS7_iiiiiibS2_i --------------------------
	.section	.nv.shared._Z23gemm_half_q_half_kernelILi4ELi32ELb0ELb0ELi32EEvPK6__halfPKjS4_S2_PS0_iiiiPKtS7_iiiiiibS2_i,"aw",@nobits
	.sectionflags	@""
	.align	4
.nv.shared._Z23gemm_half_q_half_kernelILi4ELi32ELb0ELb0ELi32EEvPK6__halfPKjS4_S2_PS0_iiiiPKtS7_iiiiiibS2_i:
	.zero		1280


//--------------------- .nv.shared._Z23gemm_half_q_half_kernelILi4ELi48ELb0ELb0ELi32EEvPK6__halfPKjS4_S2_PS0_iiiiPKtS7_iiiiiibS2_i --------------------------
	.section	.nv.shared._Z23gemm_half_q_half_kernelILi4ELi48ELb0ELb0ELi32EEvPK6__halfPKjS4_S2_PS0_iiiiPKtS7_iiiiiibS2_i,"aw",@nobits
	.sectionflags	@""
	.align	4
.nv.shared._Z23gemm_half_q_half_kernelILi4ELi48ELb0ELb0ELi32EEvPK6__halfPKjS4_S2_PS0_iiiiPKtS7_iiiiiibS2_i:
	.zero		1280


//--------------------- .nv.shared._Z23gemm_half_q_half_kernelILi4ELi16ELb0ELb0ELi32EEvPK6__halfPKjS4_S2_PS0_iiiiPKtS7_iiiiiibS2_i --------------------------
	.section	.nv.shared._Z23gemm_half_q_half_kernelILi4ELi16ELb0ELb0ELi32EEvPK6__halfPKjS4_S2_PS0_iiiiPKtS7_iiiiiibS2_i,"aw",@nobits
	.sectionflags	@""
	.align	4
.nv.shared._Z23gemm_half_q_half_kernelILi4ELi16ELb0ELb0ELi32EEvPK6__halfPKjS4_S2_PS0_iiiiPKtS7_iiiiiibS2_i:
	.zero		1280


//--------------------- .nv.shared._Z23gemm_half_q_half_kernelILi4ELi24ELb0ELb0ELi32EEvPK6__halfPKjS4_S2_PS0_iiiiPKtS7_iiiiiibS2_i --------------------------
	.section	.nv.shared._Z23gemm_half_q_half_kernelILi4ELi24ELb0ELb0ELi32EEvPK6__halfPKjS4_S2_PS0_iiiiPKtS7_iiiiiibS2_i,"aw",@nobits
	.sectionflags	@""
	.align	4
.nv.shared._Z23gemm_half_q_half_kernelILi4ELi24ELb0ELb0ELi32EEvPK6__halfPKjS4_S2_PS0_iiiiPKtS7_iiiiiibS2_i:
	.zero		1280


//--------------------- .nv.shared._Z23gemm_half_q_half_kernelILi4ELi8ELb0ELb0ELi32EEvPK6__halfPKjS4_S2_PS0_iiiiPKtS7_iiiiiibS2_i --------------------------
	.section	.nv.shared._Z23gemm_half_q_half_kernelILi4ELi8ELb0ELb0ELi32EEvPK6__halfPKjS4_S2_PS0_iiiiPKtS7_iiiiiibS2_i,"aw",@nobits
	.sectionflags	@""
	.align	2
.nv.shared._Z23gemm_half_q_half_kernelILi4ELi8ELb0ELb0ELi32EEvPK6__halfPKjS4_S2_PS0_iiiiPKtS7_iiiiiibS2_i:
	.zero		1280


//--------------------- .nv.shared._Z23gemm_half_q_half_kernelILi4ELi12ELb0ELb0ELi32EEvPK6__halfPKjS4_S2_PS0_iiiiPKtS7_iiiiiibS2_i --------------------------
	.section	.nv.shared._Z23gemm_half_q_half_kernelILi4ELi12ELb0ELb0ELi32EEvPK6__halfPKjS4_S2_PS0_iiiiPKtS7_iiiiiibS2_i,"aw",@nobits
	.sectionflags	@""
	.align	2
.nv.shared._Z23gemm_half_q_half_kernelILi4ELi12ELb0ELb0ELi32EEvPK6__halfPKjS4_S2_PS0_iiiiPKtS7_iiiiiibS2_i:
	.zero		1280


//--------------------- .nv.shared._Z23gemm_half_q_half_kernelILi4ELi14ELb0ELb0ELi32EEvPK6__halfPKjS4_S2_PS0_iiiiPKtS7_iiiiiibS2_i --------------------------
	.section	.nv.shared._Z23gemm_half_q_half_kernelILi4ELi14ELb0ELb0ELi32EEvPK6__halfPKjS4_S2_PS0_iiiiPKtS7_iiiiiibS2_i,"aw",@nobits
	.sectionflags	@""
	.align	2
.nv.shared._Z23gemm_half_q_half_kernelILi4ELi14ELb0ELb0ELi32EEvPK6__halfPKjS4_S2_PS0_iiiiPKtS7_iiiiiibS2_i:
	.zero		1280


//--------------------- .nv.shared._Z23gemm_half_q_half_kernelILi4ELi4ELb0ELb0ELi32EEvPK6__halfPKjS4_S2_PS0_iiiiPKtS7_iiiiiibS2_i --------------------------
	.section	.nv.shared._Z23gemm_half_q_half_kernelILi4ELi4ELb0ELb0ELi32EEvPK6__halfPKjS4_S2_PS0_iiiiPKtS7_iiiiiibS2_i,"aw",@nobits
	.sectionflags	@""
	.align	4
.nv.shared._Z23gemm_half_q_half_kernelILi4ELi4ELb0ELb0ELi32EEvPK6__halfPKjS4_S2_PS0_iiiiPKtS7_iiiiiibS2_i:
	.zero		1280


//--------------------- .nv.shared._Z23gemm_half_q_half_kernelILi4ELi6ELb0ELb0ELi32EEvPK6__halfPKjS4_S2_PS0_iiiiPKtS7_iiiiiibS2_i --------------------------
	.section	.nv.shared._Z23gemm_half_q_half_kernelILi4ELi6ELb0ELb0ELi32EEvPK6__halfPKjS4_S2_PS0_iiiiPKtS7_iiiiiibS2_i,"aw",@nobits
	.sectionflags	@""
	.align	4
.nv.shared._Z23gemm_half_q_half_kernelILi4ELi6ELb0ELb0ELi32EEvPK6__halfPKjS4_S2_PS0_iiiiPKtS7_iiiiiibS2_i:
	.zero		1280


//--------------------- .nv.shared._Z23gemm_half_q_half_kernelILi4ELi2ELb0ELb0ELi32EEvPK6__halfPKjS4_S2_PS0_iiiiPKtS7_iiiiiibS2_i --------------------------
	.section	.nv.shared._Z23gemm_half_q_half_kernelILi4ELi2ELb0ELb0ELi32EEvPK6__halfPKjS4_S2_PS0_iiiiPKtS7_iiiiiibS2_i,"aw",@nobits
	.sectionflags	@""
	.align	2
.nv.shared._Z23gemm_half_q_half_kernelILi4ELi2ELb0ELb0ELi32EEvPK6__halfPKjS4_S2_PS0_iiiiPKtS7_iiiiiibS2_i:
	.zero		1280


//--------------------- .nv.shared._Z23gemm_half_q_half_kernelILi3ELi32ELb0ELb0ELi64EEvPK6__halfPKjS4_S2_PS0_iiiiPKtS7_iiiiiibS2_i --------------------------
	.section	.nv.shared._Z23gemm_half_q_half_kernelILi3ELi32ELb0ELb0ELi64EEvPK6__halfPKjS4_S2_PS0_iiiiPKtS7_iiiiiibS2_i,"aw",@nobits
	.sectionflags	@""
	.align	2
.nv.shared._Z23gemm_half_q_half_kernelILi3ELi32ELb0ELb0ELi64EEvPK6__halfPKjS4_S2_PS0_iiiiPKtS7_iiiiiibS2_i:
	.zero		1408


//--------------------- .nv.shared._Z23gemm_half_q_half_kernelILi3ELi48ELb0ELb0ELi64EEvPK6__halfPKjS4_S2_PS0_iiiiPKtS7_iiiiiibS2_i --------------------------
	.section	.nv.shared._Z23gemm_half_q_half_kernelILi3ELi48ELb0ELb0ELi64EEvPK6__halfPKjS4_S2_PS0_iiiiPKtS7_iiiiiibS2_i,"aw",@nobits
	.sectionflags	@""
	.align	2
.nv.shared._Z23gemm_half_q_half_kernelILi3ELi48ELb0ELb0ELi64EEvPK6__halfPKjS4_S2_PS0_iiiiPKtS7_iiiiiibS2_i:
	.zero		1408


//--------------------- .nv.shared._Z23gemm_half_q_half_kernelILi3ELi16ELb0ELb0ELi64EEvPK6__halfPKjS4_S2_PS0_iiiiPKtS7_iiiiiibS2_i --------------------------
	.section	.nv.shared._Z23gemm_half_q_half_kernelILi3ELi16ELb0ELb0ELi64EEvPK6__halfPKjS4_S2_PS0_iiiiPKtS7_iiiiiibS2_i,"aw",@nobits
	.sectionflags	@""
	.align	2
.nv.shared._Z23gemm_half_q_half_kernelILi3ELi16ELb0ELb0ELi64EEvPK6__halfPKjS4_S2_PS0_iiiiPKtS7_iiiiiibS2_i:
	.zero		1408


//--------------------- .nv.shared._Z23gemm_half_q_half_kernelILi3ELi24ELb0ELb0ELi64EEvPK6__halfPKjS4_S2_PS0_iiiiPKtS7_iiiiiibS2_i --------------------------
	.section	.nv.shared._Z23gemm_half_q_half_kernelILi3ELi24ELb0ELb0ELi64EEvPK6__halfPKjS4_S2_PS0_iiiiPKtS7_iiiiiibS2_i,"aw",@nobits
	.sectionflags	@""
	.align	2
.nv.shared._Z23gemm_half_q_half_kernelILi3ELi24ELb0ELb0ELi64EEvPK6__halfPKjS4_S2_PS0_iiiiPKtS7_iiiiiibS2_i:
	.zero		1408


//--------------------- .nv.shared._Z23gemm_half_q_half_kernelILi3ELi8ELb0ELb0ELi64EEvPK6__halfPKjS4_S2_PS0_iiiiPKtS7_iiiiiibS2_i --------------------------
	.section	.nv.shared._Z23gemm_half_q_half_kernelILi3ELi8ELb0ELb0ELi64EEvPK6__halfPKjS4_S2_PS0_iiiiPKtS7_iiiiiibS2_i,"aw",@nobits
	.sectionflags	@""
	.align	2
.nv.shared._Z23gemm_half_q_half_kernelILi3ELi8ELb0ELb0ELi64EEvPK6__halfPKjS4_S2_PS0_iiiiPKtS7_iiiiiibS2_i:
	.zero		1408


//--------------------- .nv.shared._Z23gemm_half_q_half_kernelILi3ELi12ELb0ELb0ELi64EEvPK6__halfPKjS4_S2_PS0_iiiiPKtS7_iiiiiibS2_i --------------------------
	.section	.nv.shared._Z23gemm_half_q_half_kernelILi3ELi12ELb0ELb0ELi64EEvPK6__halfPKjS4_S2_PS0_iiiiPKtS7_iiiiiibS2_i,"aw",@nobits
	.sectionflags	@""
	.align	2
.nv.shared._Z23gemm_half_q_half_kernelILi3ELi12ELb0ELb0ELi64EEvPK6__halfPKjS4_S2_PS0_iiiiPKtS7_iiiiiibS2_i:
	.zero		1408


//--------------------- .nv.shared._Z23gemm_half_q_half_kernelILi3ELi14ELb0ELb0ELi64EEvPK6__halfPKjS4_S2_PS0_iiiiPKtS7_iiiiiibS2_i --------------------------
	.section	.nv.shared._Z23gemm_half_q_half_kernelILi3ELi14ELb0ELb0ELi64EEvPK6__halfPKjS4_S2_PS0_iiiiPKtS7_iiiiiibS2_i,"aw",@nobits
	.sectionflags	@""
	.align	2
.nv.shared._Z23gemm_half_q_half_kernelILi3ELi14ELb0ELb0ELi64EEvPK6__halfPKjS4_S2_PS0_iiiiPKtS7_iiiiiibS2_i:
	.zero		1408


//--------------------- .nv.shared._Z23gemm_half_q_half_kernelILi3ELi4ELb0ELb0ELi64EEvPK6__halfPKjS4_S2_PS0_iiiiPKtS7_iiiiiibS2_i --------------------------
	.section	.nv.shared._Z23gemm_half_q_half_kernelILi3ELi4ELb0ELb0ELi64EEvPK6__halfPKjS4_S2_PS0_iiiiPKtS7_iiiiiibS2_i,"aw",@nobits
	.sectionflags	@""
	.align	2
.nv.shared._Z23gemm_half_q_half_kernelILi3ELi4ELb0ELb0ELi64EEvPK6__halfPKjS4_S2_PS0_iiiiPKtS7_iiiiiibS2_i:
	.zero		1408


//--------------------- .nv.shared._Z23gemm_half_q_half_kernelILi3ELi6ELb0ELb0ELi64EEvPK6__halfPKjS4_S2_PS0_iiiiPKtS7_iiiiiibS2_i --------------------------
	.section	.nv.shared._Z23gemm_half_q_half_kernelILi3ELi6ELb0ELb0ELi64EEvPK6__halfPKjS4_S2_PS0_iiiiPKtS7_iiiiiibS2_i,"aw",@nobits
	.sectionflags	@""
	.align	2
.nv.shared._Z23gemm_half_q_half_kernelILi3ELi6ELb0ELb0ELi64EEvPK6__halfPKjS4_S2_PS0_iiiiPKtS7_iiiiiibS2_i:
	.zero		1408


//--------------------- .nv.shared._Z23gemm_half_q_half_kernelILi3ELi2ELb0ELb0ELi64EEvPK6__halfPKjS4_S2_PS0_iiiiPKtS7_iiiiiibS2_i --------------------------
	.section	.nv.shared._Z23gemm_half_q_half_kernelILi3ELi2ELb0ELb0ELi64EEvPK6__halfPKjS4_S2_PS0_iiiiPKtS7_iiiiiibS2_i,"aw",@nobits
	.sectionflags	@""
	.align	2
.nv.shared._Z23gemm_half_q_half_kernelILi3ELi2ELb0ELb0ELi64EEvPK6__halfPKjS4_S2_PS0_iiiiPKtS7_iiiiiibS2_i:
	.zero		1408


//--------------------- .nv.shared._Z23gemm_half_q_half_kernelILi3ELi32ELb0ELb0ELi32EEvPK6__halfPKjS4_S2_PS0_iiiiPKtS7_iiiiiibS2_i --------------------------
	.section	.nv.shared._Z23gemm_half_q_half_kernelILi3ELi32ELb0ELb0ELi32EEvPK6__halfPKjS4_S2_PS0_iiiiPKtS7_iiiiiibS2_i,"aw",@nobits
	.sectionflags	@""
	.align	4
.nv.shared._Z23gemm_half_q_half_kernelILi3ELi32ELb0ELb0ELi32EEvPK6__halfPKjS4_S2_PS0_iiiiPKtS7_iiiiiibS2_i:
	.zero		1216


//--------------------- .nv.shared._Z23gemm_half_q_half_kernelILi3ELi48ELb0ELb0ELi32EEvPK6__halfPKjS4_S2_PS0_iiiiPKtS7_iiiiiibS2_i --------------------------
	.section	.nv.shared._Z23gemm_half_q_half_kernelILi3ELi48ELb0ELb0ELi32EEvPK6__halfPKjS4_S2_PS0_iiiiPKtS7_iiiiiibS2_i,"aw",@nobits
	.sectionflags	@""
	.align	4
.nv.shared._Z23gemm_half_q_half_kernelILi3ELi48ELb0ELb0ELi32EEvPK6__halfPKjS4_S2_PS0_iiiiPKtS7_iiiiiibS2_i:
	.zero		1216


//--------------------- .nv.shared._Z23gemm_half_q_half_kernelILi3ELi16ELb0ELb0ELi32EEvPK6__halfPKjS4_S2_PS0_iiiiPKtS7_iiiiiibS2_i --------------------------
	.section	.nv.shared._Z23gemm_half_q_half_kernelILi3ELi16ELb0ELb0ELi32EEvPK6__halfPKjS4_S2_PS0_iiiiPKtS7_iiiiiibS2_i,"aw",@nobits
	.sectionflags	@""
	.align	4
.nv.shared._Z23gemm_half_q_half_kernelILi3ELi16ELb0ELb0ELi32EEvPK6__halfPKjS4_S2_PS0_iiiiPKtS7_iiiiiibS2_i:
	.zero		1216


//--------------------- .nv.shared._Z23gemm_half_q_half_kernelILi3ELi24ELb0ELb0ELi32EEvPK6__halfPKjS4_S2_PS0_iiiiPKtS7_iiiiiibS2_i --------------------------
	.section	.nv.shared._Z23gemm_half_q_half_kernelILi3ELi24ELb0ELb0ELi32EEvPK6__halfPKjS4_S2_PS0_iiiiPKtS7_iiiiiibS2_i,"aw",@nobits
	.sectionflags	@""
	.align	4
.nv.shared._Z23gemm_half_q_half_kernelILi3ELi24ELb0ELb0ELi32EEvPK6__halfPKjS4_S2_PS0_iiiiPKtS7_iiiiiibS2_i:
	.zero		1216


//--------------------- .nv.shared._Z23gemm_half_q_half_kernelILi3ELi8ELb0ELb0ELi32EEvPK6__halfPKjS4_S2_PS0_iiiiPKtS7_iiiiiibS2_i --------------------------
	.section	.nv.shared._Z23gemm_half_q_half_kernelILi3ELi8ELb0ELb0ELi32EEvPK6__halfPKjS4_S2_PS0_iiiiPKtS7_iiiiiibS2_i,"aw",@nobits
	.sectionflags	@""
	.align	2
.nv.shared._Z23gemm_half_q_half_kernelILi3ELi8ELb0ELb0ELi32EEvPK6__halfPKjS4_S2_PS0_iiiiPKtS7_iiiiiibS2_i:
	.zero		1216


//--------------------- .nv.shared._Z23gemm_half_q_half_kernelILi3ELi12ELb0ELb0ELi32EEvPK6__halfPKjS4_S2_PS0_iiiiPKtS7_iiiiiibS2_i --------------------------
	.section	.nv.shared._Z23gemm_half_q_half_kernelILi3ELi12ELb0ELb0ELi32EEvPK6__halfPKjS4_S2_PS0_iiiiPKtS7_iiiiiibS2_i,"aw",@nobits
	.sectionflags	@""
	.align	2
.nv.shared._Z23gemm_half_q_half_kernelILi3ELi12ELb0ELb0ELi32EEvPK6__halfPKjS4_S2_PS0_iiiiPKtS7_iiiiiibS2_i:
	.zero		1216


//--------------------- .nv.shared._Z23gemm_half_q_half_kernelILi3ELi14ELb0ELb0ELi32EEvPK6__halfPKjS4_S2_PS0_iiiiPKtS7_iiiiiibS2_i --------------------------
	.section	.nv.shared._Z23gemm_half_q_half_kernelILi3ELi14ELb0ELb0ELi32EEvPK6__halfPKjS4_S2_PS0_iiiiPKtS7_iiiiiibS2_i,"aw",@nobits
	.sectionflags	@""
	.align	2
.nv.shared._Z23gemm_half_q_half_kernelILi3ELi14ELb0ELb0ELi32EEvPK6__halfPKjS4_S2_PS0_iiiiPKtS7_iiiiiibS2_i:
	.zero		1216


//--------------------- .nv.shared._Z23gemm_half_q_half_kernelILi3ELi4ELb0ELb0ELi32EEvPK6__halfPKjS4_S2_PS0_iiiiPKtS7_iiiiiibS2_i --------------------------
	.section	.nv.shared._Z23gemm_half_q_half_kernelILi3ELi4ELb0ELb0ELi32EEvPK6__halfPKjS4_S2_PS0_iiiiPKtS7_iiiiiibS2_i,"aw",@nobits
	.sectionflags	@""
	.align	4
.nv.shared._Z23gemm_half_q_half_kernelILi3ELi4ELb0ELb0ELi32EEvPK6__halfPKjS4_S2_PS0_iiiiPKtS7_iiiiiibS2_i:
	.zero		1216


//--------------------- .nv.shared._Z23gemm_half_q_half_kernelILi3ELi6ELb0ELb0ELi32EEvPK6__halfPKjS4_S2_PS0_iiiiPKtS7_iiiiiibS2_i --------------------------
	.section	.nv.shared._Z23gemm_half_q_half_kernelILi3ELi6ELb0ELb0ELi32EEvPK6__halfPKjS4_S2_PS0_iiiiPKtS7_iiiiiibS2_i,"aw",@nobits
	.sectionflags	@""
	.align	4
.nv.shared._Z23gemm_half_q_half_kernelILi3ELi6ELb0ELb0ELi32EEvPK6__halfPKjS4_S2_PS0_iiiiPKtS7_iiiiiibS2_i:
	.zero		1216


//--------------------- .nv.shared._Z23gemm_half_q_half_kernelILi3ELi2ELb0ELb0ELi32EEvPK6__halfPKjS4_S2_PS0_iiiiPKtS7_iiiiiibS2_i --------------------------
	.section	.nv.shared._Z23gemm_half_q_half_kernelILi3ELi2ELb0ELb0ELi32EEvPK6__halfPKjS4_S2_PS0_iiiiPKtS7_iiiiiibS2_i,"aw",@nobits
	.sectionflags	@""
	.align	2
.nv.shared._Z23gemm_half_q_half_kernelILi3ELi2ELb0ELb0ELi32EEvPK6__halfPKjS4_S2_PS0_iiiiPKtS7_iiiiiibS2_i:
	.zero		1216


//--------------------- .nv.shared._Z23gemm_half_q_half_kernelILi2ELi32ELb0ELb0ELi64EEvPK6__halfPKjS4_S2_PS0_iiiiPKtS7_iiiiiibS2_i --------------------------
	.section	.nv.shared._Z23gemm_half_q_half_kernelILi2ELi32ELb0ELb0ELi64EEvPK6__halfPKjS4_S2_PS0_iiiiPKtS7_iiiiiibS2_i,"aw",@nobits
	.sectionflags	@""
	.align	2
.nv.shared._Z23gemm_half_q_half_kernelILi2ELi32ELb0ELb0ELi64EEvPK6__halfPKjS4_S2_PS0_iiiiPKtS7_iiiiiibS2_i:
	.zero		1280


//--------------------- .nv.shared._Z23gemm_half_q_half_kernelILi2ELi48ELb0ELb0ELi64EEvPK6__halfPKjS4_S2_PS0_iiiiPKtS7_iiiiiibS2_i --------------------------
	.section	.nv.shared._Z23gemm_half_q_half_kernelILi2ELi48ELb0ELb0ELi64EEvPK6__halfPKjS4_S2_PS0_iiiiPKtS7_iiiiiibS2_i,"aw",@nobits
	.sectionflags	@""
	.align	2
.nv.shared._Z23gemm_half_q_half_kernelILi2ELi48ELb0ELb0ELi64EEvPK6__halfPKjS4_S2_PS0_iiiiPKtS7_iiiiiibS2_i:
	.zero		1280


//--------------------- .nv.shared._Z23gemm_half_q_half_kernelILi2ELi16ELb0ELb0ELi64EEvPK6__halfPKjS4_S2_PS0_iiiiPKtS7_iiiiiibS2_i --------------------------
	.section	.nv.shared._Z23gemm_half_q_half_kernelILi2ELi16ELb0ELb0ELi64EEvPK6__halfPKjS4_S2_PS0_iiiiPKtS7_iiiiiibS2_i,"aw",@nobits
	.sectionflags	@""
	.align	2
.nv.shared._Z23gemm_half_q_half_kernelILi2ELi16ELb0ELb0ELi64EEvPK6__halfPKjS4_S2_PS0_iiiiPKtS7_iiiiiibS2_i:
	.zero		1280


//--------------------- .nv.shared._Z23gemm_half_q_half_kernelILi2ELi24ELb0ELb0ELi64EEvPK6__halfPKjS4_S2_PS0_iiiiPKtS7_iiiiiibS2_i --------------------------
	.section	.nv.shared._Z23gemm_half_q_half_kernelILi2ELi24ELb0ELb0ELi64EEvPK6__halfPKjS4_S2_PS0_iiiiPKtS7_iiiiiibS2_i,"aw",@nobits
	.sectionflags	@""
	.align	2
.nv.shared._Z23gemm_half_q_half_kernelILi2ELi24ELb0ELb0ELi64EEvPK6__halfPKjS4_S2_PS0_iiiiPKtS7_iiiiiibS2_i:
	.zero		1280


//--------------------- .nv.shared._Z23gemm_half_q_half_kernelILi2ELi8ELb0ELb0ELi64EEvPK6__halfPKjS4_S2_PS0_iiiiPKtS7_iiiiiibS2_i --------------------------
	.section	.nv.shared._Z23gemm_half_q_half_kernelILi2ELi8ELb0ELb0ELi64EEvPK6__halfPKjS4_S2_PS0_iiiiPKtS7_iiiiiibS2_i,"aw",@nobits
	.sectionflags	@""
	.align	2
.nv.shared._Z23gemm_half_q_half_kernelILi2ELi8ELb0ELb0ELi64EEvPK6__halfPKjS4_S2_PS0_iiiiPKtS7_iiiiiibS2_i:
	.zero		1280


//--------------------- .nv.shared._Z23gemm_half_q_half_kernelILi2ELi12ELb0ELb0ELi64EEvPK6__halfPKjS4_S2_PS0_iiiiPKtS7_iiiiiibS2_i --------------------------
	.section	.nv.shared._Z23gemm_half_q_half_kernelILi2ELi12ELb0ELb0ELi64EEvPK6__halfPKjS4_S2_PS0_iiiiPKtS7_iiiiiibS2_i,"aw",@nobits
	.sectionflags	@""
	.align	2
.nv.shared._Z23gemm_half_q_half_kernelILi2ELi12ELb0ELb0ELi64EEvPK6__halfPKjS4_S2_PS0_iiiiPKtS7_iiiiiibS2_i:
	.zero		1280


//--------------------- .nv.shared._Z23gemm_half_q_half_kernelILi2ELi14ELb0ELb0ELi64EEvPK6__halfPKjS4_S2_PS0_iiiiPKtS7_iiiiiibS2_i --------------------------
	.section	.nv.shared._Z23gemm_half_q_half_kernelILi2ELi14ELb0ELb0ELi64EEvPK6__halfPKjS4_S2_PS0_iiiiPKtS7_iiiiiibS2_i,"aw",@nobits
	.sectionflags	@""
	.align	2
.nv.shared._Z23gemm_half_q_half_kernelILi2ELi14ELb0ELb0ELi64EEvPK6__halfPKjS4_S2_PS0_iiiiPKtS7_iiiiiibS2_i:
	.zero		1280


//--------------------- .nv.shared._Z23gemm_half_q_half_kernelILi2ELi4ELb0ELb0ELi64EEvPK6__halfPKjS4_S2_PS0_iiiiPKtS7_iiiiiibS2_i --------------------------
	.section	.nv.shared._Z23gemm_half_q_half_kernelILi2ELi4ELb0ELb0ELi64EEvPK6__halfPKjS4_S2_PS0_iiiiPKtS7_iiiiiibS2_i,"aw",@nobits
	.sectionflags	@""
	.align	2
.nv.shared._Z23gemm_half_q_half_kernelILi2ELi4ELb0ELb0ELi64EEvPK6__halfPKjS4_S2_PS0_iiiiPKtS7_iiiiiibS2_i:
	.zero		1280


//--------------------- .nv.shared._Z23gemm_half_q_half_kernelILi2ELi6ELb0ELb0ELi64EEvPK6__halfPKjS4_S2_PS0_iiiiPKtS7_iiiiiibS2_i --------------------------
	.section	.nv.shared._Z23gemm_half_q_half_kernelILi2ELi6ELb0ELb0ELi64EEvPK6__halfPKjS4_S2_PS0_iiiiPKtS7_iiiiiibS2_i,"aw",@nobits
	.sectionflags	@""
	.align	2
.nv.shared._Z23gemm_half_q_half_kernelILi2ELi6ELb0ELb0ELi64EEvPK6__halfPKjS4_S2_PS0_iiiiPKtS7_iiiiiibS2_i:
	.zero		1280


//--------------------- .nv.shared._Z23gemm_half_q_half_kernelILi2ELi2ELb0ELb0ELi64EEvPK6__halfPKjS4_S2_PS0_iiiiPKtS7_iiiiiibS2_i --------------------------
	.section	.nv.shared._Z23gemm_half_q_half_kernelILi2ELi2ELb0ELb0ELi64EEvPK6__halfPKjS4_S2_PS0_iiiiPKtS7_iiiiiibS2_i,"aw",@nobits
	.sectionflags	@""
	.align	2
.nv.shared._Z23gemm_half_q_half_kernelILi2ELi2ELb0ELb0ELi64EEvPK6__halfPKjS4_S2_PS0_iiiiPKtS7_iiiiiibS2_i:
	.zero		1280


//--------------------- .nv.shared._Z23gemm_half_q_half_kernelILi2ELi32ELb0ELb0ELi32EEvPK6__halfPKjS4_S2_PS0_iiiiPKtS7_iiiiiibS2_i --------------------------
	.section	.nv.shared._Z23gemm_half_q_half_kernelILi2ELi32ELb0ELb0ELi32EEvPK6__halfPKjS4_S2_PS0_iiiiPKtS7_iiiiiibS2_i,"aw",@nobits
	.sectionflags	@""
	.align	4
.nv.shared._Z23gemm_half_q_half_kernelILi2ELi32ELb0ELb0ELi32EEvPK6__halfPKjS4_S2_PS0_iiiiPKtS7_iiiiiibS2_i:
	.zero		1152


//--------------------- .nv.shared._Z23gemm_half_q_half_kernelILi2ELi48ELb0ELb0ELi32EEvPK6__halfPKjS4_S2_PS0_iiiiPKtS7_iiiiiibS2_i --------------------------
	.section	.nv.shared._Z23gemm_half_q_half_kernelILi2ELi48ELb0ELb0ELi32EEvPK6__halfPKjS4_S2_PS0_iiiiPKtS7_iiiiiibS2_i,"aw",@nobits
	.sectionflags	@""
	.align	4
.nv.shared._Z23gemm_half_q_half_kernelILi2ELi48ELb0ELb0ELi32EEvPK6__halfPKjS4_S2_PS0_iiiiPKtS7_iiiiiibS2_i:
	.zero		1152


//--------------------- .nv.shared._Z23gemm_half_q_half_kernelILi2ELi16ELb0ELb0ELi32EEvPK6__halfPKjS4_S2_PS0_iiiiPKtS7_iiiiiibS2_i --------------------------
	.section	.nv.shared._Z23gemm_half_q_half_kernelILi2ELi16ELb0ELb0ELi32EEvPK6__halfPKjS4_S2_PS0_iiiiPKtS7_iiiiiibS2_i,"aw",@nobits
	.sectionflags	@""
	.align	4
.nv.shared._Z23gemm_half_q_half_kernelILi2ELi16ELb0ELb0ELi32EEvPK6__halfPKjS4_S2_PS0_iiiiPKtS7_iiiiiibS2_i:
	.zero		1152


//--------------------- .nv.shared._Z23gemm_half_q_half_kernelILi2ELi24ELb0ELb0ELi32EEvPK6__halfPKjS4_S2_PS0_iiiiPKtS7_iiiiiibS2_i --------------------------
	.section	.nv.shared._Z23gemm_half_q_half_kernelILi2ELi24ELb0ELb0ELi32EEvPK6__halfPKjS4_S2_PS0_iiiiPKtS7_iiiiiibS2_i,"aw",@nobits
	.sectionflags	@""
	.align	4
.nv.shared._Z23gemm_half_q_half_kernelILi2ELi24ELb0ELb0ELi32EEvPK6__halfPKjS4_S2_PS0_iiiiPKtS7_iiiiiibS2_i:
	.zero		1152


//--------------------- .nv.shared._Z23gemm_half_q_half_kernelILi2ELi8ELb0ELb0ELi32EEvPK6__halfPKjS4_S2_PS0_iiiiPKtS7_iiiiiibS2_i --------------------------
	.section	.nv.shared._Z23gemm_half_q_half_kernelILi2ELi8ELb0ELb0ELi32EEvPK6__halfPKjS4_S2_PS0_iiiiPKtS7_iiiiiibS2_i,"aw",@nobits
	.sectionflags	@""
	.align	2
.nv.shared._Z23gemm_half_q_half_kernelILi2ELi8ELb0ELb0ELi32EEvPK6__halfPKjS4_S2_PS0_iiiiPKtS7_iiiiiibS2_i:
	.zero		1152


//--------------------- .nv.shared._Z23gemm_half_q_half_kernelILi2ELi12ELb0ELb0ELi32EEvPK6__halfPKjS4_S2_PS0_iiiiPKtS7_iiiiiibS2_i --------------------------
	.section	.nv.shared._Z23gemm_half_q_half_kernelILi2ELi12ELb0ELb0ELi32EEvPK6__halfPKjS4_S2_PS0_iiiiPKtS7_iiiiiibS2_i,"aw",@nobits
	.sectionflags	@""
	.align	2
.nv.shared._Z23gemm_half_q_half_kernelILi2ELi12ELb0ELb0ELi32EEvPK6__halfPKjS4_S2_PS0_iiiiPKtS7_iiiiiibS2_i:
	.zero		1152


//--------------------- .nv.shared._Z23gemm_half_q_half_kernelILi2ELi14ELb0ELb0ELi32EEvPK6__halfPKjS4_S2_PS0_iiiiPKtS7_iiiiiibS2_i --------------------------
	.section	.nv.shared._Z23gemm_half_q_half_kernelILi2ELi14ELb0ELb0ELi32EEvPK6__halfPKjS4_S2_PS0_iiiiPKtS7_iiiiiibS2_i,"aw",@nobits
	.sectionflags	@""
	.align	2
.nv.shared._Z23gemm_half_q_half_kernelILi2ELi14ELb0ELb0ELi32EEvPK6__halfPKjS4_S2_PS0_iiiiPKtS7_iiiiiibS2_i:
	.zero		1152


//--------------------- .nv.shared._Z23gemm_half_q_half_kernelILi2ELi4ELb0ELb0ELi32EEvPK6__halfPKjS4_S2_PS0_iiiiPKtS7_iiiiiibS2_i --------------------------
	.section	.nv.shared._Z23gemm_half_q_half_kernelILi2ELi4ELb0ELb0ELi32EEvPK6__halfPKjS4_S2_PS0_iiiiPKtS7_iiiiiibS2_i,"aw",@nobits
	.sectionflags	@""
	.align	4
.nv.shared._Z23gemm_half_q_half_kernelILi2ELi4ELb0ELb0ELi32EEvPK6__halfPKjS4_S2_PS0_iiiiPKtS7_iiiiiibS2_i:
	.zero		1152


//--------------------- .nv.shared._Z23gemm_half_q_half_kernelILi2ELi6ELb0ELb0ELi32EEvPK6__halfPKjS4_S2_PS0_iiiiPKtS7_iiiiiibS2_i --------------------------
	.section	.nv.shared._Z23gemm_half_q_half_kernelILi2ELi6ELb0ELb0ELi32EEvPK6__halfPKjS4_S2_PS0_iiiiPKtS7_iiiiiibS2_i,"aw",@nobits
	.sectionflags	@""
	.align	4
.nv.shared._Z23gemm_half_q_half_kernelILi2ELi6ELb0ELb0ELi32EEvPK6__halfPKjS4_S2_PS0_iiiiPKtS7_iiiiiibS2_i:
	.zero		1152


//--------------------- .nv.shared._Z23gemm_half_q_half_kernelILi2ELi2ELb0ELb0ELi32EEvPK6__halfPKjS4_S2_PS0_iiiiPKtS7_iiiiiibS2_i --------------------------
	.section	.nv.shared._Z23gemm_half_q_half_kernelILi2ELi2ELb0ELb0ELi32EEvPK6__halfPKjS4_S2_PS0_iiiiPKtS7_iiiiiibS2_i,"aw",@nobits
	.sectionflags	@""
	.align	2
.nv.shared._Z23gemm_half_q_half_kernelILi2ELi2ELb0ELb0ELi32EEvPK6__halfPKjS4_S2_PS0_iiiiPKtS7_iiiiiibS2_i:
	.zero		1152


//--------------------- .nv.shared._Z23gemm_half_q_half_kernelILi1ELi32ELb0ELb0ELi64EEvPK6__halfPKjS4_S2_PS0_iiiiPKtS7_iiiiiibS2_i --------------------------
	.section	.nv.shared._Z23gemm_half_q_half_kernelILi1ELi32ELb0ELb0ELi64EEvPK6__halfPKjS4_S2_PS0_iiiiPKtS7_iiiiiibS2_i,"aw",@nobits
	.sectionflags	@""
	.align	2
.nv.shared._Z23gemm_half_q_half_kernelILi1ELi32ELb0ELb0ELi64EEvPK6__halfPKjS4_S2_PS0_iiiiPKtS7_iiiiiibS2_i:
	.zero		1152


//--------------------- .nv.shared._Z23gemm_half_q_half_kernelILi1ELi48ELb0ELb0ELi64EEvPK6__halfPKjS4_S2_PS0_iiiiPKtS7_iiiiiibS2_i --------------------------
	.section	.nv.shared._Z23gemm_half_q_half_kernelILi1ELi48ELb0ELb0ELi64EEvPK6__halfPKjS4_S2_PS0_iiiiPKtS7_iiiiiibS2_i,"aw",@nobits
	.sectionflags	@""
	.align	2
.nv.shared._Z23gemm_half_q_half_kernelILi1ELi48ELb0ELb0ELi64EEvPK6__halfPKjS4_S2_PS0_iiiiPKtS7_iiiiiibS2_i:
	.zero		1152


//--------------------- .nv.shared._Z23gemm_half_q_half_kernelILi1ELi16ELb0ELb0ELi64EEvPK6__halfPKjS4_S2_PS0_iiiiPKtS7_iiiiiibS2_i --------------------------
	.section	.nv.shared._Z23gemm_half_q_half_kernelILi1ELi16ELb0ELb0ELi64EEvPK6__halfPKjS4_S2_PS0_iiiiPKtS7_iiiiiibS2_i,"aw",@nobits
	.sectionflags	@""
	.align	2
.nv.shared._Z23gemm_half_q_half_kernelILi1ELi16ELb0ELb0ELi64EEvPK6__halfPKjS4_S2_PS0_iiiiPKtS7_iiiiiibS2_i:
	.zero		1152


//--------------------- .nv.shared._Z23gemm_half_q_half_kernelILi1ELi24ELb0ELb0ELi64EEvPK6__halfPKjS4_S2_PS0_iiiiPKtS7_iiiiiibS2_i --------------------------
	.section	.nv.shared._Z23gemm_half_q_half_kernelILi1ELi24ELb0ELb0ELi64EEvPK6__halfPKjS4_S2_PS0_iiiiPKtS7_iiiiiibS2_i,"aw",@nobits
	.sectionflags	@""
	.align	2
.nv.shared._Z23gemm_half_q_half_kernelILi1ELi24ELb0ELb0ELi64EEvPK6__halfPKjS4_S2_PS0_iiiiPKtS7_iiiiiibS2_i:
	.zero		1152


//--------------------- .nv.shared._Z23gemm_half_q_half_kernelILi1ELi8ELb0ELb0ELi64EEvPK6__halfPKjS4_S2_PS0_iiiiPKtS7_iiiiiibS2_i --------------------------
	.section	.nv.shared._Z23gemm_half_q_half_kernelILi1ELi8ELb0ELb0ELi64EEvPK6__halfPKjS4_S2_PS0_iiiiPKtS7_iiiiiibS2_i,"aw",@nobits
	.sectionflags	@""
	.align	2
.nv.shared._Z23gemm_half_q_half_kernelILi1ELi8ELb0ELb0ELi64EEvPK6__halfPKjS4_S2_PS0_iiiiPKtS7_iiiiiibS2_i:
	.zero		1152


//--------------------- .nv.shared._Z23gemm_half_q_half_kernelILi1ELi12ELb0ELb0ELi64EEvPK6__halfPKjS4_S2_PS0_iiiiPKtS7_iiiiiibS2_i --------------------------
	.section	.nv.shared._Z23gemm_half_q_half_kernelILi1ELi12ELb0ELb0ELi64EEvPK6__halfPKjS4_S2_PS0_iiiiPKtS7_iiiiiibS2_i,"aw",@nobits
	.sectionflags	@""
	.align	2
.nv.shared._Z23gemm_half_q_half_kernelILi1ELi12ELb0ELb0ELi64EEvPK6__halfPKjS4_S2_PS0_iiiiPKtS7_iiiiiibS2_i:
	.zero		1152


//--------------------- .nv.shared._Z23gemm_half_q_half_kernelILi1ELi14ELb0ELb0ELi64EEvPK6__halfPKjS4_S2_PS0_iiiiPKtS7_iiiiiibS2_i --------------------------
	.section	.nv.shared._Z23gemm_half_q_half_kernelILi1ELi14ELb0ELb0ELi64EEvPK6__halfPKjS4_S2_PS0_iiiiPKtS7_iiiiiibS2_i,"aw",@nobits
	.sectionflags	@""
	.align	2
.nv.shared._Z23gemm_half_q_half_kernelILi1ELi14ELb0ELb0ELi64EEvPK6__halfPKjS4_S2_PS0_iiiiPKtS7_iiiiiibS2_i:
	.zero		1152


//--------------------- .nv.shared._Z23gemm_half_q_half_kernelILi1ELi4ELb0ELb0ELi64EEvPK6__halfPKjS4_S2_PS0_iiiiPKtS7_iiiiiibS2_i --------------------------
	.section	.nv.shared._Z23gemm_half_q_half_kernelILi1ELi4ELb0ELb0ELi64EEvPK6__halfPKjS4_S2_PS0_iiiiPKtS7_iiiiiibS2_i,"aw",@nobits
	.sectionflags	@""
	.align	2
.nv.shared._Z23gemm_half_q_half_kernelILi1ELi4ELb0ELb0ELi64EEvPK6__halfPKjS4_S2_PS0_iiiiPKtS7_iiiiiibS2_i:
	.zero		1152


//--------------------- .nv.shared._Z23gemm_half_q_half_kernelILi1ELi6ELb0ELb0ELi64EEvPK6__halfPKjS4_S2_PS0_iiiiPKtS7_iiiiiibS2_i --------------------------
	.section	.nv.shared._Z23gemm_half_q_half_kernelILi1ELi6ELb0ELb0ELi64EEvPK6__halfPKjS4_S2_PS0_iiiiPKtS7_iiiiiibS2_i,"aw",@nobits
	.sectionflags	@""
	.align	2
.nv.shared._Z23gemm_half_q_half_kernelILi1ELi6ELb0ELb0ELi64EEvPK6__halfPKjS4_S2_PS0_iiiiPKtS7_iiiiiibS2_i:
	.zero		1152


//--------------------- .nv.shared._Z23gemm_half_q_half_kernelILi1ELi2ELb0ELb0ELi64EEvPK6__halfPKjS4_S2_PS0_iiiiPKtS7_iiiiiibS2_i --------------------------
	.section	.nv.shared._Z23gemm_half_q_half_kernelILi1ELi2ELb0ELb0ELi64EEvPK6__halfPKjS4_S2_PS0_iiiiPKtS7_iiiiiibS2_i,"aw",@nobits
	.sectionflags	@""
	.align	2
.nv.shared._Z23gemm_half_q_half_kernelILi1ELi2ELb0ELb0ELi64EEvPK6__halfPKjS4_S2_PS0_iiiiPKtS7_iiiiiibS2_i:
	.zero		1152


//--------------------- .nv.shared._Z23gemm_half_q_half_kernelILi1ELi32ELb0ELb0ELi32EEvPK6__halfPKjS4_S2_PS0_iiiiPKtS7_iiiiiibS2_i --------------------------
	.section	.nv.shared._Z23gemm_half_q_half_kernelILi1ELi32ELb0ELb0ELi32EEvPK6__halfPKjS4_S2_PS0_iiiiPKtS7_iiiiiibS2_i,"aw",@nobits
	.sectionflags	@""
	.align	4
.nv.shared._Z23gemm_half_q_half_kernelILi1ELi32ELb0ELb0ELi32EEvPK6__halfPKjS4_S2_PS0_iiiiPKtS7_iiiiiibS2_i:
	.zero		1088


//--------------------- .nv.shared._Z23gemm_half_q_half_kernelILi1ELi48ELb0ELb0ELi32EEvPK6__halfPKjS4_S2_PS0_iiiiPKtS7_iiiiiibS2_i --------------------------
	.section	.nv.shared._Z23gemm_half_q_half_kernelILi1ELi48ELb0ELb0ELi32EEvPK6__halfPKjS4_S2_PS0_iiiiPKtS7_iiiiiibS2_i,"aw",@nobits
	.sectionflags	@""
	.align	4
.nv.shared._Z23gemm_half_q_half_kernelILi1ELi48ELb0ELb0ELi32EEvPK6__halfPKjS4_S2_PS0_iiiiPKtS7_iiiiiibS2_i:
	.zero		1088


//--------------------- .nv.shared._Z23gemm_half_q_half_kernelILi1ELi16ELb0ELb0ELi32EEvPK6__halfPKjS4_S2_PS0_iiiiPKtS7_iiiiiibS2_i --------------------------
	.section	.nv.shared._Z23gemm_half_q_half_kernelILi1ELi16ELb0ELb0ELi32EEvPK6__halfPKjS4_S2_PS0_iiiiPKtS7_iiiiiibS2_i,"aw",@nobits
	.sectionflags	@""
	.align	4
.nv.shared._Z23gemm_half_q_half_kernelILi1ELi16ELb0ELb0ELi32EEvPK6__halfPKjS4_S2_PS0_iiiiPKtS7_iiiiiibS2_i:
	.zero		1088


//--------------------- .nv.shared._Z23gemm_half_q_half_kernelILi1ELi24ELb0ELb0ELi32EEvPK6__halfPKjS4_S2_PS0_iiiiPKtS7_iiiiiibS2_i --------------------------
	.section	.nv.shared._Z23gemm_half_q_half_kernelILi1ELi24ELb0ELb0ELi32EEvPK6__halfPKjS4_S2_PS0_iiiiPKtS7_iiiiiibS2_i,"aw",@nobits
	.sectionflags	@""
	.align	4
.nv.shared._Z23gemm_half_q_half_kernelILi1ELi24ELb0ELb0ELi32EEvPK6__halfPKjS4_S2_PS0_iiiiPKtS7_iiiiiibS2_i:
	.zero		1088


//--------------------- .nv.shared._Z23gemm_half_q_half_kernelILi1ELi8ELb0ELb0ELi32EEvPK6__halfPKjS4_S2_PS0_iiiiPKtS7_iiiiiibS2_i --------------------------
	.section	.nv.shared._Z23gemm_half_q_half_kernelILi1ELi8ELb0ELb0ELi32EEvPK6__halfPKjS4_S2_PS0_iiiiPKtS7_iiiiiibS2_i,"aw",@nobits
	.sectionflags	@""
	.align	2
.nv.shared._Z23gemm_half_q_half_kernelILi1ELi8ELb0ELb0ELi32EEvPK6__halfPKjS4_S2_PS0_iiiiPKtS7_iiiiiibS2_i:
	.zero		1088


//--------------------- .nv.shared._Z23gemm_half_q_half_kernelILi1ELi12ELb0ELb0ELi32EEvPK6__halfPKjS4_S2_PS0_iiiiPKtS7_iiiiiibS2_i --------------------------
	.section	.nv.shared._Z23gemm_half_q_half_kernelILi1ELi12ELb0ELb0ELi32EEvPK6__halfPKjS4_S2_PS0_iiiiPKtS7_iiiiiibS2_i,"aw",@nobits
	.sectionflags	@""
	.align	2
.nv.shared._Z23gemm_half_q_half_kernelILi1ELi12ELb0ELb0ELi32EEvPK6__halfPKjS4_S2_PS0_iiiiPKtS7_iiiiiibS2_i:
	.zero		1088


//--------------------- .nv.shared._Z23gemm_half_q_half_kernelILi1ELi14ELb0ELb0ELi32EEvPK6__halfPKjS4_S2_PS0_iiiiPKtS7_iiiiiibS2_i --------------------------
	.section	.nv.shared._Z23gemm_half_q_half_kernelILi1ELi14ELb0ELb0ELi32EEvPK6__halfPKjS4_S2_PS0_iiiiPKtS7_iiiiiibS2_i,"aw",@nobits
	.sectionflags	@""
	.align	2
.nv.shared._Z23gemm_half_q_half_kernelILi1ELi14ELb0ELb0ELi32EEvPK6__halfPKjS4_S2_PS0_iiiiPKtS7_iiiiiibS2_i:
	.zero		1088


//--------------------- .nv.shared._Z23gemm_half_q_half_kernelILi1ELi4ELb0ELb0ELi32EEvPK6__halfPKjS4_S2_PS0_iiiiPKtS7_iiiiiibS2_i --------------------------
	.section	.nv.shared._Z23gemm_half_q_half_kernelILi1ELi4ELb0ELb0ELi32EEvPK6__halfPKjS4_S2_PS0_iiiiPKtS7_iiiiiibS2_i,"aw",@nobits
	.sectionflags	@""
	.align	4
.nv.shared._Z23gemm_half_q_half_kernelILi1ELi4ELb0ELb0ELi32EEvPK6__halfPKjS4_S2_PS0_iiiiPKtS7_iiiiiibS2_i:
	.zero		1088


//--------------------- .nv.shared._Z23gemm_half_q_half_kernelILi1ELi6ELb0ELb0ELi32EEvPK6__halfPKjS4_S2_PS0_iiiiPKtS7_iiiiiibS2_i --------------------------
	.section	.nv.shared._Z23gemm_half_q_half_kernelILi1ELi6ELb0ELb0ELi32EEvPK6__halfPKjS4_S2_PS0_iiiiPKtS7_iiiiiibS2_i,"aw",@nobits
	.sectionflags	@""
	.align	4
.nv.shared._Z23gemm_half_q_half_kernelILi1ELi6ELb0ELb0ELi32EEvPK6__halfPKjS4_S2_PS0_iiiiPKtS7_iiiiiibS2_i:
	.zero		1088


//--------------------- .nv.shared._Z23gemm_half_q_half_kernelILi1ELi2ELb0ELb0ELi32EEvPK6__halfPKjS4_S2_PS0_iiiiPKtS7_iiiiiibS2_i --------------------------
	.section	.nv.shared._Z23gemm_half_q_half_kernelILi1ELi2ELb0ELb0ELi32EEvPK6__halfPKjS4_S2_PS0_iiiiPKtS7_iiiiiibS2_i,"aw",@nobits
	.sectionflags	@""
	.align	2
.nv.shared._Z23gemm_half_q_half_kernelILi1ELi2ELb0ELb0ELi32EEvPK6__halfPKjS4_S2_PS0_iiiiPKtS7_iiiiiibS2_i:
	.zero		1088


//--------------------- .nv.constant0._Z23gemm_half_q_half_kernelILi4ELi32ELb0ELb0ELi64EEvPK6__halfPKjS4_S2_PS0_iiiiPKtS7_iiiiiibS2_i --------------------------
	.section	.nv.constant0._Z23gemm_half_q_half_kernelILi4ELi32ELb0ELb0ELi64EEvPK6__halfPKjS4_S2_PS0_iiiiPKtS7_iiiiiibS2_i,"a",@progbits
	.sectionflags	@""
	.align	4
.nv.constant0._Z23gemm_half_q_half_kernelILi4ELi32ELb0ELb0ELi64EEvPK6__halfPKjS4_S2_PS0_iiiiPKtS7_iiiiiibS2_i:
	.zero		1012


//--------------------- .nv.constant0._Z23gemm_half_q_half_kernelILi4ELi48ELb0ELb0ELi64EEvPK6__halfPKjS4_S2_PS0_iiiiPKtS7_iiiiiibS2_i --------------------------
	.section	.nv.constant0._Z23gemm_half_q_half_kernelILi4ELi48ELb0ELb0ELi64EEvPK6__halfPKjS4_S2_PS0_iiiiPKtS7_iiiiiibS2_i,"a",@progbits
	.sectionflags	@""
	.align	4
.nv.constant0._Z23gemm_half_q_half_kernelILi4ELi48ELb0ELb0ELi64EEvPK6__halfPKjS4_S2_PS0_iiiiPKtS7_iiiiiibS2_i:
	.zero		1012


//--------------------- .nv.constant0._Z23gemm_half_q_half_kernelILi4ELi16ELb0ELb0ELi64EEvPK6__halfPKjS4_S2_PS0_iiiiPKtS7_iiiiiibS2_i --------------------------
	.section	.nv.constant0._Z23gemm_half_q_half_kernelILi4ELi16ELb0ELb0ELi64EEvPK6__halfPKjS4_S2_PS0_iiiiPKtS7_iiiiiibS2_i,"a",@progbits
	.sectionflags	@""
	.align	4
.nv.constant0._Z23gemm_half_q_half_kernelILi4ELi16ELb0ELb0ELi64EEvPK6__halfPKjS4_S2_PS0_iiiiPKtS7_iiiiiibS2_i:
	.zero		1012


//--------------------- .nv.constant0._Z23gemm_half_q_half_kernelILi4ELi24ELb0ELb0ELi64EEvPK6__halfPKjS4_S2_PS0_iiiiPKtS7_iiiiiibS2_i --------------------------
	.section	.nv.constant0._Z23gemm_half_q_half_kernelILi4ELi24ELb0ELb0ELi64EEvPK6__halfPKjS4_S2_PS0_iiiiPKtS7_iiiiiibS2_i,"a",@progbits
	.sectionflags	@""
	.align	4
.nv.constant0._Z23gemm_half_q_half_kernelILi4ELi24ELb0ELb0ELi64EEvPK6__halfPKjS4_S2_PS0_iiiiPKtS7_iiiiiibS2_i:
	.zero		1012


//--------------------- .nv.constant0._Z23gemm_half_q_half_kernelILi4ELi8ELb0ELb0ELi64EEvPK6__halfPKjS4_S2_PS0_iiiiPKtS7_iiiiiibS2_i --------------------------
	.section	.nv.constant0._Z23gemm_half_q_half_kernelILi4ELi8ELb0ELb0ELi64EEvPK6__halfPKjS4_S2_PS0_iiiiPKtS7_iiiiiibS2_i,"a",@progbits
	.sectionflags	@""
	.align	4
.nv.constant0._Z23gemm_half_q_half_kernelILi4ELi8ELb0ELb0ELi64EEvPK6__halfPKjS4_S2_PS0_iiiiPKtS7_iiiiiibS2_i:
	.zero		1012


//--------------------- .nv.constant0._Z23gemm_half_q_half_kernelILi4ELi12ELb0ELb0ELi64EEvPK6__halfPKjS4_S2_PS0_iiiiPKtS7_iiiiiibS2_i --------------------------
	.section	.nv.constant0._Z23gemm_half_q_half_kernelILi4ELi12ELb0ELb0ELi64EEvPK6__halfPKjS4_S2_PS0_iiiiPKtS7_iiiiiibS2_i,"a",@progbits
	.sectionflags	@""
	.align	4
.nv.constant0._Z23gemm_half_q_half_kernelILi4ELi12ELb0ELb0ELi64EEvPK6__halfPKjS4_S2_PS0_iiiiPKtS7_iiiiiibS2_i:
	.zero		1012


//--------------------- .nv.constant0._Z23gemm_half_q_half_kernelILi4ELi14ELb0ELb0ELi64EEvPK6__halfPKjS4_S2_PS0_iiiiPKtS7_iiiiiibS2_i --------------------------
	.section	.nv.constant0._Z23gemm_half_q_half_kernelILi4ELi14ELb0ELb0ELi64EEvPK6__halfPKjS4_S2_PS0_iiiiPKtS7_iiiiiibS2_i,"a",@progbits
	.sectionflags	@""
	.align	4
.nv.constant0._Z23gemm_half_q_half_kernelILi4ELi14ELb0ELb0ELi64EEvPK6__halfPKjS4_S2_PS0_iiiiPKtS7_iiiiiibS2_i:
	.zero		1012


//--------------------- .nv.constant0._Z23gemm_half_q_half_kernelILi4ELi4ELb0ELb0ELi64EEvPK6__halfPKjS4_S2_PS0_iiiiPKtS7_iiiiiibS2_i --------------------------
	.section	.nv.constant0._Z23gemm_half_q_half_kernelILi4ELi4ELb0ELb0ELi64EEvPK6__halfPKjS4_S2_PS0_iiiiPKtS7_iiiiiibS2_i,"a",@progbits
	.sectionflags	@""
	.align	4
.nv.constant0._Z23gemm_half_q_half_kernelILi4ELi4ELb0ELb0ELi64EEvPK6__halfPKjS4_S2_PS0_iiiiPKtS7_iiiiiibS2_i:
	.zero		1012


//--------------------- .nv.constant0._Z23gemm_half_q_half_kernelILi4ELi6ELb0ELb0ELi64EEvPK6__halfPKjS4_S2_PS0_iiiiPKtS7_iiiiiibS2_i --------------------------
	.section	.nv.constant0._Z23gemm_half_q_half_kernelILi4ELi6ELb0ELb0ELi64EEvPK6__halfPKjS4_S2_PS0_iiiiPKtS7_iiiiiibS2_i,"a",@progbits
	.sectionflags	@""
	.align	4
.nv.constant0._Z23gemm_half_q_half_kernelILi4ELi6ELb0ELb0ELi64EEvPK6__halfPKjS4_S2_PS0_iiiiPKtS7_iiiiiibS2_i:
	.zero		1012


//--------------------- .nv.constant0._Z23gemm_half_q_half_kernelILi4ELi2ELb0ELb0ELi64EEvPK6__halfPKjS4_S2_PS0_iiiiPKtS7_iiiiiibS2_i --------------------------
	.section	.nv.constant0._Z23gemm_half_q_half_kernelILi4ELi2ELb0ELb0ELi64EEvPK6__halfPKjS4_S2_PS0_iiiiPKtS7_iiiiiibS2_i,"a",@progbits
	.sectionflags	@""
	.align	4
.nv.constant0._Z23gemm_half_q_half_kernelILi4ELi2ELb0ELb0ELi64EEvPK6__halfPKjS4_S2_PS0_iiiiPKtS7_iiiiiibS2_i:
	.zero		1012


//--------------------- .nv.constant0._Z23gemm_half_q_half_kernelILi4ELi32ELb0ELb0ELi32EEvPK6__halfPKjS4_S2_PS0_iiiiPKtS7_iiiiiibS2_i --------------------------
	.section	.nv.constant0._Z23gemm_half_q_half_kernelILi4ELi32ELb0ELb0ELi32EEvPK6__halfPKjS4_S2_PS0_iiiiPKtS7_iiiiiibS2_i,"a",@progbits
	.sectionflags	@""
	.align	4
.nv.constant0._Z23gemm_half_q_half_kernelILi4ELi32ELb0ELb0ELi32EEvPK6__halfPKjS4_S2_PS0_iiiiPKtS7_iiiiiibS2_i:
	.zero		1012


//--------------------- .nv.constant0._Z23gemm_half_q_half_kernelILi4ELi48ELb0ELb0ELi32EEvPK6__halfPKjS4_S2_PS0_iiiiPKtS7_iiiiiibS2_i --------------------------
	.section	.nv.constant0._Z23gemm_half_q_half_kernelILi4ELi48ELb0ELb0ELi32EEvPK6__halfPKjS4_S2_PS0_iiiiPKtS7_iiiiiibS2_i,"a",@progbits
	.sectionflags	@""
	.align	4
.nv.constant0._Z23gemm_half_q_half_kernelILi4ELi48ELb0ELb0ELi32EEvPK6__halfPKjS4_S2_PS0_iiiiPKtS7_iiiiiibS2_i:
	.zero		1012


//--------------------- .nv.constant0._Z23gemm_half_q_half_kernelILi4ELi16ELb0ELb0ELi32EEvPK6__halfPKjS4_S2_PS0_iiiiPKtS7_iiiiiibS2_i --------------------------
	.section	.nv.constant0._Z23gemm_half_q_half_kernelILi4ELi16ELb0ELb0ELi32EEvPK6__halfPKjS4_S2_PS0_iiiiPKtS7_iiiiiibS2_i,"a",@progbits
	.sectionflags	@""
	.align	4
.nv.constant0._Z23gemm_half_q_half_kernelILi4ELi16ELb0ELb0ELi32EEvPK6__halfPKjS4_S2_PS0_iiiiPKtS7_iiiiiibS2_i:
	.zero		1012


//--------------------- .nv.constant0._Z23gemm_half_q_half_kernelILi4ELi24ELb0ELb0ELi32EEvPK6__halfPKjS4_S2_PS0_iiiiPKtS7_iiiiiibS2_i --------------------------
	.section	.nv.constant0._Z23gemm_half_q_half_kernelILi4ELi24ELb0ELb0ELi32EEvPK6__halfPKjS4_S2_PS0_iiiiPKtS7_iiiiiibS2_i,"a",@progbits
	.sectionflags	@""
	.align	4
.nv.constant0._Z23gemm_half_q_half_kernelILi4ELi24ELb0ELb0ELi32EEvPK6__halfPKjS4_S2_PS0_iiiiPKtS7_iiiiiibS2_i:
	.zero		1012


//--------------------- .nv.constant0._Z23gemm_half_q_half_kernelILi4ELi8ELb0ELb0ELi32EEvPK6__halfPKjS4_S2_PS0_iiiiPKtS7_iiiiiibS2_i --------------------------
	.section	.nv.constant0._Z23gemm_half_q_half_kernelILi4ELi8ELb0ELb0ELi32EEvPK6__halfPKjS4_S2_PS0_iiiiPKtS7_iiiiiibS2_i,"a",@progbits
	.sectionflags	@""
	.align	4
.nv.constant0._Z23gemm_half_q_half_kernelILi4ELi8ELb0ELb0ELi32EEvPK6__halfPKjS4_S2_PS0_iiiiPKtS7_iiiiiibS2_i:
	.zero		1012


//--------------------- .nv.constant0._Z23gemm_half_q_half_kernelILi4ELi12ELb0ELb0ELi32EEvPK6__halfPKjS4_S2_PS0_iiiiPKtS7_iiiiiibS2_i --------------------------
	.section	.nv.constant0._Z23gemm_half_q_half_kernelILi4ELi12ELb0ELb0ELi32EEvPK6__halfPKjS4_S2_PS0_iiiiPKtS7_iiiiiibS2_i,"a",@progbits
	.sectionflags	@""
	.align	4
.nv.constant0._Z23gemm_half_q_half_kernelILi4ELi12ELb0ELb0ELi32EEvPK6__halfPKjS4_S2_PS0_iiiiPKtS7_iiiiiibS2_i:
	.zero		1012


//--------------------- .nv.constant0._Z23gemm_half_q_half_kernelILi4ELi14ELb0ELb0ELi32EEvPK6__halfPKjS4_S2_PS0_iiiiPKtS7_iiiiiibS2_i --------------------------
	.section	.nv.constant0._Z23gemm_half_q_half_kernelILi4ELi14ELb0ELb0ELi32EEvPK6__halfPKjS4_S2_PS0_iiiiPKtS7_iiiiiibS2_i,"a",@progbits
	.sectionflags	@""
	.align	4
.nv.constant0._Z23gemm_half_q_half_kernelILi4ELi14ELb0ELb0ELi32EEvPK6__halfPKjS4_S2_PS0_iiiiPKtS7_iiiiiibS2_i:
	.zero		1012


//--------------------- .nv.constant0._Z23gemm_half_q_half_kernelILi4ELi4ELb0ELb0ELi32EEvPK6__halfPKjS4_S2_PS0_iiiiPKtS7_iiiiiibS2_i --------------------------
	.section	.nv.constant0._Z23gemm_half_q_half_kernelILi4ELi4ELb0ELb0ELi32EEvPK6__halfPKjS4_S2_PS0_iiiiPKtS7_iiiiiibS2_i,"a",@progbits
	.sectionflags	@""
	.align	4
.nv.constant0._Z23gemm_half_q_half_kernelILi4ELi4ELb0ELb0ELi32EEvPK6__halfPKjS4_S2_PS0_iiiiPKtS7_iiiiiibS2_i:
	.zero		1012


//--------------------- .nv.constant0._Z23gemm_half_q_half_kernelILi4ELi6ELb0ELb0ELi32EEvPK6__halfPKjS4_S2_PS0_iiiiPKtS7_iiiiiibS2_i --------------------------
	.section	.nv.constant0._Z23gemm_half_q_half_kernelILi4ELi6ELb0ELb0ELi32EEvPK6__halfPKjS4_S2_PS0_iiiiPKtS7_iiiiiibS2_i,"a",@progbits
	.sectionflags	@""
	.align	4
.nv.constant0._Z23gemm_half_q_half_kernelILi4ELi6ELb0ELb0ELi32EEvPK6__halfPKjS4_S2_PS0_iiiiPKtS7_iiiiiibS2_i:
	.zero		1012


//--------------------- .nv.constant0._Z23gemm_half_q_half_kernelILi4ELi2ELb0ELb0ELi32EEvPK6__halfPKjS4_S2_PS0_iiiiPKtS7_iiiiiibS2_i --------------------------
	.section	.nv.constant0._Z23gemm_half_q_half_kernelILi4ELi2ELb0ELb0ELi32EEvPK6__halfPKjS4_S2_PS0_iiiiPKtS7_iiiiiibS2_i,"a",@progbits
	.sectionflags	@""
	.align	4
.nv.constant0._Z23gemm_half_q_half_kernelILi4ELi2ELb0ELb0ELi32EEvPK6__halfPKjS4_S2_PS0_iiiiPKtS7_iiiiiibS2_i:
	.zero		1012


//--------------------- .nv.constant0._Z23gemm_half_q_half_kernelILi3ELi32ELb0ELb0ELi64EEvPK6__halfPKjS4_S2_PS0_iiiiPKtS7_iiiiiibS2_i --------------------------
	.section	.nv.constant0._Z23gemm_half_q_half_kernelILi3ELi32ELb0ELb0ELi64EEvPK6__halfPKjS4_S2_PS0_iiiiPKtS7_iiiiiibS2_i,"a",@progbits
	.sectionflags	@""
	.align	4
.nv.constant0._Z23gemm_half_q_half_kernelILi3ELi32ELb0ELb0ELi64EEvPK6__halfPKjS4_S2_PS0_iiiiPKtS7_iiiiiibS2_i:
	.zero		1012


//--------------------- .nv.constant0._Z23gemm_half_q_half_kernelILi3ELi48ELb0ELb0ELi64EEvPK6__halfPKjS4_S2_PS0_iiiiPKtS7_iiiiiibS2_i --------------------------
	.section	.nv.constant0._Z23gemm_half_q_half_kernelILi3ELi48ELb0ELb0ELi64EEvPK6__halfPKjS4_S2_PS0_iiiiPKtS7_iiiiiibS2_i,"a",@progbits
	.sectionflags	@""
	.align	4
.nv.constant0._Z23gemm_half_q_half_kernelILi3ELi48ELb0ELb0ELi64EEvPK6__halfPKjS4_S2_PS0_iiiiPKtS7_iiiiiibS2_i:
	.zero		1012


//--------------------- .nv.constant0._Z23gemm_half_q_half_kernelILi3ELi16ELb0ELb0ELi64EEvPK6__halfPKjS4_S2_PS0_iiiiPKtS7_iiiiiibS2_i --------------------------
	.section	.nv.constant0._Z23gemm_half_q_half_kernelILi3ELi16ELb0ELb0ELi64EEvPK6__halfPKjS4_S2_PS0_iiiiPKtS7_iiiiiibS2_i,"a",@progbits
	.sectionflags	@""
	.align	4
.nv.constant0._Z23gemm_half_q_half_kernelILi3ELi16ELb0ELb0ELi64EEvPK6__halfPKjS4_S2_PS0_iiiiPKtS7_iiiiiibS2_i:
	.zero		1012


//--------------------- .nv.constant0._Z23gemm_half_q_half_kernelILi3ELi24ELb0ELb0ELi64EEvPK6__halfPKjS4_S2_PS0_iiiiPKtS7_iiiiiibS2_i --------------------------
	.section	.nv.constant0._Z23gemm_half_q_half_kernelILi3ELi24ELb0ELb0ELi64EEvPK6__halfPKjS4_S2_PS0_iiiiPKtS7_iiiiiibS2_i,"a",@progbits
	.sectionflags	@""
	.align	4
.nv.constant0._Z23gemm_half_q_half_kernelILi3ELi24ELb0ELb0ELi64EEvPK6__halfPKjS4_S2_PS0_iiiiPKtS7_iiiiiibS2_i:
	.zero		1012


//--------------------- .nv.constant0._Z23gemm_half_q_half_kernelILi3ELi8ELb0ELb0ELi64EEvPK6__halfPKjS4_S2_PS0_iiiiPKtS7_iiiiiibS2_i --------------------------
	.section	.nv.constant0._Z23gemm_half_q_half_kernelILi3ELi8ELb0ELb0ELi64EEvPK6__halfPKjS4_S2_PS0_iiiiPKtS7_iiiiiibS2_i,"a",@progbits
	.sectionflags	@""
	.align	4
.nv.constant0._Z23gemm_half_q_half_kernelILi3ELi8ELb0ELb0ELi64EEvPK6__halfPKjS4_S2_PS0_iiiiPKtS7_iiiiiibS2_i:
	.zero		1012


//--------------------- .nv.constant0._Z23gemm_half_q_half_kernelILi3ELi12ELb0ELb0ELi64EEvPK6__halfPKjS4_S2_PS0_iiiiPKtS7_iiiiiibS2_i --------------------------
	.section	.nv.constant0._Z23gemm_half_q_half_kernelILi3ELi12ELb0ELb0ELi64EEvPK6__halfPKjS4_S2_PS0_iiiiPKtS7_iiiiiibS2_i,"a",@progbits
	.sectionflags	@""
	.align	4
.nv.constant0._Z23gemm_half_q_half_kernelILi3ELi12ELb0ELb0ELi64EEvPK6__halfPKjS4_S2_PS0_iiiiPKtS7_iiiiiibS2_i:
	.zero		1012


//--------------------- .nv.constant0._Z23gemm_half_q_half_kernelILi3ELi14ELb0ELb0ELi64EEvPK6__halfPKjS4_S2_PS0_iiiiPKtS7_iiiiiibS2_i --------------------------
	.section	.nv.constant0._Z23gemm_half_q_half_kernelILi3ELi14ELb0ELb0ELi64EEvPK6__halfPKjS4_S2_PS0_iiiiPKtS7_iiiiiibS2_i,"a",@progbits
	.sectionflags	@""
	.align	4
.nv.constant0._Z23gemm_half_q_half_kernelILi3ELi14ELb0ELb0ELi64EEvPK6__halfPKjS4_S2_PS0_iiiiPKtS7_iiiiiibS2_i:
	.zero		1012


//--------------------- .nv.constant0._Z23gemm_half_q_half_kernelILi3ELi4ELb0ELb0ELi64EEvPK6__halfPKjS4_S2_PS0_iiiiPKtS7_iiiiiibS2_i --------------------------
	.section	.nv.constant0._Z23gemm_half_q_half_kernelILi3ELi4ELb0ELb0ELi64EEvPK6__halfPKjS4_S2_PS0_iiiiPKtS7_iiiiiibS2_i,"a",@progbits
	.sectionflags	@""
	.align	4
.nv.constant0._Z23gemm_half_q_half_kernelILi3ELi4ELb0ELb0ELi64EEvPK6__halfPKjS4_S2_PS0_iiiiPKtS7_iiiiiibS2_i:
	.zero		1012


//--------------------- .nv.constant0._Z23gemm_half_q_half_kernelILi3ELi6ELb0ELb0ELi64EEvPK6__halfPKjS4_S2_PS0_iiiiPKtS7_iiiiiibS2_i --------------------------
	.section	.nv.constant0._Z23gemm_half_q_half_kernelILi3ELi6ELb0ELb0ELi64EEvPK6__halfPKjS4_S2_PS0_iiiiPKtS7_iiiiiibS2_i,"a",@progbits
	.sectionflags	@""
	.align	4
.nv.constant0._Z23gemm_half_q_half_kernelILi3ELi6ELb0ELb0ELi64EEvPK6__halfPKjS4_S2_PS0_iiiiPKtS7_iiiiiibS2_i:
	.zero		1012


//--------------------- .nv.constant0._Z23gemm_half_q_half_kernelILi3ELi2ELb0ELb0ELi64EEvPK6__halfPKjS4_S2_PS0_iiiiPKtS7_iiiiiibS2_i --------------------------
	.section	.nv.constant0._Z23gemm_half_q_half_kernelILi3ELi2ELb0ELb0ELi64EEvPK6__halfPKjS4_S2_PS0_iiiiPKtS7_iiiiiibS2_i,"a",@progbits
	.sectionflags	@""
	.align	4
.nv.constant0._Z23gemm_half_q_half_kernelILi3ELi2ELb0ELb0ELi64EEvPK6__halfPKjS4_S2_PS0_iiiiPKtS7_iiiiiibS2_i:
	.zero		1012


//--------------------- .nv.constant0._Z23gemm_half_q_half_kernelILi3ELi32ELb0ELb0ELi32EEvPK6__halfPKjS4_S2_PS0_iiiiPKtS7_iiiiiibS2_i --------------------------
	.section	.nv.constant0._Z23gemm_half_q_half_kernelILi3ELi32ELb0ELb0ELi32EEvPK6__halfPKjS4_S2_PS0_iiiiPKtS7_iiiiiibS2_i,"a",@progbits
	.sectionflags	@""
	.align	4
.nv.constant0._Z23gemm_half_q_half_kernelILi3ELi32ELb0ELb0ELi32EEvPK6__halfPKjS4_S2_PS0_iiiiPKtS7_iiiiiibS2_i:
	.zero		1012


//--------------------- .nv.constant0._Z23gemm_half_q_half_kernelILi3ELi48ELb0ELb0ELi32EEvPK6__halfPKjS4_S2_PS0_iiiiPKtS7_iiiiiibS2_i --------------------------
	.section	.nv.constant0._Z23gemm_half_q_half_kernelILi3ELi48ELb0ELb0ELi32EEvPK6__halfPKjS4_S2_PS0_iiiiPKtS7_iiiiiibS2_i,"a",@progbits
	.sectionflags	@""
	.align	4
.nv.constant0._Z23gemm_half_q_half_kernelILi3ELi48ELb0ELb0ELi32EEvPK6__halfPKjS4_S2_PS0_iiiiPKtS7_iiiiiibS2_i:
	.zero		1012


//--------------------- .nv.constant0._Z23gemm_half_q_half_kernelILi3ELi16ELb0ELb0ELi32EEvPK6__halfPKjS4_S2_PS0_iiiiPKtS7_iiiiiibS2_i --------------------------
	.section	.nv.constant0._Z23gemm_half_q_half_kernelILi3ELi16ELb0ELb0ELi32EEvPK6__halfPKjS4_S2_PS0_iiiiPKtS7_iiiiiibS2_i,"a",@progbits
	.sectionflags	@""
	.align	4
.nv.constant0._Z23gemm_half_q_half_kernelILi3ELi16ELb0ELb0ELi32EEvPK6__halfPKjS4_S2_PS0_iiiiPKtS7_iiiiiibS2_i:
	.zero		1012


//--------------------- .nv.constant0._Z23gemm_half_q_half_kernelILi3ELi24ELb0ELb0ELi32EEvPK6__halfPKjS4_S2_PS0_iiiiPKtS7_iiiiiibS2_i --------------------------
	.section	.nv.constant0._Z23gemm_half_q_half_kernelILi3ELi24ELb0ELb0ELi32EEvPK6__halfPKjS4_S2_PS0_iiiiPKtS7_iiiiiibS2_i,"a",@progbits
	.sectionflags	@""
	.align	4
.nv.constant0._Z23gemm_half_q_half_kernelILi3ELi24ELb0ELb0ELi32EEvPK6__halfPKjS4_S2_PS0_iiiiPKtS7_iiiiiibS2_i:
	.zero		1012


//--------------------- .nv.constant0._Z23gemm_half_q_half_kernelILi3ELi8ELb0ELb0ELi32EEvPK6__halfPKjS4_S2_PS0_iiiiPKtS7_iiiiiibS2_i --------------------------
	.section	.nv.constant0._Z23gemm_half_q_half_kernelILi3ELi8ELb0ELb0ELi32EEvPK6__halfPKjS4_S2_PS0_iiiiPKtS7_iiiiiibS2_i,"a",@progbits
	.sectionflags	@""
	.align	4
.nv.constant0._Z23gemm_half_q_half_kernelILi3ELi8ELb0ELb0ELi32EEvPK6__halfPKjS4_S2_PS0_iiiiPKtS7_iiiiiibS2_i:
	.zero		1012


//--------------------- .nv.constant0._Z23gemm_half_q_half_kernelILi3ELi12ELb0ELb0ELi32EEvPK6__halfPKjS4_S2_PS0_iiiiPKtS7_iiiiiibS2_i --------------------------
	.section	.nv.constant0._Z23gemm_half_q_half_kernelILi3ELi12ELb0ELb0ELi32EEvPK6__halfPKjS4_S2_PS0_iiiiPKtS7_iiiiiibS2_i,"a",@progbits
	.sectionflags	@""
	.align	4
.nv.constant0._Z23gemm_half_q_half_kernelILi3ELi12ELb0ELb0ELi32EEvPK6__halfPKjS4_S2_PS0_iiiiPKtS7_iiiiiibS2_i:
	.zero		1012


//--------------------- .nv.constant0._Z23gemm_half_q_half_kernelILi3ELi14ELb0ELb0ELi32EEvPK6__halfPKjS4_S2_PS0_iiiiPKtS7_iiiiiibS2_i --------------------------
	.section	.nv.constant0._Z23gemm_half_q_half_kernelILi3ELi14ELb0ELb0ELi32EEvPK6__halfPKjS4_S2_PS0_iiiiPKtS7_iiiiiibS2_i,"a",@progbits
	.sectionflags	@""
	.align	4
.nv.constant0._Z23gemm_half_q_half_kernelILi3ELi14ELb0ELb0ELi32EEvPK6__halfPKjS4_S2_PS0_iiiiPKtS7_iiiiiibS2_i:
	.zero		1012


//--------------------- .nv.constant0._Z23gemm_half_q_half_kernelILi3ELi4ELb0ELb0ELi32EEvPK6__halfPKjS4_S2_PS0_iiiiPKtS7_iiiiiibS2_i --------------------------
	.section	.nv.constant0._Z23gemm_half_q_half_kernelILi3ELi4ELb0ELb0ELi32EEvPK6__halfPKjS4_S2_PS0_iiiiPKtS7_iiiiiibS2_i,"a",@progbits
	.sectionflags	@""
	.align	4
.nv.constant0._Z23gemm_half_q_half_kernelILi3ELi4ELb0ELb0ELi32EEvPK6__halfPKjS4_S2_PS0_iiiiPKtS7_iiiiiibS2_i:
	.zero		1012


//--------------------- .nv.constant0._Z23gemm_half_q_half_kernelILi3ELi6ELb0ELb0ELi32EEvPK6__halfPKjS4_S2_PS0_iiiiPKtS7_iiiiiibS2_i --------------------------
	.section	.nv.constant0._Z23gemm_half_q_half_kernelILi3ELi6ELb0ELb0ELi32EEvPK6__halfPKjS4_S2_PS0_iiiiPKtS7_iiiiiibS2_i,"a",@progbits
	.sectionflags	@""
	.align	4
.nv.constant0._Z23gemm_half_q_half_kernelILi3ELi6ELb0ELb0ELi32EEvPK6__halfPKjS4_S2_PS0_iiiiPKtS7_iiiiiibS2_i:
	.zero		1012


//--------------------- .nv.constant0._Z23gemm_half_q_half_kernelILi3ELi2ELb0ELb0ELi32EEvPK6__halfPKjS4_S2_PS0_iiiiPKtS7_iiiiiibS2_i --------------------------
	.section	.nv.constant0._Z23gemm_half_q_half_kernelILi3ELi2ELb0ELb0ELi32EEvPK6__halfPKjS4_S2_PS0_iiiiPKtS7_iiiiiibS2_i,"a",@progbits
	.sectionflags	@""
	.align	4
.nv.constant0._Z23gemm_half_q_half_kernelILi3ELi2ELb0ELb0ELi32EEvPK6__halfPKjS4_S2_PS0_iiiiPKtS7_iiiiiibS2_i:
	.zero		1012


//--------------------- .nv.constant0._Z23gemm_half_q_half_kernelILi2ELi32ELb0ELb0ELi64EEvPK6__halfPKjS4_S2_PS0_iiiiPKtS7_iiiiiibS2_i --------------------------
	.section	.nv.constant0._Z23gemm_half_q_half_kernelILi2ELi32ELb0ELb0ELi64EEvPK6__halfPKjS4_S2_PS0_iiiiPKtS7_iiiiiibS2_i,"a",@progbits
	.sectionflags	@""
	.align	4
.nv.constant0._Z23gemm_half_q_half_kernelILi2ELi32ELb0ELb0ELi64EEvPK6__halfPKjS4_S2_PS0_iiiiPKtS7_iiiiiibS2_i:
	.zero		1012


//--------------------- .nv.constant0._Z23gemm_half_q_half_kernelILi2ELi48ELb0ELb0ELi64EEvPK6__halfPKjS4_S2_PS0_iiiiPKtS7_iiiiiibS2_i --------------------------
	.section	.nv.constant0._Z23gemm_half_q_half_kernelILi2ELi48ELb0ELb0ELi64EEvPK6__halfPKjS4_S2_PS0_iiiiPKtS7_iiiiiibS2_i,"a",@progbits
	.sectionflags	@""
	.align	4
.nv.constant0._Z23gemm_half_q_half_kernelILi2ELi48ELb0ELb0ELi64EEvPK6__halfPKjS4_S2_PS0_iiiiPKtS7_iiiiiibS2_i:
	.zero		1012


//--------------------- .nv.constant0._Z23gemm_half_q_half_kernelILi2ELi16ELb0ELb0ELi64EEvPK6__halfPKjS4_S2_PS0_iiiiPKtS7_iiiiiibS2_i --------------------------
	.section	.nv.constant0._Z23gemm_half_q_half_kernelILi2ELi16ELb0ELb0ELi64EEvPK6__halfPKjS4_S2_PS0_iiiiPKtS7_iiiiiibS2_i,"a",@progbits
	.sectionflags	@""
	.align	4
.nv.constant0._Z23gemm_half_q_half_kernelILi2ELi16ELb0ELb0ELi64EEvPK6__halfPKjS4_S2_PS0_iiiiPKtS7_iiiiiibS2_i:
	.zero		1012


//--------------------- .nv.constant0._Z23gemm_half_q_half_kernelILi2ELi24ELb0ELb0ELi64EEvPK6__halfPKjS4_S2_PS0_iiiiPKtS7_iiiiiibS2_i --------------------------
	.section	.nv.constant0._Z23gemm_half_q_half_kernelILi2ELi24ELb0ELb0ELi64EEvPK6__halfPKjS4_S2_PS0_iiiiPKtS7_iiiiiibS2_i,"a",@progbits
	.sectionflags	@""
	.align	4
.nv.constant0._Z23gemm_half_q_half_kernelILi2ELi24ELb0ELb0ELi64EEvPK6__halfPKjS4_S2_PS0_iiiiPKtS7_iiiiiibS2_i:
	.zero		1012


//--------------------- .nv.constant0._Z23gemm_half_q_half_kernelILi2ELi8ELb0ELb0ELi64EEvPK6__halfPKjS4_S2_PS0_iiiiPKtS7_iiiiiibS2_i --------------------------
	.section	.nv.constant0._Z23gemm_half_q_half_kernelILi2ELi8ELb0ELb0ELi64EEvPK6__halfPKjS4_S2_PS0_iiiiPKtS7_iiiiiibS2_i,"a",@progbits
	.sectionflags	@""
	.align	4
.nv.constant0._Z23gemm_half_q_half_kernelILi2ELi8ELb0ELb0ELi64EEvPK6__halfPKjS4_S2_PS0_iiiiPKtS7_iiiiiibS2_i:
	.zero		1012


//--------------------- .nv.constant0._Z23gemm_half_q_half_kernelILi2ELi12ELb0ELb0ELi64EEvPK6__halfPKjS4_S2_PS0_iiiiPKtS7_iiiiiibS2_i --------------------------
	.section	.nv.constant0._Z23gemm_half_q_half_kernelILi2ELi12ELb0ELb0ELi64EEvPK6__halfPKjS4_S2_PS0_iiiiPKtS7_iiiiiibS2_i,"a",@progbits
	.sectionflags	@""
	.align	4
.nv.constant0._Z23gemm_half_q_half_kernelILi2ELi12ELb0ELb0ELi64EEvPK6__halfPKjS4_S2_PS0_iiiiPKtS7_iiiiiibS2_i:
	.zero		1012


//--------------------- .nv.constant0._Z23gemm_half_q_half_kernelILi2ELi14ELb0ELb0ELi64EEvPK6__halfPKjS4_S2_PS0_iiiiPKtS7_iiiiiibS2_i --------------------------
	.section	.nv.constant0._Z23gemm_half_q_half_kernelILi2ELi14ELb0ELb0ELi64EEvPK6__halfPKjS4_S2_PS0_iiiiPKtS7_iiiiiibS2_i,"a",@progbits
	.sectionflags	@""
	.align	4
.nv.constant0._Z23gemm_half_q_half_kernelILi2ELi14ELb0ELb0ELi64EEvPK6__halfPKjS4_S2_PS0_iiiiPKtS7_iiiiiibS2_i:
	.zero		1012


//--------------------- .nv.constant0._Z23gemm_half_q_half_kernelILi2ELi4ELb0ELb0ELi64EEvPK6__halfPKjS4_S2_PS0_iiiiPKtS7_iiiiiibS2_i --------------------------
	.section	.nv.constant0._Z23gemm_half_q_half_kernelILi2ELi4ELb0ELb0ELi64EEvPK6__halfPKjS4_S2_PS0_iiiiPKtS7_iiiiiibS2_i,"a",@progbits
	.sectionflags	@""
	.align	4
.nv.constant0._Z23gemm_half_q_half_kernelILi2ELi4ELb0ELb0ELi64EEvPK6__halfPKjS4_S2_PS0_iiiiPKtS7_iiiiiibS2_i:
	.zero		1012


//--------------------- .nv.constant0._Z23gemm_half_q_half_kernelILi2ELi6ELb0ELb0ELi64EEvPK6__halfPKjS4_S2_PS0_iiiiPKtS7_iiiiiibS2_i --------------------------
	.section	.nv.constant0._Z23gemm_half_q_half_kernelILi2ELi6ELb0ELb0ELi64EEvPK6__halfPKjS4_S2_PS0_iiiiPKtS7_iiiiiibS2_i,"a",@progbits
	.sectionflags	@""
	.align	4
.nv.constant0._Z23gemm_half_q_half_kernelILi2ELi6ELb0ELb0ELi64EEvPK6__halfPKjS4_S2_PS0_iiiiPKtS7_iiiiiibS2_i:
	.zero		1012


//--------------------- .nv.constant0._Z23gemm_half_q_half_kernelILi2ELi2ELb0ELb0ELi64EEvPK6__halfPKjS4_S2_PS0_iiiiPKtS7_iiiiiibS2_i --------------------------
	.section	.nv.constant0._Z23gemm_half_q_half_kernelILi2ELi2ELb0ELb0ELi64EEvPK6__halfPKjS4_S2_PS0_iiiiPKtS7_iiiiiibS2_i,"a",@progbits
	.sectionflags	@""
	.align	4
.nv.constant0._Z23gemm_half_q_half_kernelILi2ELi2ELb0ELb0ELi64EEvPK6__halfPKjS4_S2_PS0_iiiiPKtS7_iiiiiibS2_i:
	.zero		1012


//--------------------- .nv.constant0._Z23gemm_half_q_half_kernelILi2ELi32ELb0ELb0ELi32EEvPK6__halfPKjS4_S2_PS0_iiiiPKtS7_iiiiiibS2_i --------------------------
	.section	.nv.constant0._Z23gemm_half_q_half_kernelILi2ELi32ELb0ELb0ELi32EEvPK6__halfPKjS4_S2_PS0_iiiiPKtS7_iiiiiibS2_i,"a",@progbits
	.sectionflags	@""
	.align	4
.nv.constant0._Z23gemm_half_q_half_kernelILi2ELi32ELb0ELb0ELi32EEvPK6__halfPKjS4_S2_PS0_iiiiPKtS7_iiiiiibS2_i:
	.zero		1012


//--------------------- .nv.constant0._Z23gemm_half_q_half_kernelILi2ELi48ELb0ELb0ELi32EEvPK6__halfPKjS4_S2_PS0_iiiiPKtS7_iiiiiibS2_i --------------------------
	.section	.nv.constant0._Z23gemm_half_q_half_kernelILi2ELi48ELb0ELb0ELi32EEvPK6__halfPKjS4_S2_PS0_iiiiPKtS7_iiiiiibS2_i,"a",@progbits
	.sectionflags	@""
	.align	4
.nv.constant0._Z23gemm_half_q_half_kernelILi2ELi48ELb0ELb0ELi32EEvPK6__halfPKjS4_S2_PS0_iiiiPKtS7_iiiiiibS2_i:
	.zero		1012


//--------------------- .nv.constant0._Z23gemm_half_q_half_kernelILi2ELi16ELb0ELb0ELi32EEvPK6__halfPKjS4_S2_PS0_iiiiPKtS7_iiiiiibS2_i --------------------------
	.section	.nv.constant0._Z23gemm_half_q_half_kernelILi2ELi16ELb0ELb0ELi32EEvPK6__halfPKjS4_S2_PS0_iiiiPKtS7_iiiiiibS2_i,"a",@progbits
	.sectionflags	@""
	.align	4
.nv.constant0._Z23gemm_half_q_half_kernelILi2ELi16ELb0ELb0ELi32EEvPK6__halfPKjS4_S2_PS0_iiiiPKtS7_iiiiiibS2_i:
	.zero		1012


//--------------------- .nv.constant0._Z23gemm_half_q_half_kernelILi2ELi24ELb0ELb0ELi32EEvPK6__halfPKjS4_S2_PS0_iiiiPKtS7_iiiiiibS2_i --------------------------
	.section	.nv.constant0._Z23gemm_half_q_half_kernelILi2ELi24ELb0ELb0ELi32EEvPK6__halfPKjS4_S2_PS0_iiiiPKtS7_iiiiiibS2_i,"a",@progbits
	.sectionflags	@""
	.align	4
.nv.constant0._Z23gemm_half_q_half_kernelILi2ELi24ELb0ELb0ELi32EEvPK6__halfPKjS4_S2_PS0_iiiiPKtS7_iiiiiibS2_i:
	.zero		1012


//--------------------- .nv.constant0._Z23gemm_half_q_half_kernelILi2ELi8ELb0ELb0ELi32EEvPK6__halfPKjS4_S2_PS0_iiiiPKtS7_iiiiiibS2_i --------------------------
	.section	.nv.constant0._Z23gemm_half_q_half_kernelILi2ELi8ELb0ELb0ELi32EEvPK6__halfPKjS4_S2_PS0_iiiiPKtS7_iiiiiibS2_i,"a",@progbits
	.sectionflags	@""
	.align	4
.nv.constant0._Z23gemm_half_q_half_kernelILi2ELi8ELb0ELb0ELi32EEvPK6__halfPKjS4_S2_PS0_iiiiPKtS7_iiiiiibS2_i:
	.zero		1012


//--------------------- .nv.constant0._Z23gemm_half_q_half_kernelILi2ELi12ELb0ELb0ELi32EEvPK6__halfPKjS4_S2_PS0_iiiiPKtS7_iiiiiibS2_i --------------------------
	.section	.nv.constant0._Z23gemm_half_q_half_kernelILi2ELi12ELb0ELb0ELi32EEvPK6__halfPKjS4_S2_PS0_iiiiPKtS7_iiiiiibS2_i,"a",@progbits
	.sectionflags	@""
	.align	4
.nv.constant0._Z23gemm_half_q_half_kernelILi2ELi12ELb0ELb0ELi32EEvPK6__halfPKjS4_S2_PS0_iiiiPKtS7_iiiiiibS2_i:
	.zero		1012


//--------------------- .nv.constant0._Z23gemm_half_q_half_kernelILi2ELi14ELb0ELb0ELi32EEvPK6__halfPKjS4_S2_PS0_iiiiPKtS7_iiiiiibS2_i --------------------------
	.section	.nv.constant0._Z23gemm_half_q_half_kernelILi2ELi14ELb0ELb0ELi32EEvPK6__halfPKjS4_S2_PS0_iiiiPKtS7_iiiiiibS2_i,"a",@progbits
	.sectionflags	@""
	.align	4
.nv.constant0._Z23gemm_half_q_half_kernelILi2ELi14ELb0ELb0ELi32EEvPK6__halfPKjS4_S2_PS0_iiiiPKtS7_iiiiiibS2_i:
	.zero		1012


//--------------------- .nv.constant0._Z23gemm_half_q_half_kernelILi2ELi4ELb0ELb0ELi32EEvPK6__halfPKjS4_S2_PS0_iiiiPKtS7_iiiiiibS2_i --------------------------
	.section	.nv.constant0._Z23gemm_half_q_half_kernelILi2ELi4ELb0ELb0ELi32EEvPK6__halfPKjS4_S2_PS0_iiiiPKtS7_iiiiiibS2_i,"a",@progbits
	.sectionflags	@""
	.align	4
.nv.constant0._Z23gemm_half_q_half_kernelILi2ELi4ELb0ELb0ELi32EEvPK6__halfPKjS4_S2_PS0_iiiiPKtS7_iiiiiibS2_i:
	.zero		1012


//--------------------- .nv.constant0._Z23gemm_half_q_half_kernelILi2ELi6ELb0ELb0ELi32EEvPK6__halfPKjS4_S2_PS0_iiiiPKtS7_iiiiiibS2_i --------------------------
	.section	.nv.constant0._Z23gemm_half_q_half_kernelILi2ELi6ELb0ELb0ELi32EEvPK6__halfPKjS4_S2_PS0_iiiiPKtS7_iiiiiibS2_i,"a",@progbits
	.sectionflags	@""
	.align	4
.nv.constant0._Z23gemm_half_q_half_kernelILi2ELi6ELb0ELb0ELi32EEvPK6__halfPKjS4_S2_PS0_iiiiPKtS7_iiiiiibS2_i:
	.zero		1012


//--------------------- .nv.constant0._Z23gemm_half_q_half_kernelILi2ELi2ELb0ELb0ELi32EEvPK6__halfPKjS4_S2_PS0_iiiiPKtS7_iiiiiibS2_i --------------------------
	.section	.nv.constant0._Z23gemm_half_q_half_kernelILi2ELi2ELb0ELb0ELi32EEvPK6__halfPKjS4_S2_PS0_iiiiPKtS7_iiiiiibS2_i,"a",@progbits
	.sectionflags	@""
	.align	4
.nv.constant0._Z23gemm_half_q_half_kernelILi2ELi2ELb0ELb0ELi32EEvPK6__halfPKjS4_S2_PS0_iiiiPKtS7_iiiiiibS2_i:
	.zero		1012


//--------------------- .nv.constant0._Z23gemm_half_q_half_kernelILi1ELi32ELb0ELb0ELi64EEvPK6__halfPKjS4_S2_PS0_iiiiPKtS7_iiiiiibS2_i --------------------------
	.section	.nv.constant0._Z23gemm_half_q_half_kernelILi1ELi32ELb0ELb0ELi64EEvPK6__halfPKjS4_S2_PS0_iiiiPKtS7_iiiiiibS2_i,"a",@progbits
	.sectionflags	@""
	.align	4
.nv.constant0._Z23gemm_half_q_half_kernelILi1ELi32ELb0ELb0ELi64EEvPK6__halfPKjS4_S2_PS0_iiiiPKtS7_iiiiiibS2_i:
	.zero		1012


//--------------------- .nv.constant0._Z23gemm_half_q_half_kernelILi1ELi48ELb0ELb0ELi64EEvPK6__halfPKjS4_S2_PS0_iiiiPKtS7_iiiiiibS2_i --------------------------
	.section	.nv.constant0._Z23gemm_half_q_half_kernelILi1ELi48ELb0ELb0ELi64EEvPK6__halfPKjS4_S2_PS0_iiiiPKtS7_iiiiiibS2_i,"a",@progbits
	.sectionflags	@""
	.align	4
.nv.constant0._Z23gemm_half_q_half_kernelILi1ELi48ELb0ELb0ELi64EEvPK6__halfPKjS4_S2_PS0_iiiiPKtS7_iiiiiibS2_i:
	.zero		1012


//--------------------- .nv.constant0._Z23gemm_half_q_half_kernelILi1ELi16ELb0ELb0ELi64EEvPK6__halfPKjS4_S2_PS0_iiiiPKtS7_iiiiiibS2_i --------------------------
	.section	.nv.constant0._Z23gemm_half_q_half_kernelILi1ELi16ELb0ELb0ELi64EEvPK6__halfPKjS4_S2_PS0_iiiiPKtS7_iiiiiibS2_i,"a",@progbits
	.sectionflags	@""
	.align	4
.nv.constant0._Z23gemm_half_q_half_kernelILi1ELi16ELb0ELb0ELi64EEvPK6__halfPKjS4_S2_PS0_iiiiPKtS7_iiiiiibS2_i:
	.zero		1012


//--------------------- .nv.constant0._Z23gemm_half_q_half_kernelILi1ELi24ELb0ELb0ELi64EEvPK6__halfPKjS4_S2_PS0_iiiiPKtS7_iiiiiibS2_i --------------------------
	.section	.nv.constant0._Z23gemm_half_q_half_kernelILi1ELi24ELb0ELb0ELi64EEvPK6__halfPKjS4_S2_PS0_iiiiPKtS7_iiiiiibS2_i,"a",@progbits
	.sectionflags	@""
	.align	4
.nv.constant0._Z23gemm_half_q_half_kernelILi1ELi24ELb0ELb0ELi64EEvPK6__halfPKjS4_S2_PS0_iiiiPKtS7_iiiiiibS2_i:
	.zero		1012


//--------------------- .nv.constant0._Z23gemm_half_q_half_kernelILi1ELi8ELb0ELb0ELi64EEvPK6__halfPKjS4_S2_PS0_iiiiPKtS7_iiiiiibS2_i --------------------------
	.section	.nv.constant0._Z23gemm_half_q_half_kernelILi1ELi8ELb0ELb0ELi64EEvPK6__halfPKjS4_S2_PS0_iiiiPKtS7_iiiiiibS2_i,"a",@progbits
	.sectionflags	@""
	.align	4
.nv.constant0._Z23gemm_half_q_half_kernelILi1ELi8ELb0ELb0ELi64EEvPK6__halfPKjS4_S2_PS0_iiiiPKtS7_iiiiiibS2_i:
	.zero		1012


//--------------------- .nv.constant0._Z23gemm_half_q_half_kernelILi1ELi12ELb0ELb0ELi64EEvPK6__halfPKjS4_S2_PS0_iiiiPKtS7_iiiiiibS2_i --------------------------
	.section	.nv.constant0._Z23gemm_half_q_half_kernelILi1ELi12ELb0ELb0ELi64EEvPK6__halfPKjS4_S2_PS0_iiiiPKtS7_iiiiiibS2_i,"a",@progbits
	.sectionflags	@""
	.align	4
.nv.constant0._Z23gemm_half_q_half_kernelILi1ELi12ELb0ELb0ELi64EEvPK6__halfPKjS4_S2_PS0_iiiiPKtS7_iiiiiibS2_i:
	.zero		1012


//--------------------- .nv.constant0._Z23gemm_half_q_half_kernelILi1ELi14ELb0ELb0ELi64EEvPK6__halfPKjS4_S2_PS0_iiiiPKtS7_iiiiiibS2_i --------------------------
	.section	.nv.constant0._Z23gemm_half_q_half_kernelILi1ELi14ELb0ELb0ELi64EEvPK6__halfPKjS4_S2_PS0_iiiiPKtS7_iiiiiibS2_i,"a",@progbits
	.sectionflags	@""
	.align	4
.nv.constant0._Z23gemm_half_q_half_kernelILi1ELi14ELb0ELb0ELi64EEvPK6__halfPKjS4_S2_PS0_iiiiPKtS7_iiiiiibS2_i:
	.zero		1012


//--------------------- .nv.constant0._Z23gemm_half_q_half_kernelILi1ELi4ELb0ELb0ELi64EEvPK6__halfPKjS4_S2_PS0_iiiiPKtS7_iiiiiibS2_i --------------------------
	.section	.nv.constant0._Z23gemm_half_q_half_kernelILi1ELi4ELb0ELb0ELi64EEvPK6__halfPKjS4_S2_PS0_iiiiPKtS7_iiiiiibS2_i,"a",@progbits
	.sectionflags	@""
	.align	4
.nv.constant0._Z23gemm_half_q_half_kernelILi1ELi4ELb0ELb0ELi64EEvPK6__halfPKjS4_S2_PS0_iiiiPKtS7_iiiiiibS2_i:
	.zero		1012


//--------------------- .nv.constant0._Z23gemm_half_q_half_kernelILi1ELi6ELb0ELb0ELi64EEvPK6__halfPKjS4_S2_PS0_iiiiPKtS7_iiiiiibS2_i --------------------------
	.section	.nv.constant0._Z23gemm_half_q_half_kernelILi1ELi6ELb0ELb0ELi64EEvPK6__halfPKjS4_S2_PS0_iiiiPKtS7_iiiiiibS2_i,"a",@progbits
	.sectionflags	@""
	.align	4
.nv.constant0._Z23gemm_half_q_half_kernelILi1ELi6ELb0ELb0ELi64EEvPK6__halfPKjS4_S2_PS0_iiiiPKtS7_iiiiiibS2_i:
	.zero		1012


//--------------------- .nv.constant0._Z23gemm_half_q_half_kernelILi1ELi2ELb0ELb0ELi64EEvPK6__halfPKjS4_S2_PS0_iiiiPKtS7_iiiiiibS2_i --------------------------
	.section	.nv.constant0._Z23gemm_half_q_half_kernelILi1ELi2ELb0ELb0ELi64EEvPK6__halfPKjS4_S2_PS0_iiiiPKtS7_iiiiiibS2_i,"a",@progbits
	.sectionflags	@""
	.align	4
.nv.constant0._Z23gemm_half_q_half_kernelILi1ELi2ELb0ELb0ELi64EEvPK6__halfPKjS4_S2_PS0_iiiiPKtS7_iiiiiibS2_i:
	.zero		1012


//--------------------- .nv.constant0._Z23gemm_half_q_half_kernelILi1ELi32ELb0ELb0ELi32EEvPK6__halfPKjS4_S2_PS0_iiiiPKtS7_iiiiiibS2_i --------------------------
	.section	.nv.constant0._Z23gemm_half_q_half_kernelILi1ELi32ELb0ELb0ELi32EEvPK6__halfPKjS4_S2_PS0_iiiiPKtS7_iiiiiibS2_i,"a",@progbits
	.sectionflags	@""
	.align	4
.nv.constant0._Z23gemm_half_q_half_kernelILi1ELi32ELb0ELb0ELi32EEvPK6__halfPKjS4_S2_PS0_iiiiPKtS7_iiiiiibS2_i:
	.zero		1012


//--------------------- .nv.constant0._Z23gemm_half_q_half_kernelILi1ELi48ELb0ELb0ELi32EEvPK6__halfPKjS4_S2_PS0_iiiiPKtS7_iiiiiibS2_i --------------------------
	.section	.nv.constant0._Z23gemm_half_q_half_kernelILi1ELi48ELb0ELb0ELi32EEvPK6__halfPKjS4_S2_PS0_iiiiPKtS7_iiiiiibS2_i,"a",@progbits
	.sectionflags	@""
	.align	4
.nv.constant0._Z23gemm_half_q_half_kernelILi1ELi48ELb0ELb0ELi32EEvPK6__halfPKjS4_S2_PS0_iiiiPKtS7_iiiiiibS2_i:
	.zero		1012


//--------------------- .nv.constant0._Z23gemm_half_q_half_kernelILi1ELi16ELb0ELb0ELi32EEvPK6__halfPKjS4_S2_PS0_iiiiPKtS7_iiiiiibS2_i --------------------------
	.section	.nv.constant0._Z23gemm_half_q_half_kernelILi1ELi16ELb0ELb0ELi32EEvPK6__halfPKjS4_S2_PS0_iiiiPKtS7_iiiiiibS2_i,"a",@progbits
	.sectionflags	@""
	.align	4
.nv.constant0._Z23gemm_half_q_half_kernelILi1ELi16ELb0ELb0ELi32EEvPK6__halfPKjS4_S2_PS0_iiiiPKtS7_iiiiiibS2_i:
	.zero		1012


//--------------------- .nv.constant0._Z23gemm_half_q_half_kernelILi1ELi24ELb0ELb0ELi32EEvPK6__halfPKjS4_S2_PS0_iiiiPKtS7_iiiiiibS2_i --------------------------
	.section	.nv.constant0._Z23gemm_half_q_half_kernelILi1ELi24ELb0ELb0ELi32EEvPK6__halfPKjS4_S2_PS0_iiiiPKtS7_iiiiiibS2_i,"a",@progbits
	.sectionflags	@""
	.align	4
.nv.constant0._Z23gemm_half_q_half_kernelILi1ELi24ELb0ELb0ELi32EEvPK6__halfPKjS4_S2_PS0_iiiiPKtS7_iiiiiibS2_i:
	.zero		1012


//--------------------- .nv.constant0._Z23gemm_half_q_half_kernelILi1ELi8ELb0ELb0ELi32EEvPK6__halfPKjS4_S2_PS0_iiiiPKtS7_iiiiiibS2_i --------------------------
	.section	.nv.constant0._Z23gemm_half_q_half_kernelILi1ELi8ELb0ELb0ELi32EEvPK6__halfPKjS4_S2_PS0_iiiiPKtS7_iiiiiibS2_i,"a",@progbits
	.sectionflags	@""
	.align	4
.nv.constant0._Z23gemm_half_q_half_kernelILi1ELi8ELb0ELb0ELi32EEvPK6__halfPKjS4_S2_PS0_iiiiPKtS7_iiiiiibS2_i:
	.zero		1012


//--------------------- .nv.constant0._Z23gemm_half_q_half_kernelILi1ELi12ELb0ELb0ELi32EEvPK6__halfPKjS4_S2_PS0_iiiiPKtS7_iiiiiibS2_i --------------------------
	.section	.nv.constant0._Z23gemm_half_q_half_kernelILi1ELi12ELb0ELb0ELi32EEvPK6__halfPKjS4_S2_PS0_iiiiPKtS7_iiiiiibS2_i,"a",@progbits
	.sectionflags	@""
	.align	4
.nv.constant0._Z23gemm_half_q_half_kernelILi1ELi12ELb0ELb0ELi32EEvPK6__halfPKjS4_S2_PS0_iiiiPKtS7_iiiiiibS2_i:
	.zero		1012


//--------------------- .nv.constant0._Z23gemm_half_q_half_kernelILi1ELi14ELb0ELb0ELi32EEvPK6__halfPKjS4_S2_PS0_iiiiPKtS7_iiiiiibS2_i --------------------------
	.section	.nv.constant0._Z23gemm_half_q_half_kernelILi1ELi14ELb0ELb0ELi32EEvPK6__halfPKjS4_S2_PS0_iiiiPKtS7_iiiiiibS2_i,"a",@progbits
	.sectionflags	@""
	.align	4
.nv.constant0._Z23gemm_half_q_half_kernelILi1ELi14ELb0ELb0ELi32EEvPK6__halfPKjS4_S2_PS0_iiiiPKtS7_iiiiiibS2_i:
	.zero		1012


//--------------------- .nv.constant0._Z23gemm_half_q_half_kernelILi1ELi4ELb0ELb0ELi32EEvPK6__halfPKjS4_S2_PS0_iiiiPKtS7_iiiiiibS2_i --------------------------
	.section	.nv.constant0._Z23gemm_half_q_half_kernelILi1ELi4ELb0ELb0ELi32EEvPK6__halfPKjS4_S2_PS0_iiiiPKtS7_iiiiiibS2_i,"a",@progbits
	.sectionflags	@""
	.align	4
.nv.constant0._Z23gemm_half_q_half_kernelILi1ELi4ELb0ELb0ELi32EEvPK6__halfPKjS4_S2_PS0_iiiiPKtS7_iiiiiibS2_i:
	.zero		1012


//--------------------- .nv.constant0._Z23gemm_half_q_half_kernelILi1ELi6ELb0ELb0ELi32EEvPK6__halfPKjS4_S2_PS0_iiiiPKtS7_iiiiiibS2_i --------------------------
	.section	.nv.constant0._Z23gemm_half_q_half_kernelILi1ELi6ELb0ELb0ELi32EEvPK6__halfPKjS4_S2_PS0_iiiiPKtS7_iiiiiibS2_i,"a",@progbits
	.sectionflags	@""
	.align	4
.nv.constant0._Z23gemm_half_q_half_kernelILi1ELi6ELb0ELb0ELi32EEvPK6__halfPKjS4_S2_PS0_iiiiPKtS7_iiiiiibS2_i:
	.zero		1012


//--------------------- .nv.constant0._Z23gemm_half_q_half_kernelILi1ELi2ELb0ELb0ELi32EEvPK6__halfPKjS4_S2_PS0_iiiiPKtS7_iiiiiibS2_i --------------------------
	.section	.nv.constant0._Z23gemm_half_q_half_kernelILi1ELi2ELb0ELb0ELi32EEvPK6__halfPKjS4_S2_PS0_iiiiPKtS7_iiiiiibS2_i,"a",@progbits
	.sectionflags	@""
	.align	4
.nv.constant0._Z23gemm_half_q_half_kernelILi1ELi2ELb0ELb0ELi32EEvPK6__halfPKjS4_S2_PS0_iiiiPKtS7_iiiiiibS2_i:
	.zero		1012


//--------------------- SYMBOLS --------------------------

	.type		.nv.reservedSmem.offset0,@object
	.size		.nv.reservedSmem.offset0,0x4
	.type		.nv.reservedSmem.cap,@object
	.size		.nv.reservedSmem.cap,0x4
